	.target	sm_90a

	.elftype	@"ET_EXEC"


//--------------------- .note.nv.tkinfo           --------------------------
	.section	.note.nv.tkinfo,"",@"SHT_NOTE"
	.sectionflags	@"SHF_NOTE_NV_TKINFO"
	.tkinfo
        /*0018*/ 	.word	0x00000002
        /*0030*/ 	.string	""
        /*0030*/ 	.string	"ptxas"
        /*0030*/ 	.string	"Cuda compilation tools, release 13.0, V13.0.88"
        /*0030*/ 	.string	"Build cuda_13.0.r13.0/compiler.36424714_0"
        /*0030*/ 	.string	"-arch sm_90a -m 64 "



//--------------------- .note.nv.cuinfo           --------------------------
	.section	.note.nv.cuinfo,"",@"SHT_NOTE"
	.sectionflags	@"SHF_NOTE_NV_CUINFO"
        /*0018*/ 	.short	0x0002
        /*001a*/ 	.short	0x005a
        /*001c*/ 	.short	0x0082
	.zero		2


//--------------------- .nv.info                  --------------------------
	.section	.nv.info,"",@"SHT_CUDA_INFO"
	.align	4


	//----- nvinfo : EIATTR_REGCOUNT
	.align		4
        /*0000*/ 	.byte	0x04, 0x2f
        /*0002*/ 	.short	(.L_18 - .L_17)
	.align		4
.L_17:
        /*0004*/ 	.word	index@(_ZN7cutlass13device_kernelIN5flash22FlashAttnBwdPreprocessIN4cute5tupleIJNS3_1CILi64EEENS5_ILi192EEEEEENS_10bfloat16_tEfNS_4arch4Sm90ELb1ELb1EEEEEvNT_6ParamsE)
        /*0008*/ 	.word	0x0000004c


	//----- nvinfo : EIATTR_FRAME_SIZE
	.align		4
.L_18:
        /*000c*/ 	.byte	0x04, 0x11
        /*000e*/ 	.short	(.L_20 - .L_19)
	.align		4
.L_19:
        /*0010*/ 	.word	index@(_ZN7cutlass13device_kernelIN5flash22FlashAttnBwdPreprocessIN4cute5tupleIJNS3_1CILi64EEENS5_ILi192EEEEEENS_10bfloat16_tEfNS_4arch4Sm90ELb1ELb1EEEEEvNT_6ParamsE)
        /*0014*/ 	.word	0x00000000


	//----- nvinfo : EIATTR_REGCOUNT
	.align		4
.L_20:
        /*0018*/ 	.byte	0x04, 0x2f
        /*001a*/ 	.short	(.L_22 - .L_21)
	.align		4
.L_21:
        /*001c*/ 	.word	index@(_ZN7cutlass13device_kernelIN5flash11enable_sm90INS1_16FlashAttnBwdSm90INS1_25CollectiveMainloopBwdSm90ILi2ELi1ELi1EN4cute5tupleIJNS5_1CILi1EEES8_S8_EEENS6_IJNS7_ILi64EEENS7_ILi96EEENS7_ILi192EEEEEENS_10bfloat16_tEfNS_4arch4Sm90ELb1ELb0ELb0ELb1ELb1ELb0ELb1ELb0ELi3ELi1ELi1ELi1ELb0EEENS1_24CollectiveEpilogueBwdGQAISD_fSG_Li384ELb1ELb1EEENS1_25SingleTileBwdLPTSchedulerILb1ELi96ELb1EEEEEEEEEvNT_6ParamsE)
        /*0020*/ 	.word	0x00000080


	//----- nvinfo : EIATTR_FRAME_SIZE
	.align		4
.L_22:
        /*0024*/ 	.byte	0x04, 0x11
        /*0026*/ 	.short	(.L_24 - .L_23)
	.align		4
.L_23:
        /*0028*/ 	.word	index@(_ZN7cutlass13device_kernelIN5flash11enable_sm90INS1_16FlashAttnBwdSm90INS1_25CollectiveMainloopBwdSm90ILi2ELi1ELi1EN4cute5tupleIJNS5_1CILi1EEES8_S8_EEENS6_IJNS7_ILi64EEENS7_ILi96EEENS7_ILi192EEEEEENS_10bfloat16_tEfNS_4arch4Sm90ELb1ELb0ELb0ELb1ELb1ELb0ELb1ELb0ELi3ELi1ELi1ELi1ELb0EEENS1_24CollectiveEpilogueBwdGQAISD_fSG_Li384ELb1ELb1EEENS1_25SingleTileBwdLPTSchedulerILb1ELi96ELb1EEEEEEEEEvNT_6ParamsE)
        /*002c*/ 	.word	0x00000008


	//----- nvinfo : EIATTR_REGCOUNT
	.align		4
.L_24:
        /*0030*/ 	.byte	0x04, 0x2f
        /*0032*/ 	.short	(.L_26 - .L_25)
	.align		4
.L_25:
        /*0034*/ 	.word	index@(_ZN7cutlass13device_kernelIN5flash32FlashAttnBwdPostprocessConvertdQIN4cute5tupleIJNS3_1CILi64EEENS5_ILi192EEEEEENS_10bfloat16_tEfNS_4arch4Sm90ELi384ENS3_8TiledMMAINS3_8MMA_AtomIJNS3_4SM904GMMA27MMA_64x64x16_F32BF16BF16_SSILNSF_5MajorE0ELSH_1ELNSF_7ScaleInE1ELSI_1EEEEEENS3_6LayoutINS4_IJNS5_ILi1EEENS5_ILi3EEESM_EEENS4_IJNS5_ILi0EEESM_SP_EEEEENS4_IJNS3_10UnderscoreESS_SS_EEEEELb0EEEEEvNT_6ParamsE)
        /*0038*/ 	.word	0x00000038


	//----- nvinfo : EIATTR_FRAME_SIZE
	.align		4
.L_26:
        /*003c*/ 	.byte	0x04, 0x11
        /*003e*/ 	.short	(.L_28 - .L_27)
	.align		4
.L_27:
        /*0040*/ 	.word	index@(_ZN7cutlass13device_kernelIN5flash32FlashAttnBwdPostprocessConvertdQIN4cute5tupleIJNS3_1CILi64EEENS5_ILi192EEEEEENS_10bfloat16_tEfNS_4arch4Sm90ELi384ENS3_8TiledMMAINS3_8MMA_AtomIJNS3_4SM904GMMA27MMA_64x64x16_F32BF16BF16_SSILNSF_5MajorE0ELSH_1ELNSF_7ScaleInE1ELSI_1EEEEEENS3_6LayoutINS4_IJNS5_ILi1EEENS5_ILi3EEESM_EEENS4_IJNS5_ILi0EEESM_SP_EEEEENS4_IJNS3_10UnderscoreESS_SS_EEEEELb0EEEEEvNT_6ParamsE)
        /*0044*/ 	.word	0x00000000


	//----- nvinfo : EIATTR_REGCOUNT
	.align		4
.L_28:
        /*0048*/ 	.byte	0x04, 0x2f
        /*004a*/ 	.short	(.L_30 - .L_29)
	.align		4
.L_29:
        /*004c*/ 	.word	index@(_ZN7cutlass13device_kernelIN5flash32FlashAttnBwdPostprocessConvertdQIN4cute5tupleIJNS3_1CILi96EEENS5_ILi192EEEEEENS_10bfloat16_tEfNS_4arch4Sm90ELi384ENS3_8TiledMMAINS3_8MMA_AtomIJNS3_4SM904GMMA27MMA_64x96x16_F32BF16BF16_SSILNSF_5MajorE1ELSH_1ELNSF_7ScaleInE1ELSI_1EEEEEENS3_6LayoutINS4_IJNS5_ILi3EEENS5_ILi1EEESN_EEENS4_IJSN_NS5_ILi0EEESP_EEEEENS4_IJNS3_10UnderscoreESS_SS_EEEEELb1EEEEEvNT_6ParamsE)
        /*0050*/ 	.word	0x00000048


	//----- nvinfo : EIATTR_FRAME_SIZE
	.align		4
.L_30:
        /*0054*/ 	.byte	0x04, 0x11
        /*0056*/ 	.short	(.L_32 - .L_31)
	.align		4
.L_31:
        /*0058*/ 	.word	index@(_ZN7cutlass13device_kernelIN5flash32FlashAttnBwdPostprocessConvertdQIN4cute5tupleIJNS3_1CILi96EEENS5_ILi192EEEEEENS_10bfloat16_tEfNS_4arch4Sm90ELi384ENS3_8TiledMMAINS3_8MMA_AtomIJNS3_4SM904GMMA27MMA_64x96x16_F32BF16BF16_SSILNSF_5MajorE1ELSH_1ELNSF_7ScaleInE1ELSI_1EEEEEENS3_6LayoutINS4_IJNS5_ILi3EEENS5_ILi1EEESN_EEENS4_IJSN_NS5_ILi0EEESP_EEEEENS4_IJNS3_10UnderscoreESS_SS_EEEEELb1EEEEEvNT_6ParamsE)
        /*005c*/ 	.word	0x00000000


	//----- nvinfo : EIATTR_REGCOUNT
	.align		4
.L_32:
        /*0060*/ 	.byte	0x04, 0x2f
        /*0062*/ 	.short	(.L_34 - .L_33)
	.align		4
.L_33:
        /*0064*/ 	.word	index@(_ZN7cutlass13device_kernelIN5flash11enable_sm90INS1_16FlashAttnBwdSm90INS1_25CollectiveMainloopBwdSm90ILi2ELi1ELi1EN4cute5tupleIJNS5_1CILi1EEES8_S8_EEENS6_IJNS7_ILi64EEENS7_ILi96EEENS7_ILi192EEEEEENS_10bfloat16_tEfNS_4arch4Sm90ELb1ELb0ELb0ELb1ELb0ELb0ELb1ELb0ELi3ELi1ELi1ELi1ELb0EEENS1_24CollectiveEpilogueBwdGQAISD_fSG_Li384ELb1ELb0EEENS1_25SingleTileBwdLPTSchedulerILb1ELi96ELb0EEEEEEEEEvNT_6ParamsE)
        /*0068*/ 	.word	0x00000080


	//----- nvinfo : EIATTR_FRAME_SIZE
	.align		4
.L_34:
        /*006c*/ 	.byte	0x04, 0x11
        /*006e*/ 	.short	(.L_36 - .L_35)
	.align		4
.L_35:
        /*0070*/ 	.word	index@(_ZN7cutlass13device_kernelIN5flash11enable_sm90INS1_16FlashAttnBwdSm90INS1_25CollectiveMainloopBwdSm90ILi2ELi1ELi1EN4cute5tupleIJNS5_1CILi1EEES8_S8_EEENS6_IJNS7_ILi64EEENS7_ILi96EEENS7_ILi192EEEEEENS_10bfloat16_tEfNS_4arch4Sm90ELb1ELb0ELb0ELb1ELb0ELb0ELb1ELb0ELi3ELi1ELi1ELi1ELb0EEENS1_24CollectiveEpilogueBwdGQAISD_fSG_Li384ELb1ELb0EEENS1_25SingleTileBwdLPTSchedulerILb1ELi96ELb0EEEEEEEEEvNT_6ParamsE)
        /*0074*/ 	.word	0x00000008


	//----- nvinfo : EIATTR_REGCOUNT
	.align		4
.L_36:
        /*0078*/ 	.byte	0x04, 0x2f
        /*007a*/ 	.short	(.L_38 - .L_37)
	.align		4
.L_37:
        /*007c*/ 	.word	index@(_ZN7cutlass13device_kernelIN5flash11enable_sm90INS1_16FlashAttnBwdSm90INS1_25CollectiveMainloopBwdSm90ILi2ELi1ELi1EN4cute5tupleIJNS5_1CILi1EEES8_S8_EEENS6_IJNS7_ILi64EEENS7_ILi96EEENS7_ILi192EEEEEENS_10bfloat16_tEfNS_4arch4Sm90ELb1ELb0ELb0ELb1ELb1ELb0ELb1ELb0ELi3ELi1ELi1ELi1ELb0EEENS1_21CollectiveEpilogueBwdISD_SE_SG_Li384ELb1ELb1ELi3EEENS1_25SingleTileBwdLPTSchedulerILb1ELi96ELb1EEEEEEEEEvNT_6ParamsE)
        /*0080*/ 	.word	0x00000080


	//----- nvinfo : EIATTR_FRAME_SIZE
	.align		4
.L_38:
        /*0084*/ 	.byte	0x04, 0x11
        /*0086*/ 	.short	(.L_40 - .L_39)
	.align		4
.L_39:
        /*0088*/ 	.word	index@(_ZN7cutlass13device_kernelIN5flash11enable_sm90INS1_16FlashAttnBwdSm90INS1_25CollectiveMainloopBwdSm90ILi2ELi1ELi1EN4cute5tupleIJNS5_1CILi1EEES8_S8_EEENS6_IJNS7_ILi64EEENS7_ILi96EEENS7_ILi192EEEEEENS_10bfloat16_tEfNS_4arch4Sm90ELb1ELb0ELb0ELb1ELb1ELb0ELb1ELb0ELi3ELi1ELi1ELi1ELb0EEENS1_21CollectiveEpilogueBwdISD_SE_SG_Li384ELb1ELb1ELi3EEENS1_25SingleTileBwdLPTSchedulerILb1ELi96ELb1EEEEEEEEEvNT_6ParamsE)
        /*008c*/ 	.word	0x00000008


	//----- nvinfo : EIATTR_REGCOUNT
	.align		4
.L_40:
        /*0090*/ 	.byte	0x04, 0x2f
        /*0092*/ 	.short	(.L_42 - .L_41)
	.align		4
.L_41:
        /*0094*/ 	.word	index@(_ZN7cutlass13device_kernelIN5flash11enable_sm90INS1_16FlashAttnBwdSm90INS1_25CollectiveMainloopBwdSm90ILi2ELi1ELi1EN4cute5tupleIJNS5_1CILi1EEES8_S8_EEENS6_IJNS7_ILi64EEENS7_ILi96EEENS7_ILi192EEEEEENS_10bfloat16_tEfNS_4arch4Sm90ELb1ELb0ELb0ELb1ELb0ELb0ELb1ELb0ELi3ELi1ELi1ELi1ELb0EEENS1_21CollectiveEpilogueBwdISD_SE_SG_Li384ELb1ELb1ELi3EEENS1_25SingleTileBwdLPTSchedulerILb1ELi96ELb0EEEEEEEEEvNT_6ParamsE)
        /*0098*/ 	.word	0x00000080


	//----- nvinfo : EIATTR_FRAME_SIZE
	.align		4
.L_42:
        /*009c*/ 	.byte	0x04, 0x11
        /*009e*/ 	.short	(.L_44 - .L_43)
	.align		4
.L_43:
        /*00a0*/ 	.word	index@(_ZN7cutlass13device_kernelIN5flash11enable_sm90INS1_16FlashAttnBwdSm90INS1_25CollectiveMainloopBwdSm90ILi2ELi1ELi1EN4cute5tupleIJNS5_1CILi1EEES8_S8_EEENS6_IJNS7_ILi64EEENS7_ILi96EEENS7_ILi192EEEEEENS_10bfloat16_tEfNS_4arch4Sm90ELb1ELb0ELb0ELb1ELb0ELb0ELb1ELb0ELi3ELi1ELi1ELi1ELb0EEENS1_21CollectiveEpilogueBwdISD_SE_SG_Li384ELb1ELb1ELi3EEENS1_25SingleTileBwdLPTSchedulerILb1ELi96ELb0EEEEEEEEEvNT_6ParamsE)
        /*00a4*/ 	.word	0x00000008


	//----- nvinfo : EIATTR_REGCOUNT
	.align		4
.L_44:
        /*00a8*/ 	.byte	0x04, 0x2f
        /*00aa*/ 	.short	(.L_46 - .L_45)
	.align		4
.L_45:
        /*00ac*/ 	.word	index@(_ZN7cutlass13device_kernelIN5flash22FlashAttnBwdPreprocessIN4cute5tupleIJNS3_1CILi64EEENS5_ILi192EEEEEENS_10bfloat16_tEfNS_4arch4Sm90ELb1ELb0EEEEEvNT_6ParamsE)
        /*00b0*/ 	.word	0x0000005a


	//----- nvinfo : EIATTR_FRAME_SIZE
	.align		4
.L_46:
        /*00b4*/ 	.byte	0x04, 0x11
        /*00b6*/ 	.short	(.L_48 - .L_47)
	.align		4
.L_47:
        /*00b8*/ 	.word	index@(_ZN7cutlass13device_kernelIN5flash22FlashAttnBwdPreprocessIN4cute5tupleIJNS3_1CILi64EEENS5_ILi192EEEEEENS_10bfloat16_tEfNS_4arch4Sm90ELb1ELb0EEEEEvNT_6ParamsE)
        /*00bc*/ 	.word	0x00000000


	//----- nvinfo : EIATTR_REGCOUNT
	.align		4
.L_48:
        /*00c0*/ 	.byte	0x04, 0x2f
        /*00c2*/ 	.short	(.L_50 - .L_49)
	.align		4
.L_49:
        /*00c4*/ 	.word	index@(_ZN7cutlass13device_kernelIN5flash11enable_sm90INS1_16FlashAttnBwdSm90INS1_25CollectiveMainloopBwdSm90ILi2ELi1ELi1EN4cute5tupleIJNS5_1CILi1EEES8_S8_EEENS6_IJNS7_ILi64EEENS7_ILi96EEENS7_ILi192EEEEEENS_10bfloat16_tEfNS_4arch4Sm90ELb1ELb0ELb0ELb0ELb1ELb0ELb1ELb0ELi3ELi1ELi1ELi1ELb0EEENS1_24CollectiveEpilogueBwdGQAISD_fSG_Li384ELb0ELb1EEENS1_25SingleTileBwdLPTSchedulerILb0ELi96ELb1EEEEEEEEEvNT_6ParamsE)
        /*00c8*/ 	.word	0x00000080


	//----- nvinfo : EIATTR_FRAME_SIZE
	.align		4
.L_50:
        /*00cc*/ 	.byte	0x04, 0x11
        /*00ce*/ 	.short	(.L_52 - .L_51)
	.align		4
.L_51:
        /*00d0*/ 	.word	index@(_ZN7cutlass13device_kernelIN5flash11enable_sm90INS1_16FlashAttnBwdSm90INS1_25CollectiveMainloopBwdSm90ILi2ELi1ELi1EN4cute5tupleIJNS5_1CILi1EEES8_S8_EEENS6_IJNS7_ILi64EEENS7_ILi96EEENS7_ILi192EEEEEENS_10bfloat16_tEfNS_4arch4Sm90ELb1ELb0ELb0ELb0ELb1ELb0ELb1ELb0ELi3ELi1ELi1ELi1ELb0EEENS1_24CollectiveEpilogueBwdGQAISD_fSG_Li384ELb0ELb1EEENS1_25SingleTileBwdLPTSchedulerILb0ELi96ELb1EEEEEEEEEvNT_6ParamsE)
        /*00d4*/ 	.word	0x00000018


	//----- nvinfo : EIATTR_REGCOUNT
	.align		4
.L_52:
        /*00d8*/ 	.byte	0x04, 0x2f
        /*00da*/ 	.short	(.L_54 - .L_53)
	.align		4
.L_53:
        /*00dc*/ 	.word	index@(_ZN7cutlass13device_kernelIN5flash11enable_sm90INS1_16FlashAttnBwdSm90INS1_25CollectiveMainloopBwdSm90ILi2ELi1ELi1EN4cute5tupleIJNS5_1CILi1EEES8_S8_EEENS6_IJNS7_ILi64EEENS7_ILi96EEENS7_ILi192EEEEEENS_10bfloat16_tEfNS_4arch4Sm90ELb1ELb0ELb0ELb0ELb0ELb0ELb1ELb0ELi3ELi1ELi1ELi1ELb0EEENS1_24CollectiveEpilogueBwdGQAISD_fSG_Li384ELb0ELb0EEENS1_25SingleTileBwdLPTSchedulerILb0ELi96ELb0EEEEEEEEEvNT_6ParamsE)
        /*00e0*/ 	.word	0x00000080


	//----- nvinfo : EIATTR_FRAME_SIZE
	.align		4
.L_54:
        /*00e4*/ 	.byte	0x04, 0x11
        /*00e6*/ 	.short	(.L_56 - .L_55)
	.align		4
.L_55:
        /*00e8*/ 	.word	index@(_ZN7cutlass13device_kernelIN5flash11enable_sm90INS1_16FlashAttnBwdSm90INS1_25CollectiveMainloopBwdSm90ILi2ELi1ELi1EN4cute5tupleIJNS5_1CILi1EEES8_S8_EEENS6_IJNS7_ILi64EEENS7_ILi96EEENS7_ILi192EEEEEENS_10bfloat16_tEfNS_4arch4Sm90ELb1ELb0ELb0ELb0ELb0ELb0ELb1ELb0ELi3ELi1ELi1ELi1ELb0EEENS1_24CollectiveEpilogueBwdGQAISD_fSG_Li384ELb0ELb0EEENS1_25SingleTileBwdLPTSchedulerILb0ELi96ELb0EEEEEEEEEvNT_6ParamsE)
        /*00ec*/ 	.word	0x00000018


	//----- nvinfo : EIATTR_REGCOUNT
	.align		4
.L_56:
        /*00f0*/ 	.byte	0x04, 0x2f
        /*00f2*/ 	.short	(.L_58 - .L_57)
	.align		4
.L_57:
        /*00f4*/ 	.word	index@(_ZN7cutlass13device_kernelIN5flash11enable_sm90INS1_16FlashAttnBwdSm90INS1_25CollectiveMainloopBwdSm90ILi2ELi1ELi1EN4cute5tupleIJNS5_1CILi1EEES8_S8_EEENS6_IJNS7_ILi64EEENS7_ILi96EEENS7_ILi192EEEEEENS_10bfloat16_tEfNS_4arch4Sm90ELb1ELb0ELb0ELb0ELb1ELb0ELb1ELb0ELi3ELi1ELi1ELi1ELb0EEENS1_21CollectiveEpilogueBwdISD_SE_SG_Li384ELb0ELb1ELi3EEENS1_25SingleTileBwdLPTSchedulerILb0ELi96ELb1EEEEEEEEEvNT_6ParamsE)
        /*00f8*/ 	.word	0x00000080


	//----- nvinfo : EIATTR_FRAME_SIZE
	.align		4
.L_58:
        /*00fc*/ 	.byte	0x04, 0x11
        /*00fe*/ 	.short	(.L_60 - .L_59)
	.align		4
.L_59:
        /*0100*/ 	.word	index@(_ZN7cutlass13device_kernelIN5flash11enable_sm90INS1_16FlashAttnBwdSm90INS1_25CollectiveMainloopBwdSm90ILi2ELi1ELi1EN4cute5tupleIJNS5_1CILi1EEES8_S8_EEENS6_IJNS7_ILi64EEENS7_ILi96EEENS7_ILi192EEEEEENS_10bfloat16_tEfNS_4arch4Sm90ELb1ELb0ELb0ELb0ELb1ELb0ELb1ELb0ELi3ELi1ELi1ELi1ELb0EEENS1_21CollectiveEpilogueBwdISD_SE_SG_Li384ELb0ELb1ELi3EEENS1_25SingleTileBwdLPTSchedulerILb0ELi96ELb1EEEEEEEEEvNT_6ParamsE)
        /*0104*/ 	.word	0x00000018


	//----- nvinfo : EIATTR_REGCOUNT
	.align		4
.L_60:
        /*0108*/ 	.byte	0x04, 0x2f
        /*010a*/ 	.short	(.L_62 - .L_61)
	.align		4
.L_61:
        /*010c*/ 	.word	index@(_ZN7cutlass13device_kernelIN5flash11enable_sm90INS1_16FlashAttnBwdSm90INS1_25CollectiveMainloopBwdSm90ILi2ELi1ELi1EN4cute5tupleIJNS5_1CILi1EEES8_S8_EEENS6_IJNS7_ILi64EEENS7_ILi96EEENS7_ILi192EEEEEENS_10bfloat16_tEfNS_4arch4Sm90ELb1ELb0ELb0ELb0ELb0ELb0ELb1ELb0ELi3ELi1ELi1ELi1ELb0EEENS1_21CollectiveEpilogueBwdISD_SE_SG_Li384ELb0ELb1ELi3EEENS1_25SingleTileBwdLPTSchedulerILb0ELi96ELb0EEEEEEEEEvNT_6ParamsE)
        /*0110*/ 	.word	0x00000080


	//----- nvinfo : EIATTR_FRAME_SIZE
	.align		4
.L_62:
        /*0114*/ 	.byte	0x04, 0x11
        /*0116*/ 	.short	(.L_64 - .L_63)
	.align		4
.L_63:
        /*0118*/ 	.word	index@(_ZN7cutlass13device_kernelIN5flash11enable_sm90INS1_16FlashAttnBwdSm90INS1_25CollectiveMainloopBwdSm90ILi2ELi1ELi1EN4cute5tupleIJNS5_1CILi1EEES8_S8_EEENS6_IJNS7_ILi64EEENS7_ILi96EEENS7_ILi192EEEEEENS_10bfloat16_tEfNS_4arch4Sm90ELb1ELb0ELb0ELb0ELb0ELb0ELb1ELb0ELi3ELi1ELi1ELi1ELb0EEENS1_21CollectiveEpilogueBwdISD_SE_SG_Li384ELb0ELb1ELi3EEENS1_25SingleTileBwdLPTSchedulerILb0ELi96ELb0EEEEEEEEEvNT_6ParamsE)
        /*011c*/ 	.word	0x00000018


	//----- nvinfo : EIATTR_REGCOUNT
	.align		4
.L_64:
        /*0120*/ 	.byte	0x04, 0x2f
        /*0122*/ 	.short	(.L_66 - .L_65)
	.align		4
.L_65:
        /*0124*/ 	.word	index@(_ZN7cutlass13device_kernelIN5flash11enable_sm90INS1_16FlashAttnBwdSm90INS1_25CollectiveMainloopBwdSm90ILi2ELi1ELi1EN4cute5tupleIJNS5_1CILi1EEES8_S8_EEENS6_IJNS7_ILi64EEENS7_ILi96EEENS7_ILi192EEEEEENS_10bfloat16_tEfNS_4arch4Sm90ELb0ELb1ELb0ELb1ELb1ELb0ELb1ELb0ELi3ELi1ELi1ELi1ELb0EEENS1_24CollectiveEpilogueBwdGQAISD_fSG_Li384ELb1ELb1EEENS1_19SingleTileSchedulerILb1ELb0ELb0ELi96EEEEEEEEEvNT_6ParamsE)
        /*0128*/ 	.word	0x00000080


	//----- nvinfo : EIATTR_FRAME_SIZE
	.align		4
.L_66:
        /*012c*/ 	.byte	0x04, 0x11
        /*012e*/ 	.short	(.L_68 - .L_67)
	.align		4
.L_67:
        /*0130*/ 	.word	index@(_ZN7cutlass13device_kernelIN5flash11enable_sm90INS1_16FlashAttnBwdSm90INS1_25CollectiveMainloopBwdSm90ILi2ELi1ELi1EN4cute5tupleIJNS5_1CILi1EEES8_S8_EEENS6_IJNS7_ILi64EEENS7_ILi96EEENS7_ILi192EEEEEENS_10bfloat16_tEfNS_4arch4Sm90ELb0ELb1ELb0ELb1ELb1ELb0ELb1ELb0ELi3ELi1ELi1ELi1ELb0EEENS1_24CollectiveEpilogueBwdGQAISD_fSG_Li384ELb1ELb1EEENS1_19SingleTileSchedulerILb1ELb0ELb0ELi96EEEEEEEEEvNT_6ParamsE)
        /*0134*/ 	.word	0x00000000


	//----- nvinfo : EIATTR_REGCOUNT
	.align		4
.L_68:
        /*0138*/ 	.byte	0x04, 0x2f
        /*013a*/ 	.short	(.L_70 - .L_69)
	.align		4
.L_69:
        /*013c*/ 	.word	index@(_ZN7cutlass13device_kernelIN5flash11enable_sm90INS1_16FlashAttnBwdSm90INS1_25CollectiveMainloopBwdSm90ILi2ELi1ELi1EN4cute5tupleIJNS5_1CILi1EEES8_S8_EEENS6_IJNS7_ILi64EEENS7_ILi96EEENS7_ILi192EEEEEENS_10bfloat16_tEfNS_4arch4Sm90ELb0ELb1ELb0ELb1ELb0ELb0ELb1ELb0ELi3ELi1ELi1ELi1ELb0EEENS1_24CollectiveEpilogueBwdGQAISD_fSG_Li384ELb1ELb0EEENS1_19SingleTileSchedulerILb1ELb0ELb0ELi96EEEEEEEEEvNT_6ParamsE)
        /*0140*/ 	.word	0x00000080


	//----- nvinfo : EIATTR_FRAME_SIZE
	.align		4
.L_70:
        /*0144*/ 	.byte	0x04, 0x11
        /*0146*/ 	.short	(.L_72 - .L_71)
	.align		4
.L_71:
        /*0148*/ 	.word	index@(_ZN7cutlass13device_kernelIN5flash11enable_sm90INS1_16FlashAttnBwdSm90INS1_25CollectiveMainloopBwdSm90ILi2ELi1ELi1EN4cute5tupleIJNS5_1CILi1EEES8_S8_EEENS6_IJNS7_ILi64EEENS7_ILi96EEENS7_ILi192EEEEEENS_10bfloat16_tEfNS_4arch4Sm90ELb0ELb1ELb0ELb1ELb0ELb0ELb1ELb0ELi3ELi1ELi1ELi1ELb0EEENS1_24CollectiveEpilogueBwdGQAISD_fSG_Li384ELb1ELb0EEENS1_19SingleTileSchedulerILb1ELb0ELb0ELi96EEEEEEEEEvNT_6ParamsE)
        /*014c*/ 	.word	0x00000000


	//----- nvinfo : EIATTR_REGCOUNT
	.align		4
.L_72:
        /*0150*/ 	.byte	0x04, 0x2f
        /*0152*/ 	.short	(.L_74 - .L_73)
	.align		4
.L_73:
        /*0154*/ 	.word	index@(_ZN7cutlass13device_kernelIN5flash11enable_sm90INS1_16FlashAttnBwdSm90INS1_25CollectiveMainloopBwdSm90ILi2ELi1ELi1EN4cute5tupleIJNS5_1CILi1EEES8_S8_EEENS6_IJNS7_ILi64EEENS7_ILi96EEENS7_ILi192EEEEEENS_10bfloat16_tEfNS_4arch4Sm90ELb0ELb1ELb0ELb1ELb1ELb0ELb1ELb0ELi3ELi1ELi1ELi1ELb0EEENS1_21CollectiveEpilogueBwdISD_SE_SG_Li384ELb1ELb1ELi3EEENS1_19SingleTileSchedulerILb1ELb0ELb0ELi96EEEEEEEEEvNT_6ParamsE)
        /*0158*/ 	.word	0x00000080


	//----- nvinfo : EIATTR_FRAME_SIZE
	.align		4
.L_74:
        /*015c*/ 	.byte	0x04, 0x11
        /*015e*/ 	.short	(.L_76 - .L_75)
	.align		4
.L_75:
        /*0160*/ 	.word	index@(_ZN7cutlass13device_kernelIN5flash11enable_sm90INS1_16FlashAttnBwdSm90INS1_25CollectiveMainloopBwdSm90ILi2ELi1ELi1EN4cute5tupleIJNS5_1CILi1EEES8_S8_EEENS6_IJNS7_ILi64EEENS7_ILi96EEENS7_ILi192EEEEEENS_10bfloat16_tEfNS_4arch4Sm90ELb0ELb1ELb0ELb1ELb1ELb0ELb1ELb0ELi3ELi1ELi1ELi1ELb0EEENS1_21CollectiveEpilogueBwdISD_SE_SG_Li384ELb1ELb1ELi3EEENS1_19SingleTileSchedulerILb1ELb0ELb0ELi96EEEEEEEEEvNT_6ParamsE)
        /*0164*/ 	.word	0x00000000


	//----- nvinfo : EIATTR_REGCOUNT
	.align		4
.L_76:
        /*0168*/ 	.byte	0x04, 0x2f
        /*016a*/ 	.short	(.L_78 - .L_77)
	.align		4
.L_77:
        /*016c*/ 	.word	index@(_ZN7cutlass13device_kernelIN5flash11enable_sm90INS1_16FlashAttnBwdSm90INS1_25CollectiveMainloopBwdSm90ILi2ELi1ELi1EN4cute5tupleIJNS5_1CILi1EEES8_S8_EEENS6_IJNS7_ILi64EEENS7_ILi96EEENS7_ILi192EEEEEENS_10bfloat16_tEfNS_4arch4Sm90ELb0ELb1ELb0ELb1ELb0ELb0ELb1ELb0ELi3ELi1ELi1ELi1ELb0EEENS1_21CollectiveEpilogueBwdISD_SE_SG_Li384ELb1ELb1ELi3EEENS1_19SingleTileSchedulerILb1ELb0ELb0ELi96EEEEEEEEEvNT_6ParamsE)
        /*0170*/ 	.word	0x00000080


	//----- nvinfo : EIATTR_FRAME_SIZE
	.align		4
.L_78:
        /*0174*/ 	.byte	0x04, 0x11
        /*0176*/ 	.short	(.L_80 - .L_79)
	.align		4
.L_79:
        /*0178*/ 	.word	index@(_ZN7cutlass13device_kernelIN5flash11enable_sm90INS1_16FlashAttnBwdSm90INS1_25CollectiveMainloopBwdSm90ILi2ELi1ELi1EN4cute5tupleIJNS5_1CILi1EEES8_S8_EEENS6_IJNS7_ILi64EEENS7_ILi96EEENS7_ILi192EEEEEENS_10bfloat16_tEfNS_4arch4Sm90ELb0ELb1ELb0ELb1ELb0ELb0ELb1ELb0ELi3ELi1ELi1ELi1ELb0EEENS1_21CollectiveEpilogueBwdISD_SE_SG_Li384ELb1ELb1ELi3EEENS1_19SingleTileSchedulerILb1ELb0ELb0ELi96EEEEEEEEEvNT_6ParamsE)
        /*017c*/ 	.word	0x00000000


	//----- nvinfo : EIATTR_REGCOUNT
	.align		4
.L_80:
        /*0180*/ 	.byte	0x04, 0x2f
        /*0182*/ 	.short	(.L_82 - .L_81)
	.align		4
.L_81:
        /*0184*/ 	.word	index@(_ZN7cutlass13device_kernelIN5flash11enable_sm90INS1_16FlashAttnBwdSm90INS1_25CollectiveMainloopBwdSm90ILi2ELi1ELi1EN4cute5tupleIJNS5_1CILi1EEES8_S8_EEENS6_IJNS7_ILi64EEENS7_ILi96EEENS7_ILi192EEEEEENS_10bfloat16_tEfNS_4arch4Sm90ELb0ELb1ELb0ELb0ELb1ELb0ELb1ELb0ELi3ELi1ELi1ELi1ELb0EEENS1_24CollectiveEpilogueBwdGQAISD_fSG_Li384ELb0ELb1EEENS1_19SingleTileSchedulerILb0ELb0ELb0ELi96EEEEEEEEEvNT_6ParamsE)
        /*0188*/ 	.word	0x00000080


	//----- nvinfo : EIATTR_FRAME_SIZE
	.align		4
.L_82:
        /*018c*/ 	.byte	0x04, 0x11
        /*018e*/ 	.short	(.L_84 - .L_83)
	.align		4
.L_83:
        /*0190*/ 	.word	index@(_ZN7cutlass13device_kernelIN5flash11enable_sm90INS1_16FlashAttnBwdSm90INS1_25CollectiveMainloopBwdSm90ILi2ELi1ELi1EN4cute5tupleIJNS5_1CILi1EEES8_S8_EEENS6_IJNS7_ILi64EEENS7_ILi96EEENS7_ILi192EEEEEENS_10bfloat16_tEfNS_4arch4Sm90ELb0ELb1ELb0ELb0ELb1ELb0ELb1ELb0ELi3ELi1ELi1ELi1ELb0EEENS1_24CollectiveEpilogueBwdGQAISD_fSG_Li384ELb0ELb1EEENS1_19SingleTileSchedulerILb0ELb0ELb0ELi96EEEEEEEEEvNT_6ParamsE)
        /*0194*/ 	.word	0x00000000


	//----- nvinfo : EIATTR_REGCOUNT
	.align		4
.L_84:
        /*0198*/ 	.byte	0x04, 0x2f
        /*019a*/ 	.short	(.L_86 - .L_85)
	.align		4
.L_85:
        /*019c*/ 	.word	index@(_ZN7cutlass13device_kernelIN5flash11enable_sm90INS1_16FlashAttnBwdSm90INS1_25CollectiveMainloopBwdSm90ILi2ELi1ELi1EN4cute5tupleIJNS5_1CILi1EEES8_S8_EEENS6_IJNS7_ILi64EEENS7_ILi96EEENS7_ILi192EEEEEENS_10bfloat16_tEfNS_4arch4Sm90ELb0ELb1ELb0ELb0ELb0ELb0ELb1ELb0ELi3ELi1ELi1ELi1ELb0EEENS1_24CollectiveEpilogueBwdGQAISD_fSG_Li384ELb0ELb0EEENS1_19SingleTileSchedulerILb0ELb0ELb0ELi96EEEEEEEEEvNT_6ParamsE)
        /*01a0*/ 	.word	0x00000080


	//----- nvinfo : EIATTR_FRAME_SIZE
	.align		4
.L_86:
        /*01a4*/ 	.byte	0x04, 0x11
        /*01a6*/ 	.short	(.L_88 - .L_87)
	.align		4
.L_87:
        /*01a8*/ 	.word	index@(_ZN7cutlass13device_kernelIN5flash11enable_sm90INS1_16FlashAttnBwdSm90INS1_25CollectiveMainloopBwdSm90ILi2ELi1ELi1EN4cute5tupleIJNS5_1CILi1EEES8_S8_EEENS6_IJNS7_ILi64EEENS7_ILi96EEENS7_ILi192EEEEEENS_10bfloat16_tEfNS_4arch4Sm90ELb0ELb1ELb0ELb0ELb0ELb0ELb1ELb0ELi3ELi1ELi1ELi1ELb0EEENS1_24CollectiveEpilogueBwdGQAISD_fSG_Li384ELb0ELb0EEENS1_19SingleTileSchedulerILb0ELb0ELb0ELi96EEEEEEEEEvNT_6ParamsE)
        /*01ac*/ 	.word	0x00000000


	//----- nvinfo : EIATTR_REGCOUNT
	.align		4
.L_88:
        /*01b0*/ 	.byte	0x04, 0x2f
        /*01b2*/ 	.short	(.L_90 - .L_89)
	.align		4
.L_89:
        /*01b4*/ 	.word	index@(_ZN7cutlass13device_kernelIN5flash11enable_sm90INS1_16FlashAttnBwdSm90INS1_25CollectiveMainloopBwdSm90ILi2ELi1ELi1EN4cute5tupleIJNS5_1CILi1EEES8_S8_EEENS6_IJNS7_ILi64EEENS7_ILi96EEENS7_ILi192EEEEEENS_10bfloat16_tEfNS_4arch4Sm90ELb0ELb1ELb0ELb0ELb1ELb0ELb1ELb0ELi3ELi1ELi1ELi1ELb0EEENS1_21CollectiveEpilogueBwdISD_SE_SG_Li384ELb0ELb1ELi3EEENS1_19SingleTileSchedulerILb0ELb0ELb0ELi96EEEEEEEEEvNT_6ParamsE)
        /*01b8*/ 	.word	0x00000080


	//----- nvinfo : EIATTR_FRAME_SIZE
	.align		4
.L_90:
        /*01bc*/ 	.byte	0x04, 0x11
        /*01be*/ 	.short	(.L_92 - .L_91)
	.align		4
.L_91:
        /*01c0*/ 	.word	index@(_ZN7cutlass13device_kernelIN5flash11enable_sm90INS1_16FlashAttnBwdSm90INS1_25CollectiveMainloopBwdSm90ILi2ELi1ELi1EN4cute5tupleIJNS5_1CILi1EEES8_S8_EEENS6_IJNS7_ILi64EEENS7_ILi96EEENS7_ILi192EEEEEENS_10bfloat16_tEfNS_4arch4Sm90ELb0ELb1ELb0ELb0ELb1ELb0ELb1ELb0ELi3ELi1ELi1ELi1ELb0EEENS1_21CollectiveEpilogueBwdISD_SE_SG_Li384ELb0ELb1ELi3EEENS1_19SingleTileSchedulerILb0ELb0ELb0ELi96EEEEEEEEEvNT_6ParamsE)
        /*01c4*/ 	.word	0x00000000


	//----- nvinfo : EIATTR_REGCOUNT
	.align		4
.L_92:
        /*01c8*/ 	.byte	0x04, 0x2f
        /*01ca*/ 	.short	(.L_94 - .L_93)
	.align		4
.L_93:
        /*01cc*/ 	.word	index@(_ZN7cutlass13device_kernelIN5flash11enable_sm90INS1_16FlashAttnBwdSm90INS1_25CollectiveMainloopBwdSm90ILi2ELi1ELi1EN4cute5tupleIJNS5_1CILi1EEES8_S8_EEENS6_IJNS7_ILi64EEENS7_ILi96EEENS7_ILi192EEEEEENS_10bfloat16_tEfNS_4arch4Sm90ELb0ELb1ELb0ELb0ELb0ELb0ELb1ELb0ELi3ELi1ELi1ELi1ELb0EEENS1_21CollectiveEpilogueBwdISD_SE_SG_Li384ELb0ELb1ELi3EEENS1_19SingleTileSchedulerILb0ELb0ELb0ELi96EEEEEEEEEvNT_6ParamsE)
        /*01d0*/ 	.word	0x00000080


	//----- nvinfo : EIATTR_FRAME_SIZE
	.align		4
.L_94:
        /*01d4*/ 	.byte	0x04, 0x11
        /*01d6*/ 	.short	(.L_96 - .L_95)
	.align		4
.L_95:
        /*01d8*/ 	.word	index@(_ZN7cutlass13device_kernelIN5flash11enable_sm90INS1_16FlashAttnBwdSm90INS1_25CollectiveMainloopBwdSm90ILi2ELi1ELi1EN4cute5tupleIJNS5_1CILi1EEES8_S8_EEENS6_IJNS7_ILi64EEENS7_ILi96EEENS7_ILi192EEEEEENS_10bfloat16_tEfNS_4arch4Sm90ELb0ELb1ELb0ELb0ELb0ELb0ELb1ELb0ELi3ELi1ELi1ELi1ELb0EEENS1_21CollectiveEpilogueBwdISD_SE_SG_Li384ELb0ELb1ELi3EEENS1_19SingleTileSchedulerILb0ELb0ELb0ELi96EEEEEEEEEvNT_6ParamsE)
        /*01dc*/ 	.word	0x00000000


	//----- nvinfo : EIATTR_REGCOUNT
	.align		4
.L_96:
        /*01e0*/ 	.byte	0x04, 0x2f
        /*01e2*/ 	.short	(.L_98 - .L_97)
	.align		4
.L_97:
        /*01e4*/ 	.word	index@(_ZN7cutlass13device_kernelIN5flash11enable_sm90INS1_16FlashAttnBwdSm90INS1_25CollectiveMainloopBwdSm90ILi2ELi1ELi1EN4cute5tupleIJNS5_1CILi1EEES8_S8_EEENS6_IJNS7_ILi64EEENS7_ILi96EEENS7_ILi192EEEEEENS_10bfloat16_tEfNS_4arch4Sm90ELb0ELb0ELb0ELb1ELb1ELb0ELb1ELb0ELi3ELi1ELi1ELi1ELb0EEENS1_24CollectiveEpilogueBwdGQAISD_fSG_Li384ELb1ELb1EEENS1_19SingleTileSchedulerILb1ELb0ELb0ELi96EEEEEEEEEvNT_6ParamsE)
        /*01e8*/ 	.word	0x00000080


	//----- nvinfo : EIATTR_FRAME_SIZE
	.align		4
.L_98:
        /*01ec*/ 	.byte	0x04, 0x11
        /*01ee*/ 	.short	(.L_100 - .L_99)
	.align		4
.L_99:
        /*01f0*/ 	.word	index@(_ZN7cutlass13device_kernelIN5flash11enable_sm90INS1_16FlashAttnBwdSm90INS1_25CollectiveMainloopBwdSm90ILi2ELi1ELi1EN4cute5tupleIJNS5_1CILi1EEES8_S8_EEENS6_IJNS7_ILi64EEENS7_ILi96EEENS7_ILi192EEEEEENS_10bfloat16_tEfNS_4arch4Sm90ELb0ELb0ELb0ELb1ELb1ELb0ELb1ELb0ELi3ELi1ELi1ELi1ELb0EEENS1_24CollectiveEpilogueBwdGQAISD_fSG_Li384ELb1ELb1EEENS1_19SingleTileSchedulerILb1ELb0ELb0ELi96EEEEEEEEEvNT_6ParamsE)
        /*01f4*/ 	.word	0x00000000


	//----- nvinfo : EIATTR_REGCOUNT
	.align		4
.L_100:
        /*01f8*/ 	.byte	0x04, 0x2f
        /*01fa*/ 	.short	(.L_102 - .L_101)
	.align		4
.L_101:
        /*01fc*/ 	.word	index@(_ZN7cutlass13device_kernelIN5flash11enable_sm90INS1_16FlashAttnBwdSm90INS1_25CollectiveMainloopBwdSm90ILi2ELi1ELi1EN4cute5tupleIJNS5_1CILi1EEES8_S8_EEENS6_IJNS7_ILi64EEENS7_ILi96EEENS7_ILi192EEEEEENS_10bfloat16_tEfNS_4arch4Sm90ELb0ELb0ELb0ELb1ELb0ELb0ELb1ELb0ELi3ELi1ELi1ELi1ELb0EEENS1_24CollectiveEpilogueBwdGQAISD_fSG_Li384ELb1ELb0EEENS1_19SingleTileSchedulerILb1ELb0ELb0ELi96EEEEEEEEEvNT_6ParamsE)
        /*0200*/ 	.word	0x00000080


	//----- nvinfo : EIATTR_FRAME_SIZE
	.align		4
.L_102:
        /*0204*/ 	.byte	0x04, 0x11
        /*0206*/ 	.short	(.L_104 - .L_103)
	.align		4
.L_103:
        /*0208*/ 	.word	index@(_ZN7cutlass13device_kernelIN5flash11enable_sm90INS1_16FlashAttnBwdSm90INS1_25CollectiveMainloopBwdSm90ILi2ELi1ELi1EN4cute5tupleIJNS5_1CILi1EEES8_S8_EEENS6_IJNS7_ILi64EEENS7_ILi96EEENS7_ILi192EEEEEENS_10bfloat16_tEfNS_4arch4Sm90ELb0ELb0ELb0ELb1ELb0ELb0ELb1ELb0ELi3ELi1ELi1ELi1ELb0EEENS1_24CollectiveEpilogueBwdGQAISD_fSG_Li384ELb1ELb0EEENS1_19SingleTileSchedulerILb1ELb0ELb0ELi96EEEEEEEEEvNT_6ParamsE)
        /*020c*/ 	.word	0x00000000


	//----- nvinfo : EIATTR_REGCOUNT
	.align		4
.L_104:
        /*0210*/ 	.byte	0x04, 0x2f
        /*0212*/ 	.short	(.L_106 - .L_105)
	.align		4
.L_105:
        /*0214*/ 	.word	index@(_ZN7cutlass13device_kernelIN5flash11enable_sm90INS1_16FlashAttnBwdSm90INS1_25CollectiveMainloopBwdSm90ILi2ELi1ELi1EN4cute5tupleIJNS5_1CILi1EEES8_S8_EEENS6_IJNS7_ILi64EEENS7_ILi96EEENS7_ILi192EEEEEENS_10bfloat16_tEfNS_4arch4Sm90ELb0ELb0ELb0ELb1ELb1ELb0ELb1ELb0ELi3ELi1ELi1ELi1ELb0EEENS1_21CollectiveEpilogueBwdISD_SE_SG_Li384ELb1ELb1ELi3EEENS1_19SingleTileSchedulerILb1ELb0ELb0ELi96EEEEEEEEEvNT_6ParamsE)
        /*0218*/ 	.word	0x00000080


	//----- nvinfo : EIATTR_FRAME_SIZE
	.align		4
.L_106:
        /*021c*/ 	.byte	0x04, 0x11
        /*021e*/ 	.short	(.L_108 - .L_107)
	.align		4
.L_107:
        /*0220*/ 	.word	index@(_ZN7cutlass13device_kernelIN5flash11enable_sm90INS1_16FlashAttnBwdSm90INS1_25CollectiveMainloopBwdSm90ILi2ELi1ELi1EN4cute5tupleIJNS5_1CILi1EEES8_S8_EEENS6_IJNS7_ILi64EEENS7_ILi96EEENS7_ILi192EEEEEENS_10bfloat16_tEfNS_4arch4Sm90ELb0ELb0ELb0ELb1ELb1ELb0ELb1ELb0ELi3ELi1ELi1ELi1ELb0EEENS1_21CollectiveEpilogueBwdISD_SE_SG_Li384ELb1ELb1ELi3EEENS1_19SingleTileSchedulerILb1ELb0ELb0ELi96EEEEEEEEEvNT_6ParamsE)
        /*0224*/ 	.word	0x00000000


	//----- nvinfo : EIATTR_REGCOUNT
	.align		4
.L_108:
        /*0228*/ 	.byte	0x04, 0x2f
        /*022a*/ 	.short	(.L_110 - .L_109)
	.align		4
.L_109:
        /*022c*/ 	.word	index@(_ZN7cutlass13device_kernelIN5flash11enable_sm90INS1_16FlashAttnBwdSm90INS1_25CollectiveMainloopBwdSm90ILi2ELi1ELi1EN4cute5tupleIJNS5_1CILi1EEES8_S8_EEENS6_IJNS7_ILi64EEENS7_ILi96EEENS7_ILi192EEEEEENS_10bfloat16_tEfNS_4arch4Sm90ELb0ELb0ELb0ELb1ELb0ELb0ELb1ELb0ELi3ELi1ELi1ELi1ELb0EEENS1_21CollectiveEpilogueBwdISD_SE_SG_Li384ELb1ELb1ELi3EEENS1_19SingleTileSchedulerILb1ELb0ELb0ELi96EEEEEEEEEvNT_6ParamsE)
        /*0230*/ 	.word	0x00000080


	//----- nvinfo : EIATTR_FRAME_SIZE
	.align		4
.L_110:
        /*0234*/ 	.byte	0x04, 0x11
        /*0236*/ 	.short	(.L_112 - .L_111)
	.align		4
.L_111:
        /*0238*/ 	.word	index@(_ZN7cutlass13device_kernelIN5flash11enable_sm90INS1_16FlashAttnBwdSm90INS1_25CollectiveMainloopBwdSm90ILi2ELi1ELi1EN4cute5tupleIJNS5_1CILi1EEES8_S8_EEENS6_IJNS7_ILi64EEENS7_ILi96EEENS7_ILi192EEEEEENS_10bfloat16_tEfNS_4arch4Sm90ELb0ELb0ELb0ELb1ELb0ELb0ELb1ELb0ELi3ELi1ELi1ELi1ELb0EEENS1_21CollectiveEpilogueBwdISD_SE_SG_Li384ELb1ELb1ELi3EEENS1_19SingleTileSchedulerILb1ELb0ELb0ELi96EEEEEEEEEvNT_6ParamsE)
        /*023c*/ 	.word	0x00000000


	//----- nvinfo : EIATTR_REGCOUNT
	.align		4
.L_112:
        /*0240*/ 	.byte	0x04, 0x2f
        /*0242*/ 	.short	(.L_114 - .L_113)
	.align		4
.L_113:
        /*0244*/ 	.word	index@(_ZN7cutlass13device_kernelIN5flash11enable_sm90INS1_16FlashAttnBwdSm90INS1_25CollectiveMainloopBwdSm90ILi2ELi1ELi1EN4cute5tupleIJNS5_1CILi1EEES8_S8_EEENS6_IJNS7_ILi64EEENS7_ILi96EEENS7_ILi192EEEEEENS_10bfloat16_tEfNS_4arch4Sm90ELb0ELb0ELb0ELb0ELb1ELb0ELb1ELb0ELi3ELi1ELi1ELi1ELb0EEENS1_24CollectiveEpilogueBwdGQAISD_fSG_Li384ELb0ELb1EEENS1_19SingleTileSchedulerILb0ELb0ELb0ELi96EEEEEEEEEvNT_6ParamsE)
        /*0248*/ 	.word	0x00000080


	//----- nvinfo : EIATTR_FRAME_SIZE
	.align		4
.L_114:
        /*024c*/ 	.byte	0x04, 0x11
        /*024e*/ 	.short	(.L_116 - .L_115)
	.align		4
.L_115:
        /*0250*/ 	.word	index@(_ZN7cutlass13device_kernelIN5flash11enable_sm90INS1_16FlashAttnBwdSm90INS1_25CollectiveMainloopBwdSm90ILi2ELi1ELi1EN4cute5tupleIJNS5_1CILi1EEES8_S8_EEENS6_IJNS7_ILi64EEENS7_ILi96EEENS7_ILi192EEEEEENS_10bfloat16_tEfNS_4arch4Sm90ELb0ELb0ELb0ELb0ELb1ELb0ELb1ELb0ELi3ELi1ELi1ELi1ELb0EEENS1_24CollectiveEpilogueBwdGQAISD_fSG_Li384ELb0ELb1EEENS1_19SingleTileSchedulerILb0ELb0ELb0ELi96EEEEEEEEEvNT_6ParamsE)
        /*0254*/ 	.word	0x00000000


	//----- nvinfo : EIATTR_REGCOUNT
	.align		4
.L_116:
        /*0258*/ 	.byte	0x04, 0x2f
        /*025a*/ 	.short	(.L_118 - .L_117)
	.align		4
.L_117:
        /*025c*/ 	.word	index@(_ZN7cutlass13device_kernelIN5flash11enable_sm90INS1_16FlashAttnBwdSm90INS1_25CollectiveMainloopBwdSm90ILi2ELi1ELi1EN4cute5tupleIJNS5_1CILi1EEES8_S8_EEENS6_IJNS7_ILi64EEENS7_ILi96EEENS7_ILi192EEEEEENS_10bfloat16_tEfNS_4arch4Sm90ELb0ELb0ELb0ELb0ELb0ELb0ELb1ELb0ELi3ELi1ELi1ELi1ELb0EEENS1_24CollectiveEpilogueBwdGQAISD_fSG_Li384ELb0ELb0EEENS1_19SingleTileSchedulerILb0ELb0ELb0ELi96EEEEEEEEEvNT_6ParamsE)
        /*0260*/ 	.word	0x00000080


	//----- nvinfo : EIATTR_FRAME_SIZE
	.align		4
.L_118:
        /*0264*/ 	.byte	0x04, 0x11
        /*0266*/ 	.short	(.L_120 - .L_119)
	.align		4
.L_119:
        /*0268*/ 	.word	index@(_ZN7cutlass13device_kernelIN5flash11enable_sm90INS1_16FlashAttnBwdSm90INS1_25CollectiveMainloopBwdSm90ILi2ELi1ELi1EN4cute5tupleIJNS5_1CILi1EEES8_S8_EEENS6_IJNS7_ILi64EEENS7_ILi96EEENS7_ILi192EEEEEENS_10bfloat16_tEfNS_4arch4Sm90ELb0ELb0ELb0ELb0ELb0ELb0ELb1ELb0ELi3ELi1ELi1ELi1ELb0EEENS1_24CollectiveEpilogueBwdGQAISD_fSG_Li384ELb0ELb0EEENS1_19SingleTileSchedulerILb0ELb0ELb0ELi96EEEEEEEEEvNT_6ParamsE)
        /*026c*/ 	.word	0x00000000


	//----- nvinfo : EIATTR_REGCOUNT
	.align		4
.L_120:
        /*0270*/ 	.byte	0x04, 0x2f
        /*0272*/ 	.short	(.L_122 - .L_121)
	.align		4
.L_121:
        /*0274*/ 	.word	index@(_ZN7cutlass13device_kernelIN5flash11enable_sm90INS1_16FlashAttnBwdSm90INS1_25CollectiveMainloopBwdSm90ILi2ELi1ELi1EN4cute5tupleIJNS5_1CILi1EEES8_S8_EEENS6_IJNS7_ILi64EEENS7_ILi96EEENS7_ILi192EEEEEENS_10bfloat16_tEfNS_4arch4Sm90ELb0ELb0ELb0ELb0ELb1ELb0ELb1ELb0ELi3ELi1ELi1ELi1ELb0EEENS1_21CollectiveEpilogueBwdISD_SE_SG_Li384ELb0ELb1ELi3EEENS1_19SingleTileSchedulerILb0ELb0ELb0ELi96EEEEEEEEEvNT_6ParamsE)
        /*0278*/ 	.word	0x00000080


	//----- nvinfo : EIATTR_FRAME_SIZE
	.align		4
.L_122:
        /*027c*/ 	.byte	0x04, 0x11
        /*027e*/ 	.short	(.L_124 - .L_123)
	.align		4
.L_123:
        /*0280*/ 	.word	index@(_ZN7cutlass13device_kernelIN5flash11enable_sm90INS1_16FlashAttnBwdSm90INS1_25CollectiveMainloopBwdSm90ILi2ELi1ELi1EN4cute5tupleIJNS5_1CILi1EEES8_S8_EEENS6_IJNS7_ILi64EEENS7_ILi96EEENS7_ILi192EEEEEENS_10bfloat16_tEfNS_4arch4Sm90ELb0ELb0ELb0ELb0ELb1ELb0ELb1ELb0ELi3ELi1ELi1ELi1ELb0EEENS1_21CollectiveEpilogueBwdISD_SE_SG_Li384ELb0ELb1ELi3EEENS1_19SingleTileSchedulerILb0ELb0ELb0ELi96EEEEEEEEEvNT_6ParamsE)
        /*0284*/ 	.word	0x00000000


	//----- nvinfo : EIATTR_REGCOUNT
	.align		4
.L_124:
        /*0288*/ 	.byte	0x04, 0x2f
        /*028a*/ 	.short	(.L_126 - .L_125)
	.align		4
.L_125:
        /*028c*/ 	.word	index@(_ZN7cutlass13device_kernelIN5flash11enable_sm90INS1_16FlashAttnBwdSm90INS1_25CollectiveMainloopBwdSm90ILi2ELi1ELi1EN4cute5tupleIJNS5_1CILi1EEES8_S8_EEENS6_IJNS7_ILi64EEENS7_ILi96EEENS7_ILi192EEEEEENS_10bfloat16_tEfNS_4arch4Sm90ELb0ELb0ELb0ELb0ELb0ELb0ELb1ELb0ELi3ELi1ELi1ELi1ELb0EEENS1_21CollectiveEpilogueBwdISD_SE_SG_Li384ELb0ELb1ELi3EEENS1_19SingleTileSchedulerILb0ELb0ELb0ELi96EEEEEEEEEvNT_6ParamsE)
        /*0290*/ 	.word	0x00000080


	//----- nvinfo : EIATTR_FRAME_SIZE
	.align		4
.L_126:
        /*0294*/ 	.byte	0x04, 0x11
        /*0296*/ 	.short	(.L_128 - .L_127)
	.align		4
.L_127:
        /*0298*/ 	.word	index@(_ZN7cutlass13device_kernelIN5flash11enable_sm90INS1_16FlashAttnBwdSm90INS1_25CollectiveMainloopBwdSm90ILi2ELi1ELi1EN4cute5tupleIJNS5_1CILi1EEES8_S8_EEENS6_IJNS7_ILi64EEENS7_ILi96EEENS7_ILi192EEEEEENS_10bfloat16_tEfNS_4arch4Sm90ELb0ELb0ELb0ELb0ELb0ELb0ELb1ELb0ELi3ELi1ELi1ELi1ELb0EEENS1_21CollectiveEpilogueBwdISD_SE_SG_Li384ELb0ELb1ELi3EEENS1_19SingleTileSchedulerILb0ELb0ELb0ELi96EEEEEEEEEvNT_6ParamsE)
        /*029c*/ 	.word	0x00000000


	//----- nvinfo : EIATTR_REGCOUNT
	.align		4
.L_128:
        /*02a0*/ 	.byte	0x04, 0x2f
        /*02a2*/ 	.short	(.L_130 - .L_129)
	.align		4
.L_129:
        /*02a4*/ 	.word	index@(_ZN7cutlass13device_kernelIN5flash11enable_sm90INS1_16FlashAttnBwdSm90INS1_25CollectiveMainloopBwdSm90ILi2ELi1ELi1EN4cute5tupleIJNS5_1CILi1EEES8_S8_EEENS6_IJNS7_ILi64EEENS7_ILi96EEENS7_ILi192EEEEEENS_10bfloat16_tEfNS_4arch4Sm90ELb1ELb0ELb1ELb1ELb1ELb0ELb1ELb0ELi3ELi1ELi1ELi1ELb0EEENS1_24CollectiveEpilogueBwdGQAISD_fSG_Li384ELb1ELb1EEENS1_25SingleTileBwdLPTSchedulerILb1ELi96ELb1EEEEEEEEEvNT_6ParamsE)
        /*02a8*/ 	.word	0x00000080


	//----- nvinfo : EIATTR_FRAME_SIZE
	.align		4
.L_130:
        /*02ac*/ 	.byte	0x04, 0x11
        /*02ae*/ 	.short	(.L_132 - .L_131)
	.align		4
.L_131:
        /*02b0*/ 	.word	index@(_ZN7cutlass13device_kernelIN5flash11enable_sm90INS1_16FlashAttnBwdSm90INS1_25CollectiveMainloopBwdSm90ILi2ELi1ELi1EN4cute5tupleIJNS5_1CILi1EEES8_S8_EEENS6_IJNS7_ILi64EEENS7_ILi96EEENS7_ILi192EEEEEENS_10bfloat16_tEfNS_4arch4Sm90ELb1ELb0ELb1ELb1ELb1ELb0ELb1ELb0ELi3ELi1ELi1ELi1ELb0EEENS1_24CollectiveEpilogueBwdGQAISD_fSG_Li384ELb1ELb1EEENS1_25SingleTileBwdLPTSchedulerILb1ELi96ELb1EEEEEEEEEvNT_6ParamsE)
        /*02b4*/ 	.word	0x00000018


	//----- nvinfo : EIATTR_REGCOUNT
	.align		4
.L_132:
        /*02b8*/ 	.byte	0x04, 0x2f
        /*02ba*/ 	.short	(.L_134 - .L_133)
	.align		4
.L_133:
        /*02bc*/ 	.word	index@(_ZN7cutlass13device_kernelIN5flash11enable_sm90INS1_16FlashAttnBwdSm90INS1_25CollectiveMainloopBwdSm90ILi2ELi1ELi1EN4cute5tupleIJNS5_1CILi1EEES8_S8_EEENS6_IJNS7_ILi64EEENS7_ILi96EEENS7_ILi192EEEEEENS_10bfloat16_tEfNS_4arch4Sm90ELb1ELb0ELb1ELb1ELb0ELb0ELb1ELb0ELi3ELi1ELi1ELi1ELb0EEENS1_24CollectiveEpilogueBwdGQAISD_fSG_Li384ELb1ELb0EEENS1_25SingleTileBwdLPTSchedulerILb1ELi96ELb0EEEEEEEEEvNT_6ParamsE)
        /*02c0*/ 	.word	0x00000080


	//----- nvinfo : EIATTR_FRAME_SIZE
	.align		4
.L_134:
        /*02c4*/ 	.byte	0x04, 0x11
        /*02c6*/ 	.short	(.L_136 - .L_135)
	.align		4
.L_135:
        /*02c8*/ 	.word	index@(_ZN7cutlass13device_kernelIN5flash11enable_sm90INS1_16FlashAttnBwdSm90INS1_25CollectiveMainloopBwdSm90ILi2ELi1ELi1EN4cute5tupleIJNS5_1CILi1EEES8_S8_EEENS6_IJNS7_ILi64EEENS7_ILi96EEENS7_ILi192EEEEEENS_10bfloat16_tEfNS_4arch4Sm90ELb1ELb0ELb1ELb1ELb0ELb0ELb1ELb0ELi3ELi1ELi1ELi1ELb0EEENS1_24CollectiveEpilogueBwdGQAISD_fSG_Li384ELb1ELb0EEENS1_25SingleTileBwdLPTSchedulerILb1ELi96ELb0EEEEEEEEEvNT_6ParamsE)
        /*02cc*/ 	.word	0x00000018


	//----- nvinfo : EIATTR_REGCOUNT
	.align		4
.L_136:
        /*02d0*/ 	.byte	0x04, 0x2f
        /*02d2*/ 	.short	(.L_138 - .L_137)
	.align		4
.L_137:
        /*02d4*/ 	.word	index@(_ZN7cutlass13device_kernelIN5flash11enable_sm90INS1_16FlashAttnBwdSm90INS1_25CollectiveMainloopBwdSm90ILi2ELi1ELi1EN4cute5tupleIJNS5_1CILi1EEES8_S8_EEENS6_IJNS7_ILi64EEENS7_ILi96EEENS7_ILi192EEEEEENS_10bfloat16_tEfNS_4arch4Sm90ELb1ELb0ELb1ELb1ELb1ELb0ELb1ELb0ELi3ELi1ELi1ELi1ELb0EEENS1_21CollectiveEpilogueBwdISD_SE_SG_Li384ELb1ELb1ELi3EEENS1_25SingleTileBwdLPTSchedulerILb1ELi96ELb1EEEEEEEEEvNT_6ParamsE)
        /*02d8*/ 	.word	0x00000080


	//----- nvinfo : EIATTR_FRAME_SIZE
	.align		4
.L_138:
        /*02dc*/ 	.byte	0x04, 0x11
        /*02de*/ 	.short	(.L_140 - .L_139)
	.align		4
.L_139:
        /*02e0*/ 	.word	index@(_ZN7cutlass13device_kernelIN5flash11enable_sm90INS1_16FlashAttnBwdSm90INS1_25CollectiveMainloopBwdSm90ILi2ELi1ELi1EN4cute5tupleIJNS5_1CILi1EEES8_S8_EEENS6_IJNS7_ILi64EEENS7_ILi96EEENS7_ILi192EEEEEENS_10bfloat16_tEfNS_4arch4Sm90ELb1ELb0ELb1ELb1ELb1ELb0ELb1ELb0ELi3ELi1ELi1ELi1ELb0EEENS1_21CollectiveEpilogueBwdISD_SE_SG_Li384ELb1ELb1ELi3EEENS1_25SingleTileBwdLPTSchedulerILb1ELi96ELb1EEEEEEEEEvNT_6ParamsE)
        /*02e4*/ 	.word	0x00000020


	//----- nvinfo : EIATTR_REGCOUNT
	.align		4
.L_140:
        /*02e8*/ 	.byte	0x04, 0x2f
        /*02ea*/ 	.short	(.L_142 - .L_141)
	.align		4
.L_141:
        /*02ec*/ 	.word	index@(_ZN7cutlass13device_kernelIN5flash11enable_sm90INS1_16FlashAttnBwdSm90INS1_25CollectiveMainloopBwdSm90ILi2ELi1ELi1EN4cute5tupleIJNS5_1CILi1EEES8_S8_EEENS6_IJNS7_ILi64EEENS7_ILi96EEENS7_ILi192EEEEEENS_10bfloat16_tEfNS_4arch4Sm90ELb1ELb0ELb1ELb1ELb0ELb0ELb1ELb0ELi3ELi1ELi1ELi1ELb0EEENS1_21CollectiveEpilogueBwdISD_SE_SG_Li384ELb1ELb1ELi3EEENS1_25SingleTileBwdLPTSchedulerILb1ELi96ELb0EEEEEEEEEvNT_6ParamsE)
        /*02f0*/ 	.word	0x00000080


	//----- nvinfo : EIATTR_FRAME_SIZE
	.align		4
.L_142:
        /*02f4*/ 	.byte	0x04, 0x11
        /*02f6*/ 	.short	(.L_144 - .L_143)
	.align		4
.L_143:
        /*02f8*/ 	.word	index@(_ZN7cutlass13device_kernelIN5flash11enable_sm90INS1_16FlashAttnBwdSm90INS1_25CollectiveMainloopBwdSm90ILi2ELi1ELi1EN4cute5tupleIJNS5_1CILi1EEES8_S8_EEENS6_IJNS7_ILi64EEENS7_ILi96EEENS7_ILi192EEEEEENS_10bfloat16_tEfNS_4arch4Sm90ELb1ELb0ELb1ELb1ELb0ELb0ELb1ELb0ELi3ELi1ELi1ELi1ELb0EEENS1_21CollectiveEpilogueBwdISD_SE_SG_Li384ELb1ELb1ELi3EEENS1_25SingleTileBwdLPTSchedulerILb1ELi96ELb0EEEEEEEEEvNT_6ParamsE)
        /*02fc*/ 	.word	0x00000020


	//----- nvinfo : EIATTR_REGCOUNT
	.align		4
.L_144:
        /*0300*/ 	.byte	0x04, 0x2f
        /*0302*/ 	.short	(.L_146 - .L_145)
	.align		4
.L_145:
        /*0304*/ 	.word	index@(_ZN7cutlass13device_kernelIN5flash11enable_sm90INS1_16FlashAttnBwdSm90INS1_25CollectiveMainloopBwdSm90ILi2ELi1ELi1EN4cute5tupleIJNS5_1CILi1EEES8_S8_EEENS6_IJNS7_ILi64EEENS7_ILi96EEENS7_ILi192EEEEEENS_10bfloat16_tEfNS_4arch4Sm90ELb1ELb0ELb1ELb0ELb1ELb0ELb1ELb0ELi3ELi1ELi1ELi1ELb0EEENS1_24CollectiveEpilogueBwdGQAISD_fSG_Li384ELb0ELb1EEENS1_25SingleTileBwdLPTSchedulerILb0ELi96ELb1EEEEEEEEEvNT_6ParamsE)
        /*0308*/ 	.word	0x00000080


	//----- nvinfo : EIATTR_FRAME_SIZE
	.align		4
.L_146:
        /*030c*/ 	.byte	0x04, 0x11
        /*030e*/ 	.short	(.L_148 - .L_147)
	.align		4
.L_147:
        /*0310*/ 	.word	index@(_ZN7cutlass13device_kernelIN5flash11enable_sm90INS1_16FlashAttnBwdSm90INS1_25CollectiveMainloopBwdSm90ILi2ELi1ELi1EN4cute5tupleIJNS5_1CILi1EEES8_S8_EEENS6_IJNS7_ILi64EEENS7_ILi96EEENS7_ILi192EEEEEENS_10bfloat16_tEfNS_4arch4Sm90ELb1ELb0ELb1ELb0ELb1ELb0ELb1ELb0ELi3ELi1ELi1ELi1ELb0EEENS1_24CollectiveEpilogueBwdGQAISD_fSG_Li384ELb0ELb1EEENS1_25SingleTileBwdLPTSchedulerILb0ELi96ELb1EEEEEEEEEvNT_6ParamsE)
        /*0314*/ 	.word	0x00000018


	//----- nvinfo : EIATTR_REGCOUNT
	.align		4
.L_148:
        /*0318*/ 	.byte	0x04, 0x2f
        /*031a*/ 	.short	(.L_150 - .L_149)
	.align		4
.L_149:
        /*031c*/ 	.word	index@(_ZN7cutlass13device_kernelIN5flash11enable_sm90INS1_16FlashAttnBwdSm90INS1_25CollectiveMainloopBwdSm90ILi2ELi1ELi1EN4cute5tupleIJNS5_1CILi1EEES8_S8_EEENS6_IJNS7_ILi64EEENS7_ILi96EEENS7_ILi192EEEEEENS_10bfloat16_tEfNS_4arch4Sm90ELb1ELb0ELb1ELb0ELb0ELb0ELb1ELb0ELi3ELi1ELi1ELi1ELb0EEENS1_24CollectiveEpilogueBwdGQAISD_fSG_Li384ELb0ELb0EEENS1_25SingleTileBwdLPTSchedulerILb0ELi96ELb0EEEEEEEEEvNT_6ParamsE)
        /*0320*/ 	.word	0x00000080


	//----- nvinfo : EIATTR_FRAME_SIZE
	.align		4
.L_150:
        /*0324*/ 	.byte	0x04, 0x11
        /*0326*/ 	.short	(.L_152 - .L_151)
	.align		4
.L_151:
        /*0328*/ 	.word	index@(_ZN7cutlass13device_kernelIN5flash11enable_sm90INS1_16FlashAttnBwdSm90INS1_25CollectiveMainloopBwdSm90ILi2ELi1ELi1EN4cute5tupleIJNS5_1CILi1EEES8_S8_EEENS6_IJNS7_ILi64EEENS7_ILi96EEENS7_ILi192EEEEEENS_10bfloat16_tEfNS_4arch4Sm90ELb1ELb0ELb1ELb0ELb0ELb0ELb1ELb0ELi3ELi1ELi1ELi1ELb0EEENS1_24CollectiveEpilogueBwdGQAISD_fSG_Li384ELb0ELb0EEENS1_25SingleTileBwdLPTSchedulerILb0ELi96ELb0EEEEEEEEEvNT_6ParamsE)
        /*032c*/ 	.word	0x00000018


	//----- nvinfo : EIATTR_REGCOUNT
	.align		4
.L_152:
        /*0330*/ 	.byte	0x04, 0x2f
        /*0332*/ 	.short	(.L_154 - .L_153)
	.align		4
.L_153:
        /*0334*/ 	.word	index@(_ZN7cutlass13device_kernelIN5flash11enable_sm90INS1_16FlashAttnBwdSm90INS1_25CollectiveMainloopBwdSm90ILi2ELi1ELi1EN4cute5tupleIJNS5_1CILi1EEES8_S8_EEENS6_IJNS7_ILi64EEENS7_ILi96EEENS7_ILi192EEEEEENS_10bfloat16_tEfNS_4arch4Sm90ELb1ELb0ELb1ELb0ELb1ELb0ELb1ELb0ELi3ELi1ELi1ELi1ELb0EEENS1_21CollectiveEpilogueBwdISD_SE_SG_Li384ELb0ELb1ELi3EEENS1_25SingleTileBwdLPTSchedulerILb0ELi96ELb1EEEEEEEEEvNT_6ParamsE)
        /*0338*/ 	.word	0x00000080


	//----- nvinfo : EIATTR_FRAME_SIZE
	.align		4
.L_154:
        /*033c*/ 	.byte	0x04, 0x11
        /*033e*/ 	.short	(.L_156 - .L_155)
	.align		4
.L_155:
        /*0340*/ 	.word	index@(_ZN7cutlass13device_kernelIN5flash11enable_sm90INS1_16FlashAttnBwdSm90INS1_25CollectiveMainloopBwdSm90ILi2ELi1ELi1EN4cute5tupleIJNS5_1CILi1EEES8_S8_EEENS6_IJNS7_ILi64EEENS7_ILi96EEENS7_ILi192EEEEEENS_10bfloat16_tEfNS_4arch4Sm90ELb1ELb0ELb1ELb0ELb1ELb0ELb1ELb0ELi3ELi1ELi1ELi1ELb0EEENS1_21CollectiveEpilogueBwdISD_SE_SG_Li384ELb0ELb1ELi3EEENS1_25SingleTileBwdLPTSchedulerILb0ELi96ELb1EEEEEEEEEvNT_6ParamsE)
        /*0344*/ 	.word	0x00000018


	//----- nvinfo : EIATTR_REGCOUNT
	.align		4
.L_156:
        /*0348*/ 	.byte	0x04, 0x2f
        /*034a*/ 	.short	(.L_158 - .L_157)
	.align		4
.L_157:
        /*034c*/ 	.word	index@(_ZN7cutlass13device_kernelIN5flash11enable_sm90INS1_16FlashAttnBwdSm90INS1_25CollectiveMainloopBwdSm90ILi2ELi1ELi1EN4cute5tupleIJNS5_1CILi1EEES8_S8_EEENS6_IJNS7_ILi64EEENS7_ILi96EEENS7_ILi192EEEEEENS_10bfloat16_tEfNS_4arch4Sm90ELb1ELb0ELb1ELb0ELb0ELb0ELb1ELb0ELi3ELi1ELi1ELi1ELb0EEENS1_21CollectiveEpilogueBwdISD_SE_SG_Li384ELb0ELb1ELi3EEENS1_25SingleTileBwdLPTSchedulerILb0ELi96ELb0EEEEEEEEEvNT_6ParamsE)
        /*0350*/ 	.word	0x00000080


	//----- nvinfo : EIATTR_FRAME_SIZE
	.align		4
.L_158:
        /*0354*/ 	.byte	0x04, 0x11
        /*0356*/ 	.short	(.L_160 - .L_159)
	.align		4
.L_159:
        /*0358*/ 	.word	index@(_ZN7cutlass13device_kernelIN5flash11enable_sm90INS1_16FlashAttnBwdSm90INS1_25CollectiveMainloopBwdSm90ILi2ELi1ELi1EN4cute5tupleIJNS5_1CILi1EEES8_S8_EEENS6_IJNS7_ILi64EEENS7_ILi96EEENS7_ILi192EEEEEENS_10bfloat16_tEfNS_4arch4Sm90ELb1ELb0ELb1ELb0ELb0ELb0ELb1ELb0ELi3ELi1ELi1ELi1ELb0EEENS1_21CollectiveEpilogueBwdISD_SE_SG_Li384ELb0ELb1ELi3EEENS1_25SingleTileBwdLPTSchedulerILb0ELi96ELb0EEEEEEEEEvNT_6ParamsE)
        /*035c*/ 	.word	0x00000018


	//----- nvinfo : EIATTR_REGCOUNT
	.align		4
.L_160:
        /*0360*/ 	.byte	0x04, 0x2f
        /*0362*/ 	.short	(.L_162 - .L_161)
	.align		4
.L_161:
        /*0364*/ 	.word	index@(_ZN7cutlass13device_kernelIN5flash11enable_sm90INS1_16FlashAttnBwdSm90INS1_25CollectiveMainloopBwdSm90ILi2ELi1ELi1EN4cute5tupleIJNS5_1CILi1EEES8_S8_EEENS6_IJNS7_ILi64EEENS7_ILi96EEENS7_ILi192EEEEEENS_10bfloat16_tEfNS_4arch4Sm90ELb0ELb1ELb1ELb1ELb1ELb0ELb1ELb0ELi3ELi1ELi1ELi1ELb0EEENS1_24CollectiveEpilogueBwdGQAISD_fSG_Li384ELb1ELb1EEENS1_19SingleTileSchedulerILb1ELb0ELb0ELi96EEEEEEEEEvNT_6ParamsE)
        /*0368*/ 	.word	0x00000080


	//----- nvinfo : EIATTR_FRAME_SIZE
	.align		4
.L_162:
        /*036c*/ 	.byte	0x04, 0x11
        /*036e*/ 	.short	(.L_164 - .L_163)
	.align		4
.L_163:
        /*0370*/ 	.word	index@(_ZN7cutlass13device_kernelIN5flash11enable_sm90INS1_16FlashAttnBwdSm90INS1_25CollectiveMainloopBwdSm90ILi2ELi1ELi1EN4cute5tupleIJNS5_1CILi1EEES8_S8_EEENS6_IJNS7_ILi64EEENS7_ILi96EEENS7_ILi192EEEEEENS_10bfloat16_tEfNS_4arch4Sm90ELb0ELb1ELb1ELb1ELb1ELb0ELb1ELb0ELi3ELi1ELi1ELi1ELb0EEENS1_24CollectiveEpilogueBwdGQAISD_fSG_Li384ELb1ELb1EEENS1_19SingleTileSchedulerILb1ELb0ELb0ELi96EEEEEEEEEvNT_6ParamsE)
        /*0374*/ 	.word	0x00000020


	//----- nvinfo : EIATTR_REGCOUNT
	.align		4
.L_164:
        /*0378*/ 	.byte	0x04, 0x2f
        /*037a*/ 	.short	(.L_166 - .L_165)
	.align		4
.L_165:
        /*037c*/ 	.word	index@(_ZN7cutlass13device_kernelIN5flash11enable_sm90INS1_16FlashAttnBwdSm90INS1_25CollectiveMainloopBwdSm90ILi2ELi1ELi1EN4cute5tupleIJNS5_1CILi1EEES8_S8_EEENS6_IJNS7_ILi64EEENS7_ILi96EEENS7_ILi192EEEEEENS_10bfloat16_tEfNS_4arch4Sm90ELb0ELb1ELb1ELb1ELb0ELb0ELb1ELb0ELi3ELi1ELi1ELi1ELb0EEENS1_24CollectiveEpilogueBwdGQAISD_fSG_Li384ELb1ELb0EEENS1_19SingleTileSchedulerILb1ELb0ELb0ELi96EEEEEEEEEvNT_6ParamsE)
        /*0380*/ 	.word	0x00000080


	//----- nvinfo : EIATTR_FRAME_SIZE
	.align		4
.L_166:
        /*0384*/ 	.byte	0x04, 0x11
        /*0386*/ 	.short	(.L_168 - .L_167)
	.align		4
.L_167:
        /*0388*/ 	.word	index@(_ZN7cutlass13device_kernelIN5flash11enable_sm90INS1_16FlashAttnBwdSm90INS1_25CollectiveMainloopBwdSm90ILi2ELi1ELi1EN4cute5tupleIJNS5_1CILi1EEES8_S8_EEENS6_IJNS7_ILi64EEENS7_ILi96EEENS7_ILi192EEEEEENS_10bfloat16_tEfNS_4arch4Sm90ELb0ELb1ELb1ELb1ELb0ELb0ELb1ELb0ELi3ELi1ELi1ELi1ELb0EEENS1_24CollectiveEpilogueBwdGQAISD_fSG_Li384ELb1ELb0EEENS1_19SingleTileSchedulerILb1ELb0ELb0ELi96EEEEEEEEEvNT_6ParamsE)
        /*038c*/ 	.word	0x00000020


	//----- nvinfo : EIATTR_REGCOUNT
	.align		4
.L_168:
        /*0390*/ 	.byte	0x04, 0x2f
        /*0392*/ 	.short	(.L_170 - .L_169)
	.align		4
.L_169:
        /*0394*/ 	.word	index@(_ZN7cutlass13device_kernelIN5flash11enable_sm90INS1_16FlashAttnBwdSm90INS1_25CollectiveMainloopBwdSm90ILi2ELi1ELi1EN4cute5tupleIJNS5_1CILi1EEES8_S8_EEENS6_IJNS7_ILi64EEENS7_ILi96EEENS7_ILi192EEEEEENS_10bfloat16_tEfNS_4arch4Sm90ELb0ELb1ELb1ELb1ELb1ELb0ELb1ELb0ELi3ELi1ELi1ELi1ELb0EEENS1_21CollectiveEpilogueBwdISD_SE_SG_Li384ELb1ELb1ELi3EEENS1_19SingleTileSchedulerILb1ELb0ELb0ELi96EEEEEEEEEvNT_6ParamsE)
        /*0398*/ 	.word	0x00000080


	//----- nvinfo : EIATTR_FRAME_SIZE
	.align		4
.L_170:
        /*039c*/ 	.byte	0x04, 0x11
        /*039e*/ 	.short	(.L_172 - .L_171)
	.align		4
.L_171:
        /*03a0*/ 	.word	index@(_ZN7cutlass13device_kernelIN5flash11enable_sm90INS1_16FlashAttnBwdSm90INS1_25CollectiveMainloopBwdSm90ILi2ELi1ELi1EN4cute5tupleIJNS5_1CILi1EEES8_S8_EEENS6_IJNS7_ILi64EEENS7_ILi96EEENS7_ILi192EEEEEENS_10bfloat16_tEfNS_4arch4Sm90ELb0ELb1ELb1ELb1ELb1ELb0ELb1ELb0ELi3ELi1ELi1ELi1ELb0EEENS1_21CollectiveEpilogueBwdISD_SE_SG_Li384ELb1ELb1ELi3EEENS1_19SingleTileSchedulerILb1ELb0ELb0ELi96EEEEEEEEEvNT_6ParamsE)
        /*03a4*/ 	.word	0x00000020


	//----- nvinfo : EIATTR_REGCOUNT
	.align		4
.L_172:
        /*03a8*/ 	.byte	0x04, 0x2f
        /*03aa*/ 	.short	(.L_174 - .L_173)
	.align		4
.L_173:
        /*03ac*/ 	.word	index@(_ZN7cutlass13device_kernelIN5flash11enable_sm90INS1_16FlashAttnBwdSm90INS1_25CollectiveMainloopBwdSm90ILi2ELi1ELi1EN4cute5tupleIJNS5_1CILi1EEES8_S8_EEENS6_IJNS7_ILi64EEENS7_ILi96EEENS7_ILi192EEEEEENS_10bfloat16_tEfNS_4arch4Sm90ELb0ELb1ELb1ELb1ELb0ELb0ELb1ELb0ELi3ELi1ELi1ELi1ELb0EEENS1_21CollectiveEpilogueBwdISD_SE_SG_Li384ELb1ELb1ELi3EEENS1_19SingleTileSchedulerILb1ELb0ELb0ELi96EEEEEEEEEvNT_6ParamsE)
        /*03b0*/ 	.word	0x00000080


	//----- nvinfo : EIATTR_FRAME_SIZE
	.align		4
.L_174:
        /*03b4*/ 	.byte	0x04, 0x11
        /*03b6*/ 	.short	(.L_176 - .L_175)
	.align		4
.L_175:
        /*03b8*/ 	.word	index@(_ZN7cutlass13device_kernelIN5flash11enable_sm90INS1_16FlashAttnBwdSm90INS1_25CollectiveMainloopBwdSm90ILi2ELi1ELi1EN4cute5tupleIJNS5_1CILi1EEES8_S8_EEENS6_IJNS7_ILi64EEENS7_ILi96EEENS7_ILi192EEEEEENS_10bfloat16_tEfNS_4arch4Sm90ELb0ELb1ELb1ELb1ELb0ELb0ELb1ELb0ELi3ELi1ELi1ELi1ELb0EEENS1_21CollectiveEpilogueBwdISD_SE_SG_Li384ELb1ELb1ELi3EEENS1_19SingleTileSchedulerILb1ELb0ELb0ELi96EEEEEEEEEvNT_6ParamsE)
        /*03bc*/ 	.word	0x00000020


	//----- nvinfo : EIATTR_REGCOUNT
	.align		4
.L_176:
        /*03c0*/ 	.byte	0x04, 0x2f
        /*03c2*/ 	.short	(.L_178 - .L_177)
	.align		4
.L_177:
        /*03c4*/ 	.word	index@(_ZN7cutlass13device_kernelIN5flash11enable_sm90INS1_16FlashAttnBwdSm90INS1_25CollectiveMainloopBwdSm90ILi2ELi1ELi1EN4cute5tupleIJNS5_1CILi1EEES8_S8_EEENS6_IJNS7_ILi64EEENS7_ILi96EEENS7_ILi192EEEEEENS_10bfloat16_tEfNS_4arch4Sm90ELb0ELb1ELb1ELb0ELb1ELb0ELb1ELb0ELi3ELi1ELi1ELi1ELb0EEENS1_24CollectiveEpilogueBwdGQAISD_fSG_Li384ELb0ELb1EEENS1_19SingleTileSchedulerILb0ELb0ELb0ELi96EEEEEEEEEvNT_6ParamsE)
        /*03c8*/ 	.word	0x00000080


	//----- nvinfo : EIATTR_FRAME_SIZE
	.align		4
.L_178:
        /*03cc*/ 	.byte	0x04, 0x11
        /*03ce*/ 	.short	(.L_180 - .L_179)
	.align		4
.L_179:
        /*03d0*/ 	.word	index@(_ZN7cutlass13device_kernelIN5flash11enable_sm90INS1_16FlashAttnBwdSm90INS1_25CollectiveMainloopBwdSm90ILi2ELi1ELi1EN4cute5tupleIJNS5_1CILi1EEES8_S8_EEENS6_IJNS7_ILi64EEENS7_ILi96EEENS7_ILi192EEEEEENS_10bfloat16_tEfNS_4arch4Sm90ELb0ELb1ELb1ELb0ELb1ELb0ELb1ELb0ELi3ELi1ELi1ELi1ELb0EEENS1_24CollectiveEpilogueBwdGQAISD_fSG_Li384ELb0ELb1EEENS1_19SingleTileSchedulerILb0ELb0ELb0ELi96EEEEEEEEEvNT_6ParamsE)
        /*03d4*/ 	.word	0x00000008


	//----- nvinfo : EIATTR_REGCOUNT
	.align		4
.L_180:
        /*03d8*/ 	.byte	0x04, 0x2f
        /*03da*/ 	.short	(.L_182 - .L_181)
	.align		4
.L_181:
        /*03dc*/ 	.word	index@(_ZN7cutlass13device_kernelIN5flash11enable_sm90INS1_16FlashAttnBwdSm90INS1_25CollectiveMainloopBwdSm90ILi2ELi1ELi1EN4cute5tupleIJNS5_1CILi1EEES8_S8_EEENS6_IJNS7_ILi64EEENS7_ILi96EEENS7_ILi192EEEEEENS_10bfloat16_tEfNS_4arch4Sm90ELb0ELb1ELb1ELb0ELb0ELb0ELb1ELb0ELi3ELi1ELi1ELi1ELb0EEENS1_24CollectiveEpilogueBwdGQAISD_fSG_Li384ELb0ELb0EEENS1_19SingleTileSchedulerILb0ELb0ELb0ELi96EEEEEEEEEvNT_6ParamsE)
        /*03e0*/ 	.word	0x00000080


	//----- nvinfo : EIATTR_FRAME_SIZE
	.align		4
.L_182:
        /*03e4*/ 	.byte	0x04, 0x11
        /*03e6*/ 	.short	(.L_184 - .L_183)
	.align		4
.L_183:
        /*03e8*/ 	.word	index@(_ZN7cutlass13device_kernelIN5flash11enable_sm90INS1_16FlashAttnBwdSm90INS1_25CollectiveMainloopBwdSm90ILi2ELi1ELi1EN4cute5tupleIJNS5_1CILi1EEES8_S8_EEENS6_IJNS7_ILi64EEENS7_ILi96EEENS7_ILi192EEEEEENS_10bfloat16_tEfNS_4arch4Sm90ELb0ELb1ELb1ELb0ELb0ELb0ELb1ELb0ELi3ELi1ELi1ELi1ELb0EEENS1_24CollectiveEpilogueBwdGQAISD_fSG_Li384ELb0ELb0EEENS1_19SingleTileSchedulerILb0ELb0ELb0ELi96EEEEEEEEEvNT_6ParamsE)
        /*03ec*/ 	.word	0x00000008


	//----- nvinfo : EIATTR_REGCOUNT
	.align		4
.L_184:
        /*03f0*/ 	.byte	0x04, 0x2f
        /*03f2*/ 	.short	(.L_186 - .L_185)
	.align		4
.L_185:
        /*03f4*/ 	.word	index@(_ZN7cutlass13device_kernelIN5flash11enable_sm90INS1_16FlashAttnBwdSm90INS1_25CollectiveMainloopBwdSm90ILi2ELi1ELi1EN4cute5tupleIJNS5_1CILi1EEES8_S8_EEENS6_IJNS7_ILi64EEENS7_ILi96EEENS7_ILi192EEEEEENS_10bfloat16_tEfNS_4arch4Sm90ELb0ELb1ELb1ELb0ELb1ELb0ELb1ELb0ELi3ELi1ELi1ELi1ELb0EEENS1_21CollectiveEpilogueBwdISD_SE_SG_Li384ELb0ELb1ELi3EEENS1_19SingleTileSchedulerILb0ELb0ELb0ELi96EEEEEEEEEvNT_6ParamsE)
        /*03f8*/ 	.word	0x00000080


	//----- nvinfo : EIATTR_FRAME_SIZE
	.align		4
.L_186:
        /*03fc*/ 	.byte	0x04, 0x11
        /*03fe*/ 	.short	(.L_188 - .L_187)
	.align		4
.L_187:
        /*0400*/ 	.word	index@(_ZN7cutlass13device_kernelIN5flash11enable_sm90INS1_16FlashAttnBwdSm90INS1_25CollectiveMainloopBwdSm90ILi2ELi1ELi1EN4cute5tupleIJNS5_1CILi1EEES8_S8_EEENS6_IJNS7_ILi64EEENS7_ILi96EEENS7_ILi192EEEEEENS_10bfloat16_tEfNS_4arch4Sm90ELb0ELb1ELb1ELb0ELb1ELb0ELb1ELb0ELi3ELi1ELi1ELi1ELb0EEENS1_21CollectiveEpilogueBwdISD_SE_SG_Li384ELb0ELb1ELi3EEENS1_19SingleTileSchedulerILb0ELb0ELb0ELi96EEEEEEEEEvNT_6ParamsE)
        /*0404*/ 	.word	0x00000010


	//----- nvinfo : EIATTR_REGCOUNT
	.align		4
.L_188:
        /*0408*/ 	.byte	0x04, 0x2f
        /*040a*/ 	.short	(.L_190 - .L_189)
	.align		4
.L_189:
        /*040c*/ 	.word	index@(_ZN7cutlass13device_kernelIN5flash11enable_sm90INS1_16FlashAttnBwdSm90INS1_25CollectiveMainloopBwdSm90ILi2ELi1ELi1EN4cute5tupleIJNS5_1CILi1EEES8_S8_EEENS6_IJNS7_ILi64EEENS7_ILi96EEENS7_ILi192EEEEEENS_10bfloat16_tEfNS_4arch4Sm90ELb0ELb1ELb1ELb0ELb0ELb0ELb1ELb0ELi3ELi1ELi1ELi1ELb0EEENS1_21CollectiveEpilogueBwdISD_SE_SG_Li384ELb0ELb1ELi3EEENS1_19SingleTileSchedulerILb0ELb0ELb0ELi96EEEEEEEEEvNT_6ParamsE)
        /*0410*/ 	.word	0x00000080


	//----- nvinfo : EIATTR_FRAME_SIZE
	.align		4
.L_190:
        /*0414*/ 	.byte	0x04, 0x11
        /*0416*/ 	.short	(.L_192 - .L_191)
	.align		4
.L_191:
        /*0418*/ 	.word	index@(_ZN7cutlass13device_kernelIN5flash11enable_sm90INS1_16FlashAttnBwdSm90INS1_25CollectiveMainloopBwdSm90ILi2ELi1ELi1EN4cute5tupleIJNS5_1CILi1EEES8_S8_EEENS6_IJNS7_ILi64EEENS7_ILi96EEENS7_ILi192EEEEEENS_10bfloat16_tEfNS_4arch4Sm90ELb0ELb1ELb1ELb0ELb0ELb0ELb1ELb0ELi3ELi1ELi1ELi1ELb0EEENS1_21CollectiveEpilogueBwdISD_SE_SG_Li384ELb0ELb1ELi3EEENS1_19SingleTileSchedulerILb0ELb0ELb0ELi96EEEEEEEEEvNT_6ParamsE)
        /*041c*/ 	.word	0x00000010


	//----- nvinfo : EIATTR_REGCOUNT
	.align		4
.L_192:
        /*0420*/ 	.byte	0x04, 0x2f
        /*0422*/ 	.short	(.L_194 - .L_193)
	.align		4
.L_193:
        /*0424*/ 	.word	index@(_ZN7cutlass13device_kernelIN5flash11enable_sm90INS1_16FlashAttnBwdSm90INS1_25CollectiveMainloopBwdSm90ILi2ELi1ELi1EN4cute5tupleIJNS5_1CILi1EEES8_S8_EEENS6_IJNS7_ILi64EEENS7_ILi96EEENS7_ILi192EEEEEENS_10bfloat16_tEfNS_4arch4Sm90ELb0ELb0ELb1ELb1ELb1ELb0ELb1ELb0ELi3ELi1ELi1ELi1ELb0EEENS1_24CollectiveEpilogueBwdGQAISD_fSG_Li384ELb1ELb1EEENS1_19SingleTileSchedulerILb1ELb0ELb0ELi96EEEEEEEEEvNT_6ParamsE)
        /*0428*/ 	.word	0x00000080


	//----- nvinfo : EIATTR_FRAME_SIZE
	.align		4
.L_194:
        /*042c*/ 	.byte	0x04, 0x11
        /*042e*/ 	.short	(.L_196 - .L_195)
	.align		4
.L_195:
        /*0430*/ 	.word	index@(_ZN7cutlass13device_kernelIN5flash11enable_sm90INS1_16FlashAttnBwdSm90INS1_25CollectiveMainloopBwdSm90ILi2ELi1ELi1EN4cute5tupleIJNS5_1CILi1EEES8_S8_EEENS6_IJNS7_ILi64EEENS7_ILi96EEENS7_ILi192EEEEEENS_10bfloat16_tEfNS_4arch4Sm90ELb0ELb0ELb1ELb1ELb1ELb0ELb1ELb0ELi3ELi1ELi1ELi1ELb0EEENS1_24CollectiveEpilogueBwdGQAISD_fSG_Li384ELb1ELb1EEENS1_19SingleTileSchedulerILb1ELb0ELb0ELi96EEEEEEEEEvNT_6ParamsE)
        /*0434*/ 	.word	0x00000010


	//----- nvinfo : EIATTR_REGCOUNT
	.align		4
.L_196:
        /*0438*/ 	.byte	0x04, 0x2f
        /*043a*/ 	.short	(.L_198 - .L_197)
	.align		4
.L_197:
        /*043c*/ 	.word	index@(_ZN7cutlass13device_kernelIN5flash11enable_sm90INS1_16FlashAttnBwdSm90INS1_25CollectiveMainloopBwdSm90ILi2ELi1ELi1EN4cute5tupleIJNS5_1CILi1EEES8_S8_EEENS6_IJNS7_ILi64EEENS7_ILi96EEENS7_ILi192EEEEEENS_10bfloat16_tEfNS_4arch4Sm90ELb0ELb0ELb1ELb1ELb0ELb0ELb1ELb0ELi3ELi1ELi1ELi1ELb0EEENS1_24CollectiveEpilogueBwdGQAISD_fSG_Li384ELb1ELb0EEENS1_19SingleTileSchedulerILb1ELb0ELb0ELi96EEEEEEEEEvNT_6ParamsE)
        /*0440*/ 	.word	0x00000080


	//----- nvinfo : EIATTR_FRAME_SIZE
	.align		4
.L_198:
        /*0444*/ 	.byte	0x04, 0x11
        /*0446*/ 	.short	(.L_200 - .L_199)
	.align		4
.L_199:
        /*0448*/ 	.word	index@(_ZN7cutlass13device_kernelIN5flash11enable_sm90INS1_16FlashAttnBwdSm90INS1_25CollectiveMainloopBwdSm90ILi2ELi1ELi1EN4cute5tupleIJNS5_1CILi1EEES8_S8_EEENS6_IJNS7_ILi64EEENS7_ILi96EEENS7_ILi192EEEEEENS_10bfloat16_tEfNS_4arch4Sm90ELb0ELb0ELb1ELb1ELb0ELb0ELb1ELb0ELi3ELi1ELi1ELi1ELb0EEENS1_24CollectiveEpilogueBwdGQAISD_fSG_Li384ELb1ELb0EEENS1_19SingleTileSchedulerILb1ELb0ELb0ELi96EEEEEEEEEvNT_6ParamsE)
        /*044c*/ 	.word	0x00000010


	//----- nvinfo : EIATTR_REGCOUNT
	.align		4
.L_200:
        /*0450*/ 	.byte	0x04, 0x2f
        /*0452*/ 	.short	(.L_202 - .L_201)
	.align		4
.L_201:
        /*0454*/ 	.word	index@(_ZN7cutlass13device_kernelIN5flash11enable_sm90INS1_16FlashAttnBwdSm90INS1_25CollectiveMainloopBwdSm90ILi2ELi1ELi1EN4cute5tupleIJNS5_1CILi1EEES8_S8_EEENS6_IJNS7_ILi64EEENS7_ILi96EEENS7_ILi192EEEEEENS_10bfloat16_tEfNS_4arch4Sm90ELb0ELb0ELb1ELb1ELb1ELb0ELb1ELb0ELi3ELi1ELi1ELi1ELb0EEENS1_21CollectiveEpilogueBwdISD_SE_SG_Li384ELb1ELb1ELi3EEENS1_19SingleTileSchedulerILb1ELb0ELb0ELi96EEEEEEEEEvNT_6ParamsE)
        /*0458*/ 	.word	0x00000080


	//----- nvinfo : EIATTR_FRAME_SIZE
	.align		4
.L_202:
        /*045c*/ 	.byte	0x04, 0x11
        /*045e*/ 	.short	(.L_204 - .L_203)
	.align		4
.L_203:
        /*0460*/ 	.word	index@(_ZN7cutlass13device_kernelIN5flash11enable_sm90INS1_16FlashAttnBwdSm90INS1_25CollectiveMainloopBwdSm90ILi2ELi1ELi1EN4cute5tupleIJNS5_1CILi1EEES8_S8_EEENS6_IJNS7_ILi64EEENS7_ILi96EEENS7_ILi192EEEEEENS_10bfloat16_tEfNS_4arch4Sm90ELb0ELb0ELb1ELb1ELb1ELb0ELb1ELb0ELi3ELi1ELi1ELi1ELb0EEENS1_21CollectiveEpilogueBwdISD_SE_SG_Li384ELb1ELb1ELi3EEENS1_19SingleTileSchedulerILb1ELb0ELb0ELi96EEEEEEEEEvNT_6ParamsE)
        /*0464*/ 	.word	0x00000010


	//----- nvinfo : EIATTR_REGCOUNT
	.align		4
.L_204:
        /*0468*/ 	.byte	0x04, 0x2f
        /*046a*/ 	.short	(.L_206 - .L_205)
	.align		4
.L_205:
        /*046c*/ 	.word	index@(_ZN7cutlass13device_kernelIN5flash11enable_sm90INS1_16FlashAttnBwdSm90INS1_25CollectiveMainloopBwdSm90ILi2ELi1ELi1EN4cute5tupleIJNS5_1CILi1EEES8_S8_EEENS6_IJNS7_ILi64EEENS7_ILi96EEENS7_ILi192EEEEEENS_10bfloat16_tEfNS_4arch4Sm90ELb0ELb0ELb1ELb1ELb0ELb0ELb1ELb0ELi3ELi1ELi1ELi1ELb0EEENS1_21CollectiveEpilogueBwdISD_SE_SG_Li384ELb1ELb1ELi3EEENS1_19SingleTileSchedulerILb1ELb0ELb0ELi96EEEEEEEEEvNT_6ParamsE)
        /*0470*/ 	.word	0x00000080


	//----- nvinfo : EIATTR_FRAME_SIZE
	.align		4
.L_206:
        /*0474*/ 	.byte	0x04, 0x11
        /*0476*/ 	.short	(.L_208 - .L_207)
	.align		4
.L_207:
        /*0478*/ 	.word	index@(_ZN7cutlass13device_kernelIN5flash11enable_sm90INS1_16FlashAttnBwdSm90INS1_25CollectiveMainloopBwdSm90ILi2ELi1ELi1EN4cute5tupleIJNS5_1CILi1EEES8_S8_EEENS6_IJNS7_ILi64EEENS7_ILi96EEENS7_ILi192EEEEEENS_10bfloat16_tEfNS_4arch4Sm90ELb0ELb0ELb1ELb1ELb0ELb0ELb1ELb0ELi3ELi1ELi1ELi1ELb0EEENS1_21CollectiveEpilogueBwdISD_SE_SG_Li384ELb1ELb1ELi3EEENS1_19SingleTileSchedulerILb1ELb0ELb0ELi96EEEEEEEEEvNT_6ParamsE)
        /*047c*/ 	.word	0x00000010


	//----- nvinfo : EIATTR_REGCOUNT
	.align		4
.L_208:
        /*0480*/ 	.byte	0x04, 0x2f
        /*0482*/ 	.short	(.L_210 - .L_209)
	.align		4
.L_209:
        /*0484*/ 	.word	index@(_ZN7cutlass13device_kernelIN5flash11enable_sm90INS1_16FlashAttnBwdSm90INS1_25CollectiveMainloopBwdSm90ILi2ELi1ELi1EN4cute5tupleIJNS5_1CILi1EEES8_S8_EEENS6_IJNS7_ILi64EEENS7_ILi96EEENS7_ILi192EEEEEENS_10bfloat16_tEfNS_4arch4Sm90ELb0ELb0ELb1ELb0ELb1ELb0ELb1ELb0ELi3ELi1ELi1ELi1ELb0EEENS1_24CollectiveEpilogueBwdGQAISD_fSG_Li384ELb0ELb1EEENS1_19SingleTileSchedulerILb0ELb0ELb0ELi96EEEEEEEEEvNT_6ParamsE)
        /*0488*/ 	.word	0x00000080


	//----- nvinfo : EIATTR_FRAME_SIZE
	.align		4
.L_210:
        /*048c*/ 	.byte	0x04, 0x11
        /*048e*/ 	.short	(.L_212 - .L_211)
	.align		4
.L_211:
        /*0490*/ 	.word	index@(_ZN7cutlass13device_kernelIN5flash11enable_sm90INS1_16FlashAttnBwdSm90INS1_25CollectiveMainloopBwdSm90ILi2ELi1ELi1EN4cute5tupleIJNS5_1CILi1EEES8_S8_EEENS6_IJNS7_ILi64EEENS7_ILi96EEENS7_ILi192EEEEEENS_10bfloat16_tEfNS_4arch4Sm90ELb0ELb0ELb1ELb0ELb1ELb0ELb1ELb0ELi3ELi1ELi1ELi1ELb0EEENS1_24CollectiveEpilogueBwdGQAISD_fSG_Li384ELb0ELb1EEENS1_19SingleTileSchedulerILb0ELb0ELb0ELi96EEEEEEEEEvNT_6ParamsE)
        /*0494*/ 	.word	0x00000000


	//----- nvinfo : EIATTR_REGCOUNT
	.align		4
.L_212:
        /*0498*/ 	.byte	0x04, 0x2f
        /*049a*/ 	.short	(.L_214 - .L_213)
	.align		4
.L_213:
        /*049c*/ 	.word	index@(_ZN7cutlass13device_kernelIN5flash11enable_sm90INS1_16FlashAttnBwdSm90INS1_25CollectiveMainloopBwdSm90ILi2ELi1ELi1EN4cute5tupleIJNS5_1CILi1EEES8_S8_EEENS6_IJNS7_ILi64EEENS7_ILi96EEENS7_ILi192EEEEEENS_10bfloat16_tEfNS_4arch4Sm90ELb0ELb0ELb1ELb0ELb0ELb0ELb1ELb0ELi3ELi1ELi1ELi1ELb0EEENS1_24CollectiveEpilogueBwdGQAISD_fSG_Li384ELb0ELb0EEENS1_19SingleTileSchedulerILb0ELb0ELb0ELi96EEEEEEEEEvNT_6ParamsE)
        /*04a0*/ 	.word	0x00000080


	//----- nvinfo : EIATTR_FRAME_SIZE
	.align		4
.L_214:
        /*04a4*/ 	.byte	0x04, 0x11
        /*04a6*/ 	.short	(.L_216 - .L_215)
	.align		4
.L_215:
        /*04a8*/ 	.word	index@(_ZN7cutlass13device_kernelIN5flash11enable_sm90INS1_16FlashAttnBwdSm90INS1_25CollectiveMainloopBwdSm90ILi2ELi1ELi1EN4cute5tupleIJNS5_1CILi1EEES8_S8_EEENS6_IJNS7_ILi64EEENS7_ILi96EEENS7_ILi192EEEEEENS_10bfloat16_tEfNS_4arch4Sm90ELb0ELb0ELb1ELb0ELb0ELb0ELb1ELb0ELi3ELi1ELi1ELi1ELb0EEENS1_24CollectiveEpilogueBwdGQAISD_fSG_Li384ELb0ELb0EEENS1_19SingleTileSchedulerILb0ELb0ELb0ELi96EEEEEEEEEvNT_6ParamsE)
        /*04ac*/ 	.word	0x00000000


	//----- nvinfo : EIATTR_REGCOUNT
	.align		4
.L_216:
        /*04b0*/ 	.byte	0x04, 0x2f
        /*04b2*/ 	.short	(.L_218 - .L_217)
	.align		4
.L_217:
        /*04b4*/ 	.word	index@(_ZN7cutlass13device_kernelIN5flash11enable_sm90INS1_16FlashAttnBwdSm90INS1_25CollectiveMainloopBwdSm90ILi2ELi1ELi1EN4cute5tupleIJNS5_1CILi1EEES8_S8_EEENS6_IJNS7_ILi64EEENS7_ILi96EEENS7_ILi192EEEEEENS_10bfloat16_tEfNS_4arch4Sm90ELb0ELb0ELb1ELb0ELb1ELb0ELb1ELb0ELi3ELi1ELi1ELi1ELb0EEENS1_21CollectiveEpilogueBwdISD_SE_SG_Li384ELb0ELb1ELi3EEENS1_19SingleTileSchedulerILb0ELb0ELb0ELi96EEEEEEEEEvNT_6ParamsE)
        /*04b8*/ 	.word	0x00000080


	//----- nvinfo : EIATTR_FRAME_SIZE
	.align		4
.L_218:
        /*04bc*/ 	.byte	0x04, 0x11
        /*04be*/ 	.short	(.L_220 - .L_219)
	.align		4
.L_219:
        /*04c0*/ 	.word	index@(_ZN7cutlass13device_kernelIN5flash11enable_sm90INS1_16FlashAttnBwdSm90INS1_25CollectiveMainloopBwdSm90ILi2ELi1ELi1EN4cute5tupleIJNS5_1CILi1EEES8_S8_EEENS6_IJNS7_ILi64EEENS7_ILi96EEENS7_ILi192EEEEEENS_10bfloat16_tEfNS_4arch4Sm90ELb0ELb0ELb1ELb0ELb1ELb0ELb1ELb0ELi3ELi1ELi1ELi1ELb0EEENS1_21CollectiveEpilogueBwdISD_SE_SG_Li384ELb0ELb1ELi3EEENS1_19SingleTileSchedulerILb0ELb0ELb0ELi96EEEEEEEEEvNT_6ParamsE)
        /*04c4*/ 	.word	0x00000008


	//----- nvinfo : EIATTR_REGCOUNT
	.align		4
.L_220:
        /*04c8*/ 	.byte	0x04, 0x2f
        /*04ca*/ 	.short	(.L_222 - .L_221)
	.align		4
.L_221:
        /*04cc*/ 	.word	index@(_ZN7cutlass13device_kernelIN5flash11enable_sm90INS1_16FlashAttnBwdSm90INS1_25CollectiveMainloopBwdSm90ILi2ELi1ELi1EN4cute5tupleIJNS5_1CILi1EEES8_S8_EEENS6_IJNS7_ILi64EEENS7_ILi96EEENS7_ILi192EEEEEENS_10bfloat16_tEfNS_4arch4Sm90ELb0ELb0ELb1ELb0ELb0ELb0ELb1ELb0ELi3ELi1ELi1ELi1ELb0EEENS1_21CollectiveEpilogueBwdISD_SE_SG_Li384ELb0ELb1ELi3EEENS1_19SingleTileSchedulerILb0ELb0ELb0ELi96EEEEEEEEEvNT_6ParamsE)
        /*04d0*/ 	.word	0x00000080


	//----- nvinfo : EIATTR_FRAME_SIZE
	.align		4
.L_222:
        /*04d4*/ 	.byte	0x04, 0x11
        /*04d6*/ 	.short	(.L_224 - .L_223)
	.align		4
.L_223:
        /*04d8*/ 	.word	index@(_ZN7cutlass13device_kernelIN5flash11enable_sm90INS1_16FlashAttnBwdSm90INS1_25CollectiveMainloopBwdSm90ILi2ELi1ELi1EN4cute5tupleIJNS5_1CILi1EEES8_S8_EEENS6_IJNS7_ILi64EEENS7_ILi96EEENS7_ILi192EEEEEENS_10bfloat16_tEfNS_4arch4Sm90ELb0ELb0ELb1ELb0ELb0ELb0ELb1ELb0ELi3ELi1ELi1ELi1ELb0EEENS1_21CollectiveEpilogueBwdISD_SE_SG_Li384ELb0ELb1ELi3EEENS1_19SingleTileSchedulerILb0ELb0ELb0ELi96EEEEEEEEEvNT_6ParamsE)
        /*04dc*/ 	.word	0x00000008


	//----- nvinfo : EIATTR_MIN_STACK_SIZE
	.align		4
.L_224:
        /*04e0*/ 	.byte	0x04, 0x12
        /*04e2*/ 	.short	(.L_226 - .L_225)
	.align		4
.L_225:
        /*04e4*/ 	.word	index@(_ZN7cutlass13device_kernelIN5flash11enable_sm90INS1_16FlashAttnBwdSm90INS1_25CollectiveMainloopBwdSm90ILi2ELi1ELi1EN4cute5tupleIJNS5_1CILi1EEES8_S8_EEENS6_IJNS7_ILi64EEENS7_ILi96EEENS7_ILi192EEEEEENS_10bfloat16_tEfNS_4arch4Sm90ELb0ELb0ELb1ELb0ELb0ELb0ELb1ELb0ELi3ELi1ELi1ELi1ELb0EEENS1_21CollectiveEpilogueBwdISD_SE_SG_Li384ELb0ELb1ELi3EEENS1_19SingleTileSchedulerILb0ELb0ELb0ELi96EEEEEEEEEvNT_6ParamsE)
        /*04e8*/ 	.word	0x00000008


	//----- nvinfo : EIATTR_MIN_STACK_SIZE
	.align		4
.L_226:
        /*04ec*/ 	.byte	0x04, 0x12
        /*04ee*/ 	.short	(.L_228 - .L_227)
	.align		4
.L_227:
        /*04f0*/ 	.word	index@(_ZN7cutlass13device_kernelIN5flash11enable_sm90INS1_16FlashAttnBwdSm90INS1_25CollectiveMainloopBwdSm90ILi2ELi1ELi1EN4cute5tupleIJNS5_1CILi1EEES8_S8_EEENS6_IJNS7_ILi64EEENS7_ILi96EEENS7_ILi192EEEEEENS_10bfloat16_tEfNS_4arch4Sm90ELb0ELb0ELb1ELb0ELb1ELb0ELb1ELb0ELi3ELi1ELi1ELi1ELb0EEENS1_21CollectiveEpilogueBwdISD_SE_SG_Li384ELb0ELb1ELi3EEENS1_19SingleTileSchedulerILb0ELb0ELb0ELi96EEEEEEEEEvNT_6ParamsE)
        /*04f4*/ 	.word	0x00000008


	//----- nvinfo : EIATTR_MIN_STACK_SIZE
	.align		4
.L_228:
        /*04f8*/ 	.byte	0x04, 0x12
        /*04fa*/ 	.short	(.L_230 - .L_229)
	.align		4
.L_229:
        /*04fc*/ 	.word	index@(_ZN7cutlass13device_kernelIN5flash11enable_sm90INS1_16FlashAttnBwdSm90INS1_25CollectiveMainloopBwdSm90ILi2ELi1ELi1EN4cute5tupleIJNS5_1CILi1EEES8_S8_EEENS6_IJNS7_ILi64EEENS7_ILi96EEENS7_ILi192EEEEEENS_10bfloat16_tEfNS_4arch4Sm90ELb0ELb0ELb1ELb0ELb0ELb0ELb1ELb0ELi3ELi1ELi1ELi1ELb0EEENS1_24CollectiveEpilogueBwdGQAISD_fSG_Li384ELb0ELb0EEENS1_19SingleTileSchedulerILb0ELb0ELb0ELi96EEEEEEEEEvNT_6ParamsE)
        /*0500*/ 	.word	0x00000000


	//----- nvinfo : EIATTR_MIN_STACK_SIZE
	.align		4
.L_230:
        /*0504*/ 	.byte	0x04, 0x12
        /*0506*/ 	.short	(.L_232 - .L_231)
	.align		4
.L_231:
        /*0508*/ 	.word	index@(_ZN7cutlass13device_kernelIN5flash11enable_sm90INS1_16FlashAttnBwdSm90INS1_25CollectiveMainloopBwdSm90ILi2ELi1ELi1EN4cute5tupleIJNS5_1CILi1EEES8_S8_EEENS6_IJNS7_ILi64EEENS7_ILi96EEENS7_ILi192EEEEEENS_10bfloat16_tEfNS_4arch4Sm90ELb0ELb0ELb1ELb0ELb1ELb0ELb1ELb0ELi3ELi1ELi1ELi1ELb0EEENS1_24CollectiveEpilogueBwdGQAISD_fSG_Li384ELb0ELb1EEENS1_19SingleTileSchedulerILb0ELb0ELb0ELi96EEEEEEEEEvNT_6ParamsE)
        /*050c*/ 	.word	0x00000000


	//----- nvinfo : EIATTR_MIN_STACK_SIZE
	.align		4
.L_232:
        /*0510*/ 	.byte	0x04, 0x12
        /*0512*/ 	.short	(.L_234 - .L_233)
	.align		4
.L_233:
        /*0514*/ 	.word	index@(_ZN7cutlass13device_kernelIN5flash11enable_sm90INS1_16FlashAttnBwdSm90INS1_25CollectiveMainloopBwdSm90ILi2ELi1ELi1EN4cute5tupleIJNS5_1CILi1EEES8_S8_EEENS6_IJNS7_ILi64EEENS7_ILi96EEENS7_ILi192EEEEEENS_10bfloat16_tEfNS_4arch4Sm90ELb0ELb0ELb1ELb1ELb0ELb0ELb1ELb0ELi3ELi1ELi1ELi1ELb0EEENS1_21CollectiveEpilogueBwdISD_SE_SG_Li384ELb1ELb1ELi3EEENS1_19SingleTileSchedulerILb1ELb0ELb0ELi96EEEEEEEEEvNT_6ParamsE)
        /*0518*/ 	.word	0x00000010


	//----- nvinfo : EIATTR_MIN_STACK_SIZE
	.align		4
.L_234:
        /*051c*/ 	.byte	0x04, 0x12
        /*051e*/ 	.short	(.L_236 - .L_235)
	.align		4
.L_235:
        /*0520*/ 	.word	index@(_ZN7cutlass13device_kernelIN5flash11enable_sm90INS1_16FlashAttnBwdSm90INS1_25CollectiveMainloopBwdSm90ILi2ELi1ELi1EN4cute5tupleIJNS5_1CILi1EEES8_S8_EEENS6_IJNS7_ILi64EEENS7_ILi96EEENS7_ILi192EEEEEENS_10bfloat16_tEfNS_4arch4Sm90ELb0ELb0ELb1ELb1ELb1ELb0ELb1ELb0ELi3ELi1ELi1ELi1ELb0EEENS1_21CollectiveEpilogueBwdISD_SE_SG_Li384ELb1ELb1ELi3EEENS1_19SingleTileSchedulerILb1ELb0ELb0ELi96EEEEEEEEEvNT_6ParamsE)
        /*0524*/ 	.word	0x00000010


	//----- nvinfo : EIATTR_MIN_STACK_SIZE
	.align		4
.L_236:
        /*0528*/ 	.byte	0x04, 0x12
        /*052a*/ 	.short	(.L_238 - .L_237)
	.align		4
.L_237:
        /*052c*/ 	.word	index@(_ZN7cutlass13device_kernelIN5flash11enable_sm90INS1_16FlashAttnBwdSm90INS1_25CollectiveMainloopBwdSm90ILi2ELi1ELi1EN4cute5tupleIJNS5_1CILi1EEES8_S8_EEENS6_IJNS7_ILi64EEENS7_ILi96EEENS7_ILi192EEEEEENS_10bfloat16_tEfNS_4arch4Sm90ELb0ELb0ELb1ELb1ELb0ELb0ELb1ELb0ELi3ELi1ELi1ELi1ELb0EEENS1_24CollectiveEpilogueBwdGQAISD_fSG_Li384ELb1ELb0EEENS1_19SingleTileSchedulerILb1ELb0ELb0ELi96EEEEEEEEEvNT_6ParamsE)
        /*0530*/ 	.word	0x00000010


	//----- nvinfo : EIATTR_MIN_STACK_SIZE
	.align		4
.L_238:
        /*0534*/ 	.byte	0x04, 0x12
        /*0536*/ 	.short	(.L_240 - .L_239)
	.align		4
.L_239:
        /*0538*/ 	.word	index@(_ZN7cutlass13device_kernelIN5flash11enable_sm90INS1_16FlashAttnBwdSm90INS1_25CollectiveMainloopBwdSm90ILi2ELi1ELi1EN4cute5tupleIJNS5_1CILi1EEES8_S8_EEENS6_IJNS7_ILi64EEENS7_ILi96EEENS7_ILi192EEEEEENS_10bfloat16_tEfNS_4arch4Sm90ELb0ELb0ELb1ELb1ELb1ELb0ELb1ELb0ELi3ELi1ELi1ELi1ELb0EEENS1_24CollectiveEpilogueBwdGQAISD_fSG_Li384ELb1ELb1EEENS1_19SingleTileSchedulerILb1ELb0ELb0ELi96EEEEEEEEEvNT_6ParamsE)
        /*053c*/ 	.word	0x00000010


	//----- nvinfo : EIATTR_MIN_STACK_SIZE
	.align		4
.L_240:
        /*0540*/ 	.byte	0x04, 0x12
        /*0542*/ 	.short	(.L_242 - .L_241)
	.align		4
.L_241:
        /*0544*/ 	.word	index@(_ZN7cutlass13device_kernelIN5flash11enable_sm90INS1_16FlashAttnBwdSm90INS1_25CollectiveMainloopBwdSm90ILi2ELi1ELi1EN4cute5tupleIJNS5_1CILi1EEES8_S8_EEENS6_IJNS7_ILi64EEENS7_ILi96EEENS7_ILi192EEEEEENS_10bfloat16_tEfNS_4arch4Sm90ELb0ELb1ELb1ELb0ELb0ELb0ELb1ELb0ELi3ELi1ELi1ELi1ELb0EEENS1_21CollectiveEpilogueBwdISD_SE_SG_Li384ELb0ELb1ELi3EEENS1_19SingleTileSchedulerILb0ELb0ELb0ELi96EEEEEEEEEvNT_6ParamsE)
        /*0548*/ 	.word	0x00000010


	//----- nvinfo : EIATTR_MIN_STACK_SIZE
	.align		4
.L_242:
        /*054c*/ 	.byte	0x04, 0x12
        /*054e*/ 	.short	(.L_244 - .L_243)
	.align		4
.L_243:
        /*0550*/ 	.word	index@(_ZN7cutlass13device_kernelIN5flash11enable_sm90INS1_16FlashAttnBwdSm90INS1_25CollectiveMainloopBwdSm90ILi2ELi1ELi1EN4cute5tupleIJNS5_1CILi1EEES8_S8_EEENS6_IJNS7_ILi64EEENS7_ILi96EEENS7_ILi192EEEEEENS_10bfloat16_tEfNS_4arch4Sm90ELb0ELb1ELb1ELb0ELb1ELb0ELb1ELb0ELi3ELi1ELi1ELi1ELb0EEENS1_21CollectiveEpilogueBwdISD_SE_SG_Li384ELb0ELb1ELi3EEENS1_19SingleTileSchedulerILb0ELb0ELb0ELi96EEEEEEEEEvNT_6ParamsE)
        /*0554*/ 	.word	0x00000010


	//----- nvinfo : EIATTR_MIN_STACK_SIZE
	.align		4
.L_244:
        /*0558*/ 	.byte	0x04, 0x12
        /*055a*/ 	.short	(.L_246 - .L_245)
	.align		4
.L_245:
        /*055c*/ 	.word	index@(_ZN7cutlass13device_kernelIN5flash11enable_sm90INS1_16FlashAttnBwdSm90INS1_25CollectiveMainloopBwdSm90ILi2ELi1ELi1EN4cute5tupleIJNS5_1CILi1EEES8_S8_EEENS6_IJNS7_ILi64EEENS7_ILi96EEENS7_ILi192EEEEEENS_10bfloat16_tEfNS_4arch4Sm90ELb0ELb1ELb1ELb0ELb0ELb0ELb1ELb0ELi3ELi1ELi1ELi1ELb0EEENS1_24CollectiveEpilogueBwdGQAISD_fSG_Li384ELb0ELb0EEENS1_19SingleTileSchedulerILb0ELb0ELb0ELi96EEEEEEEEEvNT_6ParamsE)
        /*0560*/ 	.word	0x00000008


	//----- nvinfo : EIATTR_MIN_STACK_SIZE
	.align		4
.L_246:
        /*0564*/ 	.byte	0x04, 0x12
        /*0566*/ 	.short	(.L_248 - .L_247)
	.align		4
.L_247:
        /*0568*/ 	.word	index@(_ZN7cutlass13device_kernelIN5flash11enable_sm90INS1_16FlashAttnBwdSm90INS1_25CollectiveMainloopBwdSm90ILi2ELi1ELi1EN4cute5tupleIJNS5_1CILi1EEES8_S8_EEENS6_IJNS7_ILi64EEENS7_ILi96EEENS7_ILi192EEEEEENS_10bfloat16_tEfNS_4arch4Sm90ELb0ELb1ELb1ELb0ELb1ELb0ELb1ELb0ELi3ELi1ELi1ELi1ELb0EEENS1_24CollectiveEpilogueBwdGQAISD_fSG_Li384ELb0ELb1EEENS1_19SingleTileSchedulerILb0ELb0ELb0ELi96EEEEEEEEEvNT_6ParamsE)
        /*056c*/ 	.word	0x00000008


	//----- nvinfo : EIATTR_MIN_STACK_SIZE
	.align		4
.L_248:
        /*0570*/ 	.byte	0x04, 0x12
        /*0572*/ 	.short	(.L_250 - .L_249)
	.align		4
.L_249:
        /*0574*/ 	.word	index@(_ZN7cutlass13device_kernelIN5flash11enable_sm90INS1_16FlashAttnBwdSm90INS1_25CollectiveMainloopBwdSm90ILi2ELi1ELi1EN4cute5tupleIJNS5_1CILi1EEES8_S8_EEENS6_IJNS7_ILi64EEENS7_ILi96EEENS7_ILi192EEEEEENS_10bfloat16_tEfNS_4arch4Sm90ELb0ELb1ELb1ELb1ELb0ELb0ELb1ELb0ELi3ELi1ELi1ELi1ELb0EEENS1_21CollectiveEpilogueBwdISD_SE_SG_Li384ELb1ELb1ELi3EEENS1_19SingleTileSchedulerILb1ELb0ELb0ELi96EEEEEEEEEvNT_6ParamsE)
        /*0578*/ 	.word	0x00000020


	//----- nvinfo : EIATTR_MIN_STACK_SIZE
	.align		4
.L_250:
        /*057c*/ 	.byte	0x04, 0x12
        /*057e*/ 	.short	(.L_252 - .L_251)
	.align		4
.L_251:
        /*0580*/ 	.word	index@(_ZN7cutlass13device_kernelIN5flash11enable_sm90INS1_16FlashAttnBwdSm90INS1_25CollectiveMainloopBwdSm90ILi2ELi1ELi1EN4cute5tupleIJNS5_1CILi1EEES8_S8_EEENS6_IJNS7_ILi64EEENS7_ILi96EEENS7_ILi192EEEEEENS_10bfloat16_tEfNS_4arch4Sm90ELb0ELb1ELb1ELb1ELb1ELb0ELb1ELb0ELi3ELi1ELi1ELi1ELb0EEENS1_21CollectiveEpilogueBwdISD_SE_SG_Li384ELb1ELb1ELi3EEENS1_19SingleTileSchedulerILb1ELb0ELb0ELi96EEEEEEEEEvNT_6ParamsE)
        /*0584*/ 	.word	0x00000020


	//----- nvinfo : EIATTR_MIN_STACK_SIZE
	.align		4
.L_252:
        /*0588*/ 	.byte	0x04, 0x12
        /*058a*/ 	.short	(.L_254 - .L_253)
	.align		4
.L_253:
        /*058c*/ 	.word	index@(_ZN7cutlass13device_kernelIN5flash11enable_sm90INS1_16FlashAttnBwdSm90INS1_25CollectiveMainloopBwdSm90ILi2ELi1ELi1EN4cute5tupleIJNS5_1CILi1EEES8_S8_EEENS6_IJNS7_ILi64EEENS7_ILi96EEENS7_ILi192EEEEEENS_10bfloat16_tEfNS_4arch4Sm90ELb0ELb1ELb1ELb1ELb0ELb0ELb1ELb0ELi3ELi1ELi1ELi1ELb0EEENS1_24CollectiveEpilogueBwdGQAISD_fSG_Li384ELb1ELb0EEENS1_19SingleTileSchedulerILb1ELb0ELb0ELi96EEEEEEEEEvNT_6ParamsE)
        /*0590*/ 	.word	0x00000020


	//----- nvinfo : EIATTR_MIN_STACK_SIZE
	.align		4
.L_254:
        /*0594*/ 	.byte	0x04, 0x12
        /*0596*/ 	.short	(.L_256 - .L_255)
	.align		4
.L_255:
        /*0598*/ 	.word	index@(_ZN7cutlass13device_kernelIN5flash11enable_sm90INS1_16FlashAttnBwdSm90INS1_25CollectiveMainloopBwdSm90ILi2ELi1ELi1EN4cute5tupleIJNS5_1CILi1EEES8_S8_EEENS6_IJNS7_ILi64EEENS7_ILi96EEENS7_ILi192EEEEEENS_10bfloat16_tEfNS_4arch4Sm90ELb0ELb1ELb1ELb1ELb1ELb0ELb1ELb0ELi3ELi1ELi1ELi1ELb0EEENS1_24CollectiveEpilogueBwdGQAISD_fSG_Li384ELb1ELb1EEENS1_19SingleTileSchedulerILb1ELb0ELb0ELi96EEEEEEEEEvNT_6ParamsE)
        /*059c*/ 	.word	0x00000020


	//----- nvinfo : EIATTR_MIN_STACK_SIZE
	.align		4
.L_256:
        /*05a0*/ 	.byte	0x04, 0x12
        /*05a2*/ 	.short	(.L_258 - .L_257)
	.align		4
.L_257:
        /*05a4*/ 	.word	index@(_ZN7cutlass13device_kernelIN5flash11enable_sm90INS1_16FlashAttnBwdSm90INS1_25CollectiveMainloopBwdSm90ILi2ELi1ELi1EN4cute5tupleIJNS5_1CILi1EEES8_S8_EEENS6_IJNS7_ILi64EEENS7_ILi96EEENS7_ILi192EEEEEENS_10bfloat16_tEfNS_4arch4Sm90ELb1ELb0ELb1ELb0ELb0ELb0ELb1ELb0ELi3ELi1ELi1ELi1ELb0EEENS1_21CollectiveEpilogueBwdISD_SE_SG_Li384ELb0ELb1ELi3EEENS1_25SingleTileBwdLPTSchedulerILb0ELi96ELb0EEEEEEEEEvNT_6ParamsE)
        /*05a8*/ 	.word	0x00000018


	//----- nvinfo : EIATTR_MIN_STACK_SIZE
	.align		4
.L_258:
        /*05ac*/ 	.byte	0x04, 0x12
        /*05ae*/ 	.short	(.L_260 - .L_259)
	.align		4
.L_259:
        /*05b0*/ 	.word	index@(_ZN7cutlass13device_kernelIN5flash11enable_sm90INS1_16FlashAttnBwdSm90INS1_25CollectiveMainloopBwdSm90ILi2ELi1ELi1EN4cute5tupleIJNS5_1CILi1EEES8_S8_EEENS6_IJNS7_ILi64EEENS7_ILi96EEENS7_ILi192EEEEEENS_10bfloat16_tEfNS_4arch4Sm90ELb1ELb0ELb1ELb0ELb1ELb0ELb1ELb0ELi3ELi1ELi1ELi1ELb0EEENS1_21CollectiveEpilogueBwdISD_SE_SG_Li384ELb0ELb1ELi3EEENS1_25SingleTileBwdLPTSchedulerILb0ELi96ELb1EEEEEEEEEvNT_6ParamsE)
        /*05b4*/ 	.word	0x00000018


	//----- nvinfo : EIATTR_MIN_STACK_SIZE
	.align		4
.L_260:
        /*05b8*/ 	.byte	0x04, 0x12
        /*05ba*/ 	.short	(.L_262 - .L_261)
	.align		4
.L_261:
        /*05bc*/ 	.word	index@(_ZN7cutlass13device_kernelIN5flash11enable_sm90INS1_16FlashAttnBwdSm90INS1_25CollectiveMainloopBwdSm90ILi2ELi1ELi1EN4cute5tupleIJNS5_1CILi1EEES8_S8_EEENS6_IJNS7_ILi64EEENS7_ILi96EEENS7_ILi192EEEEEENS_10bfloat16_tEfNS_4arch4Sm90ELb1ELb0ELb1ELb0ELb0ELb0ELb1ELb0ELi3ELi1ELi1ELi1ELb0EEENS1_24CollectiveEpilogueBwdGQAISD_fSG_Li384ELb0ELb0EEENS1_25SingleTileBwdLPTSchedulerILb0ELi96ELb0EEEEEEEEEvNT_6ParamsE)
        /*05c0*/ 	.word	0x00000018


	//----- nvinfo : EIATTR_MIN_STACK_SIZE
	.align		4
.L_262:
        /*05c4*/ 	.byte	0x04, 0x12
        /*05c6*/ 	.short	(.L_264 - .L_263)
	.align		4
.L_263:
        /*05c8*/ 	.word	index@(_ZN7cutlass13device_kernelIN5flash11enable_sm90INS1_16FlashAttnBwdSm90INS1_25CollectiveMainloopBwdSm90ILi2ELi1ELi1EN4cute5tupleIJNS5_1CILi1EEES8_S8_EEENS6_IJNS7_ILi64EEENS7_ILi96EEENS7_ILi192EEEEEENS_10bfloat16_tEfNS_4arch4Sm90ELb1ELb0ELb1ELb0ELb1ELb0ELb1ELb0ELi3ELi1ELi1ELi1ELb0EEENS1_24CollectiveEpilogueBwdGQAISD_fSG_Li384ELb0ELb1EEENS1_25SingleTileBwdLPTSchedulerILb0ELi96ELb1EEEEEEEEEvNT_6ParamsE)
        /*05cc*/ 	.word	0x00000018


	//----- nvinfo : EIATTR_MIN_STACK_SIZE
	.align		4
.L_264:
        /*05d0*/ 	.byte	0x04, 0x12
        /*05d2*/ 	.short	(.L_266 - .L_265)
	.align		4
.L_265:
        /*05d4*/ 	.word	index@(_ZN7cutlass13device_kernelIN5flash11enable_sm90INS1_16FlashAttnBwdSm90INS1_25CollectiveMainloopBwdSm90ILi2ELi1ELi1EN4cute5tupleIJNS5_1CILi1EEES8_S8_EEENS6_IJNS7_ILi64EEENS7_ILi96EEENS7_ILi192EEEEEENS_10bfloat16_tEfNS_4arch4Sm90ELb1ELb0ELb1ELb1ELb0ELb0ELb1ELb0ELi3ELi1ELi1ELi1ELb0EEENS1_21CollectiveEpilogueBwdISD_SE_SG_Li384ELb1ELb1ELi3EEENS1_25SingleTileBwdLPTSchedulerILb1ELi96ELb0EEEEEEEEEvNT_6ParamsE)
        /*05d8*/ 	.word	0x00000020


	//----- nvinfo : EIATTR_MIN_STACK_SIZE
	.align		4
.L_266:
        /*05dc*/ 	.byte	0x04, 0x12
        /*05de*/ 	.short	(.L_268 - .L_267)
	.align		4
.L_267:
        /*05e0*/ 	.word	index@(_ZN7cutlass13device_kernelIN5flash11enable_sm90INS1_16FlashAttnBwdSm90INS1_25CollectiveMainloopBwdSm90ILi2ELi1ELi1EN4cute5tupleIJNS5_1CILi1EEES8_S8_EEENS6_IJNS7_ILi64EEENS7_ILi96EEENS7_ILi192EEEEEENS_10bfloat16_tEfNS_4arch4Sm90ELb1ELb0ELb1ELb1ELb1ELb0ELb1ELb0ELi3ELi1ELi1ELi1ELb0EEENS1_21CollectiveEpilogueBwdISD_SE_SG_Li384ELb1ELb1ELi3EEENS1_25SingleTileBwdLPTSchedulerILb1ELi96ELb1EEEEEEEEEvNT_6ParamsE)
        /*05e4*/ 	.word	0x00000020


	//----- nvinfo : EIATTR_MIN_STACK_SIZE
	.align		4
.L_268:
        /*05e8*/ 	.byte	0x04, 0x12
        /*05ea*/ 	.short	(.L_270 - .L_269)
	.align		4
.L_269:
        /*05ec*/ 	.word	index@(_ZN7cutlass13device_kernelIN5flash11enable_sm90INS1_16FlashAttnBwdSm90INS1_25CollectiveMainloopBwdSm90ILi2ELi1ELi1EN4cute5tupleIJNS5_1CILi1EEES8_S8_EEENS6_IJNS7_ILi64EEENS7_ILi96EEENS7_ILi192EEEEEENS_10bfloat16_tEfNS_4arch4Sm90ELb1ELb0ELb1ELb1ELb0ELb0ELb1ELb0ELi3ELi1ELi1ELi1ELb0EEENS1_24CollectiveEpilogueBwdGQAISD_fSG_Li384ELb1ELb0EEENS1_25SingleTileBwdLPTSchedulerILb1ELi96ELb0EEEEEEEEEvNT_6ParamsE)
        /*05f0*/ 	.word	0x00000018


	//----- nvinfo : EIATTR_MIN_STACK_SIZE
	.align		4
.L_270:
        /*05f4*/ 	.byte	0x04, 0x12
        /*05f6*/ 	.short	(.L_272 - .L_271)
	.align		4
.L_271:
        /*05f8*/ 	.word	index@(_ZN7cutlass13device_kernelIN5flash11enable_sm90INS1_16FlashAttnBwdSm90INS1_25CollectiveMainloopBwdSm90ILi2ELi1ELi1EN4cute5tupleIJNS5_1CILi1EEES8_S8_EEENS6_IJNS7_ILi64EEENS7_ILi96EEENS7_ILi192EEEEEENS_10bfloat16_tEfNS_4arch4Sm90ELb1ELb0ELb1ELb1ELb1ELb0ELb1ELb0ELi3ELi1ELi1ELi1ELb0EEENS1_24CollectiveEpilogueBwdGQAISD_fSG_Li384ELb1ELb1EEENS1_25SingleTileBwdLPTSchedulerILb1ELi96ELb1EEEEEEEEEvNT_6ParamsE)
        /*05fc*/ 	.word	0x00000018


	//----- nvinfo : EIATTR_MIN_STACK_SIZE
	.align		4
.L_272:
        /*0600*/ 	.byte	0x04, 0x12
        /*0602*/ 	.short	(.L_274 - .L_273)
	.align		4
.L_273:
        /*0604*/ 	.word	index@(_ZN7cutlass13device_kernelIN5flash11enable_sm90INS1_16FlashAttnBwdSm90INS1_25CollectiveMainloopBwdSm90ILi2ELi1ELi1EN4cute5tupleIJNS5_1CILi1EEES8_S8_EEENS6_IJNS7_ILi64EEENS7_ILi96EEENS7_ILi192EEEEEENS_10bfloat16_tEfNS_4arch4Sm90ELb0ELb0ELb0ELb0ELb0ELb0ELb1ELb0ELi3ELi1ELi1ELi1ELb0EEENS1_21CollectiveEpilogueBwdISD_SE_SG_Li384ELb0ELb1ELi3EEENS1_19SingleTileSchedulerILb0ELb0ELb0ELi96EEEEEEEEEvNT_6ParamsE)
        /*0608*/ 	.word	0x00000000


	//----- nvinfo : EIATTR_MIN_STACK_SIZE
	.align		4
.L_274:
        /*060c*/ 	.byte	0x04, 0x12
        /*060e*/ 	.short	(.L_276 - .L_275)
	.align		4
.L_275:
        /*0610*/ 	.word	index@(_ZN7cutlass13device_kernelIN5flash11enable_sm90INS1_16FlashAttnBwdSm90INS1_25CollectiveMainloopBwdSm90ILi2ELi1ELi1EN4cute5tupleIJNS5_1CILi1EEES8_S8_EEENS6_IJNS7_ILi64EEENS7_ILi96EEENS7_ILi192EEEEEENS_10bfloat16_tEfNS_4arch4Sm90ELb0ELb0ELb0ELb0ELb1ELb0ELb1ELb0ELi3ELi1ELi1ELi1ELb0EEENS1_21CollectiveEpilogueBwdISD_SE_SG_Li384ELb0ELb1ELi3EEENS1_19SingleTileSchedulerILb0ELb0ELb0ELi96EEEEEEEEEvNT_6ParamsE)
        /*0614*/ 	.word	0x00000000


	//----- nvinfo : EIATTR_MIN_STACK_SIZE
	.align		4
.L_276:
        /*0618*/ 	.byte	0x04, 0x12
        /*061a*/ 	.short	(.L_278 - .L_277)
	.align		4
.L_277:
        /*061c*/ 	.word	index@(_ZN7cutlass13device_kernelIN5flash11enable_sm90INS1_16FlashAttnBwdSm90INS1_25CollectiveMainloopBwdSm90ILi2ELi1ELi1EN4cute5tupleIJNS5_1CILi1EEES8_S8_EEENS6_IJNS7_ILi64EEENS7_ILi96EEENS7_ILi192EEEEEENS_10bfloat16_tEfNS_4arch4Sm90ELb0ELb0ELb0ELb0ELb0ELb0ELb1ELb0ELi3ELi1ELi1ELi1ELb0EEENS1_24CollectiveEpilogueBwdGQAISD_fSG_Li384ELb0ELb0EEENS1_19SingleTileSchedulerILb0ELb0ELb0ELi96EEEEEEEEEvNT_6ParamsE)
        /*0620*/ 	.word	0x00000000


	//----- nvinfo : EIATTR_MIN_STACK_SIZE
	.align		4
.L_278:
        /*0624*/ 	.byte	0x04, 0x12
        /*0626*/ 	.short	(.L_280 - .L_279)
	.align		4
.L_279:
        /*0628*/ 	.word	index@(_ZN7cutlass13device_kernelIN5flash11enable_sm90INS1_16FlashAttnBwdSm90INS1_25CollectiveMainloopBwdSm90ILi2ELi1ELi1EN4cute5tupleIJNS5_1CILi1EEES8_S8_EEENS6_IJNS7_ILi64EEENS7_ILi96EEENS7_ILi192EEEEEENS_10bfloat16_tEfNS_4arch4Sm90ELb0ELb0ELb0ELb0ELb1ELb0ELb1ELb0ELi3ELi1ELi1ELi1ELb0EEENS1_24CollectiveEpilogueBwdGQAISD_fSG_Li384ELb0ELb1EEENS1_19SingleTileSchedulerILb0ELb0ELb0ELi96EEEEEEEEEvNT_6ParamsE)
        /*062c*/ 	.word	0x00000000


	//----- nvinfo : EIATTR_MIN_STACK_SIZE
	.align		4
.L_280:
        /*0630*/ 	.byte	0x04, 0x12
        /*0632*/ 	.short	(.L_282 - .L_281)
	.align		4
.L_281:
        /*0634*/ 	.word	index@(_ZN7cutlass13device_kernelIN5flash11enable_sm90INS1_16FlashAttnBwdSm90INS1_25CollectiveMainloopBwdSm90ILi2ELi1ELi1EN4cute5tupleIJNS5_1CILi1EEES8_S8_EEENS6_IJNS7_ILi64EEENS7_ILi96EEENS7_ILi192EEEEEENS_10bfloat16_tEfNS_4arch4Sm90ELb0ELb0ELb0ELb1ELb0ELb0ELb1ELb0ELi3ELi1ELi1ELi1ELb0EEENS1_21CollectiveEpilogueBwdISD_SE_SG_Li384ELb1ELb1ELi3EEENS1_19SingleTileSchedulerILb1ELb0ELb0ELi96EEEEEEEEEvNT_6ParamsE)
        /*0638*/ 	.word	0x00000000


	//----- nvinfo : EIATTR_MIN_STACK_SIZE
	.align		4
.L_282:
        /*063c*/ 	.byte	0x04, 0x12
        /*063e*/ 	.short	(.L_284 - .L_283)
	.align		4
.L_283:
        /*0640*/ 	.word	index@(_ZN7cutlass13device_kernelIN5flash11enable_sm90INS1_16FlashAttnBwdSm90INS1_25CollectiveMainloopBwdSm90ILi2ELi1ELi1EN4cute5tupleIJNS5_1CILi1EEES8_S8_EEENS6_IJNS7_ILi64EEENS7_ILi96EEENS7_ILi192EEEEEENS_10bfloat16_tEfNS_4arch4Sm90ELb0ELb0ELb0ELb1ELb1ELb0ELb1ELb0ELi3ELi1ELi1ELi1ELb0EEENS1_21CollectiveEpilogueBwdISD_SE_SG_Li384ELb1ELb1ELi3EEENS1_19SingleTileSchedulerILb1ELb0ELb0ELi96EEEEEEEEEvNT_6ParamsE)
        /*0644*/ 	.word	0x00000000


	//----- nvinfo : EIATTR_MIN_STACK_SIZE
	.align		4
.L_284:
        /*0648*/ 	.byte	0x04, 0x12
        /*064a*/ 	.short	(.L_286 - .L_285)
	.align		4
.L_285:
        /*064c*/ 	.word	index@(_ZN7cutlass13device_kernelIN5flash11enable_sm90INS1_16FlashAttnBwdSm90INS1_25CollectiveMainloopBwdSm90ILi2ELi1ELi1EN4cute5tupleIJNS5_1CILi1EEES8_S8_EEENS6_IJNS7_ILi64EEENS7_ILi96EEENS7_ILi192EEEEEENS_10bfloat16_tEfNS_4arch4Sm90ELb0ELb0ELb0ELb1ELb0ELb0ELb1ELb0ELi3ELi1ELi1ELi1ELb0EEENS1_24CollectiveEpilogueBwdGQAISD_fSG_Li384ELb1ELb0EEENS1_19SingleTileSchedulerILb1ELb0ELb0ELi96EEEEEEEEEvNT_6ParamsE)
        /*0650*/ 	.word	0x00000000


	//----- nvinfo : EIATTR_MIN_STACK_SIZE
	.align		4
.L_286:
        /*0654*/ 	.byte	0x04, 0x12
        /*0656*/ 	.short	(.L_288 - .L_287)
	.align		4
.L_287:
        /*0658*/ 	.word	index@(_ZN7cutlass13device_kernelIN5flash11enable_sm90INS1_16FlashAttnBwdSm90INS1_25CollectiveMainloopBwdSm90ILi2ELi1ELi1EN4cute5tupleIJNS5_1CILi1EEES8_S8_EEENS6_IJNS7_ILi64EEENS7_ILi96EEENS7_ILi192EEEEEENS_10bfloat16_tEfNS_4arch4Sm90ELb0ELb0ELb0ELb1ELb1ELb0ELb1ELb0ELi3ELi1ELi1ELi1ELb0EEENS1_24CollectiveEpilogueBwdGQAISD_fSG_Li384ELb1ELb1EEENS1_19SingleTileSchedulerILb1ELb0ELb0ELi96EEEEEEEEEvNT_6ParamsE)
        /*065c*/ 	.word	0x00000000


	//----- nvinfo : EIATTR_MIN_STACK_SIZE
	.align		4
.L_288:
        /*0660*/ 	.byte	0x04, 0x12
        /*0662*/ 	.short	(.L_290 - .L_289)
	.align		4
.L_289:
        /*0664*/ 	.word	index@(_ZN7cutlass13device_kernelIN5flash11enable_sm90INS1_16FlashAttnBwdSm90INS1_25CollectiveMainloopBwdSm90ILi2ELi1ELi1EN4cute5tupleIJNS5_1CILi1EEES8_S8_EEENS6_IJNS7_ILi64EEENS7_ILi96EEENS7_ILi192EEEEEENS_10bfloat16_tEfNS_4arch4Sm90ELb0ELb1ELb0ELb0ELb0ELb0ELb1ELb0ELi3ELi1ELi1ELi1ELb0EEENS1_21CollectiveEpilogueBwdISD_SE_SG_Li384ELb0ELb1ELi3EEENS1_19SingleTileSchedulerILb0ELb0ELb0ELi96EEEEEEEEEvNT_6ParamsE)
        /*0668*/ 	.word	0x00000000


	//----- nvinfo : EIATTR_MIN_STACK_SIZE
	.align		4
.L_290:
        /*066c*/ 	.byte	0x04, 0x12
        /*066e*/ 	.short	(.L_292 - .L_291)
	.align		4
.L_291:
        /*0670*/ 	.word	index@(_ZN7cutlass13device_kernelIN5flash11enable_sm90INS1_16FlashAttnBwdSm90INS1_25CollectiveMainloopBwdSm90ILi2ELi1ELi1EN4cute5tupleIJNS5_1CILi1EEES8_S8_EEENS6_IJNS7_ILi64EEENS7_ILi96EEENS7_ILi192EEEEEENS_10bfloat16_tEfNS_4arch4Sm90ELb0ELb1ELb0ELb0ELb1ELb0ELb1ELb0ELi3ELi1ELi1ELi1ELb0EEENS1_21CollectiveEpilogueBwdISD_SE_SG_Li384ELb0ELb1ELi3EEENS1_19SingleTileSchedulerILb0ELb0ELb0ELi96EEEEEEEEEvNT_6ParamsE)
        /*0674*/ 	.word	0x00000000


	//----- nvinfo : EIATTR_MIN_STACK_SIZE
	.align		4
.L_292:
        /*0678*/ 	.byte	0x04, 0x12
        /*067a*/ 	.short	(.L_294 - .L_293)
	.align		4
.L_293:
        /*067c*/ 	.word	index@(_ZN7cutlass13device_kernelIN5flash11enable_sm90INS1_16FlashAttnBwdSm90INS1_25CollectiveMainloopBwdSm90ILi2ELi1ELi1EN4cute5tupleIJNS5_1CILi1EEES8_S8_EEENS6_IJNS7_ILi64EEENS7_ILi96EEENS7_ILi192EEEEEENS_10bfloat16_tEfNS_4arch4Sm90ELb0ELb1ELb0ELb0ELb0ELb0ELb1ELb0ELi3ELi1ELi1ELi1ELb0EEENS1_24CollectiveEpilogueBwdGQAISD_fSG_Li384ELb0ELb0EEENS1_19SingleTileSchedulerILb0ELb0ELb0ELi96EEEEEEEEEvNT_6ParamsE)
        /*0680*/ 	.word	0x00000000


	//----- nvinfo : EIATTR_MIN_STACK_SIZE
	.align		4
.L_294:
        /*0684*/ 	.byte	0x04, 0x12
        /*0686*/ 	.short	(.L_296 - .L_295)
	.align		4
.L_295:
        /*0688*/ 	.word	index@(_ZN7cutlass13device_kernelIN5flash11enable_sm90INS1_16FlashAttnBwdSm90INS1_25CollectiveMainloopBwdSm90ILi2ELi1ELi1EN4cute5tupleIJNS5_1CILi1EEES8_S8_EEENS6_IJNS7_ILi64EEENS7_ILi96EEENS7_ILi192EEEEEENS_10bfloat16_tEfNS_4arch4Sm90ELb0ELb1ELb0ELb0ELb1ELb0ELb1ELb0ELi3ELi1ELi1ELi1ELb0EEENS1_24CollectiveEpilogueBwdGQAISD_fSG_Li384ELb0ELb1EEENS1_19SingleTileSchedulerILb0ELb0ELb0ELi96EEEEEEEEEvNT_6ParamsE)
        /*068c*/ 	.word	0x00000000


	//----- nvinfo : EIATTR_MIN_STACK_SIZE
	.align		4
.L_296:
        /*0690*/ 	.byte	0x04, 0x12
        /*0692*/ 	.short	(.L_298 - .L_297)
	.align		4
.L_297:
        /*0694*/ 	.word	index@(_ZN7cutlass13device_kernelIN5flash11enable_sm90INS1_16FlashAttnBwdSm90INS1_25CollectiveMainloopBwdSm90ILi2ELi1ELi1EN4cute5tupleIJNS5_1CILi1EEES8_S8_EEENS6_IJNS7_ILi64EEENS7_ILi96EEENS7_ILi192EEEEEENS_10bfloat16_tEfNS_4arch4Sm90ELb0ELb1ELb0ELb1ELb0ELb0ELb1ELb0ELi3ELi1ELi1ELi1ELb0EEENS1_21CollectiveEpilogueBwdISD_SE_SG_Li384ELb1ELb1ELi3EEENS1_19SingleTileSchedulerILb1ELb0ELb0ELi96EEEEEEEEEvNT_6ParamsE)
        /*0698*/ 	.word	0x00000000


	//----- nvinfo : EIATTR_MIN_STACK_SIZE
	.align		4
.L_298:
        /*069c*/ 	.byte	0x04, 0x12
        /*069e*/ 	.short	(.L_300 - .L_299)
	.align		4
.L_299:
        /*06a0*/ 	.word	index@(_ZN7cutlass13device_kernelIN5flash11enable_sm90INS1_16FlashAttnBwdSm90INS1_25CollectiveMainloopBwdSm90ILi2ELi1ELi1EN4cute5tupleIJNS5_1CILi1EEES8_S8_EEENS6_IJNS7_ILi64EEENS7_ILi96EEENS7_ILi192EEEEEENS_10bfloat16_tEfNS_4arch4Sm90ELb0ELb1ELb0ELb1ELb1ELb0ELb1ELb0ELi3ELi1ELi1ELi1ELb0EEENS1_21CollectiveEpilogueBwdISD_SE_SG_Li384ELb1ELb1ELi3EEENS1_19SingleTileSchedulerILb1ELb0ELb0ELi96EEEEEEEEEvNT_6ParamsE)
        /*06a4*/ 	.word	0x00000000


	//----- nvinfo : EIATTR_MIN_STACK_SIZE
	.align		4
.L_300:
        /*06a8*/ 	.byte	0x04, 0x12
        /*06aa*/ 	.short	(.L_302 - .L_301)
	.align		4
.L_301:
        /*06ac*/ 	.word	index@(_ZN7cutlass13device_kernelIN5flash11enable_sm90INS1_16FlashAttnBwdSm90INS1_25CollectiveMainloopBwdSm90ILi2ELi1ELi1EN4cute5tupleIJNS5_1CILi1EEES8_S8_EEENS6_IJNS7_ILi64EEENS7_ILi96EEENS7_ILi192EEEEEENS_10bfloat16_tEfNS_4arch4Sm90ELb0ELb1ELb0ELb1ELb0ELb0ELb1ELb0ELi3ELi1ELi1ELi1ELb0EEENS1_24CollectiveEpilogueBwdGQAISD_fSG_Li384ELb1ELb0EEENS1_19SingleTileSchedulerILb1ELb0ELb0ELi96EEEEEEEEEvNT_6ParamsE)
        /*06b0*/ 	.word	0x00000000


	//----- nvinfo : EIATTR_MIN_STACK_SIZE
	.align		4
.L_302:
        /*06b4*/ 	.byte	0x04, 0x12
        /*06b6*/ 	.short	(.L_304 - .L_303)
	.align		4
.L_303:
        /*06b8*/ 	.word	index@(_ZN7cutlass13device_kernelIN5flash11enable_sm90INS1_16FlashAttnBwdSm90INS1_25CollectiveMainloopBwdSm90ILi2ELi1ELi1EN4cute5tupleIJNS5_1CILi1EEES8_S8_EEENS6_IJNS7_ILi64EEENS7_ILi96EEENS7_ILi192EEEEEENS_10bfloat16_tEfNS_4arch4Sm90ELb0ELb1ELb0ELb1ELb1ELb0ELb1ELb0ELi3ELi1ELi1ELi1ELb0EEENS1_24CollectiveEpilogueBwdGQAISD_fSG_Li384ELb1ELb1EEENS1_19SingleTileSchedulerILb1ELb0ELb0ELi96EEEEEEEEEvNT_6ParamsE)
        /*06bc*/ 	.word	0x00000000


	//----- nvinfo : EIATTR_MIN_STACK_SIZE
	.align		4
.L_304:
        /*06c0*/ 	.byte	0x04, 0x12
        /*06c2*/ 	.short	(.L_306 - .L_305)
	.align		4
.L_305:
        /*06c4*/ 	.word	index@(_ZN7cutlass13device_kernelIN5flash11enable_sm90INS1_16FlashAttnBwdSm90INS1_25CollectiveMainloopBwdSm90ILi2ELi1ELi1EN4cute5tupleIJNS5_1CILi1EEES8_S8_EEENS6_IJNS7_ILi64EEENS7_ILi96EEENS7_ILi192EEEEEENS_10bfloat16_tEfNS_4arch4Sm90ELb1ELb0ELb0ELb0ELb0ELb0ELb1ELb0ELi3ELi1ELi1ELi1ELb0EEENS1_21CollectiveEpilogueBwdISD_SE_SG_Li384ELb0ELb1ELi3EEENS1_25SingleTileBwdLPTSchedulerILb0ELi96ELb0EEEEEEEEEvNT_6ParamsE)
        /*06c8*/ 	.word	0x00000018


	//----- nvinfo : EIATTR_MIN_STACK_SIZE
	.align		4
.L_306:
        /*06cc*/ 	.byte	0x04, 0x12
        /*06ce*/ 	.short	(.L_308 - .L_307)
	.align		4
.L_307:
        /*06d0*/ 	.word	index@(_ZN7cutlass13device_kernelIN5flash11enable_sm90INS1_16FlashAttnBwdSm90INS1_25CollectiveMainloopBwdSm90ILi2ELi1ELi1EN4cute5tupleIJNS5_1CILi1EEES8_S8_EEENS6_IJNS7_ILi64EEENS7_ILi96EEENS7_ILi192EEEEEENS_10bfloat16_tEfNS_4arch4Sm90ELb1ELb0ELb0ELb0ELb1ELb0ELb1ELb0ELi3ELi1ELi1ELi1ELb0EEENS1_21CollectiveEpilogueBwdISD_SE_SG_Li384ELb0ELb1ELi3EEENS1_25SingleTileBwdLPTSchedulerILb0ELi96ELb1EEEEEEEEEvNT_6ParamsE)
        /*06d4*/ 	.word	0x00000018


	//----- nvinfo : EIATTR_MIN_STACK_SIZE
	.align		4
.L_308:
        /*06d8*/ 	.byte	0x04, 0x12
        /*06da*/ 	.short	(.L_310 - .L_309)
	.align		4
.L_309:
        /*06dc*/ 	.word	index@(_ZN7cutlass13device_kernelIN5flash11enable_sm90INS1_16FlashAttnBwdSm90INS1_25CollectiveMainloopBwdSm90ILi2ELi1ELi1EN4cute5tupleIJNS5_1CILi1EEES8_S8_EEENS6_IJNS7_ILi64EEENS7_ILi96EEENS7_ILi192EEEEEENS_10bfloat16_tEfNS_4arch4Sm90ELb1ELb0ELb0ELb0ELb0ELb0ELb1ELb0ELi3ELi1ELi1ELi1ELb0EEENS1_24CollectiveEpilogueBwdGQAISD_fSG_Li384ELb0ELb0EEENS1_25SingleTileBwdLPTSchedulerILb0ELi96ELb0EEEEEEEEEvNT_6ParamsE)
        /*06e0*/ 	.word	0x00000018


	//----- nvinfo : EIATTR_MIN_STACK_SIZE
	.align		4
.L_310:
        /*06e4*/ 	.byte	0x04, 0x12
        /*06e6*/ 	.short	(.L_312 - .L_311)
	.align		4
.L_311:
        /*06e8*/ 	.word	index@(_ZN7cutlass13device_kernelIN5flash11enable_sm90INS1_16FlashAttnBwdSm90INS1_25CollectiveMainloopBwdSm90ILi2ELi1ELi1EN4cute5tupleIJNS5_1CILi1EEES8_S8_EEENS6_IJNS7_ILi64EEENS7_ILi96EEENS7_ILi192EEEEEENS_10bfloat16_tEfNS_4arch4Sm90ELb1ELb0ELb0ELb0ELb1ELb0ELb1ELb0ELi3ELi1ELi1ELi1ELb0EEENS1_24CollectiveEpilogueBwdGQAISD_fSG_Li384ELb0ELb1EEENS1_25SingleTileBwdLPTSchedulerILb0ELi96ELb1EEEEEEEEEvNT_6ParamsE)
        /*06ec*/ 	.word	0x00000018


	//----- nvinfo : EIATTR_MIN_STACK_SIZE
	.align		4
.L_312:
        /*06f0*/ 	.byte	0x04, 0x12
        /*06f2*/ 	.short	(.L_314 - .L_313)
	.align		4
.L_313:
        /*06f4*/ 	.word	index@(_ZN7cutlass13device_kernelIN5flash22FlashAttnBwdPreprocessIN4cute5tupleIJNS3_1CILi64EEENS5_ILi192EEEEEENS_10bfloat16_tEfNS_4arch4Sm90ELb1ELb0EEEEEvNT_6ParamsE)
        /*06f8*/ 	.word	0x00000000


	//----- nvinfo : EIATTR_MIN_STACK_SIZE
	.align		4
.L_314:
        /*06fc*/ 	.byte	0x04, 0x12
        /*06fe*/ 	.short	(.L_316 - .L_315)
	.align		4
.L_315:
        /*0700*/ 	.word	index@(_ZN7cutlass13device_kernelIN5flash11enable_sm90INS1_16FlashAttnBwdSm90INS1_25CollectiveMainloopBwdSm90ILi2ELi1ELi1EN4cute5tupleIJNS5_1CILi1EEES8_S8_EEENS6_IJNS7_ILi64EEENS7_ILi96EEENS7_ILi192EEEEEENS_10bfloat16_tEfNS_4arch4Sm90ELb1ELb0ELb0ELb1ELb0ELb0ELb1ELb0ELi3ELi1ELi1ELi1ELb0EEENS1_21CollectiveEpilogueBwdISD_SE_SG_Li384ELb1ELb1ELi3EEENS1_25SingleTileBwdLPTSchedulerILb1ELi96ELb0EEEEEEEEEvNT_6ParamsE)
        /*0704*/ 	.word	0x00000008


	//----- nvinfo : EIATTR_MIN_STACK_SIZE
	.align		4
.L_316:
        /*0708*/ 	.byte	0x04, 0x12
        /*070a*/ 	.short	(.L_318 - .L_317)
	.align		4
.L_317:
        /*070c*/ 	.word	index@(_ZN7cutlass13device_kernelIN5flash11enable_sm90INS1_16FlashAttnBwdSm90INS1_25CollectiveMainloopBwdSm90ILi2ELi1ELi1EN4cute5tupleIJNS5_1CILi1EEES8_S8_EEENS6_IJNS7_ILi64EEENS7_ILi96EEENS7_ILi192EEEEEENS_10bfloat16_tEfNS_4arch4Sm90ELb1ELb0ELb0ELb1ELb1ELb0ELb1ELb0ELi3ELi1ELi1ELi1ELb0EEENS1_21CollectiveEpilogueBwdISD_SE_SG_Li384ELb1ELb1ELi3EEENS1_25SingleTileBwdLPTSchedulerILb1ELi96ELb1EEEEEEEEEvNT_6ParamsE)
        /*0710*/ 	.word	0x00000008


	//----- nvinfo : EIATTR_MIN_STACK_SIZE
	.align		4
.L_318:
        /*0714*/ 	.byte	0x04, 0x12
        /*0716*/ 	.short	(.L_320 - .L_319)
	.align		4
.L_319:
        /*0718*/ 	.word	index@(_ZN7cutlass13device_kernelIN5flash11enable_sm90INS1_16FlashAttnBwdSm90INS1_25CollectiveMainloopBwdSm90ILi2ELi1ELi1EN4cute5tupleIJNS5_1CILi1EEES8_S8_EEENS6_IJNS7_ILi64EEENS7_ILi96EEENS7_ILi192EEEEEENS_10bfloat16_tEfNS_4arch4Sm90ELb1ELb0ELb0ELb1ELb0ELb0ELb1ELb0ELi3ELi1ELi1ELi1ELb0EEENS1_24CollectiveEpilogueBwdGQAISD_fSG_Li384ELb1ELb0EEENS1_25SingleTileBwdLPTSchedulerILb1ELi96ELb0EEEEEEEEEvNT_6ParamsE)
        /*071c*/ 	.word	0x00000008


	//----- nvinfo : EIATTR_MIN_STACK_SIZE
	.align		4
.L_320:
        /*0720*/ 	.byte	0x04, 0x12
        /*0722*/ 	.short	(.L_322 - .L_321)
	.align		4
.L_321:
        /*0724*/ 	.word	index@(_ZN7cutlass13device_kernelIN5flash32FlashAttnBwdPostprocessConvertdQIN4cute5tupleIJNS3_1CILi96EEENS5_ILi192EEEEEENS_10bfloat16_tEfNS_4arch4Sm90ELi384ENS3_8TiledMMAINS3_8MMA_AtomIJNS3_4SM904GMMA27MMA_64x96x16_F32BF16BF16_SSILNSF_5MajorE1ELSH_1ELNSF_7ScaleInE1ELSI_1EEEEEENS3_6LayoutINS4_IJNS5_ILi3EEENS5_ILi1EEESN_EEENS4_IJSN_NS5_ILi0EEESP_EEEEENS4_IJNS3_10UnderscoreESS_SS_EEEEELb1EEEEEvNT_6ParamsE)
        /*0728*/ 	.word	0x00000000


	//----- nvinfo : EIATTR_MIN_STACK_SIZE
	.align		4
.L_322:
        /*072c*/ 	.byte	0x04, 0x12
        /*072e*/ 	.short	(.L_324 - .L_323)
	.align		4
.L_323:
        /*0730*/ 	.word	index@(_ZN7cutlass13device_kernelIN5flash32FlashAttnBwdPostprocessConvertdQIN4cute5tupleIJNS3_1CILi64EEENS5_ILi192EEEEEENS_10bfloat16_tEfNS_4arch4Sm90ELi384ENS3_8TiledMMAINS3_8MMA_AtomIJNS3_4SM904GMMA27MMA_64x64x16_F32BF16BF16_SSILNSF_5MajorE0ELSH_1ELNSF_7ScaleInE1ELSI_1EEEEEENS3_6LayoutINS4_IJNS5_ILi1EEENS5_ILi3EEESM_EEENS4_IJNS5_ILi0EEESM_SP_EEEEENS4_IJNS3_10UnderscoreESS_SS_EEEEELb0EEEEEvNT_6ParamsE)
        /*0734*/ 	.word	0x00000000


	//----- nvinfo : EIATTR_MIN_STACK_SIZE
	.align		4
.L_324:
        /*0738*/ 	.byte	0x04, 0x12
        /*073a*/ 	.short	(.L_326 - .L_325)
	.align		4
.L_325:
        /*073c*/ 	.word	index@(_ZN7cutlass13device_kernelIN5flash11enable_sm90INS1_16FlashAttnBwdSm90INS1_25CollectiveMainloopBwdSm90ILi2ELi1ELi1EN4cute5tupleIJNS5_1CILi1EEES8_S8_EEENS6_IJNS7_ILi64EEENS7_ILi96EEENS7_ILi192EEEEEENS_10bfloat16_tEfNS_4arch4Sm90ELb1ELb0ELb0ELb1ELb1ELb0ELb1ELb0ELi3ELi1ELi1ELi1ELb0EEENS1_24CollectiveEpilogueBwdGQAISD_fSG_Li384ELb1ELb1EEENS1_25SingleTileBwdLPTSchedulerILb1ELi96ELb1EEEEEEEEEvNT_6ParamsE)
        /*0740*/ 	.word	0x00000008


	//----- nvinfo : EIATTR_MIN_STACK_SIZE
	.align		4
.L_326:
        /*0744*/ 	.byte	0x04, 0x12
        /*0746*/ 	.short	(.L_328 - .L_327)
	.align		4
.L_327:
        /*0748*/ 	.word	index@(_ZN7cutlass13device_kernelIN5flash22FlashAttnBwdPreprocessIN4cute5tupleIJNS3_1CILi64EEENS5_ILi192EEEEEENS_10bfloat16_tEfNS_4arch4Sm90ELb1ELb1EEEEEvNT_6ParamsE)
        /*074c*/ 	.word	0x00000000
.L_328:


//--------------------- .nv.compat                --------------------------
	.section	.nv.compat,"",@"SHT_CUDA_COMPAT_INFO"
	.align	4
        /*0000*/ 	.byte	0x02, 0x09, 0x01, 0x00, 0x02, 0x02, 0x04, 0x00, 0x02, 0x05, 0x05, 0x00, 0x03, 0x07, 0x01, 0x01
        /*0010*/ 	.byte	0x02, 0x03, 0x01, 0x00, 0x02, 0x06, 0x01, 0x00, 0x04, 0x0b, 0x08, 0x00, 0x00, 0x00, 0x00, 0x00
        /*0020*/ 	.byte	0x00, 0x00, 0x00, 0x00


//--------------------- .nv.info._ZN7cutlass13device_kernelIN5flash11enable_sm90INS1_16FlashAttnBwdSm90INS1_25CollectiveMainloopBwdSm90ILi2ELi1ELi1EN4cute5tupleIJNS5_1CILi1EEES8_S8_EEENS6_IJNS7_ILi64EEENS7_ILi96EEENS7_ILi192EEEEEENS_10bfloat16_tEfNS_4arch4Sm90ELb0ELb0ELb1ELb0ELb0ELb0ELb1ELb0ELi3ELi1ELi1ELi1ELb0EEENS1_21CollectiveEpilogueBwdISD_SE_SG_Li384ELb0ELb1ELi3EEENS1_19SingleTileSchedulerILb0ELb0ELb0ELi96EEEEEEEEEvNT_6ParamsE --------------------------
	.section	.nv.info._ZN7cutlass13device_kernelIN5flash11enable_sm90INS1_16FlashAttnBwdSm90INS1_25CollectiveMainloopBwdSm90ILi2ELi1ELi1EN4cute5tupleIJNS5_1CILi1EEES8_S8_EEENS6_IJNS7_ILi64EEENS7_ILi96EEENS7_ILi192EEEEEENS_10bfloat16_tEfNS_4arch4Sm90ELb0ELb0ELb1ELb0ELb0ELb0ELb1ELb0ELi3ELi1ELi1ELi1ELb0EEENS1_21CollectiveEpilogueBwdISD_SE_SG_Li384ELb0ELb1ELi3EEENS1_19SingleTileSchedulerILb0ELb0ELb0ELi96EEEEEEEEEvNT_6ParamsE,"",@"SHT_CUDA_INFO"
	.sectionflags	@""
	.align	4


	//----- nvinfo : EIATTR_CUDA_API_VERSION
	.align		4
        /*0000*/ 	.byte	0x04, 0x37
        /*0002*/ 	.short	(.L_330 - .L_329)
.L_329:
        /*0004*/ 	.word	0x00000082


	//----- nvinfo : EIATTR_KPARAM_INFO
	.align		4
.L_330:
        /*0008*/ 	.byte	0x04, 0x17
        /*000a*/ 	.short	(.L_332 - .L_331)
.L_331:
        /*000c*/ 	.word	0x00000000
        /*0010*/ 	.short	0x0000
        /*0012*/ 	.short	0x0070
        /*0014*/ 	.byte	0x00, 0xf0, 0x01, 0x24


	//----- nvinfo : EIATTR_SPARSE_MMA_MASK
	.align		4
.L_332:
        /*0018*/ 	.byte	0x03, 0x50
        /*001a*/ 	.short	0x0000


	//----- nvinfo : EIATTR_MAXREG_COUNT
	.align		4
        /*001c*/ 	.byte	0x03, 0x1b
        /*001e*/ 	.short	0x0080


	//----- nvinfo : EIATTR_NUM_BARRIERS
	.align		4
        /*0020*/ 	.byte	0x02, 0x4c
        /*0022*/ 	.byte	0x10
	.zero		1


	//----- nvinfo : EIATTR_EXTERNS
	.align		4
        /*0024*/ 	.byte	0x04, 0x0f
        /*0026*/ 	.short	(.L_334 - .L_333)


	//   ....[0]....
	.align		4
.L_333:
        /*0028*/ 	.word	index@(__assertfail)


	//----- nvinfo : EIATTR_ANNOTATIONS
	.align		4
.L_334:
        /*002c*/ 	.byte	0x04, 0x55
        /*002e*/ 	.short	(.L_336 - .L_335)


	//   ....[0]....
.L_335:
        /*0030*/ 	.word	0x00000001
        /*0034*/ 	.byte	0xd0, 0x0c, 0x00, 0x00, 0x01, 0x00, 0x00, 0x00, 0x00, 0x0d, 0x00, 0x00, 0x01, 0x00, 0x00, 0x00
        /*0044*/ 	.byte	0xd0, 0x10, 0x00, 0x00, 0x01, 0x00, 0x00, 0x00, 0xe0, 0x10, 0x00, 0x00, 0x01, 0x00, 0x00, 0x00
        /*0054*/ 	.byte	0x10, 0x3f, 0x00, 0x00, 0x01, 0x00, 0x00, 0x00, 0x20, 0x3f, 0x00, 0x00


	//----- nvinfo : EIATTR_MERCURY_ISA_VERSION
	.align		4
.L_336:
        /*0060*/ 	.byte	0x03, 0x5f
        /*0062*/ 	.short	0x0101


	//----- nvinfo : EIATTR_INT_WARP_WIDE_INSTR_OFFSETS
	.align		4
        /*0064*/ 	.byte	0x04, 0x31
        /*0066*/ 	.short	(.L_338 - .L_337)


	//   ....[0]....
.L_337:
        /*0068*/ 	.word	0x000001e0


	//   ....[1]....
        /*006c*/ 	.word	0x000002a0


	//----- nvinfo : EIATTR_COOP_GROUP_MASK_REGIDS
	.align		4
.L_338:
        /*0070*/ 	.byte	0x04, 0x29
        /*0072*/ 	.short	(.L_340 - .L_339)


	//   ....[0]....
.L_339:
        /*0074*/ 	.word	0xffffffff


	//   ....[1]....
        /*0078*/ 	.word	0xffffffff


	//   ....[2]....
        /*007c*/ 	.word	0xffffffff


	//   ....[3]....
        /*0080*/ 	.word	0xffffffff


	//   ....[4]....
        /*0084*/ 	.word	0xffffffff


	//   ....[5]....
        /*0088*/ 	.word	0xffffffff


	//   ....[6]....
        /*008c*/ 	.word	0xffffffff


	//   ....[7]....
        /*0090*/ 	.word	0xffffffff


	//   ....[8]....
        /*0094*/ 	.word	0x0500000f


	//----- nvinfo : EIATTR_COOP_GROUP_INSTR_OFFSETS
	.align		4
.L_340:
        /*0098*/ 	.byte	0x04, 0x28
        /*009a*/ 	.short	(.L_342 - .L_341)


	//   ....[0]....
.L_341:
        /*009c*/ 	.word	0x00000060


	//   ....[1]....
        /*00a0*/ 	.word	0x000001f0


	//   ....[2]....
        /*00a4*/ 	.word	0x00000280


	//   ....[3]....
        /*00a8*/ 	.word	0x00000400


	//   ....[4]....
        /*00ac*/ 	.word	0x00000610


	//   ....[5]....
        /*00b0*/ 	.word	0x00000b80


	//   ....[6]....
        /*00b4*/ 	.word	0x00004350


	//   ....[7]....
        /*00b8*/ 	.word	0x000047f0


	//   ....[8]....
        /*00bc*/ 	.word	0x000078b0


	//----- nvinfo : EIATTR_REG_RECONFIG
	.align		4
.L_342:
        /*00c0*/ 	.byte	0x01, 0x54
	.zero		2


	//----- nvinfo : EIATTR_SYSCALL_OFFSETS
	.align		4
        /*00c4*/ 	.byte	0x04, 0x46
        /*00c6*/ 	.short	(.L_344 - .L_343)


	//   ....[0]....
.L_343:
        /*00c8*/ 	.word	0x000007e0


	//   ....[1]....
        /*00cc*/ 	.word	0x000008d0


	//   ....[2]....
        /*00d0*/ 	.word	0x00000a10


	//   ....[3]....
        /*00d4*/ 	.word	0x00000b00


	//   ....[4]....
        /*00d8*/ 	.word	0x00003b80


	//   ....[5]....
        /*00dc*/ 	.word	0x00003cc0


	//   ....[6]....
        /*00e0*/ 	.word	0x00003de0


	//   ....[7]....
        /*00e4*/ 	.word	0x00003f00


	//----- nvinfo : EIATTR_MBARRIER_INSTR_OFFSETS
	.align		4
.L_344:
        /*00e8*/ 	.byte	0x04, 0x39
        /*00ea*/ 	.short	(.L_346 - .L_345)


	//   ....[0]....
.L_345:
        /*00ec*/ 	.word	0x000002c0
        /*00f0*/ 	.word	0x000000ff
        /*00f4*/ 	.word	0x00036400
        /*00f8*/ 	.short	0x0100
        /*00fa*/ 	.byte	0x06
	.zero		1


	//   ....[1]....
        /*00fc*/ 	.word	0x000003b0
        /*0100*/ 	.word	0x000000ff
        /*0104*/ 	.word	0x00036410
        /*0108*/ 	.short	0x0100
        /*010a*/ 	.byte	0x08
	.zero		1


	//   ....[2]....
        /*010c*/ 	.word	0x000003c0
        /*0110*/ 	.word	0x000000ff
        /*0114*/ 	.word	0x00036420
        /*0118*/ 	.short	0x0100
        /*011a*/ 	.byte	0x08
	.zero		1


	//   ....[3]....
        /*011c*/ 	.word	0x000003d0
        /*0120*/ 	.word	0x000000ff
        /*0124*/ 	.word	0x00036418
        /*0128*/ 	.short	0x0100
        /*012a*/ 	.byte	0x08
	.zero		1


	//   ....[4]....
        /*012c*/ 	.word	0x000003e0
        /*0130*/ 	.word	0x000000ff
        /*0134*/ 	.word	0x00036428
        /*0138*/ 	.short	0x0100
        /*013a*/ 	.byte	0x08
	.zero		1


	//   ....[5]....
        /*013c*/ 	.word	0x00000510
        /*0140*/ 	.word	0x000000ff
        /*0144*/ 	.word	0x00036430
        /*0148*/ 	.short	0x0100
        /*014a*/ 	.byte	0x08
	.zero		1


	//   ....[6]....
        /*014c*/ 	.word	0x00000520
        /*0150*/ 	.word	0x000000ff
        /*0154*/ 	.word	0x00036438
        /*0158*/ 	.short	0x0100
        /*015a*/ 	.byte	0x08
	.zero		1


	//   ....[7]....
        /*015c*/ 	.word	0x00000bd0
        /*0160*/ 	.word	0x000000ff
        /*0164*/ 	.word	0x00036400
        /*0168*/ 	.short	0x010a
        /*016a*/ 	.byte	0x25
	.zero		1


	//   ....[8]....
        /*016c*/ 	.word	0x00000d70
        /*0170*/ 	.word	0x000000ff
        /*0174*/ 	.word	0x00036400
        /*0178*/ 	.short	0x010a
        /*017a*/ 	.byte	0x25
	.zero		1


	//   ....[9]....
        /*017c*/ 	.word	0x00001480
        /*0180*/ 	.word	0x00000004
        /*0184*/ 	.word	0x00036410
        /*0188*/ 	.short	0x010a
        /*018a*/ 	.byte	0x3f
	.zero		1


	//   ....[10]....
        /*018c*/ 	.word	0x000014c0
        /*0190*/ 	.word	0x00000004
        /*0194*/ 	.word	0x00036410
        /*0198*/ 	.short	0x010a
        /*019a*/ 	.byte	0x3f
	.zero		1


	//   ....[11]....
        /*019c*/ 	.word	0x00001b60
        /*01a0*/ 	.word	0x000000ff
        /*01a4*/ 	.word	0x00036430
        /*01a8*/ 	.short	0x010a
        /*01aa*/ 	.byte	0x25
	.zero		1


	//   ....[12]....
        /*01ac*/ 	.word	0x00001ba0
        /*01b0*/ 	.word	0x000000ff
        /*01b4*/ 	.word	0x00036430
        /*01b8*/ 	.short	0x010a
        /*01ba*/ 	.byte	0x25
	.zero		1


	//   ....[13]....
        /*01bc*/ 	.word	0x00003380
        /*01c0*/ 	.word	0x000000ff
        /*01c4*/ 	.word	0x00000000
        /*01c8*/ 	.short	0x0101
        /*01ca*/ 	.byte	0x04
	.zero		1


	//   ....[14]....
        /*01cc*/ 	.word	0x00003710
        /*01d0*/ 	.word	0x00000004
        /*01d4*/ 	.word	0x00000000
        /*01d8*/ 	.short	0x0101
        /*01da*/ 	.byte	0x3f
	.zero		1


	//   ....[15]....
        /*01dc*/ 	.word	0x00005a60
        /*01e0*/ 	.word	0x00000000
        /*01e4*/ 	.word	0x00036420
        /*01e8*/ 	.short	0x010a
        /*01ea*/ 	.byte	0x3f
	.zero		1


	//   ....[16]....
        /*01ec*/ 	.word	0x000061a0
        /*01f0*/ 	.word	0x00000000
        /*01f4*/ 	.word	0x00036438
        /*01f8*/ 	.short	0x010a
        /*01fa*/ 	.byte	0x3f
	.zero		1


	//   ....[17]....
        /*01fc*/ 	.word	0x000064f0
        /*0200*/ 	.word	0x00000000
        /*0204*/ 	.word	0x00036428
        /*0208*/ 	.short	0x010a
        /*020a*/ 	.byte	0x3f
	.zero		1


	//   ....[18]....
        /*020c*/ 	.word	0x00006780
        /*0210*/ 	.word	0x00000000
        /*0214*/ 	.word	0x00036438
        /*0218*/ 	.short	0x010a
        /*021a*/ 	.byte	0x3f
	.zero		1


	//   ....[19]....
        /*021c*/ 	.word	0x00006a60
        /*0220*/ 	.word	0x00000000
        /*0224*/ 	.word	0x00036420
        /*0228*/ 	.short	0x010a
        /*022a*/ 	.byte	0x3f
	.zero		1


	//   ....[20]....
        /*022c*/ 	.word	0x00006d50
        /*0230*/ 	.word	0x00000000
        /*0234*/ 	.word	0x00036438
        /*0238*/ 	.short	0x010a
        /*023a*/ 	.byte	0x3f
	.zero		1


	//   ....[21]....
        /*023c*/ 	.word	0x00007040
        /*0240*/ 	.word	0x00000000
        /*0244*/ 	.word	0x00036428
        /*0248*/ 	.short	0x010a
        /*024a*/ 	.byte	0x3f
	.zero		1


	//   ....[22]....
        /*024c*/ 	.word	0x000072f0
        /*0250*/ 	.word	0x00000000
        /*0254*/ 	.word	0x00036438
        /*0258*/ 	.short	0x010a
        /*025a*/ 	.byte	0x3f
	.zero		1


	//   ....[23]....
        /*025c*/ 	.word	0x00007740
        /*0260*/ 	.word	0x00000007
        /*0264*/ 	.word	0x00000000
        /*0268*/ 	.short	0x010a
        /*026a*/ 	.byte	0x3f
	.zero		1


	//   ....[24]....
        /*026c*/ 	.word	0x000077c0
        /*0270*/ 	.word	0x00000003
        /*0274*/ 	.word	0x00000000
        /*0278*/ 	.short	0x010a
        /*027a*/ 	.byte	0x3f
	.zero		1


	//   ....[25]....
        /*027c*/ 	.word	0x00007810
        /*0280*/ 	.word	0x00000009
        /*0284*/ 	.word	0x00036438
        /*0288*/ 	.short	0x010a
        /*028a*/ 	.byte	0x3f
	.zero		1


	//   ....[26]....
        /*028c*/ 	.word	0x000078e0
        /*0290*/ 	.word	0x0000009d
        /*0294*/ 	.word	0x00036400
        /*0298*/ 	.short	0x010a
        /*029a*/ 	.byte	0x3f
	.zero		1


	//   ....[27]....
        /*029c*/ 	.word	0x00007930
        /*02a0*/ 	.word	0x00000004
        /*02a4*/ 	.word	0x00036410
        /*02a8*/ 	.short	0x010a
        /*02aa*/ 	.byte	0x3f
	.zero		1


	//   ....[28]....
        /*02ac*/ 	.word	0x00007980
        /*02b0*/ 	.word	0x0000009d
        /*02b4*/ 	.word	0x00036430
        /*02b8*/ 	.short	0x010a
        /*02ba*/ 	.byte	0x3f
	.zero		1


	//   ....[29]....
        /*02bc*/ 	.word	0x000079d0
        /*02c0*/ 	.word	0x00000000
        /*02c4*/ 	.word	0x00036420
        /*02c8*/ 	.short	0x010a
        /*02ca*/ 	.byte	0x3f
	.zero		1


	//   ....[30]....
        /*02cc*/ 	.word	0x00007a20
        /*02d0*/ 	.word	0x00000000
        /*02d4*/ 	.word	0x00036438
        /*02d8*/ 	.short	0x010a
        /*02da*/ 	.byte	0x3f
	.zero		1


	//   ....[31]....
        /*02dc*/ 	.word	0x00007a70
        /*02e0*/ 	.word	0x00000000
        /*02e4*/ 	.word	0x00036428
        /*02e8*/ 	.short	0x010a
        /*02ea*/ 	.byte	0x3f
	.zero		1


	//   ....[32]....
        /*02ec*/ 	.word	0x00007ac0
        /*02f0*/ 	.word	0x00000000
        /*02f4*/ 	.word	0x00036438
        /*02f8*/ 	.short	0x010a
        /*02fa*/ 	.byte	0x3f
	.zero		1


	//   ....[33]....
        /*02fc*/ 	.word	0x00007b20
        /*0300*/ 	.word	0x00000000
        /*0304*/ 	.word	0x00036420
        /*0308*/ 	.short	0x010a
        /*030a*/ 	.byte	0x3f
	.zero		1


	//   ....[34]....
        /*030c*/ 	.word	0x00007b70
        /*0310*/ 	.word	0x00000000
        /*0314*/ 	.word	0x00036438
        /*0318*/ 	.short	0x010a
        /*031a*/ 	.byte	0x3f
	.zero		1


	//   ....[35]....
        /*031c*/ 	.word	0x00007bc0
        /*0320*/ 	.word	0x00000000
        /*0324*/ 	.word	0x00036428
        /*0328*/ 	.short	0x010a
        /*032a*/ 	.byte	0x3f
	.zero		1


	//   ....[36]....
        /*032c*/ 	.word	0x00007c10
        /*0330*/ 	.word	0x00000000
        /*0334*/ 	.word	0x00036438
        /*0338*/ 	.short	0x010a
        /*033a*/ 	.byte	0x3f
	.zero		1


	//   ....[37]....
        /*033c*/ 	.word	0x00007cf0
        /*0340*/ 	.word	0x00000007
        /*0344*/ 	.word	0x00000000
        /*0348*/ 	.short	0x010a
        /*034a*/ 	.byte	0x3f
	.zero		1


	//   ....[38]....
        /*034c*/ 	.word	0x00007d40
        /*0350*/ 	.word	0x00000003
        /*0354*/ 	.word	0x00000000
        /*0358*/ 	.short	0x010a
        /*035a*/ 	.byte	0x3f
	.zero		1


	//----- nvinfo : EIATTR_NUM_MBARRIERS
	.align		4
.L_346:
        /*035c*/ 	.byte	0x03, 0x38
        /*035e*/ 	.short	0x0007


	//----- nvinfo : EIATTR_EXIT_INSTR_OFFSETS
	.align		4
        /*0360*/ 	.byte	0x04, 0x1c
        /*0362*/ 	.short	(.L_348 - .L_347)


	//   ....[0]....
.L_347:
        /*0364*/ 	.word	0x00000670


	//   ....[1]....
        /*0368*/ 	.word	0x000047a0


	//   ....[2]....
        /*036c*/ 	.word	0x00004830


	//   ....[3]....
        /*0370*/ 	.word	0x00004860


	//   ....[4]....
        /*0374*/ 	.word	0x00004960


	//   ....[5]....
        /*0378*/ 	.word	0x000052a0


	//   ....[6]....
        /*037c*/ 	.word	0x000056f0


	//   ....[7]....
        /*0380*/ 	.word	0x00007860


	//----- nvinfo : EIATTR_MAX_THREADS
	.align		4
.L_348:
        /*0384*/ 	.byte	0x04, 0x05
        /*0386*/ 	.short	(.L_350 - .L_349)
.L_349:
        /*0388*/ 	.word	0x00000200
        /*038c*/ 	.word	0x00000001
        /*0390*/ 	.word	0x00000001


	//----- nvinfo : EIATTR_CRS_STACK_SIZE
	.align		4
.L_350:
        /*0394*/ 	.byte	0x04, 0x1e
        /*0396*/ 	.short	(.L_352 - .L_351)
.L_351:
        /*0398*/ 	.word	0x00000000


	//----- nvinfo : EIATTR_CBANK_PARAM_SIZE
	.align		4
.L_352:
        /*039c*/ 	.byte	0x03, 0x19
        /*039e*/ 	.short	0x0970


	//----- nvinfo : EIATTR_PARAM_CBANK
	.align		4
        /*03a0*/ 	.byte	0x04, 0x0a
        /*03a2*/ 	.short	(.L_354 - .L_353)
	.align		4
.L_353:
        /*03a4*/ 	.word	index@(.nv.constant0._ZN7cutlass13device_kernelIN5flash11enable_sm90INS1_16FlashAttnBwdSm90INS1_25CollectiveMainloopBwdSm90ILi2ELi1ELi1EN4cute5tupleIJNS5_1CILi1EEES8_S8_EEENS6_IJNS7_ILi64EEENS7_ILi96EEENS7_ILi192EEEEEENS_10bfloat16_tEfNS_4arch4Sm90ELb0ELb0ELb1ELb0ELb0ELb0ELb1ELb0ELi3ELi1ELi1ELi1ELb0EEENS1_21CollectiveEpilogueBwdISD_SE_SG_Li384ELb0ELb1ELi3EEENS1_19SingleTileSchedulerILb0ELb0ELb0ELi96EEEEEEEEEvNT_6ParamsE)
        /*03a8*/ 	.short	0x0210
        /*03aa*/ 	.short	0x0970


	//----- nvinfo : EIATTR_SW_WAR
	.align		4
.L_354:
        /*03ac*/ 	.byte	0x04, 0x36
        /*03ae*/ 	.short	(.L_356 - .L_355)
.L_355:
        /*03b0*/ 	.word	0x00000008
.L_356:


//--------------------- .nv.info._ZN7cutlass13device_kernelIN5flash11enable_sm90INS1_16FlashAttnBwdSm90INS1_25CollectiveMainloopBwdSm90ILi2ELi1ELi1EN4cute5tupleIJNS5_1CILi1EEES8_S8_EEENS6_IJNS7_ILi64EEENS7_ILi96EEENS7_ILi192EEEEEENS_10bfloat16_tEfNS_4arch4Sm90ELb0ELb0ELb1ELb0ELb1ELb0ELb1ELb0ELi3ELi1ELi1ELi1ELb0EEENS1_21CollectiveEpilogueBwdISD_SE_SG_Li384ELb0ELb1ELi3EEENS1_19SingleTileSchedulerILb0ELb0ELb0ELi96EEEEEEEEEvNT_6ParamsE --------------------------
	.section	.nv.info._ZN7cutlass13device_kernelIN5flash11enable_sm90INS1_16FlashAttnBwdSm90INS1_25CollectiveMainloopBwdSm90ILi2ELi1ELi1EN4cute5tupleIJNS5_1CILi1EEES8_S8_EEENS6_IJNS7_ILi64EEENS7_ILi96EEENS7_ILi192EEEEEENS_10bfloat16_tEfNS_4arch4Sm90ELb0ELb0ELb1ELb0ELb1ELb0ELb1ELb0ELi3ELi1ELi1ELi1ELb0EEENS1_21CollectiveEpilogueBwdISD_SE_SG_Li384ELb0ELb1ELi3EEENS1_19SingleTileSchedulerILb0ELb0ELb0ELi96EEEEEEEEEvNT_6ParamsE,"",@"SHT_CUDA_INFO"
	.sectionflags	@""
	.align	4


	//----- nvinfo : EIATTR_CUDA_API_VERSION
	.align		4
        /*0000*/ 	.byte	0x04, 0x37
        /*0002*/ 	.short	(.L_358 - .L_357)
.L_357:
        /*0004*/ 	.word	0x00000082


	//----- nvinfo : EIATTR_KPARAM_INFO
	.align		4
.L_358:
        /*0008*/ 	.byte	0x04, 0x17
        /*000a*/ 	.short	(.L_360 - .L_359)
.L_359:
        /*000c*/ 	.word	0x00000000
        /*0010*/ 	.short	0x0000
        /*0012*/ 	.short	0x0070
        /*0014*/ 	.byte	0x00, 0xf0, 0x01, 0x24


	//----- nvinfo : EIATTR_SPARSE_MMA_MASK
	.align		4
.L_360:
        /*0018*/ 	.byte	0x03, 0x50
        /*001a*/ 	.short	0x0000


	//----- nvinfo : EIATTR_MAXREG_COUNT
	.align		4
        /*001c*/ 	.byte	0x03, 0x1b
        /*001e*/ 	.short	0x0080


	//----- nvinfo : EIATTR_NUM_BARRIERS
	.align		4
        /*0020*/ 	.byte	0x02, 0x4c
        /*0022*/ 	.byte	0x10
	.zero		1


	//----- nvinfo : EIATTR_EXTERNS
	.align		4
        /*0024*/ 	.byte	0x04, 0x0f
        /*0026*/ 	.short	(.L_362 - .L_361)


	//   ....[0]....
	.align		4
.L_361:
        /*0028*/ 	.word	index@(__assertfail)


	//----- nvinfo : EIATTR_ANNOTATIONS
	.align		4
.L_362:
        /*002c*/ 	.byte	0x04, 0x55
        /*002e*/ 	.short	(.L_364 - .L_363)


	//   ....[0]....
.L_363:
        /*0030*/ 	.word	0x00000001
        /*0034*/ 	.byte	0xd0, 0x0c, 0x00, 0x00, 0x01, 0x00, 0x00, 0x00, 0x00, 0x0d, 0x00, 0x00, 0x01, 0x00, 0x00, 0x00
        /*0044*/ 	.byte	0xd0, 0x10, 0x00, 0x00, 0x01, 0x00, 0x00, 0x00, 0xe0, 0x10, 0x00, 0x00, 0x01, 0x00, 0x00, 0x00
        /*0054*/ 	.byte	0x10, 0x3f, 0x00, 0x00, 0x01, 0x00, 0x00, 0x00, 0x20, 0x3f, 0x00, 0x00


	//----- nvinfo : EIATTR_MERCURY_ISA_VERSION
	.align		4
.L_364:
        /*0060*/ 	.byte	0x03, 0x5f
        /*0062*/ 	.short	0x0101


	//----- nvinfo : EIATTR_INT_WARP_WIDE_INSTR_OFFSETS
	.align		4
        /*0064*/ 	.byte	0x04, 0x31
        /*0066*/ 	.short	(.L_366 - .L_365)


	//   ....[0]....
.L_365:
        /*0068*/ 	.word	0x000001e0


	//   ....[1]....
        /*006c*/ 	.word	0x000002a0


	//   ....[2]....
        /*0070*/ 	.word	0x00005140


	//   ....[3]....
        /*0074*/ 	.word	0x00005730


	//   ....[4]....
        /*0078*/ 	.word	0x00005ea0


	//----- nvinfo : EIATTR_COOP_GROUP_MASK_REGIDS
	.align		4
.L_366:
        /*007c*/ 	.byte	0x04, 0x29
        /*007e*/ 	.short	(.L_368 - .L_367)


	//   ....[0]....
.L_367:
        /*0080*/ 	.word	0xffffffff


	//   ....[1]....
        /*0084*/ 	.word	0xffffffff


	//   ....[2]....
        /*0088*/ 	.word	0xffffffff


	//   ....[3]....
        /*008c*/ 	.word	0xffffffff


	//   ....[4]....
        /*0090*/ 	.word	0xffffffff


	//   ....[5]....
        /*0094*/ 	.word	0xffffffff


	//   ....[6]....
        /*0098*/ 	.word	0xffffffff


	//   ....[7]....
        /*009c*/ 	.word	0xffffffff


	//   ....[8]....
        /*00a0*/ 	.word	0xffffffff


	//   ....[9]....
        /*00a4*/ 	.word	0xffffffff


	//   ....[10]....
        /*00a8*/ 	.word	0xffffffff


	//   ....[11]....
        /*00ac*/ 	.word	0xffffffff


	//   ....[12]....
        /*00b0*/ 	.word	0xffffffff


	//   ....[13]....
        /*00b4*/ 	.word	0xffffffff


	//   ....[14]....
        /*00b8*/ 	.word	0x0500000f


	//   ....[15]....
        /*00bc*/ 	.word	0x0500000f


	//   ....[16]....
        /*00c0*/ 	.word	0x0500000f


	//   ....[17]....
        /*00c4*/ 	.word	0x0500000f


	//----- nvinfo : EIATTR_COOP_GROUP_INSTR_OFFSETS
	.align		4
.L_368:
        /*00c8*/ 	.byte	0x04, 0x28
        /*00ca*/ 	.short	(.L_370 - .L_369)


	//   ....[0]....
.L_369:
        /*00cc*/ 	.word	0x00000060


	//   ....[1]....
        /*00d0*/ 	.word	0x000001f0


	//   ....[2]....
        /*00d4*/ 	.word	0x00000280


	//   ....[3]....
        /*00d8*/ 	.word	0x00000400


	//   ....[4]....
        /*00dc*/ 	.word	0x00000610


	//   ....[5]....
        /*00e0*/ 	.word	0x00000b80


	//   ....[6]....
        /*00e4*/ 	.word	0x00004350


	//   ....[7]....
        /*00e8*/ 	.word	0x000047f0


	//   ....[8]....
        /*00ec*/ 	.word	0x00004c80


	//   ....[9]....
        /*00f0*/ 	.word	0x00005070


	//   ....[10]....
        /*00f4*/ 	.word	0x000052b0


	//   ....[11]....
        /*00f8*/ 	.word	0x00005660


	//   ....[12]....
        /*00fc*/ 	.word	0x00005910


	//   ....[13]....
        /*0100*/ 	.word	0x00005dd0


	//   ....[14]....
        /*0104*/ 	.word	0x000080c0


	//   ....[15]....
        /*0108*/ 	.word	0x00008210


	//   ....[16]....
        /*010c*/ 	.word	0x00008280


	//   ....[17]....
        /*0110*/ 	.word	0x000082f0


	//----- nvinfo : EIATTR_REG_RECONFIG
	.align		4
.L_370:
        /*0114*/ 	.byte	0x01, 0x54
	.zero		2


	//----- nvinfo : EIATTR_SYSCALL_OFFSETS
	.align		4
        /*0118*/ 	.byte	0x04, 0x46
        /*011a*/ 	.short	(.L_372 - .L_371)


	//   ....[0]....
.L_371:
        /*011c*/ 	.word	0x000007e0


	//   ....[1]....
        /*0120*/ 	.word	0x000008d0


	//   ....[2]....
        /*0124*/ 	.word	0x00000a10


	//   ....[3]....
        /*0128*/ 	.word	0x00000b00


	//   ....[4]....
        /*012c*/ 	.word	0x00003b80


	//   ....[5]....
        /*0130*/ 	.word	0x00003cc0


	//   ....[6]....
        /*0134*/ 	.word	0x00003de0


	//   ....[7]....
        /*0138*/ 	.word	0x00003f00


	//----- nvinfo : EIATTR_MBARRIER_INSTR_OFFSETS
	.align		4
.L_372:
        /*013c*/ 	.byte	0x04, 0x39
        /*013e*/ 	.short	(.L_374 - .L_373)


	//   ....[0]....
.L_373:
        /*0140*/ 	.word	0x000002c0
        /*0144*/ 	.word	0x000000ff
        /*0148*/ 	.word	0x00036400
        /*014c*/ 	.short	0x0100
        /*014e*/ 	.byte	0x06
	.zero		1


	//   ....[1]....
        /*0150*/ 	.word	0x000003b0
        /*0154*/ 	.word	0x000000ff
        /*0158*/ 	.word	0x00036410
        /*015c*/ 	.short	0x0100
        /*015e*/ 	.byte	0x08
	.zero		1


	//   ....[2]....
        /*0160*/ 	.word	0x000003c0
        /*0164*/ 	.word	0x000000ff
        /*0168*/ 	.word	0x00036420
        /*016c*/ 	.short	0x0100
        /*016e*/ 	.byte	0x08
	.zero		1


	//   ....[3]....
        /*0170*/ 	.word	0x000003d0
        /*0174*/ 	.word	0x000000ff
        /*0178*/ 	.word	0x00036418
        /*017c*/ 	.short	0x0100
        /*017e*/ 	.byte	0x08
	.zero		1


	//   ....[4]....
        /*0180*/ 	.word	0x000003e0
        /*0184*/ 	.word	0x000000ff
        /*0188*/ 	.word	0x00036428
        /*018c*/ 	.short	0x0100
        /*018e*/ 	.byte	0x08
	.zero		1


	//   ....[5]....
        /*0190*/ 	.word	0x00000510
        /*0194*/ 	.word	0x000000ff
        /*0198*/ 	.word	0x00036430
        /*019c*/ 	.short	0x0100
        /*019e*/ 	.byte	0x08
	.zero		1


	//   ....[6]....
        /*01a0*/ 	.word	0x00000520
        /*01a4*/ 	.word	0x000000ff
        /*01a8*/ 	.word	0x00036438
        /*01ac*/ 	.short	0x0100
        /*01ae*/ 	.byte	0x08
	.zero		1


	//   ....[7]....
        /*01b0*/ 	.word	0x00000bd0
        /*01b4*/ 	.word	0x000000ff
        /*01b8*/ 	.word	0x00036400
        /*01bc*/ 	.short	0x010a
        /*01be*/ 	.byte	0x25
	.zero		1


	//   ....[8]....
        /*01c0*/ 	.word	0x00000d70
        /*01c4*/ 	.word	0x000000ff
        /*01c8*/ 	.word	0x00036400
        /*01cc*/ 	.short	0x010a
        /*01ce*/ 	.byte	0x25
	.zero		1


	//   ....[9]....
        /*01d0*/ 	.word	0x00001480
        /*01d4*/ 	.word	0x00000004
        /*01d8*/ 	.word	0x00036410
        /*01dc*/ 	.short	0x010a
        /*01de*/ 	.byte	0x3f
	.zero		1


	//   ....[10]....
        /*01e0*/ 	.word	0x000014c0
        /*01e4*/ 	.word	0x00000004
        /*01e8*/ 	.word	0x00036410
        /*01ec*/ 	.short	0x010a
        /*01ee*/ 	.byte	0x3f
	.zero		1


	//   ....[11]....
        /*01f0*/ 	.word	0x00001b60
        /*01f4*/ 	.word	0x000000ff
        /*01f8*/ 	.word	0x00036430
        /*01fc*/ 	.short	0x010a
        /*01fe*/ 	.byte	0x25
	.zero		1


	//   ....[12]....
        /*0200*/ 	.word	0x00001ba0
        /*0204*/ 	.word	0x000000ff
        /*0208*/ 	.word	0x00036430
        /*020c*/ 	.short	0x010a
        /*020e*/ 	.byte	0x25
	.zero		1


	//   ....[13]....
        /*0210*/ 	.word	0x00003380
        /*0214*/ 	.word	0x000000ff
        /*0218*/ 	.word	0x00000000
        /*021c*/ 	.short	0x0101
        /*021e*/ 	.byte	0x04
	.zero		1


	//   ....[14]....
        /*0220*/ 	.word	0x00003710
        /*0224*/ 	.word	0x00000004
        /*0228*/ 	.word	0x00000000
        /*022c*/ 	.short	0x0101
        /*022e*/ 	.byte	0x3f
	.zero		1


	//   ....[15]....
        /*0230*/ 	.word	0x00006270
        /*0234*/ 	.word	0x00000000
        /*0238*/ 	.word	0x00036420
        /*023c*/ 	.short	0x010a
        /*023e*/ 	.byte	0x3f
	.zero		1


	//   ....[16]....
        /*0240*/ 	.word	0x000069b0
        /*0244*/ 	.word	0x00000000
        /*0248*/ 	.word	0x00036438
        /*024c*/ 	.short	0x010a
        /*024e*/ 	.byte	0x3f
	.zero		1


	//   ....[17]....
        /*0250*/ 	.word	0x00006d00
        /*0254*/ 	.word	0x00000000
        /*0258*/ 	.word	0x00036428
        /*025c*/ 	.short	0x010a
        /*025e*/ 	.byte	0x3f
	.zero		1


	//   ....[18]....
        /*0260*/ 	.word	0x00006f90
        /*0264*/ 	.word	0x00000000
        /*0268*/ 	.word	0x00036438
        /*026c*/ 	.short	0x010a
        /*026e*/ 	.byte	0x3f
	.zero		1


	//   ....[19]....
        /*0270*/ 	.word	0x00007270
        /*0274*/ 	.word	0x00000000
        /*0278*/ 	.word	0x00036420
        /*027c*/ 	.short	0x010a
        /*027e*/ 	.byte	0x3f
	.zero		1


	//   ....[20]....
        /*0280*/ 	.word	0x00007560
        /*0284*/ 	.word	0x00000000
        /*0288*/ 	.word	0x00036438
        /*028c*/ 	.short	0x010a
        /*028e*/ 	.byte	0x3f
	.zero		1


	//   ....[21]....
        /*0290*/ 	.word	0x00007850
        /*0294*/ 	.word	0x00000000
        /*0298*/ 	.word	0x00036428
        /*029c*/ 	.short	0x010a
        /*029e*/ 	.byte	0x3f
	.zero		1


	//   ....[22]....
        /*02a0*/ 	.word	0x00007b00
        /*02a4*/ 	.word	0x00000000
        /*02a8*/ 	.word	0x00036438
        /*02ac*/ 	.short	0x010a
        /*02ae*/ 	.byte	0x3f
	.zero		1


	//   ....[23]....
        /*02b0*/ 	.word	0x00007f50
        /*02b4*/ 	.word	0x00000007
        /*02b8*/ 	.word	0x00000000
        /*02bc*/ 	.short	0x010a
        /*02be*/ 	.byte	0x3f
	.zero		1


	//   ....[24]....
        /*02c0*/ 	.word	0x00007fd0
        /*02c4*/ 	.word	0x00000003
        /*02c8*/ 	.word	0x00000000
        /*02cc*/ 	.short	0x010a
        /*02ce*/ 	.byte	0x3f
	.zero		1


	//   ....[25]....
        /*02d0*/ 	.word	0x00008020
        /*02d4*/ 	.word	0x00000009
        /*02d8*/ 	.word	0x00036438
        /*02dc*/ 	.short	0x010a
        /*02de*/ 	.byte	0x3f
	.zero		1


	//   ....[26]....
        /*02e0*/ 	.word	0x000080f0
        /*02e4*/ 	.word	0x0000009d
        /*02e8*/ 	.word	0x00036400
        /*02ec*/ 	.short	0x010a
        /*02ee*/ 	.byte	0x3f
	.zero		1


	//   ....[27]....
        /*02f0*/ 	.word	0x00008140
        /*02f4*/ 	.word	0x00000004
        /*02f8*/ 	.word	0x00036410
        /*02fc*/ 	.short	0x010a
        /*02fe*/ 	.byte	0x3f
	.zero		1


	//   ....[28]....
        /*0300*/ 	.word	0x00008190
        /*0304*/ 	.word	0x0000009d
        /*0308*/ 	.word	0x00036430
        /*030c*/ 	.short	0x010a
        /*030e*/ 	.byte	0x3f
	.zero		1


	//   ....[29]....
        /*0310*/ 	.word	0x00008330
        /*0314*/ 	.word	0x00000000
        /*0318*/ 	.word	0x00036420
        /*031c*/ 	.short	0x010a
        /*031e*/ 	.byte	0x3f
	.zero		1


	//   ....[30]....
        /*0320*/ 	.word	0x00008380
        /*0324*/ 	.word	0x00000000
        /*0328*/ 	.word	0x00036438
        /*032c*/ 	.short	0x010a
        /*032e*/ 	.byte	0x3f
	.zero		1


	//   ....[31]....
        /*0330*/ 	.word	0x000083d0
        /*0334*/ 	.word	0x00000000
        /*0338*/ 	.word	0x00036428
        /*033c*/ 	.short	0x010a
        /*033e*/ 	.byte	0x3f
	.zero		1


	//   ....[32]....
        /*0340*/ 	.word	0x00008420
        /*0344*/ 	.word	0x00000000
        /*0348*/ 	.word	0x00036438
        /*034c*/ 	.short	0x010a
        /*034e*/ 	.byte	0x3f
	.zero		1


	//   ....[33]....
        /*0350*/ 	.word	0x00008480
        /*0354*/ 	.word	0x00000000
        /*0358*/ 	.word	0x00036420
        /*035c*/ 	.short	0x010a
        /*035e*/ 	.byte	0x3f
	.zero		1


	//   ....[34]....
        /*0360*/ 	.word	0x000084d0
        /*0364*/ 	.word	0x00000000
        /*0368*/ 	.word	0x00036438
        /*036c*/ 	.short	0x010a
        /*036e*/ 	.byte	0x3f
	.zero		1


	//   ....[35]....
        /*0370*/ 	.word	0x00008520
        /*0374*/ 	.word	0x00000000
        /*0378*/ 	.word	0x00036428
        /*037c*/ 	.short	0x010a
        /*037e*/ 	.byte	0x3f
	.zero		1


	//   ....[36]....
        /*0380*/ 	.word	0x00008570
        /*0384*/ 	.word	0x00000000
        /*0388*/ 	.word	0x00036438
        /*038c*/ 	.short	0x010a
        /*038e*/ 	.byte	0x3f
	.zero		1


	//   ....[37]....
        /*0390*/ 	.word	0x00008650
        /*0394*/ 	.word	0x00000007
        /*0398*/ 	.word	0x00000000
        /*039c*/ 	.short	0x010a
        /*039e*/ 	.byte	0x3f
	.zero		1


	//   ....[38]....
        /*03a0*/ 	.word	0x000086a0
        /*03a4*/ 	.word	0x00000003
        /*03a8*/ 	.word	0x00000000
        /*03ac*/ 	.short	0x010a
        /*03ae*/ 	.byte	0x3f
	.zero		1


	//----- nvinfo : EIATTR_NUM_MBARRIERS
	.align		4
.L_374:
        /*03b0*/ 	.byte	0x03, 0x38
        /*03b2*/ 	.short	0x0007


	//----- nvinfo : EIATTR_EXIT_INSTR_OFFSETS
	.align		4
        /*03b4*/ 	.byte	0x04, 0x1c
        /*03b6*/ 	.short	(.L_376 - .L_375)


	//   ....[0]....
.L_375:
        /*03b8*/ 	.word	0x00000670


	//   ....[1]....
        /*03bc*/ 	.word	0x000047a0


	//   ....[2]....
        /*03c0*/ 	.word	0x00004830


	//   ....[3]....
        /*03c4*/ 	.word	0x00004860


	//   ....[4]....
        /*03c8*/ 	.word	0x000049a0


	//   ....[5]....
        /*03cc*/ 	.word	0x000057d0


	//   ....[6]....
        /*03d0*/ 	.word	0x00005f00


	//   ....[7]....
        /*03d4*/ 	.word	0x00008070


	//----- nvinfo : EIATTR_MAX_THREADS
	.align		4
.L_376:
        /*03d8*/ 	.byte	0x04, 0x05
        /*03da*/ 	.short	(.L_378 - .L_377)
.L_377:
        /*03dc*/ 	.word	0x00000200
        /*03e0*/ 	.word	0x00000001
        /*03e4*/ 	.word	0x00000001


	//----- nvinfo : EIATTR_CRS_STACK_SIZE
	.align		4
.L_378:
        /*03e8*/ 	.byte	0x04, 0x1e
        /*03ea*/ 	.short	(.L_380 - .L_379)
.L_379:
        /*03ec*/ 	.word	0x00000000


	//----- nvinfo : EIATTR_CBANK_PARAM_SIZE
	.align		4
.L_380:
        /*03f0*/ 	.byte	0x03, 0x19
        /*03f2*/ 	.short	0x0970


	//----- nvinfo : EIATTR_PARAM_CBANK
	.align		4
        /*03f4*/ 	.byte	0x04, 0x0a
        /*03f6*/ 	.short	(.L_382 - .L_381)
	.align		4
.L_381:
        /*03f8*/ 	.word	index@(.nv.constant0._ZN7cutlass13device_kernelIN5flash11enable_sm90INS1_16FlashAttnBwdSm90INS1_25CollectiveMainloopBwdSm90ILi2ELi1ELi1EN4cute5tupleIJNS5_1CILi1EEES8_S8_EEENS6_IJNS7_ILi64EEENS7_ILi96EEENS7_ILi192EEEEEENS_10bfloat16_tEfNS_4arch4Sm90ELb0ELb0ELb1ELb0ELb1ELb0ELb1ELb0ELi3ELi1ELi1ELi1ELb0EEENS1_21CollectiveEpilogueBwdISD_SE_SG_Li384ELb0ELb1ELi3EEENS1_19SingleTileSchedulerILb0ELb0ELb0ELi96EEEEEEEEEvNT_6ParamsE)
        /*03fc*/ 	.short	0x0210
        /*03fe*/ 	.short	0x0970


	//----- nvinfo : EIATTR_SW_WAR
	.align		4
.L_382:
        /*0400*/ 	.byte	0x04, 0x36
        /*0402*/ 	.short	(.L_384 - .L_383)
.L_383:
        /*0404*/ 	.word	0x00000008
.L_384:


//--------------------- .nv.info._ZN7cutlass13device_kernelIN5flash11enable_sm90INS1_16FlashAttnBwdSm90INS1_25CollectiveMainloopBwdSm90ILi2ELi1ELi1EN4cute5tupleIJNS5_1CILi1EEES8_S8_EEENS6_IJNS7_ILi64EEENS7_ILi96EEENS7_ILi192EEEEEENS_10bfloat16_tEfNS_4arch4Sm90ELb0ELb0ELb1ELb0ELb0ELb0ELb1ELb0ELi3ELi1ELi1ELi1ELb0EEENS1_24CollectiveEpilogueBwdGQAISD_fSG_Li384ELb0ELb0EEENS1_19SingleTileSchedulerILb0ELb0ELb0ELi96EEEEEEEEEvNT_6ParamsE --------------------------
	.section	.nv.info._ZN7cutlass13device_kernelIN5flash11enable_sm90INS1_16FlashAttnBwdSm90INS1_25CollectiveMainloopBwdSm90ILi2ELi1ELi1EN4cute5tupleIJNS5_1CILi1EEES8_S8_EEENS6_IJNS7_ILi64EEENS7_ILi96EEENS7_ILi192EEEEEENS_10bfloat16_tEfNS_4arch4Sm90ELb0ELb0ELb1ELb0ELb0ELb0ELb1ELb0ELi3ELi1ELi1ELi1ELb0EEENS1_24CollectiveEpilogueBwdGQAISD_fSG_Li384ELb0ELb0EEENS1_19SingleTileSchedulerILb0ELb0ELb0ELi96EEEEEEEEEvNT_6ParamsE,"",@"SHT_CUDA_INFO"
	.sectionflags	@""
	.align	4


	//----- nvinfo : EIATTR_CUDA_API_VERSION
	.align		4
        /*0000*/ 	.byte	0x04, 0x37
        /*0002*/ 	.short	(.L_386 - .L_385)
.L_385:
        /*0004*/ 	.word	0x00000082


	//----- nvinfo : EIATTR_KPARAM_INFO
	.align		4
.L_386:
        /*0008*/ 	.byte	0x04, 0x17
        /*000a*/ 	.short	(.L_388 - .L_387)
.L_387:
        /*000c*/ 	.word	0x00000000
        /*0010*/ 	.short	0x0000
        /*0012*/ 	.short	0x0070
        /*0014*/ 	.byte	0x00, 0xf0, 0x01, 0x1a


	//----- nvinfo : EIATTR_SPARSE_MMA_MASK
	.align		4
.L_388:
        /*0018*/ 	.byte	0x03, 0x50
        /*001a*/ 	.short	0x0000


	//----- nvinfo : EIATTR_MAXREG_COUNT
	.align		4
        /*001c*/ 	.byte	0x03, 0x1b
        /*001e*/ 	.short	0x0080


	//----- nvinfo : EIATTR_NUM_BARRIERS
	.align		4
        /*0020*/ 	.byte	0x02, 0x4c
        /*0022*/ 	.byte	0x10
	.zero		1


	//----- nvinfo : EIATTR_EXTERNS
	.align		4
        /*0024*/ 	.byte	0x04, 0x0f
        /*0026*/ 	.short	(.L_390 - .L_389)


	//   ....[0]....
	.align		4
.L_389:
        /*0028*/ 	.word	index@(__assertfail)


	//----- nvinfo : EIATTR_MERCURY_ISA_VERSION
	.align		4
.L_390:
        /*002c*/ 	.byte	0x03, 0x5f
        /*002e*/ 	.short	0x0101


	//----- nvinfo : EIATTR_INT_WARP_WIDE_INSTR_OFFSETS
	.align		4
        /*0030*/ 	.byte	0x04, 0x31
        /*0032*/ 	.short	(.L_392 - .L_391)


	//   ....[0]....
.L_391:
        /*0034*/ 	.word	0x00000170


	//   ....[1]....
        /*0038*/ 	.word	0x00000230


	//----- nvinfo : EIATTR_COOP_GROUP_MASK_REGIDS
	.align		4
.L_392:
        /*003c*/ 	.byte	0x04, 0x29
        /*003e*/ 	.short	(.L_394 - .L_393)


	//   ....[0]....
.L_393:
        /*0040*/ 	.word	0xffffffff


	//   ....[1]....
        /*0044*/ 	.word	0xffffffff


	//   ....[2]....
        /*0048*/ 	.word	0xffffffff


	//   ....[3]....
        /*004c*/ 	.word	0xffffffff


	//   ....[4]....
        /*0050*/ 	.word	0xffffffff


	//   ....[5]....
        /*0054*/ 	.word	0xffffffff


	//   ....[6]....
        /*0058*/ 	.word	0xffffffff


	//   ....[7]....
        /*005c*/ 	.word	0x0500000f


	//----- nvinfo : EIATTR_COOP_GROUP_INSTR_OFFSETS
	.align		4
.L_394:
        /*0060*/ 	.byte	0x04, 0x28
        /*0062*/ 	.short	(.L_396 - .L_395)


	//   ....[0]....
.L_395:
        /*0064*/ 	.word	0x00000050


	//   ....[1]....
        /*0068*/ 	.word	0x00000180


	//   ....[2]....
        /*006c*/ 	.word	0x00000210


	//   ....[3]....
        /*0070*/ 	.word	0x00000390


	//   ....[4]....
        /*0074*/ 	.word	0x000005b0


	//   ....[5]....
        /*0078*/ 	.word	0x00000b20


	//   ....[6]....
        /*007c*/ 	.word	0x00004440


	//   ....[7]....
        /*0080*/ 	.word	0x00007500


	//----- nvinfo : EIATTR_REG_RECONFIG
	.align		4
.L_396:
        /*0084*/ 	.byte	0x01, 0x54
	.zero		2


	//----- nvinfo : EIATTR_SYSCALL_OFFSETS
	.align		4
        /*0088*/ 	.byte	0x04, 0x46
        /*008a*/ 	.short	(.L_398 - .L_397)


	//   ....[0]....
.L_397:
        /*008c*/ 	.word	0x00000780


	//   ....[1]....
        /*0090*/ 	.word	0x00000870


	//   ....[2]....
        /*0094*/ 	.word	0x000009b0


	//   ....[3]....
        /*0098*/ 	.word	0x00000aa0


	//----- nvinfo : EIATTR_MBARRIER_INSTR_OFFSETS
	.align		4
.L_398:
        /*009c*/ 	.byte	0x04, 0x39
        /*009e*/ 	.short	(.L_400 - .L_399)


	//   ....[0]....
.L_399:
        /*00a0*/ 	.word	0x00000250
        /*00a4*/ 	.word	0x000000ff
        /*00a8*/ 	.word	0x00036400
        /*00ac*/ 	.short	0x0100
        /*00ae*/ 	.byte	0x06
	.zero		1


	//   ....[1]....
        /*00b0*/ 	.word	0x00000340
        /*00b4*/ 	.word	0x000000ff
        /*00b8*/ 	.word	0x00036410
        /*00bc*/ 	.short	0x0100
        /*00be*/ 	.byte	0x08
	.zero		1


	//   ....[2]....
        /*00c0*/ 	.word	0x00000350
        /*00c4*/ 	.word	0x000000ff
        /*00c8*/ 	.word	0x00036420
        /*00cc*/ 	.short	0x0100
        /*00ce*/ 	.byte	0x08
	.zero		1


	//   ....[3]....
        /*00d0*/ 	.word	0x00000360
        /*00d4*/ 	.word	0x000000ff
        /*00d8*/ 	.word	0x00036418
        /*00dc*/ 	.short	0x0100
        /*00de*/ 	.byte	0x08
	.zero		1


	//   ....[4]....
        /*00e0*/ 	.word	0x00000370
        /*00e4*/ 	.word	0x000000ff
        /*00e8*/ 	.word	0x00036428
        /*00ec*/ 	.short	0x0100
        /*00ee*/ 	.byte	0x08
	.zero		1


	//   ....[5]....
        /*00f0*/ 	.word	0x000004a0
        /*00f4*/ 	.word	0x000000ff
        /*00f8*/ 	.word	0x00036430
        /*00fc*/ 	.short	0x0100
        /*00fe*/ 	.byte	0x08
	.zero		1


	//   ....[6]....
        /*0100*/ 	.word	0x000004b0
        /*0104*/ 	.word	0x000000ff
        /*0108*/ 	.word	0x00036438
        /*010c*/ 	.short	0x0100
        /*010e*/ 	.byte	0x08
	.zero		1


	//   ....[7]....
        /*0110*/ 	.word	0x00000b60
        /*0114*/ 	.word	0x000000ff
        /*0118*/ 	.word	0x00036400
        /*011c*/ 	.short	0x010a
        /*011e*/ 	.byte	0x24
	.zero		1


	//   ....[8]....
        /*0120*/ 	.word	0x00000c40
        /*0124*/ 	.word	0x000000ff
        /*0128*/ 	.word	0x00036400
        /*012c*/ 	.short	0x010a
        /*012e*/ 	.byte	0x24
	.zero		1


	//   ....[9]....
        /*0130*/ 	.word	0x00001670
        /*0134*/ 	.word	0x00000003
        /*0138*/ 	.word	0x00036410
        /*013c*/ 	.short	0x010a
        /*013e*/ 	.byte	0x3f
	.zero		1


	//   ....[10]....
        /*0140*/ 	.word	0x000016b0
        /*0144*/ 	.word	0x00000003
        /*0148*/ 	.word	0x00036410
        /*014c*/ 	.short	0x010a
        /*014e*/ 	.byte	0x3f
	.zero		1


	//   ....[11]....
        /*0150*/ 	.word	0x00001d50
        /*0154*/ 	.word	0x000000ff
        /*0158*/ 	.word	0x00036430
        /*015c*/ 	.short	0x010a
        /*015e*/ 	.byte	0x24
	.zero		1


	//   ....[12]....
        /*0160*/ 	.word	0x00001d90
        /*0164*/ 	.word	0x000000ff
        /*0168*/ 	.word	0x00036430
        /*016c*/ 	.short	0x010a
        /*016e*/ 	.byte	0x24
	.zero		1


	//   ....[13]....
        /*0170*/ 	.word	0x00003570
        /*0174*/ 	.word	0x000000ff
        /*0178*/ 	.word	0x00000000
        /*017c*/ 	.short	0x0101
        /*017e*/ 	.byte	0x04
	.zero		1


	//   ....[14]....
        /*0180*/ 	.word	0x00003920
        /*0184*/ 	.word	0x00000003
        /*0188*/ 	.word	0x00000000
        /*018c*/ 	.short	0x0101
        /*018e*/ 	.byte	0x3f
	.zero		1


	//   ....[15]....
        /*0190*/ 	.word	0x000056b0
        /*0194*/ 	.word	0x00000000
        /*0198*/ 	.word	0x00036420
        /*019c*/ 	.short	0x010a
        /*019e*/ 	.byte	0x3f
	.zero		1


	//   ....[16]....
        /*01a0*/ 	.word	0x00005df0
        /*01a4*/ 	.word	0x00000000
        /*01a8*/ 	.word	0x00036438
        /*01ac*/ 	.short	0x010a
        /*01ae*/ 	.byte	0x3f
	.zero		1


	//   ....[17]....
        /*01b0*/ 	.word	0x00006140
        /*01b4*/ 	.word	0x00000000
        /*01b8*/ 	.word	0x00036428
        /*01bc*/ 	.short	0x010a
        /*01be*/ 	.byte	0x3f
	.zero		1


	//   ....[18]....
        /*01c0*/ 	.word	0x000063d0
        /*01c4*/ 	.word	0x00000000
        /*01c8*/ 	.word	0x00036438
        /*01cc*/ 	.short	0x010a
        /*01ce*/ 	.byte	0x3f
	.zero		1


	//   ....[19]....
        /*01d0*/ 	.word	0x000066b0
        /*01d4*/ 	.word	0x00000000
        /*01d8*/ 	.word	0x00036420
        /*01dc*/ 	.short	0x010a
        /*01de*/ 	.byte	0x3f
	.zero		1


	//   ....[20]....
        /*01e0*/ 	.word	0x000069a0
        /*01e4*/ 	.word	0x00000000
        /*01e8*/ 	.word	0x00036438
        /*01ec*/ 	.short	0x010a
        /*01ee*/ 	.byte	0x3f
	.zero		1


	//   ....[21]....
        /*01f0*/ 	.word	0x00006c90
        /*01f4*/ 	.word	0x00000000
        /*01f8*/ 	.word	0x00036428
        /*01fc*/ 	.short	0x010a
        /*01fe*/ 	.byte	0x3f
	.zero		1


	//   ....[22]....
        /*0200*/ 	.word	0x00006f40
        /*0204*/ 	.word	0x00000000
        /*0208*/ 	.word	0x00036438
        /*020c*/ 	.short	0x010a
        /*020e*/ 	.byte	0x3f
	.zero		1


	//   ....[23]....
        /*0210*/ 	.word	0x00007380
        /*0214*/ 	.word	0x00000007
        /*0218*/ 	.word	0x00000000
        /*021c*/ 	.short	0x010a
        /*021e*/ 	.byte	0x3f
	.zero		1


	//   ....[24]....
        /*0220*/ 	.word	0x00007400
        /*0224*/ 	.word	0x00000003
        /*0228*/ 	.word	0x00000000
        /*022c*/ 	.short	0x010a
        /*022e*/ 	.byte	0x3f
	.zero		1


	//   ....[25]....
        /*0230*/ 	.word	0x00007450
        /*0234*/ 	.word	0x00000009
        /*0238*/ 	.word	0x00036438
        /*023c*/ 	.short	0x010a
        /*023e*/ 	.byte	0x3f
	.zero		1


	//   ....[26]....
        /*0240*/ 	.word	0x00007540
        /*0244*/ 	.word	0x00000005
        /*0248*/ 	.word	0x00036400
        /*024c*/ 	.short	0x010a
        /*024e*/ 	.byte	0x3f
	.zero		1


	//   ....[27]....
        /*0250*/ 	.word	0x00007590
        /*0254*/ 	.word	0x00000003
        /*0258*/ 	.word	0x00036410
        /*025c*/ 	.short	0x010a
        /*025e*/ 	.byte	0x3f
	.zero		1


	//   ....[28]....
        /*0260*/ 	.word	0x000075f0
        /*0264*/ 	.word	0x0000000f
        /*0268*/ 	.word	0x00036430
        /*026c*/ 	.short	0x010a
        /*026e*/ 	.byte	0x3f
	.zero		1


	//   ....[29]....
        /*0270*/ 	.word	0x00007640
        /*0274*/ 	.word	0x00000000
        /*0278*/ 	.word	0x00036420
        /*027c*/ 	.short	0x010a
        /*027e*/ 	.byte	0x3f
	.zero		1


	//   ....[30]....
        /*0280*/ 	.word	0x00007690
        /*0284*/ 	.word	0x00000000
        /*0288*/ 	.word	0x00036438
        /*028c*/ 	.short	0x010a
        /*028e*/ 	.byte	0x3f
	.zero		1


	//   ....[31]....
        /*0290*/ 	.word	0x000076e0
        /*0294*/ 	.word	0x00000000
        /*0298*/ 	.word	0x00036428
        /*029c*/ 	.short	0x010a
        /*029e*/ 	.byte	0x3f
	.zero		1


	//   ....[32]....
        /*02a0*/ 	.word	0x00007730
        /*02a4*/ 	.word	0x00000000
        /*02a8*/ 	.word	0x00036438
        /*02ac*/ 	.short	0x010a
        /*02ae*/ 	.byte	0x3f
	.zero		1


	//   ....[33]....
        /*02b0*/ 	.word	0x00007790
        /*02b4*/ 	.word	0x00000000
        /*02b8*/ 	.word	0x00036420
        /*02bc*/ 	.short	0x010a
        /*02be*/ 	.byte	0x3f
	.zero		1


	//   ....[34]....
        /*02c0*/ 	.word	0x000077e0
        /*02c4*/ 	.word	0x00000000
        /*02c8*/ 	.word	0x00036438
        /*02cc*/ 	.short	0x010a
        /*02ce*/ 	.byte	0x3f
	.zero		1


	//   ....[35]....
        /*02d0*/ 	.word	0x00007830
        /*02d4*/ 	.word	0x00000000
        /*02d8*/ 	.word	0x00036428
        /*02dc*/ 	.short	0x010a
        /*02de*/ 	.byte	0x3f
	.zero		1


	//   ....[36]....
        /*02e0*/ 	.word	0x00007880
        /*02e4*/ 	.word	0x00000000
        /*02e8*/ 	.word	0x00036438
        /*02ec*/ 	.short	0x010a
        /*02ee*/ 	.byte	0x3f
	.zero		1


	//   ....[37]....
        /*02f0*/ 	.word	0x00007960
        /*02f4*/ 	.word	0x00000007
        /*02f8*/ 	.word	0x00000000
        /*02fc*/ 	.short	0x010a
        /*02fe*/ 	.byte	0x3f
	.zero		1


	//   ....[38]....
        /*0300*/ 	.word	0x000079b0
        /*0304*/ 	.word	0x00000003
        /*0308*/ 	.word	0x00000000
        /*030c*/ 	.short	0x010a
        /*030e*/ 	.byte	0x3f
	.zero		1


	//----- nvinfo : EIATTR_NUM_MBARRIERS
	.align		4
.L_400:
        /*0310*/ 	.byte	0x03, 0x38
        /*0312*/ 	.short	0x0007


	//----- nvinfo : EIATTR_EXIT_INSTR_OFFSETS
	.align		4
        /*0314*/ 	.byte	0x04, 0x1c
        /*0316*/ 	.short	(.L_402 - .L_401)


	//   ....[0]....
.L_401:
        /*0318*/ 	.word	0x000074a0


	//----- nvinfo : EIATTR_MAX_THREADS
	.align		4
.L_402:
        /*031c*/ 	.byte	0x04, 0x05
        /*031e*/ 	.short	(.L_404 - .L_403)
.L_403:
        /*0320*/ 	.word	0x00000200
        /*0324*/ 	.word	0x00000001
        /*0328*/ 	.word	0x00000001


	//----- nvinfo : EIATTR_CRS_STACK_SIZE
	.align		4
.L_404:
        /*032c*/ 	.byte	0x04, 0x1e
        /*032e*/ 	.short	(.L_406 - .L_405)
.L_405:
        /*0330*/ 	.word	0x00000000


	//----- nvinfo : EIATTR_CBANK_PARAM_SIZE
	.align		4
.L_406:
        /*0334*/ 	.byte	0x03, 0x19
        /*0336*/ 	.short	0x06f0


	//----- nvinfo : EIATTR_PARAM_CBANK
	.align		4
        /*0338*/ 	.byte	0x04, 0x0a
        /*033a*/ 	.short	(.L_408 - .L_407)
	.align		4
.L_407:
        /*033c*/ 	.word	index@(.nv.constant0._ZN7cutlass13device_kernelIN5flash11enable_sm90INS1_16FlashAttnBwdSm90INS1_25CollectiveMainloopBwdSm90ILi2ELi1ELi1EN4cute5tupleIJNS5_1CILi1EEES8_S8_EEENS6_IJNS7_ILi64EEENS7_ILi96EEENS7_ILi192EEEEEENS_10bfloat16_tEfNS_4arch4Sm90ELb0ELb0ELb1ELb0ELb0ELb0ELb1ELb0ELi3ELi1ELi1ELi1ELb0EEENS1_24CollectiveEpilogueBwdGQAISD_fSG_Li384ELb0ELb0EEENS1_19SingleTileSchedulerILb0ELb0ELb0ELi96EEEEEEEEEvNT_6ParamsE)
        /*0340*/ 	.short	0x0210
        /*0342*/ 	.short	0x06f0


	//----- nvinfo : EIATTR_SW_WAR
	.align		4
.L_408:
        /*0344*/ 	.byte	0x04, 0x36
        /*0346*/ 	.short	(.L_410 - .L_409)
.L_409:
        /*0348*/ 	.word	0x00000008
.L_410:


//--------------------- .nv.info._ZN7cutlass13device_kernelIN5flash11enable_sm90INS1_16FlashAttnBwdSm90INS1_25CollectiveMainloopBwdSm90ILi2ELi1ELi1EN4cute5tupleIJNS5_1CILi1EEES8_S8_EEENS6_IJNS7_ILi64EEENS7_ILi96EEENS7_ILi192EEEEEENS_10bfloat16_tEfNS_4arch4Sm90ELb0ELb0ELb1ELb0ELb1ELb0ELb1ELb0ELi3ELi1ELi1ELi1ELb0EEENS1_24CollectiveEpilogueBwdGQAISD_fSG_Li384ELb0ELb1EEENS1_19SingleTileSchedulerILb0ELb0ELb0ELi96EEEEEEEEEvNT_6ParamsE --------------------------
	.section	.nv.info._ZN7cutlass13device_kernelIN5flash11enable_sm90INS1_16FlashAttnBwdSm90INS1_25CollectiveMainloopBwdSm90ILi2ELi1ELi1EN4cute5tupleIJNS5_1CILi1EEES8_S8_EEENS6_IJNS7_ILi64EEENS7_ILi96EEENS7_ILi192EEEEEENS_10bfloat16_tEfNS_4arch4Sm90ELb0ELb0ELb1ELb0ELb1ELb0ELb1ELb0ELi3ELi1ELi1ELi1ELb0EEENS1_24CollectiveEpilogueBwdGQAISD_fSG_Li384ELb0ELb1EEENS1_19SingleTileSchedulerILb0ELb0ELb0ELi96EEEEEEEEEvNT_6ParamsE,"",@"SHT_CUDA_INFO"
	.sectionflags	@""
	.align	4


	//----- nvinfo : EIATTR_CUDA_API_VERSION
	.align		4
        /*0000*/ 	.byte	0x04, 0x37
        /*0002*/ 	.short	(.L_412 - .L_411)
.L_411:
        /*0004*/ 	.word	0x00000082


	//----- nvinfo : EIATTR_KPARAM_INFO
	.align		4
.L_412:
        /*0008*/ 	.byte	0x04, 0x17
        /*000a*/ 	.short	(.L_414 - .L_413)
.L_413:
        /*000c*/ 	.word	0x00000000
        /*0010*/ 	.short	0x0000
        /*0012*/ 	.short	0x0070
        /*0014*/ 	.byte	0x00, 0xf0, 0x01, 0x1a


	//----- nvinfo : EIATTR_SPARSE_MMA_MASK
	.align		4
.L_414:
        /*0018*/ 	.byte	0x03, 0x50
        /*001a*/ 	.short	0x0000


	//----- nvinfo : EIATTR_MAXREG_COUNT
	.align		4
        /*001c*/ 	.byte	0x03, 0x1b
        /*001e*/ 	.short	0x0080


	//----- nvinfo : EIATTR_NUM_BARRIERS
	.align		4
        /*0020*/ 	.byte	0x02, 0x4c
        /*0022*/ 	.byte	0x10
	.zero		1


	//----- nvinfo : EIATTR_EXTERNS
	.align		4
        /*0024*/ 	.byte	0x04, 0x0f
        /*0026*/ 	.short	(.L_416 - .L_415)


	//   ....[0]....
	.align		4
.L_415:
        /*0028*/ 	.word	index@(__assertfail)


	//----- nvinfo : EIATTR_MERCURY_ISA_VERSION
	.align		4
.L_416:
        /*002c*/ 	.byte	0x03, 0x5f
        /*002e*/ 	.short	0x0101


	//----- nvinfo : EIATTR_INT_WARP_WIDE_INSTR_OFFSETS
	.align		4
        /*0030*/ 	.byte	0x04, 0x31
        /*0032*/ 	.short	(.L_418 - .L_417)


	//   ....[0]....
.L_417:
        /*0034*/ 	.word	0x00000170


	//   ....[1]....
        /*0038*/ 	.word	0x00000230


	//   ....[2]....
        /*003c*/ 	.word	0x000051e0


	//   ....[3]....
        /*0040*/ 	.word	0x000057d0


	//   ....[4]....
        /*0044*/ 	.word	0x00005f30


	//----- nvinfo : EIATTR_COOP_GROUP_MASK_REGIDS
	.align		4
.L_418:
        /*0048*/ 	.byte	0x04, 0x29
        /*004a*/ 	.short	(.L_420 - .L_419)


	//   ....[0]....
.L_419:
        /*004c*/ 	.word	0xffffffff


	//   ....[1]....
        /*0050*/ 	.word	0xffffffff


	//   ....[2]....
        /*0054*/ 	.word	0xffffffff


	//   ....[3]....
        /*0058*/ 	.word	0xffffffff


	//   ....[4]....
        /*005c*/ 	.word	0xffffffff


	//   ....[5]....
        /*0060*/ 	.word	0xffffffff


	//   ....[6]....
        /*0064*/ 	.word	0xffffffff


	//   ....[7]....
        /*0068*/ 	.word	0xffffffff


	//   ....[8]....
        /*006c*/ 	.word	0xffffffff


	//   ....[9]....
        /*0070*/ 	.word	0xffffffff


	//   ....[10]....
        /*0074*/ 	.word	0xffffffff


	//   ....[11]....
        /*0078*/ 	.word	0xffffffff


	//   ....[12]....
        /*007c*/ 	.word	0xffffffff


	//   ....[13]....
        /*0080*/ 	.word	0xffffffff


	//   ....[14]....
        /*0084*/ 	.word	0xffffffff


	//   ....[15]....
        /*0088*/ 	.word	0xffffffff


	//   ....[16]....
        /*008c*/ 	.word	0xffffffff


	//   ....[17]....
        /*0090*/ 	.word	0x0500000f


	//   ....[18]....
        /*0094*/ 	.word	0x0500000f


	//   ....[19]....
        /*0098*/ 	.word	0x0500000f


	//   ....[20]....
        /*009c*/ 	.word	0x0500000f


	//   ....[21]....
        /*00a0*/ 	.word	0x0500000f


	//   ....[22]....
        /*00a4*/ 	.word	0x0500000f


	//----- nvinfo : EIATTR_COOP_GROUP_INSTR_OFFSETS
	.align		4
.L_420:
        /*00a8*/ 	.byte	0x04, 0x28
        /*00aa*/ 	.short	(.L_422 - .L_421)


	//   ....[0]....
.L_421:
        /*00ac*/ 	.word	0x00000050


	//   ....[1]....
        /*00b0*/ 	.word	0x00000180


	//   ....[2]....
        /*00b4*/ 	.word	0x00000210


	//   ....[3]....
        /*00b8*/ 	.word	0x00000390


	//   ....[4]....
        /*00bc*/ 	.word	0x000005c0


	//   ....[5]....
        /*00c0*/ 	.word	0x00000b30


	//   ....[6]....
        /*00c4*/ 	.word	0x000041d0


	//   ....[7]....
        /*00c8*/ 	.word	0x00004360


	//   ....[8]....
        /*00cc*/ 	.word	0x000045f0


	//   ....[9]....
        /*00d0*/ 	.word	0x00004780


	//   ....[10]....
        /*00d4*/ 	.word	0x000048a0


	//   ....[11]....
        /*00d8*/ 	.word	0x00004d20


	//   ....[12]....
        /*00dc*/ 	.word	0x00005110


	//   ....[13]....
        /*00e0*/ 	.word	0x00005350


	//   ....[14]....
        /*00e4*/ 	.word	0x00005700


	//   ....[15]....
        /*00e8*/ 	.word	0x000059b0


	//   ....[16]....
        /*00ec*/ 	.word	0x00005e70


	//   ....[17]....
        /*00f0*/ 	.word	0x00008140


	//   ....[18]....
        /*00f4*/ 	.word	0x000082b0


	//   ....[19]....
        /*00f8*/ 	.word	0x00008320


	//   ....[20]....
        /*00fc*/ 	.word	0x00008390


	//   ....[21]....
        /*0100*/ 	.word	0x00008400


	//   ....[22]....
        /*0104*/ 	.word	0x00008470


	//----- nvinfo : EIATTR_REG_RECONFIG
	.align		4
.L_422:
        /*0108*/ 	.byte	0x01, 0x54
	.zero		2


	//----- nvinfo : EIATTR_SYSCALL_OFFSETS
	.align		4
        /*010c*/ 	.byte	0x04, 0x46
        /*010e*/ 	.short	(.L_424 - .L_423)


	//   ....[0]....
.L_423:
        /*0110*/ 	.word	0x00000790


	//   ....[1]....
        /*0114*/ 	.word	0x00000880


	//   ....[2]....
        /*0118*/ 	.word	0x000009c0


	//   ....[3]....
        /*011c*/ 	.word	0x00000ab0


	//----- nvinfo : EIATTR_MBARRIER_INSTR_OFFSETS
	.align		4
.L_424:
        /*0120*/ 	.byte	0x04, 0x39
        /*0122*/ 	.short	(.L_426 - .L_425)


	//   ....[0]....
.L_425:
        /*0124*/ 	.word	0x00000250
        /*0128*/ 	.word	0x000000ff
        /*012c*/ 	.word	0x00036400
        /*0130*/ 	.short	0x0100
        /*0132*/ 	.byte	0x06
	.zero		1


	//   ....[1]....
        /*0134*/ 	.word	0x00000340
        /*0138*/ 	.word	0x000000ff
        /*013c*/ 	.word	0x00036410
        /*0140*/ 	.short	0x0100
        /*0142*/ 	.byte	0x08
	.zero		1


	//   ....[2]....
        /*0144*/ 	.word	0x00000350
        /*0148*/ 	.word	0x000000ff
        /*014c*/ 	.word	0x00036420
        /*0150*/ 	.short	0x0100
        /*0152*/ 	.byte	0x08
	.zero		1


	//   ....[3]....
        /*0154*/ 	.word	0x00000360
        /*0158*/ 	.word	0x000000ff
        /*015c*/ 	.word	0x00036418
        /*0160*/ 	.short	0x0100
        /*0162*/ 	.byte	0x08
	.zero		1


	//   ....[4]....
        /*0164*/ 	.word	0x00000370
        /*0168*/ 	.word	0x000000ff
        /*016c*/ 	.word	0x00036428
        /*0170*/ 	.short	0x0100
        /*0172*/ 	.byte	0x08
	.zero		1


	//   ....[5]....
        /*0174*/ 	.word	0x000004a0
        /*0178*/ 	.word	0x000000ff
        /*017c*/ 	.word	0x00036430
        /*0180*/ 	.short	0x0100
        /*0182*/ 	.byte	0x08
	.zero		1


	//   ....[6]....
        /*0184*/ 	.word	0x000004b0
        /*0188*/ 	.word	0x000000ff
        /*018c*/ 	.word	0x00036438
        /*0190*/ 	.short	0x0100
        /*0192*/ 	.byte	0x08
	.zero		1


	//   ....[7]....
        /*0194*/ 	.word	0x00000b70
        /*0198*/ 	.word	0x000000ff
        /*019c*/ 	.word	0x00036400
        /*01a0*/ 	.short	0x010a
        /*01a2*/ 	.byte	0x24
	.zero		1


	//   ....[8]....
        /*01a4*/ 	.word	0x00000c50
        /*01a8*/ 	.word	0x000000ff
        /*01ac*/ 	.word	0x00036400
        /*01b0*/ 	.short	0x010a
        /*01b2*/ 	.byte	0x24
	.zero		1


	//   ....[9]....
        /*01b4*/ 	.word	0x00001680
        /*01b8*/ 	.word	0x00000003
        /*01bc*/ 	.word	0x00036410
        /*01c0*/ 	.short	0x010a
        /*01c2*/ 	.byte	0x3f
	.zero		1


	//   ....[10]....
        /*01c4*/ 	.word	0x000016c0
        /*01c8*/ 	.word	0x00000003
        /*01cc*/ 	.word	0x00036410
        /*01d0*/ 	.short	0x010a
        /*01d2*/ 	.byte	0x3f
	.zero		1


	//   ....[11]....
        /*01d4*/ 	.word	0x00001d60
        /*01d8*/ 	.word	0x000000ff
        /*01dc*/ 	.word	0x00036430
        /*01e0*/ 	.short	0x010a
        /*01e2*/ 	.byte	0x24
	.zero		1


	//   ....[12]....
        /*01e4*/ 	.word	0x00001da0
        /*01e8*/ 	.word	0x000000ff
        /*01ec*/ 	.word	0x00036430
        /*01f0*/ 	.short	0x010a
        /*01f2*/ 	.byte	0x24
	.zero		1


	//   ....[13]....
        /*01f4*/ 	.word	0x00003580
        /*01f8*/ 	.word	0x000000ff
        /*01fc*/ 	.word	0x00000000
        /*0200*/ 	.short	0x0101
        /*0202*/ 	.byte	0x04
	.zero		1


	//   ....[14]....
        /*0204*/ 	.word	0x00003930
        /*0208*/ 	.word	0x00000003
        /*020c*/ 	.word	0x00000000
        /*0210*/ 	.short	0x0101
        /*0212*/ 	.byte	0x3f
	.zero		1


	//   ....[15]....
        /*0214*/ 	.word	0x000062f0
        /*0218*/ 	.word	0x00000000
        /*021c*/ 	.word	0x00036420
        /*0220*/ 	.short	0x010a
        /*0222*/ 	.byte	0x3f
	.zero		1


	//   ....[16]....
        /*0224*/ 	.word	0x00006a30
        /*0228*/ 	.word	0x00000000
        /*022c*/ 	.word	0x00036438
        /*0230*/ 	.short	0x010a
        /*0232*/ 	.byte	0x3f
	.zero		1


	//   ....[17]....
        /*0234*/ 	.word	0x00006d80
        /*0238*/ 	.word	0x00000000
        /*023c*/ 	.word	0x00036428
        /*0240*/ 	.short	0x010a
        /*0242*/ 	.byte	0x3f
	.zero		1


	//   ....[18]....
        /*0244*/ 	.word	0x00007010
        /*0248*/ 	.word	0x00000000
        /*024c*/ 	.word	0x00036438
        /*0250*/ 	.short	0x010a
        /*0252*/ 	.byte	0x3f
	.zero		1


	//   ....[19]....
        /*0254*/ 	.word	0x000072f0
        /*0258*/ 	.word	0x00000000
        /*025c*/ 	.word	0x00036420
        /*0260*/ 	.short	0x010a
        /*0262*/ 	.byte	0x3f
	.zero		1


	//   ....[20]....
        /*0264*/ 	.word	0x000075e0
        /*0268*/ 	.word	0x00000000
        /*026c*/ 	.word	0x00036438
        /*0270*/ 	.short	0x010a
        /*0272*/ 	.byte	0x3f
	.zero		1


	//   ....[21]....
        /*0274*/ 	.word	0x000078d0
        /*0278*/ 	.word	0x00000000
        /*027c*/ 	.word	0x00036428
        /*0280*/ 	.short	0x010a
        /*0282*/ 	.byte	0x3f
	.zero		1


	//   ....[22]....
        /*0284*/ 	.word	0x00007b80
        /*0288*/ 	.word	0x00000000
        /*028c*/ 	.word	0x00036438
        /*0290*/ 	.short	0x010a
        /*0292*/ 	.byte	0x3f
	.zero		1


	//   ....[23]....
        /*0294*/ 	.word	0x00007fc0
        /*0298*/ 	.word	0x00000007
        /*029c*/ 	.word	0x00000000
        /*02a0*/ 	.short	0x010a
        /*02a2*/ 	.byte	0x3f
	.zero		1


	//   ....[24]....
        /*02a4*/ 	.word	0x00008040
        /*02a8*/ 	.word	0x00000003
        /*02ac*/ 	.word	0x00000000
        /*02b0*/ 	.short	0x010a
        /*02b2*/ 	.byte	0x3f
	.zero		1


	//   ....[25]....
        /*02b4*/ 	.word	0x00008090
        /*02b8*/ 	.word	0x00000009
        /*02bc*/ 	.word	0x00036438
        /*02c0*/ 	.short	0x010a
        /*02c2*/ 	.byte	0x3f
	.zero		1


	//   ....[26]....
        /*02c4*/ 	.word	0x00008180
        /*02c8*/ 	.word	0x00000005
        /*02cc*/ 	.word	0x00036400
        /*02d0*/ 	.short	0x010a
        /*02d2*/ 	.byte	0x3f
	.zero		1


	//   ....[27]....
        /*02d4*/ 	.word	0x000081d0
        /*02d8*/ 	.word	0x00000003
        /*02dc*/ 	.word	0x00036410
        /*02e0*/ 	.short	0x010a
        /*02e2*/ 	.byte	0x3f
	.zero		1


	//   ....[28]....
        /*02e4*/ 	.word	0x00008230
        /*02e8*/ 	.word	0x0000000f
        /*02ec*/ 	.word	0x00036430
        /*02f0*/ 	.short	0x010a
        /*02f2*/ 	.byte	0x3f
	.zero		1


	//   ....[29]....
        /*02f4*/ 	.word	0x000084b0
        /*02f8*/ 	.word	0x00000000
        /*02fc*/ 	.word	0x00036420
        /*0300*/ 	.short	0x010a
        /*0302*/ 	.byte	0x3f
	.zero		1


	//   ....[30]....
        /*0304*/ 	.word	0x00008500
        /*0308*/ 	.word	0x00000000
        /*030c*/ 	.word	0x00036438
        /*0310*/ 	.short	0x010a
        /*0312*/ 	.byte	0x3f
	.zero		1


	//   ....[31]....
        /*0314*/ 	.word	0x00008550
        /*0318*/ 	.word	0x00000000
        /*031c*/ 	.word	0x00036428
        /*0320*/ 	.short	0x010a
        /*0322*/ 	.byte	0x3f
	.zero		1


	//   ....[32]....
        /*0324*/ 	.word	0x000085a0
        /*0328*/ 	.word	0x00000000
        /*032c*/ 	.word	0x00036438
        /*0330*/ 	.short	0x010a
        /*0332*/ 	.byte	0x3f
	.zero		1


	//   ....[33]....
        /*0334*/ 	.word	0x00008600
        /*0338*/ 	.word	0x00000000
        /*033c*/ 	.word	0x00036420
        /*0340*/ 	.short	0x010a
        /*0342*/ 	.byte	0x3f
	.zero		1


	//   ....[34]....
        /*0344*/ 	.word	0x00008650
        /*0348*/ 	.word	0x00000000
        /*034c*/ 	.word	0x00036438
        /*0350*/ 	.short	0x010a
        /*0352*/ 	.byte	0x3f
	.zero		1


	//   ....[35]....
        /*0354*/ 	.word	0x000086a0
        /*0358*/ 	.word	0x00000000
        /*035c*/ 	.word	0x00036428
        /*0360*/ 	.short	0x010a
        /*0362*/ 	.byte	0x3f
	.zero		1


	//   ....[36]....
        /*0364*/ 	.word	0x000086f0
        /*0368*/ 	.word	0x00000000
        /*036c*/ 	.word	0x00036438
        /*0370*/ 	.short	0x010a
        /*0372*/ 	.byte	0x3f
	.zero		1


	//   ....[37]....
        /*0374*/ 	.word	0x000087d0
        /*0378*/ 	.word	0x00000007
        /*037c*/ 	.word	0x00000000
        /*0380*/ 	.short	0x010a
        /*0382*/ 	.byte	0x3f
	.zero		1


	//   ....[38]....
        /*0384*/ 	.word	0x00008820
        /*0388*/ 	.word	0x00000003
        /*038c*/ 	.word	0x00000000
        /*0390*/ 	.short	0x010a
        /*0392*/ 	.byte	0x3f
	.zero		1


	//----- nvinfo : EIATTR_NUM_MBARRIERS
	.align		4
.L_426:
        /*0394*/ 	.byte	0x03, 0x38
        /*0396*/ 	.short	0x0007


	//----- nvinfo : EIATTR_EXIT_INSTR_OFFSETS
	.align		4
        /*0398*/ 	.byte	0x04, 0x1c
        /*039a*/ 	.short	(.L_428 - .L_427)


	//   ....[0]....
.L_427:
        /*039c*/ 	.word	0x000080e0


	//----- nvinfo : EIATTR_MAX_THREADS
	.align		4
.L_428:
        /*03a0*/ 	.byte	0x04, 0x05
        /*03a2*/ 	.short	(.L_430 - .L_429)
.L_429:
        /*03a4*/ 	.word	0x00000200
        /*03a8*/ 	.word	0x00000001
        /*03ac*/ 	.word	0x00000001


	//----- nvinfo : EIATTR_CRS_STACK_SIZE
	.align		4
.L_430:
        /*03b0*/ 	.byte	0x04, 0x1e
        /*03b2*/ 	.short	(.L_432 - .L_431)
.L_431:
        /*03b4*/ 	.word	0x00000000


	//----- nvinfo : EIATTR_CBANK_PARAM_SIZE
	.align		4
.L_432:
        /*03b8*/ 	.byte	0x03, 0x19
        /*03ba*/ 	.short	0x06f0


	//----- nvinfo : EIATTR_PARAM_CBANK
	.align		4
        /*03bc*/ 	.byte	0x04, 0x0a
        /*03be*/ 	.short	(.L_434 - .L_433)
	.align		4
.L_433:
        /*03c0*/ 	.word	index@(.nv.constant0._ZN7cutlass13device_kernelIN5flash11enable_sm90INS1_16FlashAttnBwdSm90INS1_25CollectiveMainloopBwdSm90ILi2ELi1ELi1EN4cute5tupleIJNS5_1CILi1EEES8_S8_EEENS6_IJNS7_ILi64EEENS7_ILi96EEENS7_ILi192EEEEEENS_10bfloat16_tEfNS_4arch4Sm90ELb0ELb0ELb1ELb0ELb1ELb0ELb1ELb0ELi3ELi1ELi1ELi1ELb0EEENS1_24CollectiveEpilogueBwdGQAISD_fSG_Li384ELb0ELb1EEENS1_19SingleTileSchedulerILb0ELb0ELb0ELi96EEEEEEEEEvNT_6ParamsE)
        /*03c4*/ 	.short	0x0210
        /*03c6*/ 	.short	0x06f0


	//----- nvinfo : EIATTR_SW_WAR
	.align		4
.L_434:
        /*03c8*/ 	.byte	0x04, 0x36
        /*03ca*/ 	.short	(.L_436 - .L_435)
.L_435:
        /*03cc*/ 	.word	0x00000008
.L_436:


//--------------------- .nv.info._ZN7cutlass13device_kernelIN5flash11enable_sm90INS1_16FlashAttnBwdSm90INS1_25CollectiveMainloopBwdSm90ILi2ELi1ELi1EN4cute5tupleIJNS5_1CILi1EEES8_S8_EEENS6_IJNS7_ILi64EEENS7_ILi96EEENS7_ILi192EEEEEENS_10bfloat16_tEfNS_4arch4Sm90ELb0ELb0ELb1ELb1ELb0ELb0ELb1ELb0ELi3ELi1ELi1ELi1ELb0EEENS1_21CollectiveEpilogueBwdISD_SE_SG_Li384ELb1ELb1ELi3EEENS1_19SingleTileSchedulerILb1ELb0ELb0ELi96EEEEEEEEEvNT_6ParamsE --------------------------
	.section	.nv.info._ZN7cutlass13device_kernelIN5flash11enable_sm90INS1_16FlashAttnBwdSm90INS1_25CollectiveMainloopBwdSm90ILi2ELi1ELi1EN4cute5tupleIJNS5_1CILi1EEES8_S8_EEENS6_IJNS7_ILi64EEENS7_ILi96EEENS7_ILi192EEEEEENS_10bfloat16_tEfNS_4arch4Sm90ELb0ELb0ELb1ELb1ELb0ELb0ELb1ELb0ELi3ELi1ELi1ELi1ELb0EEENS1_21CollectiveEpilogueBwdISD_SE_SG_Li384ELb1ELb1ELi3EEENS1_19SingleTileSchedulerILb1ELb0ELb0ELi96EEEEEEEEEvNT_6ParamsE,"",@"SHT_CUDA_INFO"
	.sectionflags	@""
	.align	4


	//----- nvinfo : EIATTR_CUDA_API_VERSION
	.align		4
        /*0000*/ 	.byte	0x04, 0x37
        /*0002*/ 	.short	(.L_438 - .L_437)
.L_437:
        /*0004*/ 	.word	0x00000082


	//----- nvinfo : EIATTR_KPARAM_INFO
	.align		4
.L_438:
        /*0008*/ 	.byte	0x04, 0x17
        /*000a*/ 	.short	(.L_440 - .L_439)
.L_439:
        /*000c*/ 	.word	0x00000000
        /*0010*/ 	.short	0x0000
        /*0012*/ 	.short	0x0070
        /*0014*/ 	.byte	0x00, 0xf0, 0x01, 0x1a


	//----- nvinfo : EIATTR_SPARSE_MMA_MASK
	.align		4
.L_440:
        /*0018*/ 	.byte	0x03, 0x50
        /*001a*/ 	.short	0x0000


	//----- nvinfo : EIATTR_MAXREG_COUNT
	.align		4
        /*001c*/ 	.byte	0x03, 0x1b
        /*001e*/ 	.short	0x0080


	//----- nvinfo : EIATTR_NUM_BARRIERS
	.align		4
        /*0020*/ 	.byte	0x02, 0x4c
        /*0022*/ 	.byte	0x10
	.zero		1


	//----- nvinfo : EIATTR_EXTERNS
	.align		4
        /*0024*/ 	.byte	0x04, 0x0f
        /*0026*/ 	.short	(.L_442 - .L_441)


	//   ....[0]....
	.align		4
.L_441:
        /*0028*/ 	.word	index@(__assertfail)


	//----- nvinfo : EIATTR_ANNOTATIONS
	.align		4
.L_442:
        /*002c*/ 	.byte	0x04, 0x55
        /*002e*/ 	.short	(.L_444 - .L_443)


	//   ....[0]....
.L_443:
        /*0030*/ 	.word	0x00000001
        /*0034*/ 	.byte	0xa0, 0x07, 0x00, 0x00, 0x01, 0x00, 0x00, 0x00, 0x80, 0x17, 0x00, 0x00, 0x01, 0x00, 0x00, 0x00
        /*0044*/ 	.byte	0xc0, 0x17, 0x00, 0x00, 0x01, 0x00, 0x00, 0x00, 0x30, 0x1b, 0x00, 0x00, 0x01, 0x00, 0x00, 0x00
        /*0054*/ 	.byte	0xe0, 0x23, 0x00, 0x00, 0x01, 0x00, 0x00, 0x00, 0xc0, 0x3c, 0x00, 0x00, 0x01, 0x00, 0x00, 0x00
        /*0064*/ 	.byte	0xc0, 0x40, 0x00, 0x00, 0x01, 0x00, 0x00, 0x00, 0xa0, 0x58, 0x00, 0x00


	//----- nvinfo : EIATTR_MERCURY_ISA_VERSION
	.align		4
.L_444:
        /*0070*/ 	.byte	0x03, 0x5f
        /*0072*/ 	.short	0x0101


	//----- nvinfo : EIATTR_INT_WARP_WIDE_INSTR_OFFSETS
	.align		4
        /*0074*/ 	.byte	0x04, 0x31
        /*0076*/ 	.short	(.L_446 - .L_445)


	//   ....[0]....
.L_445:
        /*0078*/ 	.word	0x00000180


	//   ....[1]....
        /*007c*/ 	.word	0x00000240


	//   ....[2]....
        /*0080*/ 	.word	0x000080a0


	//----- nvinfo : EIATTR_COOP_GROUP_MASK_REGIDS
	.align		4
.L_446:
        /*0084*/ 	.byte	0x04, 0x29
        /*0086*/ 	.short	(.L_448 - .L_447)


	//   ....[0]....
.L_447:
        /*0088*/ 	.word	0xffffffff


	//   ....[1]....
        /*008c*/ 	.word	0xffffffff


	//   ....[2]....
        /*0090*/ 	.word	0xffffffff


	//   ....[3]....
        /*0094*/ 	.word	0xffffffff


	//   ....[4]....
        /*0098*/ 	.word	0xffffffff


	//   ....[5]....
        /*009c*/ 	.word	0xffffffff


	//   ....[6]....
        /*00a0*/ 	.word	0xffffffff


	//   ....[7]....
        /*00a4*/ 	.word	0x0500000f


	//----- nvinfo : EIATTR_COOP_GROUP_INSTR_OFFSETS
	.align		4
.L_448:
        /*00a8*/ 	.byte	0x04, 0x28
        /*00aa*/ 	.short	(.L_450 - .L_449)


	//   ....[0]....
.L_449:
        /*00ac*/ 	.word	0x00000060


	//   ....[1]....
        /*00b0*/ 	.word	0x00000190


	//   ....[2]....
        /*00b4*/ 	.word	0x00000220


	//   ....[3]....
        /*00b8*/ 	.word	0x000003a0


	//   ....[4]....
        /*00bc*/ 	.word	0x000005e0


	//   ....[5]....
        /*00c0*/ 	.word	0x00001250


	//   ....[6]....
        /*00c4*/ 	.word	0x000069c0


	//   ....[7]....
        /*00c8*/ 	.word	0x0000a3e0


	//----- nvinfo : EIATTR_REG_RECONFIG
	.align		4
.L_450:
        /*00cc*/ 	.byte	0x01, 0x54
	.zero		2


	//----- nvinfo : EIATTR_SYSCALL_OFFSETS
	.align		4
        /*00d0*/ 	.byte	0x04, 0x46
        /*00d2*/ 	.short	(.L_452 - .L_451)


	//   ....[0]....
.L_451:
        /*00d4*/ 	.word	0x00000eb0


	//   ....[1]....
        /*00d8*/ 	.word	0x00000fa0


	//   ....[2]....
        /*00dc*/ 	.word	0x000010e0


	//   ....[3]....
        /*00e0*/ 	.word	0x000011d0


	//----- nvinfo : EIATTR_MBARRIER_INSTR_OFFSETS
	.align		4
.L_452:
        /*00e4*/ 	.byte	0x04, 0x39
        /*00e6*/ 	.short	(.L_454 - .L_453)


	//   ....[0]....
.L_453:
        /*00e8*/ 	.word	0x00000260
        /*00ec*/ 	.word	0x000000ff
        /*00f0*/ 	.word	0x00036400
        /*00f4*/ 	.short	0x0100
        /*00f6*/ 	.byte	0x06
	.zero		1


	//   ....[1]....
        /*00f8*/ 	.word	0x00000350
        /*00fc*/ 	.word	0x000000ff
        /*0100*/ 	.word	0x00036410
        /*0104*/ 	.short	0x0100
        /*0106*/ 	.byte	0x08
	.zero		1


	//   ....[2]....
        /*0108*/ 	.word	0x00000360
        /*010c*/ 	.word	0x000000ff
        /*0110*/ 	.word	0x00036420
        /*0114*/ 	.short	0x0100
        /*0116*/ 	.byte	0x08
	.zero		1


	//   ....[3]....
        /*0118*/ 	.word	0x00000370
        /*011c*/ 	.word	0x000000ff
        /*0120*/ 	.word	0x00036418
        /*0124*/ 	.short	0x0100
        /*0126*/ 	.byte	0x08
	.zero		1


	//   ....[4]....
        /*0128*/ 	.word	0x00000380
        /*012c*/ 	.word	0x000000ff
        /*0130*/ 	.word	0x00036428
        /*0134*/ 	.short	0x0100
        /*0136*/ 	.byte	0x08
	.zero		1


	//   ....[5]....
        /*0138*/ 	.word	0x000004b0
        /*013c*/ 	.word	0x000000ff
        /*0140*/ 	.word	0x00036430
        /*0144*/ 	.short	0x0100
        /*0146*/ 	.byte	0x08
	.zero		1


	//   ....[6]....
        /*0148*/ 	.word	0x000004c0
        /*014c*/ 	.word	0x000000ff
        /*0150*/ 	.word	0x00036438
        /*0154*/ 	.short	0x0100
        /*0156*/ 	.byte	0x08
	.zero		1


	//   ....[7]....
        /*0158*/ 	.word	0x00001290
        /*015c*/ 	.word	0x000000ff
        /*0160*/ 	.word	0x00036400
        /*0164*/ 	.short	0x010a
        /*0166*/ 	.byte	0x24
	.zero		1


	//   ....[8]....
        /*0168*/ 	.word	0x000013e0
        /*016c*/ 	.word	0x000000ff
        /*0170*/ 	.word	0x00036400
        /*0174*/ 	.short	0x010a
        /*0176*/ 	.byte	0x24
	.zero		1


	//   ....[9]....
        /*0178*/ 	.word	0x00001a90
        /*017c*/ 	.word	0x00000004
        /*0180*/ 	.word	0x00036410
        /*0184*/ 	.short	0x010a
        /*0186*/ 	.byte	0x3f
	.zero		1


	//   ....[10]....
        /*0188*/ 	.word	0x00001ad0
        /*018c*/ 	.word	0x00000004
        /*0190*/ 	.word	0x00036410
        /*0194*/ 	.short	0x010a
        /*0196*/ 	.byte	0x3f
	.zero		1


	//   ....[11]....
        /*0198*/ 	.word	0x00002180
        /*019c*/ 	.word	0x000000ff
        /*01a0*/ 	.word	0x00036430
        /*01a4*/ 	.short	0x010a
        /*01a6*/ 	.byte	0x24
	.zero		1


	//   ....[12]....
        /*01a8*/ 	.word	0x000023a0
        /*01ac*/ 	.word	0x000000ff
        /*01b0*/ 	.word	0x00036430
        /*01b4*/ 	.short	0x010a
        /*01b6*/ 	.byte	0x24
	.zero		1


	//   ....[13]....
        /*01b8*/ 	.word	0x000039b0
        /*01bc*/ 	.word	0x000000ff
        /*01c0*/ 	.word	0x00000000
        /*01c4*/ 	.short	0x0101
        /*01c6*/ 	.byte	0x04
	.zero		1


	//   ....[14]....
        /*01c8*/ 	.word	0x00003d30
        /*01cc*/ 	.word	0x00000004
        /*01d0*/ 	.word	0x00000000
        /*01d4*/ 	.short	0x0101
        /*01d6*/ 	.byte	0x3f
	.zero		1


	//   ....[15]....
        /*01d8*/ 	.word	0x00008580
        /*01dc*/ 	.word	0x0000000c
        /*01e0*/ 	.word	0x00036420
        /*01e4*/ 	.short	0x010a
        /*01e6*/ 	.byte	0x3f
	.zero		1


	//   ....[16]....
        /*01e8*/ 	.word	0x00008c80
        /*01ec*/ 	.word	0x0000000c
        /*01f0*/ 	.word	0x00036438
        /*01f4*/ 	.short	0x010a
        /*01f6*/ 	.byte	0x3f
	.zero		1


	//   ....[17]....
        /*01f8*/ 	.word	0x00008ff0
        /*01fc*/ 	.word	0x0000000c
        /*0200*/ 	.word	0x00036428
        /*0204*/ 	.short	0x010a
        /*0206*/ 	.byte	0x3f
	.zero		1


	//   ....[18]....
        /*0208*/ 	.word	0x000092a0
        /*020c*/ 	.word	0x0000000c
        /*0210*/ 	.word	0x00036438
        /*0214*/ 	.short	0x010a
        /*0216*/ 	.byte	0x3f
	.zero		1


	//   ....[19]....
        /*0218*/ 	.word	0x00009560
        /*021c*/ 	.word	0x0000000c
        /*0220*/ 	.word	0x00036420
        /*0224*/ 	.short	0x010a
        /*0226*/ 	.byte	0x3f
	.zero		1


	//   ....[20]....
        /*0228*/ 	.word	0x00009860
        /*022c*/ 	.word	0x0000000c
        /*0230*/ 	.word	0x00036438
        /*0234*/ 	.short	0x010a
        /*0236*/ 	.byte	0x3f
	.zero		1


	//   ....[21]....
        /*0238*/ 	.word	0x00009b60
        /*023c*/ 	.word	0x0000000c
        /*0240*/ 	.word	0x00036428
        /*0244*/ 	.short	0x010a
        /*0246*/ 	.byte	0x3f
	.zero		1


	//   ....[22]....
        /*0248*/ 	.word	0x00009e20
        /*024c*/ 	.word	0x0000000c
        /*0250*/ 	.word	0x00036438
        /*0254*/ 	.short	0x010a
        /*0256*/ 	.byte	0x3f
	.zero		1


	//   ....[23]....
        /*0258*/ 	.word	0x0000a270
        /*025c*/ 	.word	0x00000007
        /*0260*/ 	.word	0x00000000
        /*0264*/ 	.short	0x010a
        /*0266*/ 	.byte	0x3f
	.zero		1


	//   ....[24]....
        /*0268*/ 	.word	0x0000a2f0
        /*026c*/ 	.word	0x00000005
        /*0270*/ 	.word	0x00000000
        /*0274*/ 	.short	0x010a
        /*0276*/ 	.byte	0x3f
	.zero		1


	//   ....[25]....
        /*0278*/ 	.word	0x0000a340
        /*027c*/ 	.word	0x00000009
        /*0280*/ 	.word	0x00036438
        /*0284*/ 	.short	0x010a
        /*0286*/ 	.byte	0x3f
	.zero		1


	//   ....[26]....
        /*0288*/ 	.word	0x0000a420
        /*028c*/ 	.word	0x00000007
        /*0290*/ 	.word	0x00036400
        /*0294*/ 	.short	0x010a
        /*0296*/ 	.byte	0x3f
	.zero		1


	//   ....[27]....
        /*0298*/ 	.word	0x0000a470
        /*029c*/ 	.word	0x00000004
        /*02a0*/ 	.word	0x00036410
        /*02a4*/ 	.short	0x010a
        /*02a6*/ 	.byte	0x3f
	.zero		1


	//   ....[28]....
        /*02a8*/ 	.word	0x0000a4d0
        /*02ac*/ 	.word	0x00000078
        /*02b0*/ 	.word	0x00036430
        /*02b4*/ 	.short	0x010a
        /*02b6*/ 	.byte	0x3f
	.zero		1


	//   ....[29]....
        /*02b8*/ 	.word	0x0000a520
        /*02bc*/ 	.word	0x0000000c
        /*02c0*/ 	.word	0x00036420
        /*02c4*/ 	.short	0x010a
        /*02c6*/ 	.byte	0x3f
	.zero		1


	//   ....[30]....
        /*02c8*/ 	.word	0x0000a570
        /*02cc*/ 	.word	0x0000000c
        /*02d0*/ 	.word	0x00036438
        /*02d4*/ 	.short	0x010a
        /*02d6*/ 	.byte	0x3f
	.zero		1


	//   ....[31]....
        /*02d8*/ 	.word	0x0000a5c0
        /*02dc*/ 	.word	0x0000000c
        /*02e0*/ 	.word	0x00036428
        /*02e4*/ 	.short	0x010a
        /*02e6*/ 	.byte	0x3f
	.zero		1


	//   ....[32]....
        /*02e8*/ 	.word	0x0000a610
        /*02ec*/ 	.word	0x0000000c
        /*02f0*/ 	.word	0x00036438
        /*02f4*/ 	.short	0x010a
        /*02f6*/ 	.byte	0x3f
	.zero		1


	//   ....[33]....
        /*02f8*/ 	.word	0x0000a670
        /*02fc*/ 	.word	0x0000000c
        /*0300*/ 	.word	0x00036420
        /*0304*/ 	.short	0x010a
        /*0306*/ 	.byte	0x3f
	.zero		1


	//   ....[34]....
        /*0308*/ 	.word	0x0000a6c0
        /*030c*/ 	.word	0x0000000c
        /*0310*/ 	.word	0x00036438
        /*0314*/ 	.short	0x010a
        /*0316*/ 	.byte	0x3f
	.zero		1


	//   ....[35]....
        /*0318*/ 	.word	0x0000a710
        /*031c*/ 	.word	0x0000000c
        /*0320*/ 	.word	0x00036428
        /*0324*/ 	.short	0x010a
        /*0326*/ 	.byte	0x3f
	.zero		1


	//   ....[36]....
        /*0328*/ 	.word	0x0000a760
        /*032c*/ 	.word	0x0000000c
        /*0330*/ 	.word	0x00036438
        /*0334*/ 	.short	0x010a
        /*0336*/ 	.byte	0x3f
	.zero		1


	//   ....[37]....
        /*0338*/ 	.word	0x0000a830
        /*033c*/ 	.word	0x00000007
        /*0340*/ 	.word	0x00000000
        /*0344*/ 	.short	0x010a
        /*0346*/ 	.byte	0x3f
	.zero		1


	//   ....[38]....
        /*0348*/ 	.word	0x0000a880
        /*034c*/ 	.word	0x00000005
        /*0350*/ 	.word	0x00000000
        /*0354*/ 	.short	0x010a
        /*0356*/ 	.byte	0x3f
	.zero		1


	//----- nvinfo : EIATTR_NUM_MBARRIERS
	.align		4
.L_454:
        /*0358*/ 	.byte	0x03, 0x38
        /*035a*/ 	.short	0x0007


	//----- nvinfo : EIATTR_EXIT_INSTR_OFFSETS
	.align		4
        /*035c*/ 	.byte	0x04, 0x1c
        /*035e*/ 	.short	(.L_456 - .L_455)


	//   ....[0]....
.L_455:
        /*0360*/ 	.word	0x0000a390


	//----- nvinfo : EIATTR_MAX_THREADS
	.align		4
.L_456:
        /*0364*/ 	.byte	0x04, 0x05
        /*0366*/ 	.short	(.L_458 - .L_457)
.L_457:
        /*0368*/ 	.word	0x00000200
        /*036c*/ 	.word	0x00000001
        /*0370*/ 	.word	0x00000001


	//----- nvinfo : EIATTR_CRS_STACK_SIZE
	.align		4
.L_458:
        /*0374*/ 	.byte	0x04, 0x1e
        /*0376*/ 	.short	(.L_460 - .L_459)
.L_459:
        /*0378*/ 	.word	0x00000000


	//----- nvinfo : EIATTR_CBANK_PARAM_SIZE
	.align		4
.L_460:
        /*037c*/ 	.byte	0x03, 0x19
        /*037e*/ 	.short	0x06f0


	//----- nvinfo : EIATTR_PARAM_CBANK
	.align		4
        /*0380*/ 	.byte	0x04, 0x0a
        /*0382*/ 	.short	(.L_462 - .L_461)
	.align		4
.L_461:
        /*0384*/ 	.word	index@(.nv.constant0._ZN7cutlass13device_kernelIN5flash11enable_sm90INS1_16FlashAttnBwdSm90INS1_25CollectiveMainloopBwdSm90ILi2ELi1ELi1EN4cute5tupleIJNS5_1CILi1EEES8_S8_EEENS6_IJNS7_ILi64EEENS7_ILi96EEENS7_ILi192EEEEEENS_10bfloat16_tEfNS_4arch4Sm90ELb0ELb0ELb1ELb1ELb0ELb0ELb1ELb0ELi3ELi1ELi1ELi1ELb0EEENS1_21CollectiveEpilogueBwdISD_SE_SG_Li384ELb1ELb1ELi3EEENS1_19SingleTileSchedulerILb1ELb0ELb0ELi96EEEEEEEEEvNT_6ParamsE)
        /*0388*/ 	.short	0x0210
        /*038a*/ 	.short	0x06f0


	//----- nvinfo : EIATTR_SW_WAR
	.align		4
.L_462:
        /*038c*/ 	.byte	0x04, 0x36
        /*038e*/ 	.short	(.L_464 - .L_463)
.L_463:
        /*0390*/ 	.word	0x00000008
.L_464:


//--------------------- .nv.info._ZN7cutlass13device_kernelIN5flash11enable_sm90INS1_16FlashAttnBwdSm90INS1_25CollectiveMainloopBwdSm90ILi2ELi1ELi1EN4cute5tupleIJNS5_1CILi1EEES8_S8_EEENS6_IJNS7_ILi64EEENS7_ILi96EEENS7_ILi192EEEEEENS_10bfloat16_tEfNS_4arch4Sm90ELb0ELb0ELb1ELb1ELb1ELb0ELb1ELb0ELi3ELi1ELi1ELi1ELb0EEENS1_21CollectiveEpilogueBwdISD_SE_SG_Li384ELb1ELb1ELi3EEENS1_19SingleTileSchedulerILb1ELb0ELb0ELi96EEEEEEEEEvNT_6ParamsE --------------------------
	.section	.nv.info._ZN7cutlass13device_kernelIN5flash11enable_sm90INS1_16FlashAttnBwdSm90INS1_25CollectiveMainloopBwdSm90ILi2ELi1ELi1EN4cute5tupleIJNS5_1CILi1EEES8_S8_EEENS6_IJNS7_ILi64EEENS7_ILi96EEENS7_ILi192EEEEEENS_10bfloat16_tEfNS_4arch4Sm90ELb0ELb0ELb1ELb1ELb1ELb0ELb1ELb0ELi3ELi1ELi1ELi1ELb0EEENS1_21CollectiveEpilogueBwdISD_SE_SG_Li384ELb1ELb1ELi3EEENS1_19SingleTileSchedulerILb1ELb0ELb0ELi96EEEEEEEEEvNT_6ParamsE,"",@"SHT_CUDA_INFO"
	.sectionflags	@""
	.align	4


	//----- nvinfo : EIATTR_CUDA_API_VERSION
	.align		4
        /*0000*/ 	.byte	0x04, 0x37
        /*0002*/ 	.short	(.L_466 - .L_465)
.L_465:
        /*0004*/ 	.word	0x00000082


	//----- nvinfo : EIATTR_KPARAM_INFO
	.align		4
.L_466:
        /*0008*/ 	.byte	0x04, 0x17
        /*000a*/ 	.short	(.L_468 - .L_467)
.L_467:
        /*000c*/ 	.word	0x00000000
        /*0010*/ 	.short	0x0000
        /*0012*/ 	.short	0x0070
        /*0014*/ 	.byte	0x00, 0xf0, 0x01, 0x1a


	//----- nvinfo : EIATTR_SPARSE_MMA_MASK
	.align		4
.L_468:
        /*0018*/ 	.byte	0x03, 0x50
        /*001a*/ 	.short	0x0000


	//----- nvinfo : EIATTR_MAXREG_COUNT
	.align		4
        /*001c*/ 	.byte	0x03, 0x1b
        /*001e*/ 	.short	0x0080


	//----- nvinfo : EIATTR_NUM_BARRIERS
	.align		4
        /*0020*/ 	.byte	0x02, 0x4c
        /*0022*/ 	.byte	0x10
	.zero		1


	//----- nvinfo : EIATTR_EXTERNS
	.align		4
        /*0024*/ 	.byte	0x04, 0x0f
        /*0026*/ 	.short	(.L_470 - .L_469)


	//   ....[0]....
	.align		4
.L_469:
        /*0028*/ 	.word	index@(__assertfail)


	//----- nvinfo : EIATTR_ANNOTATIONS
	.align		4
.L_470:
        /*002c*/ 	.byte	0x04, 0x55
        /*002e*/ 	.short	(.L_472 - .L_471)


	//   ....[0]....
.L_471:
        /*0030*/ 	.word	0x00000001
        /*0034*/ 	.byte	0xa0, 0x07, 0x00, 0x00, 0x01, 0x00, 0x00, 0x00, 0x80, 0x17, 0x00, 0x00, 0x01, 0x00, 0x00, 0x00
        /*0044*/ 	.byte	0xc0, 0x17, 0x00, 0x00, 0x01, 0x00, 0x00, 0x00, 0x30, 0x1b, 0x00, 0x00, 0x01, 0x00, 0x00, 0x00
        /*0054*/ 	.byte	0xe0, 0x23, 0x00, 0x00, 0x01, 0x00, 0x00, 0x00, 0xc0, 0x3c, 0x00, 0x00, 0x01, 0x00, 0x00, 0x00
        /*0064*/ 	.byte	0xc0, 0x40, 0x00, 0x00, 0x01, 0x00, 0x00, 0x00, 0xa0, 0x58, 0x00, 0x00


	//----- nvinfo : EIATTR_MERCURY_ISA_VERSION
	.align		4
.L_472:
        /*0070*/ 	.byte	0x03, 0x5f
        /*0072*/ 	.short	0x0101


	//----- nvinfo : EIATTR_INT_WARP_WIDE_INSTR_OFFSETS
	.align		4
        /*0074*/ 	.byte	0x04, 0x31
        /*0076*/ 	.short	(.L_474 - .L_473)


	//   ....[0]....
.L_473:
        /*0078*/ 	.word	0x00000180


	//   ....[1]....
        /*007c*/ 	.word	0x00000240


	//   ....[2]....
        /*0080*/ 	.word	0x00007780


	//   ....[3]....
        /*0084*/ 	.word	0x00007d70


	//   ....[4]....
        /*0088*/ 	.word	0x000084d0


	//   ....[5]....
        /*008c*/ 	.word	0x00008870


	//----- nvinfo : EIATTR_COOP_GROUP_MASK_REGIDS
	.align		4
.L_474:
        /*0090*/ 	.byte	0x04, 0x29
        /*0092*/ 	.short	(.L_476 - .L_475)


	//   ....[0]....
.L_475:
        /*0094*/ 	.word	0xffffffff


	//   ....[1]....
        /*0098*/ 	.word	0xffffffff


	//   ....[2]....
        /*009c*/ 	.word	0xffffffff


	//   ....[3]....
        /*00a0*/ 	.word	0xffffffff


	//   ....[4]....
        /*00a4*/ 	.word	0xffffffff


	//   ....[5]....
        /*00a8*/ 	.word	0xffffffff


	//   ....[6]....
        /*00ac*/ 	.word	0xffffffff


	//   ....[7]....
        /*00b0*/ 	.word	0xffffffff


	//   ....[8]....
        /*00b4*/ 	.word	0xffffffff


	//   ....[9]....
        /*00b8*/ 	.word	0xffffffff


	//   ....[10]....
        /*00bc*/ 	.word	0xffffffff


	//   ....[11]....
        /*00c0*/ 	.word	0xffffffff


	//   ....[12]....
        /*00c4*/ 	.word	0xffffffff


	//   ....[13]....
        /*00c8*/ 	.word	0x0500000f


	//   ....[14]....
        /*00cc*/ 	.word	0x0500000f


	//   ....[15]....
        /*00d0*/ 	.word	0x0500000f


	//   ....[16]....
        /*00d4*/ 	.word	0x0500000f


	//----- nvinfo : EIATTR_COOP_GROUP_INSTR_OFFSETS
	.align		4
.L_476:
        /*00d8*/ 	.byte	0x04, 0x28
        /*00da*/ 	.short	(.L_478 - .L_477)


	//   ....[0]....
.L_477:
        /*00dc*/ 	.word	0x00000060


	//   ....[1]....
        /*00e0*/ 	.word	0x00000190


	//   ....[2]....
        /*00e4*/ 	.word	0x00000220


	//   ....[3]....
        /*00e8*/ 	.word	0x000003a0


	//   ....[4]....
        /*00ec*/ 	.word	0x000005e0


	//   ....[5]....
        /*00f0*/ 	.word	0x00001250


	//   ....[6]....
        /*00f4*/ 	.word	0x000069c0


	//   ....[7]....
        /*00f8*/ 	.word	0x000072c0


	//   ....[8]....
        /*00fc*/ 	.word	0x000076b0


	//   ....[9]....
        /*0100*/ 	.word	0x000078f0


	//   ....[10]....
        /*0104*/ 	.word	0x00007ca0


	//   ....[11]....
        /*0108*/ 	.word	0x00007f50


	//   ....[12]....
        /*010c*/ 	.word	0x00008410


	//   ....[13]....
        /*0110*/ 	.word	0x0000abb0


	//   ....[14]....
        /*0114*/ 	.word	0x0000ad20


	//   ....[15]....
        /*0118*/ 	.word	0x0000ad90


	//   ....[16]....
        /*011c*/ 	.word	0x0000ae00


	//----- nvinfo : EIATTR_REG_RECONFIG
	.align		4
.L_478:
        /*0120*/ 	.byte	0x01, 0x54
	.zero		2


	//----- nvinfo : EIATTR_SYSCALL_OFFSETS
	.align		4
        /*0124*/ 	.byte	0x04, 0x46
        /*0126*/ 	.short	(.L_480 - .L_479)


	//   ....[0]....
.L_479:
        /*0128*/ 	.word	0x00000eb0


	//   ....[1]....
        /*012c*/ 	.word	0x00000fa0


	//   ....[2]....
        /*0130*/ 	.word	0x000010e0


	//   ....[3]....
        /*0134*/ 	.word	0x000011d0


	//----- nvinfo : EIATTR_MBARRIER_INSTR_OFFSETS
	.align		4
.L_480:
        /*0138*/ 	.byte	0x04, 0x39
        /*013a*/ 	.short	(.L_482 - .L_481)


	//   ....[0]....
.L_481:
        /*013c*/ 	.word	0x00000260
        /*0140*/ 	.word	0x000000ff
        /*0144*/ 	.word	0x00036400
        /*0148*/ 	.short	0x0100
        /*014a*/ 	.byte	0x06
	.zero		1


	//   ....[1]....
        /*014c*/ 	.word	0x00000350
        /*0150*/ 	.word	0x000000ff
        /*0154*/ 	.word	0x00036410
        /*0158*/ 	.short	0x0100
        /*015a*/ 	.byte	0x08
	.zero		1


	//   ....[2]....
        /*015c*/ 	.word	0x00000360
        /*0160*/ 	.word	0x000000ff
        /*0164*/ 	.word	0x00036420
        /*0168*/ 	.short	0x0100
        /*016a*/ 	.byte	0x08
	.zero		1


	//   ....[3]....
        /*016c*/ 	.word	0x00000370
        /*0170*/ 	.word	0x000000ff
        /*0174*/ 	.word	0x00036418
        /*0178*/ 	.short	0x0100
        /*017a*/ 	.byte	0x08
	.zero		1


	//   ....[4]....
        /*017c*/ 	.word	0x00000380
        /*0180*/ 	.word	0x000000ff
        /*0184*/ 	.word	0x00036428
        /*0188*/ 	.short	0x0100
        /*018a*/ 	.byte	0x08
	.zero		1


	//   ....[5]....
        /*018c*/ 	.word	0x000004b0
        /*0190*/ 	.word	0x000000ff
        /*0194*/ 	.word	0x00036430
        /*0198*/ 	.short	0x0100
        /*019a*/ 	.byte	0x08
	.zero		1


	//   ....[6]....
        /*019c*/ 	.word	0x000004c0
        /*01a0*/ 	.word	0x000000ff
        /*01a4*/ 	.word	0x00036438
        /*01a8*/ 	.short	0x0100
        /*01aa*/ 	.byte	0x08
	.zero		1


	//   ....[7]....
        /*01ac*/ 	.word	0x00001290
        /*01b0*/ 	.word	0x000000ff
        /*01b4*/ 	.word	0x00036400
        /*01b8*/ 	.short	0x010a
        /*01ba*/ 	.byte	0x24
	.zero		1


	//   ....[8]....
        /*01bc*/ 	.word	0x000013e0
        /*01c0*/ 	.word	0x000000ff
        /*01c4*/ 	.word	0x00036400
        /*01c8*/ 	.short	0x010a
        /*01ca*/ 	.byte	0x24
	.zero		1


	//   ....[9]....
        /*01cc*/ 	.word	0x00001a90
        /*01d0*/ 	.word	0x00000004
        /*01d4*/ 	.word	0x00036410
        /*01d8*/ 	.short	0x010a
        /*01da*/ 	.byte	0x3f
	.zero		1


	//   ....[10]....
        /*01dc*/ 	.word	0x00001ad0
        /*01e0*/ 	.word	0x00000004
        /*01e4*/ 	.word	0x00036410
        /*01e8*/ 	.short	0x010a
        /*01ea*/ 	.byte	0x3f
	.zero		1


	//   ....[11]....
        /*01ec*/ 	.word	0x00002180
        /*01f0*/ 	.word	0x000000ff
        /*01f4*/ 	.word	0x00036430
        /*01f8*/ 	.short	0x010a
        /*01fa*/ 	.byte	0x24
	.zero		1


	//   ....[12]....
        /*01fc*/ 	.word	0x000023a0
        /*0200*/ 	.word	0x000000ff
        /*0204*/ 	.word	0x00036430
        /*0208*/ 	.short	0x010a
        /*020a*/ 	.byte	0x24
	.zero		1


	//   ....[13]....
        /*020c*/ 	.word	0x000039b0
        /*0210*/ 	.word	0x000000ff
        /*0214*/ 	.word	0x00000000
        /*0218*/ 	.short	0x0101
        /*021a*/ 	.byte	0x04
	.zero		1


	//   ....[14]....
        /*021c*/ 	.word	0x00003d30
        /*0220*/ 	.word	0x00000004
        /*0224*/ 	.word	0x00000000
        /*0228*/ 	.short	0x0101
        /*022a*/ 	.byte	0x3f
	.zero		1


	//   ....[15]....
        /*022c*/ 	.word	0x00008d50
        /*0230*/ 	.word	0x0000000c
        /*0234*/ 	.word	0x00036420
        /*0238*/ 	.short	0x010a
        /*023a*/ 	.byte	0x3f
	.zero		1


	//   ....[16]....
        /*023c*/ 	.word	0x00009450
        /*0240*/ 	.word	0x0000000c
        /*0244*/ 	.word	0x00036438
        /*0248*/ 	.short	0x010a
        /*024a*/ 	.byte	0x3f
	.zero		1


	//   ....[17]....
        /*024c*/ 	.word	0x000097c0
        /*0250*/ 	.word	0x0000000c
        /*0254*/ 	.word	0x00036428
        /*0258*/ 	.short	0x010a
        /*025a*/ 	.byte	0x3f
	.zero		1


	//   ....[18]....
        /*025c*/ 	.word	0x00009a70
        /*0260*/ 	.word	0x0000000c
        /*0264*/ 	.word	0x00036438
        /*0268*/ 	.short	0x010a
        /*026a*/ 	.byte	0x3f
	.zero		1


	//   ....[19]....
        /*026c*/ 	.word	0x00009d30
        /*0270*/ 	.word	0x0000000c
        /*0274*/ 	.word	0x00036420
        /*0278*/ 	.short	0x010a
        /*027a*/ 	.byte	0x3f
	.zero		1


	//   ....[20]....
        /*027c*/ 	.word	0x0000a030
        /*0280*/ 	.word	0x0000000c
        /*0284*/ 	.word	0x00036438
        /*0288*/ 	.short	0x010a
        /*028a*/ 	.byte	0x3f
	.zero		1


	//   ....[21]....
        /*028c*/ 	.word	0x0000a330
        /*0290*/ 	.word	0x0000000c
        /*0294*/ 	.word	0x00036428
        /*0298*/ 	.short	0x010a
        /*029a*/ 	.byte	0x3f
	.zero		1


	//   ....[22]....
        /*029c*/ 	.word	0x0000a5f0
        /*02a0*/ 	.word	0x0000000c
        /*02a4*/ 	.word	0x00036438
        /*02a8*/ 	.short	0x010a
        /*02aa*/ 	.byte	0x3f
	.zero		1


	//   ....[23]....
        /*02ac*/ 	.word	0x0000aa40
        /*02b0*/ 	.word	0x00000007
        /*02b4*/ 	.word	0x00000000
        /*02b8*/ 	.short	0x010a
        /*02ba*/ 	.byte	0x3f
	.zero		1


	//   ....[24]....
        /*02bc*/ 	.word	0x0000aac0
        /*02c0*/ 	.word	0x00000005
        /*02c4*/ 	.word	0x00000000
        /*02c8*/ 	.short	0x010a
        /*02ca*/ 	.byte	0x3f
	.zero		1


	//   ....[25]....
        /*02cc*/ 	.word	0x0000ab10
        /*02d0*/ 	.word	0x00000009
        /*02d4*/ 	.word	0x00036438
        /*02d8*/ 	.short	0x010a
        /*02da*/ 	.byte	0x3f
	.zero		1


	//   ....[26]....
        /*02dc*/ 	.word	0x0000abf0
        /*02e0*/ 	.word	0x00000007
        /*02e4*/ 	.word	0x00036400
        /*02e8*/ 	.short	0x010a
        /*02ea*/ 	.byte	0x3f
	.zero		1


	//   ....[27]....
        /*02ec*/ 	.word	0x0000ac40
        /*02f0*/ 	.word	0x00000004
        /*02f4*/ 	.word	0x00036410
        /*02f8*/ 	.short	0x010a
        /*02fa*/ 	.byte	0x3f
	.zero		1


	//   ....[28]....
        /*02fc*/ 	.word	0x0000aca0
        /*0300*/ 	.word	0x00000078
        /*0304*/ 	.word	0x00036430
        /*0308*/ 	.short	0x010a
        /*030a*/ 	.byte	0x3f
	.zero		1


	//   ....[29]....
        /*030c*/ 	.word	0x0000ae40
        /*0310*/ 	.word	0x0000000c
        /*0314*/ 	.word	0x00036420
        /*0318*/ 	.short	0x010a
        /*031a*/ 	.byte	0x3f
	.zero		1


	//   ....[30]....
        /*031c*/ 	.word	0x0000ae90
        /*0320*/ 	.word	0x0000000c
        /*0324*/ 	.word	0x00036438
        /*0328*/ 	.short	0x010a
        /*032a*/ 	.byte	0x3f
	.zero		1


	//   ....[31]....
        /*032c*/ 	.word	0x0000aee0
        /*0330*/ 	.word	0x0000000c
        /*0334*/ 	.word	0x00036428
        /*0338*/ 	.short	0x010a
        /*033a*/ 	.byte	0x3f
	.zero		1


	//   ....[32]....
        /*033c*/ 	.word	0x0000af30
        /*0340*/ 	.word	0x0000000c
        /*0344*/ 	.word	0x00036438
        /*0348*/ 	.short	0x010a
        /*034a*/ 	.byte	0x3f
	.zero		1


	//   ....[33]....
        /*034c*/ 	.word	0x0000af90
        /*0350*/ 	.word	0x0000000c
        /*0354*/ 	.word	0x00036420
        /*0358*/ 	.short	0x010a
        /*035a*/ 	.byte	0x3f
	.zero		1


	//   ....[34]....
        /*035c*/ 	.word	0x0000afe0
        /*0360*/ 	.word	0x0000000c
        /*0364*/ 	.word	0x00036438
        /*0368*/ 	.short	0x010a
        /*036a*/ 	.byte	0x3f
	.zero		1


	//   ....[35]....
        /*036c*/ 	.word	0x0000b030
        /*0370*/ 	.word	0x0000000c
        /*0374*/ 	.word	0x00036428
        /*0378*/ 	.short	0x010a
        /*037a*/ 	.byte	0x3f
	.zero		1


	//   ....[36]....
        /*037c*/ 	.word	0x0000b080
        /*0380*/ 	.word	0x0000000c
        /*0384*/ 	.word	0x00036438
        /*0388*/ 	.short	0x010a
        /*038a*/ 	.byte	0x3f
	.zero		1


	//   ....[37]....
        /*038c*/ 	.word	0x0000b150
        /*0390*/ 	.word	0x00000007
        /*0394*/ 	.word	0x00000000
        /*0398*/ 	.short	0x010a
        /*039a*/ 	.byte	0x3f
	.zero		1


	//   ....[38]....
        /*039c*/ 	.word	0x0000b1a0
        /*03a0*/ 	.word	0x00000005
        /*03a4*/ 	.word	0x00000000
        /*03a8*/ 	.short	0x010a
        /*03aa*/ 	.byte	0x3f
	.zero		1


	//----- nvinfo : EIATTR_NUM_MBARRIERS
	.align		4
.L_482:
        /*03ac*/ 	.byte	0x03, 0x38
        /*03ae*/ 	.short	0x0007


	//----- nvinfo : EIATTR_EXIT_INSTR_OFFSETS
	.align		4
        /*03b0*/ 	.byte	0x04, 0x1c
        /*03b2*/ 	.short	(.L_484 - .L_483)


	//   ....[0]....
.L_483:
        /*03b4*/ 	.word	0x0000ab60


	//----- nvinfo : EIATTR_MAX_THREADS
	.align		4
.L_484:
        /*03b8*/ 	.byte	0x04, 0x05
        /*03ba*/ 	.short	(.L_486 - .L_485)
.L_485:
        /*03bc*/ 	.word	0x00000200
        /*03c0*/ 	.word	0x00000001
        /*03c4*/ 	.word	0x00000001


	//----- nvinfo : EIATTR_CRS_STACK_SIZE
	.align		4
.L_486:
        /*03c8*/ 	.byte	0x04, 0x1e
        /*03ca*/ 	.short	(.L_488 - .L_487)
.L_487:
        /*03cc*/ 	.word	0x00000000


	//----- nvinfo : EIATTR_CBANK_PARAM_SIZE
	.align		4
.L_488:
        /*03d0*/ 	.byte	0x03, 0x19
        /*03d2*/ 	.short	0x06f0


	//----- nvinfo : EIATTR_PARAM_CBANK
	.align		4
        /*03d4*/ 	.byte	0x04, 0x0a
        /*03d6*/ 	.short	(.L_490 - .L_489)
	.align		4
.L_489:
        /*03d8*/ 	.word	index@(.nv.constant0._ZN7cutlass13device_kernelIN5flash11enable_sm90INS1_16FlashAttnBwdSm90INS1_25CollectiveMainloopBwdSm90ILi2ELi1ELi1EN4cute5tupleIJNS5_1CILi1EEES8_S8_EEENS6_IJNS7_ILi64EEENS7_ILi96EEENS7_ILi192EEEEEENS_10bfloat16_tEfNS_4arch4Sm90ELb0ELb0ELb1ELb1ELb1ELb0ELb1ELb0ELi3ELi1ELi1ELi1ELb0EEENS1_21CollectiveEpilogueBwdISD_SE_SG_Li384ELb1ELb1ELi3EEENS1_19SingleTileSchedulerILb1ELb0ELb0ELi96EEEEEEEEEvNT_6ParamsE)
        /*03dc*/ 	.short	0x0210
        /*03de*/ 	.short	0x06f0


	//----- nvinfo : EIATTR_SW_WAR
	.align		4
.L_490:
        /*03e0*/ 	.byte	0x04, 0x36
        /*03e2*/ 	.short	(.L_492 - .L_491)
.L_491:
        /*03e4*/ 	.word	0x00000008
.L_492:


//--------------------- .nv.info._ZN7cutlass13device_kernelIN5flash11enable_sm90INS1_16FlashAttnBwdSm90INS1_25CollectiveMainloopBwdSm90ILi2ELi1ELi1EN4cute5tupleIJNS5_1CILi1EEES8_S8_EEENS6_IJNS7_ILi64EEENS7_ILi96EEENS7_ILi192EEEEEENS_10bfloat16_tEfNS_4arch4Sm90ELb0ELb0ELb1ELb1ELb0ELb0ELb1ELb0ELi3ELi1ELi1ELi1ELb0EEENS1_24CollectiveEpilogueBwdGQAISD_fSG_Li384ELb1ELb0EEENS1_19SingleTileSchedulerILb1ELb0ELb0ELi96EEEEEEEEEvNT_6ParamsE --------------------------
	.section	.nv.info._ZN7cutlass13device_kernelIN5flash11enable_sm90INS1_16FlashAttnBwdSm90INS1_25CollectiveMainloopBwdSm90ILi2ELi1ELi1EN4cute5tupleIJNS5_1CILi1EEES8_S8_EEENS6_IJNS7_ILi64EEENS7_ILi96EEENS7_ILi192EEEEEENS_10bfloat16_tEfNS_4arch4Sm90ELb0ELb0ELb1ELb1ELb0ELb0ELb1ELb0ELi3ELi1ELi1ELi1ELb0EEENS1_24CollectiveEpilogueBwdGQAISD_fSG_Li384ELb1ELb0EEENS1_19SingleTileSchedulerILb1ELb0ELb0ELi96EEEEEEEEEvNT_6ParamsE,"",@"SHT_CUDA_INFO"
	.sectionflags	@""
	.align	4


	//----- nvinfo : EIATTR_CUDA_API_VERSION
	.align		4
        /*0000*/ 	.byte	0x04, 0x37
        /*0002*/ 	.short	(.L_494 - .L_493)
.L_493:
        /*0004*/ 	.word	0x00000082


	//----- nvinfo : EIATTR_KPARAM_INFO
	.align		4
.L_494:
        /*0008*/ 	.byte	0x04, 0x17
        /*000a*/ 	.short	(.L_496 - .L_495)
.L_495:
        /*000c*/ 	.word	0x00000000
        /*0010*/ 	.short	0x0000
        /*0012*/ 	.short	0x0070
        /*0014*/ 	.byte	0x00, 0xf0, 0x01, 0x1a


	//----- nvinfo : EIATTR_SPARSE_MMA_MASK
	.align		4
.L_496:
        /*0018*/ 	.byte	0x03, 0x50
        /*001a*/ 	.short	0x0000


	//----- nvinfo : EIATTR_MAXREG_COUNT
	.align		4
        /*001c*/ 	.byte	0x03, 0x1b
        /*001e*/ 	.short	0x0080


	//----- nvinfo : EIATTR_NUM_BARRIERS
	.align		4
        /*0020*/ 	.byte	0x02, 0x4c
        /*0022*/ 	.byte	0x10
	.zero		1


	//----- nvinfo : EIATTR_EXTERNS
	.align		4
        /*0024*/ 	.byte	0x04, 0x0f
        /*0026*/ 	.short	(.L_498 - .L_497)


	//   ....[0]....
	.align		4
.L_497:
        /*0028*/ 	.word	index@(__assertfail)


	//----- nvinfo : EIATTR_ANNOTATIONS
	.align		4
.L_498:
        /*002c*/ 	.byte	0x04, 0x55
        /*002e*/ 	.short	(.L_500 - .L_499)


	//   ....[0]....
.L_499:
        /*0030*/ 	.word	0x00000001
        /*0034*/ 	.byte	0xa0, 0x07, 0x00, 0x00, 0x01, 0x00, 0x00, 0x00, 0x80, 0x17, 0x00, 0x00, 0x01, 0x00, 0x00, 0x00
        /*0044*/ 	.byte	0xc0, 0x17, 0x00, 0x00, 0x01, 0x00, 0x00, 0x00, 0x30, 0x1b, 0x00, 0x00, 0x01, 0x00, 0x00, 0x00
        /*0054*/ 	.byte	0xe0, 0x23, 0x00, 0x00, 0x01, 0x00, 0x00, 0x00, 0xc0, 0x3c, 0x00, 0x00, 0x01, 0x00, 0x00, 0x00
        /*0064*/ 	.byte	0xc0, 0x40, 0x00, 0x00


	//----- nvinfo : EIATTR_MERCURY_ISA_VERSION
	.align		4
.L_500:
        /*0068*/ 	.byte	0x03, 0x5f
        /*006a*/ 	.short	0x0101


	//----- nvinfo : EIATTR_INT_WARP_WIDE_INSTR_OFFSETS
	.align		4
        /*006c*/ 	.byte	0x04, 0x31
        /*006e*/ 	.short	(.L_502 - .L_501)


	//   ....[0]....
.L_501:
        /*0070*/ 	.word	0x00000180


	//   ....[1]....
        /*0074*/ 	.word	0x00000240


	//   ....[2]....
        /*0078*/ 	.word	0x000060b0


	//----- nvinfo : EIATTR_COOP_GROUP_MASK_REGIDS
	.align		4
.L_502:
        /*007c*/ 	.byte	0x04, 0x29
        /*007e*/ 	.short	(.L_504 - .L_503)


	//   ....[0]....
.L_503:
        /*0080*/ 	.word	0xffffffff


	//   ....[1]....
        /*0084*/ 	.word	0xffffffff


	//   ....[2]....
        /*0088*/ 	.word	0xffffffff


	//   ....[3]....
        /*008c*/ 	.word	0xffffffff


	//   ....[4]....
        /*0090*/ 	.word	0xffffffff


	//   ....[5]....
        /*0094*/ 	.word	0xffffffff


	//   ....[6]....
        /*0098*/ 	.word	0xffffffff


	//   ....[7]....
        /*009c*/ 	.word	0x0500000f


	//----- nvinfo : EIATTR_COOP_GROUP_INSTR_OFFSETS
	.align		4
.L_504:
        /*00a0*/ 	.byte	0x04, 0x28
        /*00a2*/ 	.short	(.L_506 - .L_505)


	//   ....[0]....
.L_505:
        /*00a4*/ 	.word	0x00000060


	//   ....[1]....
        /*00a8*/ 	.word	0x00000190


	//   ....[2]....
        /*00ac*/ 	.word	0x00000220


	//   ....[3]....
        /*00b0*/ 	.word	0x000003a0


	//   ....[4]....
        /*00b4*/ 	.word	0x000005e0


	//   ....[5]....
        /*00b8*/ 	.word	0x00001250


	//   ....[6]....
        /*00bc*/ 	.word	0x000049d0


	//   ....[7]....
        /*00c0*/ 	.word	0x000083f0


	//----- nvinfo : EIATTR_REG_RECONFIG
	.align		4
.L_506:
        /*00c4*/ 	.byte	0x01, 0x54
	.zero		2


	//----- nvinfo : EIATTR_SYSCALL_OFFSETS
	.align		4
        /*00c8*/ 	.byte	0x04, 0x46
        /*00ca*/ 	.short	(.L_508 - .L_507)


	//   ....[0]....
.L_507:
        /*00cc*/ 	.word	0x00000eb0


	//   ....[1]....
        /*00d0*/ 	.word	0x00000fa0


	//   ....[2]....
        /*00d4*/ 	.word	0x000010e0


	//   ....[3]....
        /*00d8*/ 	.word	0x000011d0


	//----- nvinfo : EIATTR_MBARRIER_INSTR_OFFSETS
	.align		4
.L_508:
        /*00dc*/ 	.byte	0x04, 0x39
        /*00de*/ 	.short	(.L_510 - .L_509)


	//   ....[0]....
.L_509:
        /*00e0*/ 	.word	0x00000260
        /*00e4*/ 	.word	0x000000ff
        /*00e8*/ 	.word	0x00036400
        /*00ec*/ 	.short	0x0100
        /*00ee*/ 	.byte	0x06
	.zero		1


	//   ....[1]....
        /*00f0*/ 	.word	0x00000350
        /*00f4*/ 	.word	0x000000ff
        /*00f8*/ 	.word	0x00036410
        /*00fc*/ 	.short	0x0100
        /*00fe*/ 	.byte	0x08
	.zero		1


	//   ....[2]....
        /*0100*/ 	.word	0x00000360
        /*0104*/ 	.word	0x000000ff
        /*0108*/ 	.word	0x00036420
        /*010c*/ 	.short	0x0100
        /*010e*/ 	.byte	0x08
	.zero		1


	//   ....[3]....
        /*0110*/ 	.word	0x00000370
        /*0114*/ 	.word	0x000000ff
        /*0118*/ 	.word	0x00036418
        /*011c*/ 	.short	0x0100
        /*011e*/ 	.byte	0x08
	.zero		1


	//   ....[4]....
        /*0120*/ 	.word	0x00000380
        /*0124*/ 	.word	0x000000ff
        /*0128*/ 	.word	0x00036428
        /*012c*/ 	.short	0x0100
        /*012e*/ 	.byte	0x08
	.zero		1


	//   ....[5]....
        /*0130*/ 	.word	0x000004b0
        /*0134*/ 	.word	0x000000ff
        /*0138*/ 	.word	0x00036430
        /*013c*/ 	.short	0x0100
        /*013e*/ 	.byte	0x08
	.zero		1


	//   ....[6]....
        /*0140*/ 	.word	0x000004c0
        /*0144*/ 	.word	0x000000ff
        /*0148*/ 	.word	0x00036438
        /*014c*/ 	.short	0x0100
        /*014e*/ 	.byte	0x08
	.zero		1


	//   ....[7]....
        /*0150*/ 	.word	0x00001290
        /*0154*/ 	.word	0x000000ff
        /*0158*/ 	.word	0x00036400
        /*015c*/ 	.short	0x010a
        /*015e*/ 	.byte	0x24
	.zero		1


	//   ....[8]....
        /*0160*/ 	.word	0x000013e0
        /*0164*/ 	.word	0x000000ff
        /*0168*/ 	.word	0x00036400
        /*016c*/ 	.short	0x010a
        /*016e*/ 	.byte	0x24
	.zero		1


	//   ....[9]....
        /*0170*/ 	.word	0x00001a90
        /*0174*/ 	.word	0x00000004
        /*0178*/ 	.word	0x00036410
        /*017c*/ 	.short	0x010a
        /*017e*/ 	.byte	0x3f
	.zero		1


	//   ....[10]....
        /*0180*/ 	.word	0x00001ad0
        /*0184*/ 	.word	0x00000004
        /*0188*/ 	.word	0x00036410
        /*018c*/ 	.short	0x010a
        /*018e*/ 	.byte	0x3f
	.zero		1


	//   ....[11]....
        /*0190*/ 	.word	0x00002180
        /*0194*/ 	.word	0x000000ff
        /*0198*/ 	.word	0x00036430
        /*019c*/ 	.short	0x010a
        /*019e*/ 	.byte	0x24
	.zero		1


	//   ....[12]....
        /*01a0*/ 	.word	0x000023a0
        /*01a4*/ 	.word	0x000000ff
        /*01a8*/ 	.word	0x00036430
        /*01ac*/ 	.short	0x010a
        /*01ae*/ 	.byte	0x24
	.zero		1


	//   ....[13]....
        /*01b0*/ 	.word	0x000039b0
        /*01b4*/ 	.word	0x000000ff
        /*01b8*/ 	.word	0x00000000
        /*01bc*/ 	.short	0x0101
        /*01be*/ 	.byte	0x04
	.zero		1


	//   ....[14]....
        /*01c0*/ 	.word	0x00003d30
        /*01c4*/ 	.word	0x00000004
        /*01c8*/ 	.word	0x00000000
        /*01cc*/ 	.short	0x0101
        /*01ce*/ 	.byte	0x3f
	.zero		1


	//   ....[15]....
        /*01d0*/ 	.word	0x00006590
        /*01d4*/ 	.word	0x0000000c
        /*01d8*/ 	.word	0x00036420
        /*01dc*/ 	.short	0x010a
        /*01de*/ 	.byte	0x3f
	.zero		1


	//   ....[16]....
        /*01e0*/ 	.word	0x00006c90
        /*01e4*/ 	.word	0x0000000c
        /*01e8*/ 	.word	0x00036438
        /*01ec*/ 	.short	0x010a
        /*01ee*/ 	.byte	0x3f
	.zero		1


	//   ....[17]....
        /*01f0*/ 	.word	0x00007000
        /*01f4*/ 	.word	0x0000000c
        /*01f8*/ 	.word	0x00036428
        /*01fc*/ 	.short	0x010a
        /*01fe*/ 	.byte	0x3f
	.zero		1


	//   ....[18]....
        /*0200*/ 	.word	0x000072b0
        /*0204*/ 	.word	0x0000000c
        /*0208*/ 	.word	0x00036438
        /*020c*/ 	.short	0x010a
        /*020e*/ 	.byte	0x3f
	.zero		1


	//   ....[19]....
        /*0210*/ 	.word	0x00007570
        /*0214*/ 	.word	0x0000000c
        /*0218*/ 	.word	0x00036420
        /*021c*/ 	.short	0x010a
        /*021e*/ 	.byte	0x3f
	.zero		1


	//   ....[20]....
        /*0220*/ 	.word	0x00007870
        /*0224*/ 	.word	0x0000000c
        /*0228*/ 	.word	0x00036438
        /*022c*/ 	.short	0x010a
        /*022e*/ 	.byte	0x3f
	.zero		1


	//   ....[21]....
        /*0230*/ 	.word	0x00007b70
        /*0234*/ 	.word	0x0000000c
        /*0238*/ 	.word	0x00036428
        /*023c*/ 	.short	0x010a
        /*023e*/ 	.byte	0x3f
	.zero		1


	//   ....[22]....
        /*0240*/ 	.word	0x00007e30
        /*0244*/ 	.word	0x0000000c
        /*0248*/ 	.word	0x00036438
        /*024c*/ 	.short	0x010a
        /*024e*/ 	.byte	0x3f
	.zero		1


	//   ....[23]....
        /*0250*/ 	.word	0x00008280
        /*0254*/ 	.word	0x00000007
        /*0258*/ 	.word	0x00000000
        /*025c*/ 	.short	0x010a
        /*025e*/ 	.byte	0x3f
	.zero		1


	//   ....[24]....
        /*0260*/ 	.word	0x00008300
        /*0264*/ 	.word	0x00000005
        /*0268*/ 	.word	0x00000000
        /*026c*/ 	.short	0x010a
        /*026e*/ 	.byte	0x3f
	.zero		1


	//   ....[25]....
        /*0270*/ 	.word	0x00008350
        /*0274*/ 	.word	0x00000009
        /*0278*/ 	.word	0x00036438
        /*027c*/ 	.short	0x010a
        /*027e*/ 	.byte	0x3f
	.zero		1


	//   ....[26]....
        /*0280*/ 	.word	0x00008430
        /*0284*/ 	.word	0x00000007
        /*0288*/ 	.word	0x00036400
        /*028c*/ 	.short	0x010a
        /*028e*/ 	.byte	0x3f
	.zero		1


	//   ....[27]....
        /*0290*/ 	.word	0x00008480
        /*0294*/ 	.word	0x00000004
        /*0298*/ 	.word	0x00036410
        /*029c*/ 	.short	0x010a
        /*029e*/ 	.byte	0x3f
	.zero		1


	//   ....[28]....
        /*02a0*/ 	.word	0x000084e0
        /*02a4*/ 	.word	0x00000078
        /*02a8*/ 	.word	0x00036430
        /*02ac*/ 	.short	0x010a
        /*02ae*/ 	.byte	0x3f
	.zero		1


	//   ....[29]....
        /*02b0*/ 	.word	0x00008530
        /*02b4*/ 	.word	0x0000000c
        /*02b8*/ 	.word	0x00036420
        /*02bc*/ 	.short	0x010a
        /*02be*/ 	.byte	0x3f
	.zero		1


	//   ....[30]....
        /*02c0*/ 	.word	0x00008580
        /*02c4*/ 	.word	0x0000000c
        /*02c8*/ 	.word	0x00036438
        /*02cc*/ 	.short	0x010a
        /*02ce*/ 	.byte	0x3f
	.zero		1


	//   ....[31]....
        /*02d0*/ 	.word	0x000085d0
        /*02d4*/ 	.word	0x0000000c
        /*02d8*/ 	.word	0x00036428
        /*02dc*/ 	.short	0x010a
        /*02de*/ 	.byte	0x3f
	.zero		1


	//   ....[32]....
        /*02e0*/ 	.word	0x00008620
        /*02e4*/ 	.word	0x0000000c
        /*02e8*/ 	.word	0x00036438
        /*02ec*/ 	.short	0x010a
        /*02ee*/ 	.byte	0x3f
	.zero		1


	//   ....[33]....
        /*02f0*/ 	.word	0x00008680
        /*02f4*/ 	.word	0x0000000c
        /*02f8*/ 	.word	0x00036420
        /*02fc*/ 	.short	0x010a
        /*02fe*/ 	.byte	0x3f
	.zero		1


	//   ....[34]....
        /*0300*/ 	.word	0x000086d0
        /*0304*/ 	.word	0x0000000c
        /*0308*/ 	.word	0x00036438
        /*030c*/ 	.short	0x010a
        /*030e*/ 	.byte	0x3f
	.zero		1


	//   ....[35]....
        /*0310*/ 	.word	0x00008720
        /*0314*/ 	.word	0x0000000c
        /*0318*/ 	.word	0x00036428
        /*031c*/ 	.short	0x010a
        /*031e*/ 	.byte	0x3f
	.zero		1


	//   ....[36]....
        /*0320*/ 	.word	0x00008770
        /*0324*/ 	.word	0x0000000c
        /*0328*/ 	.word	0x00036438
        /*032c*/ 	.short	0x010a
        /*032e*/ 	.byte	0x3f
	.zero		1


	//   ....[37]....
        /*0330*/ 	.word	0x00008840
        /*0334*/ 	.word	0x00000007
        /*0338*/ 	.word	0x00000000
        /*033c*/ 	.short	0x010a
        /*033e*/ 	.byte	0x3f
	.zero		1


	//   ....[38]....
        /*0340*/ 	.word	0x00008890
        /*0344*/ 	.word	0x00000005
        /*0348*/ 	.word	0x00000000
        /*034c*/ 	.short	0x010a
        /*034e*/ 	.byte	0x3f
	.zero		1


	//----- nvinfo : EIATTR_NUM_MBARRIERS
	.align		4
.L_510:
        /*0350*/ 	.byte	0x03, 0x38
        /*0352*/ 	.short	0x0007


	//----- nvinfo : EIATTR_EXIT_INSTR_OFFSETS
	.align		4
        /*0354*/ 	.byte	0x04, 0x1c
        /*0356*/ 	.short	(.L_512 - .L_511)


	//   ....[0]....
.L_511:
        /*0358*/ 	.word	0x000083a0


	//----- nvinfo : EIATTR_MAX_THREADS
	.align		4
.L_512:
        /*035c*/ 	.byte	0x04, 0x05
        /*035e*/ 	.short	(.L_514 - .L_513)
.L_513:
        /*0360*/ 	.word	0x00000200
        /*0364*/ 	.word	0x00000001
        /*0368*/ 	.word	0x00000001


	//----- nvinfo : EIATTR_CRS_STACK_SIZE
	.align		4
.L_514:
        /*036c*/ 	.byte	0x04, 0x1e
        /*036e*/ 	.short	(.L_516 - .L_515)
.L_515:
        /*0370*/ 	.word	0x00000000


	//----- nvinfo : EIATTR_CBANK_PARAM_SIZE
	.align		4
.L_516:
        /*0374*/ 	.byte	0x03, 0x19
        /*0376*/ 	.short	0x06f0


	//----- nvinfo : EIATTR_PARAM_CBANK
	.align		4
        /*0378*/ 	.byte	0x04, 0x0a
        /*037a*/ 	.short	(.L_518 - .L_517)
	.align		4
.L_517:
        /*037c*/ 	.word	index@(.nv.constant0._ZN7cutlass13device_kernelIN5flash11enable_sm90INS1_16FlashAttnBwdSm90INS1_25CollectiveMainloopBwdSm90ILi2ELi1ELi1EN4cute5tupleIJNS5_1CILi1EEES8_S8_EEENS6_IJNS7_ILi64EEENS7_ILi96EEENS7_ILi192EEEEEENS_10bfloat16_tEfNS_4arch4Sm90ELb0ELb0ELb1ELb1ELb0ELb0ELb1ELb0ELi3ELi1ELi1ELi1ELb0EEENS1_24CollectiveEpilogueBwdGQAISD_fSG_Li384ELb1ELb0EEENS1_19SingleTileSchedulerILb1ELb0ELb0ELi96EEEEEEEEEvNT_6ParamsE)
        /*0380*/ 	.short	0x0210
        /*0382*/ 	.short	0x06f0


	//----- nvinfo : EIATTR_SW_WAR
	.align		4
.L_518:
        /*0384*/ 	.byte	0x04, 0x36
        /*0386*/ 	.short	(.L_520 - .L_519)
.L_519:
        /*0388*/ 	.word	0x00000008
.L_520:


//--------------------- .nv.info._ZN7cutlass13device_kernelIN5flash11enable_sm90INS1_16FlashAttnBwdSm90INS1_25CollectiveMainloopBwdSm90ILi2ELi1ELi1EN4cute5tupleIJNS5_1CILi1EEES8_S8_EEENS6_IJNS7_ILi64EEENS7_ILi96EEENS7_ILi192EEEEEENS_10bfloat16_tEfNS_4arch4Sm90ELb0ELb0ELb1ELb1ELb1ELb0ELb1ELb0ELi3ELi1ELi1ELi1ELb0EEENS1_24CollectiveEpilogueBwdGQAISD_fSG_Li384ELb1ELb1EEENS1_19SingleTileSchedulerILb1ELb0ELb0ELi96EEEEEEEEEvNT_6ParamsE --------------------------
	.section	.nv.info._ZN7cutlass13device_kernelIN5flash11enable_sm90INS1_16FlashAttnBwdSm90INS1_25CollectiveMainloopBwdSm90ILi2ELi1ELi1EN4cute5tupleIJNS5_1CILi1EEES8_S8_EEENS6_IJNS7_ILi64EEENS7_ILi96EEENS7_ILi192EEEEEENS_10bfloat16_tEfNS_4arch4Sm90ELb0ELb0ELb1ELb1ELb1ELb0ELb1ELb0ELi3ELi1ELi1ELi1ELb0EEENS1_24CollectiveEpilogueBwdGQAISD_fSG_Li384ELb1ELb1EEENS1_19SingleTileSchedulerILb1ELb0ELb0ELi96EEEEEEEEEvNT_6ParamsE,"",@"SHT_CUDA_INFO"
	.sectionflags	@""
	.align	4


	//----- nvinfo : EIATTR_CUDA_API_VERSION
	.align		4
        /*0000*/ 	.byte	0x04, 0x37
        /*0002*/ 	.short	(.L_522 - .L_521)
.L_521:
        /*0004*/ 	.word	0x00000082


	//----- nvinfo : EIATTR_KPARAM_INFO
	.align		4
.L_522:
        /*0008*/ 	.byte	0x04, 0x17
        /*000a*/ 	.short	(.L_524 - .L_523)
.L_523:
        /*000c*/ 	.word	0x00000000
        /*0010*/ 	.short	0x0000
        /*0012*/ 	.short	0x0070
        /*0014*/ 	.byte	0x00, 0xf0, 0x01, 0x1a


	//----- nvinfo : EIATTR_SPARSE_MMA_MASK
	.align		4
.L_524:
        /*0018*/ 	.byte	0x03, 0x50
        /*001a*/ 	.short	0x0000


	//----- nvinfo : EIATTR_MAXREG_COUNT
	.align		4
        /*001c*/ 	.byte	0x03, 0x1b
        /*001e*/ 	.short	0x0080


	//----- nvinfo : EIATTR_NUM_BARRIERS
	.align		4
        /*0020*/ 	.byte	0x02, 0x4c
        /*0022*/ 	.byte	0x10
	.zero		1


	//----- nvinfo : EIATTR_EXTERNS
	.align		4
        /*0024*/ 	.byte	0x04, 0x0f
        /*0026*/ 	.short	(.L_526 - .L_525)


	//   ....[0]....
	.align		4
.L_525:
        /*0028*/ 	.word	index@(__assertfail)


	//----- nvinfo : EIATTR_ANNOTATIONS
	.align		4
.L_526:
        /*002c*/ 	.byte	0x04, 0x55
        /*002e*/ 	.short	(.L_528 - .L_527)


	//   ....[0]....
.L_527:
        /*0030*/ 	.word	0x00000001
        /*0034*/ 	.byte	0xa0, 0x07, 0x00, 0x00, 0x01, 0x00, 0x00, 0x00, 0x80, 0x17, 0x00, 0x00, 0x01, 0x00, 0x00, 0x00
        /*0044*/ 	.byte	0xc0, 0x17, 0x00, 0x00, 0x01, 0x00, 0x00, 0x00, 0x30, 0x1b, 0x00, 0x00, 0x01, 0x00, 0x00, 0x00
        /*0054*/ 	.byte	0xe0, 0x23, 0x00, 0x00, 0x01, 0x00, 0x00, 0x00, 0xc0, 0x3c, 0x00, 0x00, 0x01, 0x00, 0x00, 0x00
        /*0064*/ 	.byte	0xc0, 0x40, 0x00, 0x00


	//----- nvinfo : EIATTR_MERCURY_ISA_VERSION
	.align		4
.L_528:
        /*0068*/ 	.byte	0x03, 0x5f
        /*006a*/ 	.short	0x0101


	//----- nvinfo : EIATTR_INT_WARP_WIDE_INSTR_OFFSETS
	.align		4
        /*006c*/ 	.byte	0x04, 0x31
        /*006e*/ 	.short	(.L_530 - .L_529)


	//   ....[0]....
.L_529:
        /*0070*/ 	.word	0x00000180


	//   ....[1]....
        /*0074*/ 	.word	0x00000240


	//   ....[2]....
        /*0078*/ 	.word	0x00005c20


	//   ....[3]....
        /*007c*/ 	.word	0x00006210


	//   ....[4]....
        /*0080*/ 	.word	0x00006970


	//   ....[5]....
        /*0084*/ 	.word	0x00006d10


	//----- nvinfo : EIATTR_COOP_GROUP_MASK_REGIDS
	.align		4
.L_530:
        /*0088*/ 	.byte	0x04, 0x29
        /*008a*/ 	.short	(.L_532 - .L_531)


	//   ....[0]....
.L_531:
        /*008c*/ 	.word	0xffffffff


	//   ....[1]....
        /*0090*/ 	.word	0xffffffff


	//   ....[2]....
        /*0094*/ 	.word	0xffffffff


	//   ....[3]....
        /*0098*/ 	.word	0xffffffff


	//   ....[4]....
        /*009c*/ 	.word	0xffffffff


	//   ....[5]....
        /*00a0*/ 	.word	0xffffffff


	//   ....[6]....
        /*00a4*/ 	.word	0xffffffff


	//   ....[7]....
        /*00a8*/ 	.word	0xffffffff


	//   ....[8]....
        /*00ac*/ 	.word	0xffffffff


	//   ....[9]....
        /*00b0*/ 	.word	0xffffffff


	//   ....[10]....
        /*00b4*/ 	.word	0xffffffff


	//   ....[11]....
        /*00b8*/ 	.word	0xffffffff


	//   ....[12]....
        /*00bc*/ 	.word	0xffffffff


	//   ....[13]....
        /*00c0*/ 	.word	0xffffffff


	//   ....[14]....
        /*00c4*/ 	.word	0xffffffff


	//   ....[15]....
        /*00c8*/ 	.word	0xffffffff


	//   ....[16]....
        /*00cc*/ 	.word	0xffffffff


	//   ....[17]....
        /*00d0*/ 	.word	0x0500000f


	//   ....[18]....
        /*00d4*/ 	.word	0x0500000f


	//   ....[19]....
        /*00d8*/ 	.word	0x0500000f


	//   ....[20]....
        /*00dc*/ 	.word	0x0500000f


	//   ....[21]....
        /*00e0*/ 	.word	0x0500000f


	//   ....[22]....
        /*00e4*/ 	.word	0x0500000f


	//----- nvinfo : EIATTR_COOP_GROUP_INSTR_OFFSETS
	.align		4
.L_532:
        /*00e8*/ 	.byte	0x04, 0x28
        /*00ea*/ 	.short	(.L_534 - .L_533)


	//   ....[0]....
.L_533:
        /*00ec*/ 	.word	0x00000060


	//   ....[1]....
        /*00f0*/ 	.word	0x00000190


	//   ....[2]....
        /*00f4*/ 	.word	0x00000220


	//   ....[3]....
        /*00f8*/ 	.word	0x000003a0


	//   ....[4]....
        /*00fc*/ 	.word	0x000005e0


	//   ....[5]....
        /*0100*/ 	.word	0x00001250


	//   ....[6]....
        /*0104*/ 	.word	0x000047a0


	//   ....[7]....
        /*0108*/ 	.word	0x00004930


	//   ....[8]....
        /*010c*/ 	.word	0x00004bc0


	//   ....[9]....
        /*0110*/ 	.word	0x00004d50


	//   ....[10]....
        /*0114*/ 	.word	0x00004e60


	//   ....[11]....
        /*0118*/ 	.word	0x00005760


	//   ....[12]....
        /*011c*/ 	.word	0x00005b50


	//   ....[13]....
        /*0120*/ 	.word	0x00005d90


	//   ....[14]....
        /*0124*/ 	.word	0x00006140


	//   ....[15]....
        /*0128*/ 	.word	0x000063f0


	//   ....[16]....
        /*012c*/ 	.word	0x000068b0


	//   ....[17]....
        /*0130*/ 	.word	0x00009050


	//   ....[18]....
        /*0134*/ 	.word	0x000091c0


	//   ....[19]....
        /*0138*/ 	.word	0x00009230


	//   ....[20]....
        /*013c*/ 	.word	0x000092a0


	//   ....[21]....
        /*0140*/ 	.word	0x00009310


	//   ....[22]....
        /*0144*/ 	.word	0x00009380


	//----- nvinfo : EIATTR_REG_RECONFIG
	.align		4
.L_534:
        /*0148*/ 	.byte	0x01, 0x54
	.zero		2


	//----- nvinfo : EIATTR_SYSCALL_OFFSETS
	.align		4
        /*014c*/ 	.byte	0x04, 0x46
        /*014e*/ 	.short	(.L_536 - .L_535)


	//   ....[0]....
.L_535:
        /*0150*/ 	.word	0x00000eb0


	//   ....[1]....
        /*0154*/ 	.word	0x00000fa0


	//   ....[2]....
        /*0158*/ 	.word	0x000010e0


	//   ....[3]....
        /*015c*/ 	.word	0x000011d0


	//----- nvinfo : EIATTR_MBARRIER_INSTR_OFFSETS
	.align		4
.L_536:
        /*0160*/ 	.byte	0x04, 0x39
        /*0162*/ 	.short	(.L_538 - .L_537)


	//   ....[0]....
.L_537:
        /*0164*/ 	.word	0x00000260
        /*0168*/ 	.word	0x000000ff
        /*016c*/ 	.word	0x00036400
        /*0170*/ 	.short	0x0100
        /*0172*/ 	.byte	0x06
	.zero		1


	//   ....[1]....
        /*0174*/ 	.word	0x00000350
        /*0178*/ 	.word	0x000000ff
        /*017c*/ 	.word	0x00036410
        /*0180*/ 	.short	0x0100
        /*0182*/ 	.byte	0x08
	.zero		1


	//   ....[2]....
        /*0184*/ 	.word	0x00000360
        /*0188*/ 	.word	0x000000ff
        /*018c*/ 	.word	0x00036420
        /*0190*/ 	.short	0x0100
        /*0192*/ 	.byte	0x08
	.zero		1


	//   ....[3]....
        /*0194*/ 	.word	0x00000370
        /*0198*/ 	.word	0x000000ff
        /*019c*/ 	.word	0x00036418
        /*01a0*/ 	.short	0x0100
        /*01a2*/ 	.byte	0x08
	.zero		1


	//   ....[4]....
        /*01a4*/ 	.word	0x00000380
        /*01a8*/ 	.word	0x000000ff
        /*01ac*/ 	.word	0x00036428
        /*01b0*/ 	.short	0x0100
        /*01b2*/ 	.byte	0x08
	.zero		1


	//   ....[5]....
        /*01b4*/ 	.word	0x000004b0
        /*01b8*/ 	.word	0x000000ff
        /*01bc*/ 	.word	0x00036430
        /*01c0*/ 	.short	0x0100
        /*01c2*/ 	.byte	0x08
	.zero		1


	//   ....[6]....
        /*01c4*/ 	.word	0x000004c0
        /*01c8*/ 	.word	0x000000ff
        /*01cc*/ 	.word	0x00036438
        /*01d0*/ 	.short	0x0100
        /*01d2*/ 	.byte	0x08
	.zero		1


	//   ....[7]....
        /*01d4*/ 	.word	0x00001290
        /*01d8*/ 	.word	0x000000ff
        /*01dc*/ 	.word	0x00036400
        /*01e0*/ 	.short	0x010a
        /*01e2*/ 	.byte	0x24
	.zero		1


	//   ....[8]....
        /*01e4*/ 	.word	0x000013e0
        /*01e8*/ 	.word	0x000000ff
        /*01ec*/ 	.word	0x00036400
        /*01f0*/ 	.short	0x010a
        /*01f2*/ 	.byte	0x24
	.zero		1


	//   ....[9]....
        /*01f4*/ 	.word	0x00001a90
        /*01f8*/ 	.word	0x00000004
        /*01fc*/ 	.word	0x00036410
        /*0200*/ 	.short	0x010a
        /*0202*/ 	.byte	0x3f
	.zero		1


	//   ....[10]....
        /*0204*/ 	.word	0x00001ad0
        /*0208*/ 	.word	0x00000004
        /*020c*/ 	.word	0x00036410
        /*0210*/ 	.short	0x010a
        /*0212*/ 	.byte	0x3f
	.zero		1


	//   ....[11]....
        /*0214*/ 	.word	0x00002180
        /*0218*/ 	.word	0x000000ff
        /*021c*/ 	.word	0x00036430
        /*0220*/ 	.short	0x010a
        /*0222*/ 	.byte	0x24
	.zero		1


	//   ....[12]....
        /*0224*/ 	.word	0x000023a0
        /*0228*/ 	.word	0x000000ff
        /*022c*/ 	.word	0x00036430
        /*0230*/ 	.short	0x010a
        /*0232*/ 	.byte	0x24
	.zero		1


	//   ....[13]....
        /*0234*/ 	.word	0x000039b0
        /*0238*/ 	.word	0x000000ff
        /*023c*/ 	.word	0x00000000
        /*0240*/ 	.short	0x0101
        /*0242*/ 	.byte	0x04
	.zero		1


	//   ....[14]....
        /*0244*/ 	.word	0x00003d30
        /*0248*/ 	.word	0x00000004
        /*024c*/ 	.word	0x00000000
        /*0250*/ 	.short	0x0101
        /*0252*/ 	.byte	0x3f
	.zero		1


	//   ....[15]....
        /*0254*/ 	.word	0x000071f0
        /*0258*/ 	.word	0x0000000c
        /*025c*/ 	.word	0x00036420
        /*0260*/ 	.short	0x010a
        /*0262*/ 	.byte	0x3f
	.zero		1


	//   ....[16]....
        /*0264*/ 	.word	0x000078f0
        /*0268*/ 	.word	0x0000000c
        /*026c*/ 	.word	0x00036438
        /*0270*/ 	.short	0x010a
        /*0272*/ 	.byte	0x3f
	.zero		1


	//   ....[17]....
        /*0274*/ 	.word	0x00007c60
        /*0278*/ 	.word	0x0000000c
        /*027c*/ 	.word	0x00036428
        /*0280*/ 	.short	0x010a
        /*0282*/ 	.byte	0x3f
	.zero		1


	//   ....[18]....
        /*0284*/ 	.word	0x00007f10
        /*0288*/ 	.word	0x0000000c
        /*028c*/ 	.word	0x00036438
        /*0290*/ 	.short	0x010a
        /*0292*/ 	.byte	0x3f
	.zero		1


	//   ....[19]....
        /*0294*/ 	.word	0x000081d0
        /*0298*/ 	.word	0x0000000c
        /*029c*/ 	.word	0x00036420
        /*02a0*/ 	.short	0x010a
        /*02a2*/ 	.byte	0x3f
	.zero		1


	//   ....[20]....
        /*02a4*/ 	.word	0x000084d0
        /*02a8*/ 	.word	0x0000000c
        /*02ac*/ 	.word	0x00036438
        /*02b0*/ 	.short	0x010a
        /*02b2*/ 	.byte	0x3f
	.zero		1


	//   ....[21]....
        /*02b4*/ 	.word	0x000087d0
        /*02b8*/ 	.word	0x0000000c
        /*02bc*/ 	.word	0x00036428
        /*02c0*/ 	.short	0x010a
        /*02c2*/ 	.byte	0x3f
	.zero		1


	//   ....[22]....
        /*02c4*/ 	.word	0x00008a90
        /*02c8*/ 	.word	0x0000000c
        /*02cc*/ 	.word	0x00036438
        /*02d0*/ 	.short	0x010a
        /*02d2*/ 	.byte	0x3f
	.zero		1


	//   ....[23]....
        /*02d4*/ 	.word	0x00008ee0
        /*02d8*/ 	.word	0x00000007
        /*02dc*/ 	.word	0x00000000
        /*02e0*/ 	.short	0x010a
        /*02e2*/ 	.byte	0x3f
	.zero		1


	//   ....[24]....
        /*02e4*/ 	.word	0x00008f60
        /*02e8*/ 	.word	0x00000005
        /*02ec*/ 	.word	0x00000000
        /*02f0*/ 	.short	0x010a
        /*02f2*/ 	.byte	0x3f
	.zero		1


	//   ....[25]....
        /*02f4*/ 	.word	0x00008fb0
        /*02f8*/ 	.word	0x00000009
        /*02fc*/ 	.word	0x00036438
        /*0300*/ 	.short	0x010a
        /*0302*/ 	.byte	0x3f
	.zero		1


	//   ....[26]....
        /*0304*/ 	.word	0x00009090
        /*0308*/ 	.word	0x00000007
        /*030c*/ 	.word	0x00036400
        /*0310*/ 	.short	0x010a
        /*0312*/ 	.byte	0x3f
	.zero		1


	//   ....[27]....
        /*0314*/ 	.word	0x000090e0
        /*0318*/ 	.word	0x00000004
        /*031c*/ 	.word	0x00036410
        /*0320*/ 	.short	0x010a
        /*0322*/ 	.byte	0x3f
	.zero		1


	//   ....[28]....
        /*0324*/ 	.word	0x00009140
        /*0328*/ 	.word	0x00000078
        /*032c*/ 	.word	0x00036430
        /*0330*/ 	.short	0x010a
        /*0332*/ 	.byte	0x3f
	.zero		1


	//   ....[29]....
        /*0334*/ 	.word	0x000093c0
        /*0338*/ 	.word	0x0000000c
        /*033c*/ 	.word	0x00036420
        /*0340*/ 	.short	0x010a
        /*0342*/ 	.byte	0x3f
	.zero		1


	//   ....[30]....
        /*0344*/ 	.word	0x00009410
        /*0348*/ 	.word	0x0000000c
        /*034c*/ 	.word	0x00036438
        /*0350*/ 	.short	0x010a
        /*0352*/ 	.byte	0x3f
	.zero		1


	//   ....[31]....
        /*0354*/ 	.word	0x00009460
        /*0358*/ 	.word	0x0000000c
        /*035c*/ 	.word	0x00036428
        /*0360*/ 	.short	0x010a
        /*0362*/ 	.byte	0x3f
	.zero		1


	//   ....[32]....
        /*0364*/ 	.word	0x000094b0
        /*0368*/ 	.word	0x0000000c
        /*036c*/ 	.word	0x00036438
        /*0370*/ 	.short	0x010a
        /*0372*/ 	.byte	0x3f
	.zero		1


	//   ....[33]....
        /*0374*/ 	.word	0x00009510
        /*0378*/ 	.word	0x0000000c
        /*037c*/ 	.word	0x00036420
        /*0380*/ 	.short	0x010a
        /*0382*/ 	.byte	0x3f
	.zero		1


	//   ....[34]....
        /*0384*/ 	.word	0x00009560
        /*0388*/ 	.word	0x0000000c
        /*038c*/ 	.word	0x00036438
        /*0390*/ 	.short	0x010a
        /*0392*/ 	.byte	0x3f
	.zero		1


	//   ....[35]....
        /*0394*/ 	.word	0x000095b0
        /*0398*/ 	.word	0x0000000c
        /*039c*/ 	.word	0x00036428
        /*03a0*/ 	.short	0x010a
        /*03a2*/ 	.byte	0x3f
	.zero		1


	//   ....[36]....
        /*03a4*/ 	.word	0x00009600
        /*03a8*/ 	.word	0x0000000c
        /*03ac*/ 	.word	0x00036438
        /*03b0*/ 	.short	0x010a
        /*03b2*/ 	.byte	0x3f
	.zero		1


	//   ....[37]....
        /*03b4*/ 	.word	0x000096d0
        /*03b8*/ 	.word	0x00000007
        /*03bc*/ 	.word	0x00000000
        /*03c0*/ 	.short	0x010a
        /*03c2*/ 	.byte	0x3f
	.zero		1


	//   ....[38]....
        /*03c4*/ 	.word	0x00009720
        /*03c8*/ 	.word	0x00000005
        /*03cc*/ 	.word	0x00000000
        /*03d0*/ 	.short	0x010a
        /*03d2*/ 	.byte	0x3f
	.zero		1


	//----- nvinfo : EIATTR_NUM_MBARRIERS
	.align		4
.L_538:
        /*03d4*/ 	.byte	0x03, 0x38
        /*03d6*/ 	.short	0x0007


	//----- nvinfo : EIATTR_EXIT_INSTR_OFFSETS
	.align		4
        /*03d8*/ 	.byte	0x04, 0x1c
        /*03da*/ 	.short	(.L_540 - .L_539)


	//   ....[0]....
.L_539:
        /*03dc*/ 	.word	0x00009000


	//----- nvinfo : EIATTR_MAX_THREADS
	.align		4
.L_540:
        /*03e0*/ 	.byte	0x04, 0x05
        /*03e2*/ 	.short	(.L_542 - .L_541)
.L_541:
        /*03e4*/ 	.word	0x00000200
        /*03e8*/ 	.word	0x00000001
        /*03ec*/ 	.word	0x00000001


	//----- nvinfo : EIATTR_CRS_STACK_SIZE
	.align		4
.L_542:
        /*03f0*/ 	.byte	0x04, 0x1e
        /*03f2*/ 	.short	(.L_544 - .L_543)
.L_543:
        /*03f4*/ 	.word	0x00000000


	//----- nvinfo : EIATTR_CBANK_PARAM_SIZE
	.align		4
.L_544:
        /*03f8*/ 	.byte	0x03, 0x19
        /*03fa*/ 	.short	0x06f0


	//----- nvinfo : EIATTR_PARAM_CBANK
	.align		4
        /*03fc*/ 	.byte	0x04, 0x0a
        /*03fe*/ 	.short	(.L_546 - .L_545)
	.align		4
.L_545:
        /*0400*/ 	.word	index@(.nv.constant0._ZN7cutlass13device_kernelIN5flash11enable_sm90INS1_16FlashAttnBwdSm90INS1_25CollectiveMainloopBwdSm90ILi2ELi1ELi1EN4cute5tupleIJNS5_1CILi1EEES8_S8_EEENS6_IJNS7_ILi64EEENS7_ILi96EEENS7_ILi192EEEEEENS_10bfloat16_tEfNS_4arch4Sm90ELb0ELb0ELb1ELb1ELb1ELb0ELb1ELb0ELi3ELi1ELi1ELi1ELb0EEENS1_24CollectiveEpilogueBwdGQAISD_fSG_Li384ELb1ELb1EEENS1_19SingleTileSchedulerILb1ELb0ELb0ELi96EEEEEEEEEvNT_6ParamsE)
        /*0404*/ 	.short	0x0210
        /*0406*/ 	.short	0x06f0


	//----- nvinfo : EIATTR_SW_WAR
	.align		4
.L_546:
        /*0408*/ 	.byte	0x04, 0x36
        /*040a*/ 	.short	(.L_548 - .L_547)
.L_547:
        /*040c*/ 	.word	0x00000008
.L_548:


//--------------------- .nv.info._ZN7cutlass13device_kernelIN5flash11enable_sm90INS1_16FlashAttnBwdSm90INS1_25CollectiveMainloopBwdSm90ILi2ELi1ELi1EN4cute5tupleIJNS5_1CILi1EEES8_S8_EEENS6_IJNS7_ILi64EEENS7_ILi96EEENS7_ILi192EEEEEENS_10bfloat16_tEfNS_4arch4Sm90ELb0ELb1ELb1ELb0ELb0ELb0ELb1ELb0ELi3ELi1ELi1ELi1ELb0EEENS1_21CollectiveEpilogueBwdISD_SE_SG_Li384ELb0ELb1ELi3EEENS1_19SingleTileSchedulerILb0ELb0ELb0ELi96EEEEEEEEEvNT_6ParamsE --------------------------
	.section	.nv.info._ZN7cutlass13device_kernelIN5flash11enable_sm90INS1_16FlashAttnBwdSm90INS1_25CollectiveMainloopBwdSm90ILi2ELi1ELi1EN4cute5tupleIJNS5_1CILi1EEES8_S8_EEENS6_IJNS7_ILi64EEENS7_ILi96EEENS7_ILi192EEEEEENS_10bfloat16_tEfNS_4arch4Sm90ELb0ELb1ELb1ELb0ELb0ELb0ELb1ELb0ELi3ELi1ELi1ELi1ELb0EEENS1_21CollectiveEpilogueBwdISD_SE_SG_Li384ELb0ELb1ELi3EEENS1_19SingleTileSchedulerILb0ELb0ELb0ELi96EEEEEEEEEvNT_6ParamsE,"",@"SHT_CUDA_INFO"
	.sectionflags	@""
	.align	4


	//----- nvinfo : EIATTR_CUDA_API_VERSION
	.align		4
        /*0000*/ 	.byte	0x04, 0x37
        /*0002*/ 	.short	(.L_550 - .L_549)
.L_549:
        /*0004*/ 	.word	0x00000082


	//----- nvinfo : EIATTR_KPARAM_INFO
	.align		4
.L_550:
        /*0008*/ 	.byte	0x04, 0x17
        /*000a*/ 	.short	(.L_552 - .L_551)
.L_551:
        /*000c*/ 	.word	0x00000000
        /*0010*/ 	.short	0x0000
        /*0012*/ 	.short	0x0070
        /*0014*/ 	.byte	0x00, 0xf0, 0x01, 0x24


	//----- nvinfo : EIATTR_SPARSE_MMA_MASK
	.align		4
.L_552:
        /*0018*/ 	.byte	0x03, 0x50
        /*001a*/ 	.short	0x0000


	//----- nvinfo : EIATTR_MAXREG_COUNT
	.align		4
        /*001c*/ 	.byte	0x03, 0x1b
        /*001e*/ 	.short	0x0080


	//----- nvinfo : EIATTR_NUM_BARRIERS
	.align		4
        /*0020*/ 	.byte	0x02, 0x4c
        /*0022*/ 	.byte	0x10
	.zero		1


	//----- nvinfo : EIATTR_EXTERNS
	.align		4
        /*0024*/ 	.byte	0x04, 0x0f
        /*0026*/ 	.short	(.L_554 - .L_553)


	//   ....[0]....
	.align		4
.L_553:
        /*0028*/ 	.word	index@(__assertfail)


	//----- nvinfo : EIATTR_ANNOTATIONS
	.align		4
.L_554:
        /*002c*/ 	.byte	0x04, 0x55
        /*002e*/ 	.short	(.L_556 - .L_555)


	//   ....[0]....
.L_555:
        /*0030*/ 	.word	0x00000001
        /*0034*/ 	.byte	0x10, 0x18, 0x00, 0x00, 0x01, 0x00, 0x00, 0x00, 0x50, 0x18, 0x00, 0x00, 0x01, 0x00, 0x00, 0x00
        /*0044*/ 	.byte	0x90, 0x18, 0x00, 0x00, 0x01, 0x00, 0x00, 0x00, 0xe0, 0x20, 0x00, 0x00, 0x01, 0x00, 0x00, 0x00
        /*0054*/ 	.byte	0x70, 0x2a, 0x00, 0x00, 0x01, 0x00, 0x00, 0x00, 0x50, 0x2c, 0x00, 0x00, 0x01, 0x00, 0x00, 0x00
        /*0064*/ 	.byte	0xd0, 0x2d, 0x00, 0x00


	//----- nvinfo : EIATTR_MERCURY_ISA_VERSION
	.align		4
.L_556:
        /*0068*/ 	.byte	0x03, 0x5f
        /*006a*/ 	.short	0x0101


	//----- nvinfo : EIATTR_INT_WARP_WIDE_INSTR_OFFSETS
	.align		4
        /*006c*/ 	.byte	0x04, 0x31
        /*006e*/ 	.short	(.L_558 - .L_557)


	//   ....[0]....
.L_557:
        /*0070*/ 	.word	0x000001f0


	//   ....[1]....
        /*0074*/ 	.word	0x00000220


	//----- nvinfo : EIATTR_COOP_GROUP_MASK_REGIDS
	.align		4
.L_558:
        /*0078*/ 	.byte	0x04, 0x29
        /*007a*/ 	.short	(.L_560 - .L_559)


	//   ....[0]....
.L_559:
        /*007c*/ 	.word	0xffffffff


	//   ....[1]....
        /*0080*/ 	.word	0xffffffff


	//   ....[2]....
        /*0084*/ 	.word	0xffffffff


	//   ....[3]....
        /*0088*/ 	.word	0xffffffff


	//   ....[4]....
        /*008c*/ 	.word	0xffffffff


	//   ....[5]....
        /*0090*/ 	.word	0xffffffff


	//   ....[6]....
        /*0094*/ 	.word	0xffffffff


	//   ....[7]....
        /*0098*/ 	.word	0xffffffff


	//   ....[8]....
        /*009c*/ 	.word	0x0500000f


	//----- nvinfo : EIATTR_COOP_GROUP_INSTR_OFFSETS
	.align		4
.L_560:
        /*00a0*/ 	.byte	0x04, 0x28
        /*00a2*/ 	.short	(.L_562 - .L_561)


	//   ....[0]....
.L_561:
        /*00a4*/ 	.word	0x00000070


	//   ....[1]....
        /*00a8*/ 	.word	0x00000200


	//   ....[2]....
        /*00ac*/ 	.word	0x00000250


	//   ....[3]....
        /*00b0*/ 	.word	0x00000440


	//   ....[4]....
        /*00b4*/ 	.word	0x00000630


	//   ....[5]....
        /*00b8*/ 	.word	0x000010f0


	//   ....[6]....
        /*00bc*/ 	.word	0x00004d70


	//   ....[7]....
        /*00c0*/ 	.word	0x00006390


	//   ....[8]....
        /*00c4*/ 	.word	0x00009a20


	//----- nvinfo : EIATTR_REG_RECONFIG
	.align		4
.L_562:
        /*00c8*/ 	.byte	0x01, 0x54
	.zero		2


	//----- nvinfo : EIATTR_SYSCALL_OFFSETS
	.align		4
        /*00cc*/ 	.byte	0x04, 0x46
        /*00ce*/ 	.short	(.L_564 - .L_563)


	//   ....[0]....
.L_563:
        /*00d0*/ 	.word	0x00000d50


	//   ....[1]....
        /*00d4*/ 	.word	0x00000e40


	//   ....[2]....
        /*00d8*/ 	.word	0x00000f80


	//   ....[3]....
        /*00dc*/ 	.word	0x00001070


	//   ....[4]....
        /*00e0*/ 	.word	0x00004760


	//   ....[5]....
        /*00e4*/ 	.word	0x000048a0


	//   ....[6]....
        /*00e8*/ 	.word	0x000049c0


	//   ....[7]....
        /*00ec*/ 	.word	0x00004ae0


	//----- nvinfo : EIATTR_MBARRIER_INSTR_OFFSETS
	.align		4
.L_564:
        /*00f0*/ 	.byte	0x04, 0x39
        /*00f2*/ 	.short	(.L_566 - .L_565)


	//   ....[0]....
.L_565:
        /*00f4*/ 	.word	0x000002f0
        /*00f8*/ 	.word	0x000000ff
        /*00fc*/ 	.word	0x00036400
        /*0100*/ 	.short	0x0100
        /*0102*/ 	.byte	0x06
	.zero		1


	//   ....[1]....
        /*0104*/ 	.word	0x000003f0
        /*0108*/ 	.word	0x000000ff
        /*010c*/ 	.word	0x00036410
        /*0110*/ 	.short	0x0100
        /*0112*/ 	.byte	0x08
	.zero		1


	//   ....[2]....
        /*0114*/ 	.word	0x00000400
        /*0118*/ 	.word	0x000000ff
        /*011c*/ 	.word	0x00036420
        /*0120*/ 	.short	0x0100
        /*0122*/ 	.byte	0x08
	.zero		1


	//   ....[3]....
        /*0124*/ 	.word	0x00000410
        /*0128*/ 	.word	0x000000ff
        /*012c*/ 	.word	0x00036418
        /*0130*/ 	.short	0x0100
        /*0132*/ 	.byte	0x08
	.zero		1


	//   ....[4]....
        /*0134*/ 	.word	0x00000420
        /*0138*/ 	.word	0x000000ff
        /*013c*/ 	.word	0x00036428
        /*0140*/ 	.short	0x0100
        /*0142*/ 	.byte	0x08
	.zero		1


	//   ....[5]....
        /*0144*/ 	.word	0x00000550
        /*0148*/ 	.word	0x000000ff
        /*014c*/ 	.word	0x00036430
        /*0150*/ 	.short	0x0100
        /*0152*/ 	.byte	0x08
	.zero		1


	//   ....[6]....
        /*0154*/ 	.word	0x00000560
        /*0158*/ 	.word	0x000000ff
        /*015c*/ 	.word	0x00036438
        /*0160*/ 	.short	0x0100
        /*0162*/ 	.byte	0x08
	.zero		1


	//   ....[7]....
        /*0164*/ 	.word	0x00001120
        /*0168*/ 	.word	0x000000ff
        /*016c*/ 	.word	0x00036400
        /*0170*/ 	.short	0x010a
        /*0172*/ 	.byte	0x25
	.zero		1


	//   ....[8]....
        /*0174*/ 	.word	0x00001210
        /*0178*/ 	.word	0x000000ff
        /*017c*/ 	.word	0x00036400
        /*0180*/ 	.short	0x010a
        /*0182*/ 	.byte	0x25
	.zero		1


	//   ....[9]....
        /*0184*/ 	.word	0x00001990
        /*0188*/ 	.word	0x00000003
        /*018c*/ 	.word	0x00036410
        /*0190*/ 	.short	0x010a
        /*0192*/ 	.byte	0x3f
	.zero		1


	//   ....[10]....
        /*0194*/ 	.word	0x000019d0
        /*0198*/ 	.word	0x00000003
        /*019c*/ 	.word	0x00036410
        /*01a0*/ 	.short	0x010a
        /*01a2*/ 	.byte	0x3f
	.zero		1


	//   ....[11]....
        /*01a4*/ 	.word	0x00002070
        /*01a8*/ 	.word	0x000000ff
        /*01ac*/ 	.word	0x00036430
        /*01b0*/ 	.short	0x010a
        /*01b2*/ 	.byte	0x25
	.zero		1


	//   ....[12]....
        /*01b4*/ 	.word	0x000020b0
        /*01b8*/ 	.word	0x000000ff
        /*01bc*/ 	.word	0x00036430
        /*01c0*/ 	.short	0x010a
        /*01c2*/ 	.byte	0x25
	.zero		1


	//   ....[13]....
        /*01c4*/ 	.word	0x00003ee0
        /*01c8*/ 	.word	0x000000ff
        /*01cc*/ 	.word	0x00000000
        /*01d0*/ 	.short	0x0101
        /*01d2*/ 	.byte	0x04
	.zero		1


	//   ....[14]....
        /*01d4*/ 	.word	0x00004280
        /*01d8*/ 	.word	0x00000003
        /*01dc*/ 	.word	0x00000000
        /*01e0*/ 	.short	0x0101
        /*01e2*/ 	.byte	0x3f
	.zero		1


	//   ....[15]....
        /*01e4*/ 	.word	0x00007970
        /*01e8*/ 	.word	0x00000000
        /*01ec*/ 	.word	0x00036420
        /*01f0*/ 	.short	0x010a
        /*01f2*/ 	.byte	0x3f
	.zero		1


	//   ....[16]....
        /*01f4*/ 	.word	0x00008180
        /*01f8*/ 	.word	0x00000000
        /*01fc*/ 	.word	0x00036438
        /*0200*/ 	.short	0x010a
        /*0202*/ 	.byte	0x3f
	.zero		1


	//   ....[17]....
        /*0204*/ 	.word	0x000084e0
        /*0208*/ 	.word	0x00000000
        /*020c*/ 	.word	0x00036428
        /*0210*/ 	.short	0x010a
        /*0212*/ 	.byte	0x3f
	.zero		1


	//   ....[18]....
        /*0214*/ 	.word	0x00008800
        /*0218*/ 	.word	0x00000000
        /*021c*/ 	.word	0x00036438
        /*0220*/ 	.short	0x010a
        /*0222*/ 	.byte	0x3f
	.zero		1


	//   ....[19]....
        /*0224*/ 	.word	0x00008ab0
        /*0228*/ 	.word	0x00000000
        /*022c*/ 	.word	0x00036420
        /*0230*/ 	.short	0x010a
        /*0232*/ 	.byte	0x3f
	.zero		1


	//   ....[20]....
        /*0234*/ 	.word	0x00008e30
        /*0238*/ 	.word	0x00000000
        /*023c*/ 	.word	0x00036438
        /*0240*/ 	.short	0x010a
        /*0242*/ 	.byte	0x3f
	.zero		1


	//   ....[21]....
        /*0244*/ 	.word	0x00009120
        /*0248*/ 	.word	0x00000000
        /*024c*/ 	.word	0x00036428
        /*0250*/ 	.short	0x010a
        /*0252*/ 	.byte	0x3f
	.zero		1


	//   ....[22]....
        /*0254*/ 	.word	0x00009460
        /*0258*/ 	.word	0x00000000
        /*025c*/ 	.word	0x00036438
        /*0260*/ 	.short	0x010a
        /*0262*/ 	.byte	0x3f
	.zero		1


	//   ....[23]....
        /*0264*/ 	.word	0x000098b0
        /*0268*/ 	.word	0x00000009
        /*026c*/ 	.word	0x00000000
        /*0270*/ 	.short	0x010a
        /*0272*/ 	.byte	0x3f
	.zero		1


	//   ....[24]....
        /*0274*/ 	.word	0x00009930
        /*0278*/ 	.word	0x00000003
        /*027c*/ 	.word	0x00000000
        /*0280*/ 	.short	0x010a
        /*0282*/ 	.byte	0x3f
	.zero		1


	//   ....[25]....
        /*0284*/ 	.word	0x00009980
        /*0288*/ 	.word	0x00000004
        /*028c*/ 	.word	0x00036438
        /*0290*/ 	.short	0x010a
        /*0292*/ 	.byte	0x3f
	.zero		1


	//   ....[26]....
        /*0294*/ 	.word	0x00009a60
        /*0298*/ 	.word	0x00000003
        /*029c*/ 	.word	0x00036400
        /*02a0*/ 	.short	0x010a
        /*02a2*/ 	.byte	0x3f
	.zero		1


	//   ....[27]....
        /*02a4*/ 	.word	0x00009ab0
        /*02a8*/ 	.word	0x00000003
        /*02ac*/ 	.word	0x00036410
        /*02b0*/ 	.short	0x010a
        /*02b2*/ 	.byte	0x3f
	.zero		1


	//   ....[28]....
        /*02b4*/ 	.word	0x00009b10
        /*02b8*/ 	.word	0x0000000b
        /*02bc*/ 	.word	0x00036430
        /*02c0*/ 	.short	0x010a
        /*02c2*/ 	.byte	0x3f
	.zero		1


	//   ....[29]....
        /*02c4*/ 	.word	0x00009b60
        /*02c8*/ 	.word	0x00000000
        /*02cc*/ 	.word	0x00036420
        /*02d0*/ 	.short	0x010a
        /*02d2*/ 	.byte	0x3f
	.zero		1


	//   ....[30]....
        /*02d4*/ 	.word	0x00009bb0
        /*02d8*/ 	.word	0x00000000
        /*02dc*/ 	.word	0x00036438
        /*02e0*/ 	.short	0x010a
        /*02e2*/ 	.byte	0x3f
	.zero		1


	//   ....[31]....
        /*02e4*/ 	.word	0x00009c00
        /*02e8*/ 	.word	0x00000000
        /*02ec*/ 	.word	0x00036428
        /*02f0*/ 	.short	0x010a
        /*02f2*/ 	.byte	0x3f
	.zero		1


	//   ....[32]....
        /*02f4*/ 	.word	0x00009c50
        /*02f8*/ 	.word	0x00000000
        /*02fc*/ 	.word	0x00036438
        /*0300*/ 	.short	0x010a
        /*0302*/ 	.byte	0x3f
	.zero		1


	//   ....[33]....
        /*0304*/ 	.word	0x00009cb0
        /*0308*/ 	.word	0x00000000
        /*030c*/ 	.word	0x00036420
        /*0310*/ 	.short	0x010a
        /*0312*/ 	.byte	0x3f
	.zero		1


	//   ....[34]....
        /*0314*/ 	.word	0x00009d00
        /*0318*/ 	.word	0x00000000
        /*031c*/ 	.word	0x00036438
        /*0320*/ 	.short	0x010a
        /*0322*/ 	.byte	0x3f
	.zero		1


	//   ....[35]....
        /*0324*/ 	.word	0x00009d50
        /*0328*/ 	.word	0x00000000
        /*032c*/ 	.word	0x00036428
        /*0330*/ 	.short	0x010a
        /*0332*/ 	.byte	0x3f
	.zero		1


	//   ....[36]....
        /*0334*/ 	.word	0x00009da0
        /*0338*/ 	.word	0x00000000
        /*033c*/ 	.word	0x00036438
        /*0340*/ 	.short	0x010a
        /*0342*/ 	.byte	0x3f
	.zero		1


	//   ....[37]....
        /*0344*/ 	.word	0x00009e70
        /*0348*/ 	.word	0x00000009
        /*034c*/ 	.word	0x00000000
        /*0350*/ 	.short	0x010a
        /*0352*/ 	.byte	0x3f
	.zero		1


	//   ....[38]....
        /*0354*/ 	.word	0x00009ec0
        /*0358*/ 	.word	0x00000003
        /*035c*/ 	.word	0x00000000
        /*0360*/ 	.short	0x010a
        /*0362*/ 	.byte	0x3f
	.zero		1


	//----- nvinfo : EIATTR_NUM_MBARRIERS
	.align		4
.L_566:
        /*0364*/ 	.byte	0x03, 0x38
        /*0366*/ 	.short	0x0007


	//----- nvinfo : EIATTR_EXIT_INSTR_OFFSETS
	.align		4
        /*0368*/ 	.byte	0x04, 0x1c
        /*036a*/ 	.short	(.L_568 - .L_567)


	//   ....[0]....
.L_567:
        /*036c*/ 	.word	0x00000690


	//   ....[1]....
        /*0370*/ 	.word	0x000053a0


	//   ....[2]....
        /*0374*/ 	.word	0x00006330


	//   ....[3]....
        /*0378*/ 	.word	0x000099d0


	//----- nvinfo : EIATTR_MAX_THREADS
	.align		4
.L_568:
        /*037c*/ 	.byte	0x04, 0x05
        /*037e*/ 	.short	(.L_570 - .L_569)
.L_569:
        /*0380*/ 	.word	0x00000200
        /*0384*/ 	.word	0x00000001
        /*0388*/ 	.word	0x00000001


	//----- nvinfo : EIATTR_CRS_STACK_SIZE
	.align		4
.L_570:
        /*038c*/ 	.byte	0x04, 0x1e
        /*038e*/ 	.short	(.L_572 - .L_571)
.L_571:
        /*0390*/ 	.word	0x00000000


	//----- nvinfo : EIATTR_CBANK_PARAM_SIZE
	.align		4
.L_572:
        /*0394*/ 	.byte	0x03, 0x19
        /*0396*/ 	.short	0x0970


	//----- nvinfo : EIATTR_PARAM_CBANK
	.align		4
        /*0398*/ 	.byte	0x04, 0x0a
        /*039a*/ 	.short	(.L_574 - .L_573)
	.align		4
.L_573:
        /*039c*/ 	.word	index@(.nv.constant0._ZN7cutlass13device_kernelIN5flash11enable_sm90INS1_16FlashAttnBwdSm90INS1_25CollectiveMainloopBwdSm90ILi2ELi1ELi1EN4cute5tupleIJNS5_1CILi1EEES8_S8_EEENS6_IJNS7_ILi64EEENS7_ILi96EEENS7_ILi192EEEEEENS_10bfloat16_tEfNS_4arch4Sm90ELb0ELb1ELb1ELb0ELb0ELb0ELb1ELb0ELi3ELi1ELi1ELi1ELb0EEENS1_21CollectiveEpilogueBwdISD_SE_SG_Li384ELb0ELb1ELi3EEENS1_19SingleTileSchedulerILb0ELb0ELb0ELi96EEEEEEEEEvNT_6ParamsE)
        /*03a0*/ 	.short	0x0210
        /*03a2*/ 	.short	0x0970


	//----- nvinfo : EIATTR_SW_WAR
	.align		4
.L_574:
        /*03a4*/ 	.byte	0x04, 0x36
        /*03a6*/ 	.short	(.L_576 - .L_575)
.L_575:
        /*03a8*/ 	.word	0x00000008
.L_576:


//--------------------- .nv.info._ZN7cutlass13device_kernelIN5flash11enable_sm90INS1_16FlashAttnBwdSm90INS1_25CollectiveMainloopBwdSm90ILi2ELi1ELi1EN4cute5tupleIJNS5_1CILi1EEES8_S8_EEENS6_IJNS7_ILi64EEENS7_ILi96EEENS7_ILi192EEEEEENS_10bfloat16_tEfNS_4arch4Sm90ELb0ELb1ELb1ELb0ELb1ELb0ELb1ELb0ELi3ELi1ELi1ELi1ELb0EEENS1_21CollectiveEpilogueBwdISD_SE_SG_Li384ELb0ELb1ELi3EEENS1_19SingleTileSchedulerILb0ELb0ELb0ELi96EEEEEEEEEvNT_6ParamsE --------------------------
	.section	.nv.info._ZN7cutlass13device_kernelIN5flash11enable_sm90INS1_16FlashAttnBwdSm90INS1_25CollectiveMainloopBwdSm90ILi2ELi1ELi1EN4cute5tupleIJNS5_1CILi1EEES8_S8_EEENS6_IJNS7_ILi64EEENS7_ILi96EEENS7_ILi192EEEEEENS_10bfloat16_tEfNS_4arch4Sm90ELb0ELb1ELb1ELb0ELb1ELb0ELb1ELb0ELi3ELi1ELi1ELi1ELb0EEENS1_21CollectiveEpilogueBwdISD_SE_SG_Li384ELb0ELb1ELi3EEENS1_19SingleTileSchedulerILb0ELb0ELb0ELi96EEEEEEEEEvNT_6ParamsE,"",@"SHT_CUDA_INFO"
	.sectionflags	@""
	.align	4


	//----- nvinfo : EIATTR_CUDA_API_VERSION
	.align		4
        /*0000*/ 	.byte	0x04, 0x37
        /*0002*/ 	.short	(.L_578 - .L_577)
.L_577:
        /*0004*/ 	.word	0x00000082


	//----- nvinfo : EIATTR_KPARAM_INFO
	.align		4
.L_578:
        /*0008*/ 	.byte	0x04, 0x17
        /*000a*/ 	.short	(.L_580 - .L_579)
.L_579:
        /*000c*/ 	.word	0x00000000
        /*0010*/ 	.short	0x0000
        /*0012*/ 	.short	0x0070
        /*0014*/ 	.byte	0x00, 0xf0, 0x01, 0x24


	//----- nvinfo : EIATTR_SPARSE_MMA_MASK
	.align		4
.L_580:
        /*0018*/ 	.byte	0x03, 0x50
        /*001a*/ 	.short	0x0000


	//----- nvinfo : EIATTR_MAXREG_COUNT
	.align		4
        /*001c*/ 	.byte	0x03, 0x1b
        /*001e*/ 	.short	0x0080


	//----- nvinfo : EIATTR_NUM_BARRIERS
	.align		4
        /*0020*/ 	.byte	0x02, 0x4c
        /*0022*/ 	.byte	0x10
	.zero		1


	//----- nvinfo : EIATTR_EXTERNS
	.align		4
        /*0024*/ 	.byte	0x04, 0x0f
        /*0026*/ 	.short	(.L_582 - .L_581)


	//   ....[0]....
	.align		4
.L_581:
        /*0028*/ 	.word	index@(__assertfail)


	//----- nvinfo : EIATTR_ANNOTATIONS
	.align		4
.L_582:
        /*002c*/ 	.byte	0x04, 0x55
        /*002e*/ 	.short	(.L_584 - .L_583)


	//   ....[0]....
.L_583:
        /*0030*/ 	.word	0x00000001
        /*0034*/ 	.byte	0x20, 0x18, 0x00, 0x00, 0x01, 0x00, 0x00, 0x00, 0x60, 0x18, 0x00, 0x00, 0x01, 0x00, 0x00, 0x00
        /*0044*/ 	.byte	0xa0, 0x18, 0x00, 0x00, 0x01, 0x00, 0x00, 0x00, 0xe0, 0x20, 0x00, 0x00, 0x01, 0x00, 0x00, 0x00
        /*0054*/ 	.byte	0x70, 0x2a, 0x00, 0x00, 0x01, 0x00, 0x00, 0x00, 0x50, 0x2c, 0x00, 0x00, 0x01, 0x00, 0x00, 0x00
        /*0064*/ 	.byte	0xd0, 0x2d, 0x00, 0x00


	//----- nvinfo : EIATTR_MERCURY_ISA_VERSION
	.align		4
.L_584:
        /*0068*/ 	.byte	0x03, 0x5f
        /*006a*/ 	.short	0x0101


	//----- nvinfo : EIATTR_INT_WARP_WIDE_INSTR_OFFSETS
	.align		4
        /*006c*/ 	.byte	0x04, 0x31
        /*006e*/ 	.short	(.L_586 - .L_585)


	//   ....[0]....
.L_585:
        /*0070*/ 	.word	0x000001f0


	//   ....[1]....
        /*0074*/ 	.word	0x00000220


	//   ....[2]....
        /*0078*/ 	.word	0x00006e80


	//   ....[3]....
        /*007c*/ 	.word	0x000075c0


	//   ....[4]....
        /*0080*/ 	.word	0x00007bb0


	//   ....[5]....
        /*0084*/ 	.word	0x00007e80


	//   ....[6]....
        /*0088*/ 	.word	0x000080e0


	//   ....[7]....
        /*008c*/ 	.word	0x00008270


	//----- nvinfo : EIATTR_COOP_GROUP_MASK_REGIDS
	.align		4
.L_586:
        /*0090*/ 	.byte	0x04, 0x29
        /*0092*/ 	.short	(.L_588 - .L_587)


	//   ....[0]....
.L_587:
        /*0094*/ 	.word	0xffffffff


	//   ....[1]....
        /*0098*/ 	.word	0xffffffff


	//   ....[2]....
        /*009c*/ 	.word	0xffffffff


	//   ....[3]....
        /*00a0*/ 	.word	0xffffffff


	//   ....[4]....
        /*00a4*/ 	.word	0xffffffff


	//   ....[5]....
        /*00a8*/ 	.word	0xffffffff


	//   ....[6]....
        /*00ac*/ 	.word	0xffffffff


	//   ....[7]....
        /*00b0*/ 	.word	0xffffffff


	//   ....[8]....
        /*00b4*/ 	.word	0xffffffff


	//   ....[9]....
        /*00b8*/ 	.word	0xffffffff


	//   ....[10]....
        /*00bc*/ 	.word	0xffffffff


	//   ....[11]....
        /*00c0*/ 	.word	0xffffffff


	//   ....[12]....
        /*00c4*/ 	.word	0xffffffff


	//   ....[13]....
        /*00c8*/ 	.word	0xffffffff


	//   ....[14]....
        /*00cc*/ 	.word	0xffffffff


	//   ....[15]....
        /*00d0*/ 	.word	0xffffffff


	//   ....[16]....
        /*00d4*/ 	.word	0xffffffff


	//   ....[17]....
        /*00d8*/ 	.word	0x0500000f


	//   ....[18]....
        /*00dc*/ 	.word	0x0500000f


	//   ....[19]....
        /*00e0*/ 	.word	0x0500000f


	//   ....[20]....
        /*00e4*/ 	.word	0x0500000f


	//----- nvinfo : EIATTR_COOP_GROUP_INSTR_OFFSETS
	.align		4
.L_588:
        /*00e8*/ 	.byte	0x04, 0x28
        /*00ea*/ 	.short	(.L_590 - .L_589)


	//   ....[0]....
.L_589:
        /*00ec*/ 	.word	0x00000070


	//   ....[1]....
        /*00f0*/ 	.word	0x00000200


	//   ....[2]....
        /*00f4*/ 	.word	0x00000250


	//   ....[3]....
        /*00f8*/ 	.word	0x00000440


	//   ....[4]....
        /*00fc*/ 	.word	0x00000640


	//   ....[5]....
        /*0100*/ 	.word	0x00001100


	//   ....[6]....
        /*0104*/ 	.word	0x00004d80


	//   ....[7]....
        /*0108*/ 	.word	0x00006390


	//   ....[8]....
        /*010c*/ 	.word	0x000068f0


	//   ....[9]....
        /*0110*/ 	.word	0x00006db0


	//   ....[10]....
        /*0114*/ 	.word	0x00007100


	//   ....[11]....
        /*0118*/ 	.word	0x000074f0


	//   ....[12]....
        /*011c*/ 	.word	0x00007730


	//   ....[13]....
        /*0120*/ 	.word	0x00007ae0


	//   ....[14]....
        /*0124*/ 	.word	0x00007dc0


	//   ....[15]....
        /*0128*/ 	.word	0x00007fe0


	//   ....[16]....
        /*012c*/ 	.word	0x00008170


	//   ....[17]....
        /*0130*/ 	.word	0x0000a910


	//   ....[18]....
        /*0134*/ 	.word	0x0000aa80


	//   ....[19]....
        /*0138*/ 	.word	0x0000aaf0


	//   ....[20]....
        /*013c*/ 	.word	0x0000ab60


	//----- nvinfo : EIATTR_REG_RECONFIG
	.align		4
.L_590:
        /*0140*/ 	.byte	0x01, 0x54
	.zero		2


	//----- nvinfo : EIATTR_SYSCALL_OFFSETS
	.align		4
        /*0144*/ 	.byte	0x04, 0x46
        /*0146*/ 	.short	(.L_592 - .L_591)


	//   ....[0]....
.L_591:
        /*0148*/ 	.word	0x00000d60


	//   ....[1]....
        /*014c*/ 	.word	0x00000e50


	//   ....[2]....
        /*0150*/ 	.word	0x00000f90


	//   ....[3]....
        /*0154*/ 	.word	0x00001080


	//   ....[4]....
        /*0158*/ 	.word	0x00004770


	//   ....[5]....
        /*015c*/ 	.word	0x000048b0


	//   ....[6]....
        /*0160*/ 	.word	0x000049d0


	//   ....[7]....
        /*0164*/ 	.word	0x00004af0


	//----- nvinfo : EIATTR_MBARRIER_INSTR_OFFSETS
	.align		4
.L_592:
        /*0168*/ 	.byte	0x04, 0x39
        /*016a*/ 	.short	(.L_594 - .L_593)


	//   ....[0]....
.L_593:
        /*016c*/ 	.word	0x000002f0
        /*0170*/ 	.word	0x000000ff
        /*0174*/ 	.word	0x00036400
        /*0178*/ 	.short	0x0100
        /*017a*/ 	.byte	0x06
	.zero		1


	//   ....[1]....
        /*017c*/ 	.word	0x000003f0
        /*0180*/ 	.word	0x000000ff
        /*0184*/ 	.word	0x00036410
        /*0188*/ 	.short	0x0100
        /*018a*/ 	.byte	0x08
	.zero		1


	//   ....[2]....
        /*018c*/ 	.word	0x00000400
        /*0190*/ 	.word	0x000000ff
        /*0194*/ 	.word	0x00036420
        /*0198*/ 	.short	0x0100
        /*019a*/ 	.byte	0x08
	.zero		1


	//   ....[3]....
        /*019c*/ 	.word	0x00000410
        /*01a0*/ 	.word	0x000000ff
        /*01a4*/ 	.word	0x00036418
        /*01a8*/ 	.short	0x0100
        /*01aa*/ 	.byte	0x08
	.zero		1


	//   ....[4]....
        /*01ac*/ 	.word	0x00000420
        /*01b0*/ 	.word	0x000000ff
        /*01b4*/ 	.word	0x00036428
        /*01b8*/ 	.short	0x0100
        /*01ba*/ 	.byte	0x08
	.zero		1


	//   ....[5]....
        /*01bc*/ 	.word	0x00000550
        /*01c0*/ 	.word	0x000000ff
        /*01c4*/ 	.word	0x00036430
        /*01c8*/ 	.short	0x0100
        /*01ca*/ 	.byte	0x08
	.zero		1


	//   ....[6]....
        /*01cc*/ 	.word	0x00000560
        /*01d0*/ 	.word	0x000000ff
        /*01d4*/ 	.word	0x00036438
        /*01d8*/ 	.short	0x0100
        /*01da*/ 	.byte	0x08
	.zero		1


	//   ....[7]....
        /*01dc*/ 	.word	0x00001130
        /*01e0*/ 	.word	0x000000ff
        /*01e4*/ 	.word	0x00036400
        /*01e8*/ 	.short	0x010a
        /*01ea*/ 	.byte	0x25
	.zero		1


	//   ....[8]....
        /*01ec*/ 	.word	0x00001220
        /*01f0*/ 	.word	0x000000ff
        /*01f4*/ 	.word	0x00036400
        /*01f8*/ 	.short	0x010a
        /*01fa*/ 	.byte	0x25
	.zero		1


	//   ....[9]....
        /*01fc*/ 	.word	0x000019a0
        /*0200*/ 	.word	0x00000003
        /*0204*/ 	.word	0x00036410
        /*0208*/ 	.short	0x010a
        /*020a*/ 	.byte	0x3f
	.zero		1


	//   ....[10]....
        /*020c*/ 	.word	0x000019e0
        /*0210*/ 	.word	0x00000003
        /*0214*/ 	.word	0x00036410
        /*0218*/ 	.short	0x010a
        /*021a*/ 	.byte	0x3f
	.zero		1


	//   ....[11]....
        /*021c*/ 	.word	0x00002070
        /*0220*/ 	.word	0x000000ff
        /*0224*/ 	.word	0x00036430
        /*0228*/ 	.short	0x010a
        /*022a*/ 	.byte	0x25
	.zero		1


	//   ....[12]....
        /*022c*/ 	.word	0x000020b0
        /*0230*/ 	.word	0x000000ff
        /*0234*/ 	.word	0x00036430
        /*0238*/ 	.short	0x010a
        /*023a*/ 	.byte	0x25
	.zero		1


	//   ....[13]....
        /*023c*/ 	.word	0x00003ef0
        /*0240*/ 	.word	0x000000ff
        /*0244*/ 	.word	0x00000000
        /*0248*/ 	.short	0x0101
        /*024a*/ 	.byte	0x04
	.zero		1


	//   ....[14]....
        /*024c*/ 	.word	0x00004290
        /*0250*/ 	.word	0x00000003
        /*0254*/ 	.word	0x00000000
        /*0258*/ 	.short	0x0101
        /*025a*/ 	.byte	0x3f
	.zero		1


	//   ....[15]....
        /*025c*/ 	.word	0x00008860
        /*0260*/ 	.word	0x00000000
        /*0264*/ 	.word	0x00036420
        /*0268*/ 	.short	0x010a
        /*026a*/ 	.byte	0x3f
	.zero		1


	//   ....[16]....
        /*026c*/ 	.word	0x00009070
        /*0270*/ 	.word	0x00000000
        /*0274*/ 	.word	0x00036438
        /*0278*/ 	.short	0x010a
        /*027a*/ 	.byte	0x3f
	.zero		1


	//   ....[17]....
        /*027c*/ 	.word	0x000093d0
        /*0280*/ 	.word	0x00000000
        /*0284*/ 	.word	0x00036428
        /*0288*/ 	.short	0x010a
        /*028a*/ 	.byte	0x3f
	.zero		1


	//   ....[18]....
        /*028c*/ 	.word	0x000096f0
        /*0290*/ 	.word	0x00000000
        /*0294*/ 	.word	0x00036438
        /*0298*/ 	.short	0x010a
        /*029a*/ 	.byte	0x3f
	.zero		1


	//   ....[19]....
        /*029c*/ 	.word	0x000099a0
        /*02a0*/ 	.word	0x00000000
        /*02a4*/ 	.word	0x00036420
        /*02a8*/ 	.short	0x010a
        /*02aa*/ 	.byte	0x3f
	.zero		1


	//   ....[20]....
        /*02ac*/ 	.word	0x00009d20
        /*02b0*/ 	.word	0x00000000
        /*02b4*/ 	.word	0x00036438
        /*02b8*/ 	.short	0x010a
        /*02ba*/ 	.byte	0x3f
	.zero		1


	//   ....[21]....
        /*02bc*/ 	.word	0x0000a010
        /*02c0*/ 	.word	0x00000000
        /*02c4*/ 	.word	0x00036428
        /*02c8*/ 	.short	0x010a
        /*02ca*/ 	.byte	0x3f
	.zero		1


	//   ....[22]....
        /*02cc*/ 	.word	0x0000a350
        /*02d0*/ 	.word	0x00000000
        /*02d4*/ 	.word	0x00036438
        /*02d8*/ 	.short	0x010a
        /*02da*/ 	.byte	0x3f
	.zero		1


	//   ....[23]....
        /*02dc*/ 	.word	0x0000a7a0
        /*02e0*/ 	.word	0x00000009
        /*02e4*/ 	.word	0x00000000
        /*02e8*/ 	.short	0x010a
        /*02ea*/ 	.byte	0x3f
	.zero		1


	//   ....[24]....
        /*02ec*/ 	.word	0x0000a820
        /*02f0*/ 	.word	0x00000003
        /*02f4*/ 	.word	0x00000000
        /*02f8*/ 	.short	0x010a
        /*02fa*/ 	.byte	0x3f
	.zero		1


	//   ....[25]....
        /*02fc*/ 	.word	0x0000a870
        /*0300*/ 	.word	0x00000004
        /*0304*/ 	.word	0x00036438
        /*0308*/ 	.short	0x010a
        /*030a*/ 	.byte	0x3f
	.zero		1


	//   ....[26]....
        /*030c*/ 	.word	0x0000a950
        /*0310*/ 	.word	0x00000003
        /*0314*/ 	.word	0x00036400
        /*0318*/ 	.short	0x010a
        /*031a*/ 	.byte	0x3f
	.zero		1


	//   ....[27]....
        /*031c*/ 	.word	0x0000a9a0
        /*0320*/ 	.word	0x00000003
        /*0324*/ 	.word	0x00036410
        /*0328*/ 	.short	0x010a
        /*032a*/ 	.byte	0x3f
	.zero		1


	//   ....[28]....
        /*032c*/ 	.word	0x0000aa00
        /*0330*/ 	.word	0x0000000b
        /*0334*/ 	.word	0x00036430
        /*0338*/ 	.short	0x010a
        /*033a*/ 	.byte	0x3f
	.zero		1


	//   ....[29]....
        /*033c*/ 	.word	0x0000aba0
        /*0340*/ 	.word	0x00000000
        /*0344*/ 	.word	0x00036420
        /*0348*/ 	.short	0x010a
        /*034a*/ 	.byte	0x3f
	.zero		1


	//   ....[30]....
        /*034c*/ 	.word	0x0000abf0
        /*0350*/ 	.word	0x00000000
        /*0354*/ 	.word	0x00036438
        /*0358*/ 	.short	0x010a
        /*035a*/ 	.byte	0x3f
	.zero		1


	//   ....[31]....
        /*035c*/ 	.word	0x0000ac40
        /*0360*/ 	.word	0x00000000
        /*0364*/ 	.word	0x00036428
        /*0368*/ 	.short	0x010a
        /*036a*/ 	.byte	0x3f
	.zero		1


	//   ....[32]....
        /*036c*/ 	.word	0x0000ac90
        /*0370*/ 	.word	0x00000000
        /*0374*/ 	.word	0x00036438
        /*0378*/ 	.short	0x010a
        /*037a*/ 	.byte	0x3f
	.zero		1


	//   ....[33]....
        /*037c*/ 	.word	0x0000acf0
        /*0380*/ 	.word	0x00000000
        /*0384*/ 	.word	0x00036420
        /*0388*/ 	.short	0x010a
        /*038a*/ 	.byte	0x3f
	.zero		1


	//   ....[34]....
        /*038c*/ 	.word	0x0000ad40
        /*0390*/ 	.word	0x00000000
        /*0394*/ 	.word	0x00036438
        /*0398*/ 	.short	0x010a
        /*039a*/ 	.byte	0x3f
	.zero		1


	//   ....[35]....
        /*039c*/ 	.word	0x0000ad90
        /*03a0*/ 	.word	0x00000000
        /*03a4*/ 	.word	0x00036428
        /*03a8*/ 	.short	0x010a
        /*03aa*/ 	.byte	0x3f
	.zero		1


	//   ....[36]....
        /*03ac*/ 	.word	0x0000ade0
        /*03b0*/ 	.word	0x00000000
        /*03b4*/ 	.word	0x00036438
        /*03b8*/ 	.short	0x010a
        /*03ba*/ 	.byte	0x3f
	.zero		1


	//   ....[37]....
        /*03bc*/ 	.word	0x0000aeb0
        /*03c0*/ 	.word	0x00000009
        /*03c4*/ 	.word	0x00000000
        /*03c8*/ 	.short	0x010a
        /*03ca*/ 	.byte	0x3f
	.zero		1


	//   ....[38]....
        /*03cc*/ 	.word	0x0000af00
        /*03d0*/ 	.word	0x00000003
        /*03d4*/ 	.word	0x00000000
        /*03d8*/ 	.short	0x010a
        /*03da*/ 	.byte	0x3f
	.zero		1


	//----- nvinfo : EIATTR_NUM_MBARRIERS
	.align		4
.L_594:
        /*03dc*/ 	.byte	0x03, 0x38
        /*03de*/ 	.short	0x0007


	//----- nvinfo : EIATTR_EXIT_INSTR_OFFSETS
	.align		4
        /*03e0*/ 	.byte	0x04, 0x1c
        /*03e2*/ 	.short	(.L_596 - .L_595)


	//   ....[0]....
.L_595:
        /*03e4*/ 	.word	0x000006a0


	//   ....[1]....
        /*03e8*/ 	.word	0x000053b0


	//   ....[2]....
        /*03ec*/ 	.word	0x00006330


	//   ....[3]....
        /*03f0*/ 	.word	0x0000a8c0


	//----- nvinfo : EIATTR_MAX_THREADS
	.align		4
.L_596:
        /*03f4*/ 	.byte	0x04, 0x05
        /*03f6*/ 	.short	(.L_598 - .L_597)
.L_597:
        /*03f8*/ 	.word	0x00000200
        /*03fc*/ 	.word	0x00000001
        /*0400*/ 	.word	0x00000001


	//----- nvinfo : EIATTR_CRS_STACK_SIZE
	.align		4
.L_598:
        /*0404*/ 	.byte	0x04, 0x1e
        /*0406*/ 	.short	(.L_600 - .L_599)
.L_599:
        /*0408*/ 	.word	0x00000000


	//----- nvinfo : EIATTR_CBANK_PARAM_SIZE
	.align		4
.L_600:
        /*040c*/ 	.byte	0x03, 0x19
        /*040e*/ 	.short	0x0970


	//----- nvinfo : EIATTR_PARAM_CBANK
	.align		4
        /*0410*/ 	.byte	0x04, 0x0a
        /*0412*/ 	.short	(.L_602 - .L_601)
	.align		4
.L_601:
        /*0414*/ 	.word	index@(.nv.constant0._ZN7cutlass13device_kernelIN5flash11enable_sm90INS1_16FlashAttnBwdSm90INS1_25CollectiveMainloopBwdSm90ILi2ELi1ELi1EN4cute5tupleIJNS5_1CILi1EEES8_S8_EEENS6_IJNS7_ILi64EEENS7_ILi96EEENS7_ILi192EEEEEENS_10bfloat16_tEfNS_4arch4Sm90ELb0ELb1ELb1ELb0ELb1ELb0ELb1ELb0ELi3ELi1ELi1ELi1ELb0EEENS1_21CollectiveEpilogueBwdISD_SE_SG_Li384ELb0ELb1ELi3EEENS1_19SingleTileSchedulerILb0ELb0ELb0ELi96EEEEEEEEEvNT_6ParamsE)
        /*0418*/ 	.short	0x0210
        /*041a*/ 	.short	0x0970


	//----- nvinfo : EIATTR_SW_WAR
	.align		4
.L_602:
        /*041c*/ 	.byte	0x04, 0x36
        /*041e*/ 	.short	(.L_604 - .L_603)
.L_603:
        /*0420*/ 	.word	0x00000008
.L_604:


//--------------------- .nv.info._ZN7cutlass13device_kernelIN5flash11enable_sm90INS1_16FlashAttnBwdSm90INS1_25CollectiveMainloopBwdSm90ILi2ELi1ELi1EN4cute5tupleIJNS5_1CILi1EEES8_S8_EEENS6_IJNS7_ILi64EEENS7_ILi96EEENS7_ILi192EEEEEENS_10bfloat16_tEfNS_4arch4Sm90ELb0ELb1ELb1ELb0ELb0ELb0ELb1ELb0ELi3ELi1ELi1ELi1ELb0EEENS1_24CollectiveEpilogueBwdGQAISD_fSG_Li384ELb0ELb0EEENS1_19SingleTileSchedulerILb0ELb0ELb0ELi96EEEEEEEEEvNT_6ParamsE --------------------------
	.section	.nv.info._ZN7cutlass13device_kernelIN5flash11enable_sm90INS1_16FlashAttnBwdSm90INS1_25CollectiveMainloopBwdSm90ILi2ELi1ELi1EN4cute5tupleIJNS5_1CILi1EEES8_S8_EEENS6_IJNS7_ILi64EEENS7_ILi96EEENS7_ILi192EEEEEENS_10bfloat16_tEfNS_4arch4Sm90ELb0ELb1ELb1ELb0ELb0ELb0ELb1ELb0ELi3ELi1ELi1ELi1ELb0EEENS1_24CollectiveEpilogueBwdGQAISD_fSG_Li384ELb0ELb0EEENS1_19SingleTileSchedulerILb0ELb0ELb0ELi96EEEEEEEEEvNT_6ParamsE,"",@"SHT_CUDA_INFO"
	.sectionflags	@""
	.align	4


	//----- nvinfo : EIATTR_CUDA_API_VERSION
	.align		4
        /*0000*/ 	.byte	0x04, 0x37
        /*0002*/ 	.short	(.L_606 - .L_605)
.L_605:
        /*0004*/ 	.word	0x00000082


	//----- nvinfo : EIATTR_KPARAM_INFO
	.align		4
.L_606:
        /*0008*/ 	.byte	0x04, 0x17
        /*000a*/ 	.short	(.L_608 - .L_607)
.L_607:
        /*000c*/ 	.word	0x00000000
        /*0010*/ 	.short	0x0000
        /*0012*/ 	.short	0x0070
        /*0014*/ 	.byte	0x00, 0xf0, 0x01, 0x1a


	//----- nvinfo : EIATTR_SPARSE_MMA_MASK
	.align		4
.L_608:
        /*0018*/ 	.byte	0x03, 0x50
        /*001a*/ 	.short	0x0000


	//----- nvinfo : EIATTR_MAXREG_COUNT
	.align		4
        /*001c*/ 	.byte	0x03, 0x1b
        /*001e*/ 	.short	0x0080


	//----- nvinfo : EIATTR_NUM_BARRIERS
	.align		4
        /*0020*/ 	.byte	0x02, 0x4c
        /*0022*/ 	.byte	0x10
	.zero		1


	//----- nvinfo : EIATTR_EXTERNS
	.align		4
        /*0024*/ 	.byte	0x04, 0x0f
        /*0026*/ 	.short	(.L_610 - .L_609)


	//   ....[0]....
	.align		4
.L_609:
        /*0028*/ 	.word	index@(__assertfail)


	//----- nvinfo : EIATTR_ANNOTATIONS
	.align		4
.L_610:
        /*002c*/ 	.byte	0x04, 0x55
        /*002e*/ 	.short	(.L_612 - .L_611)


	//   ....[0]....
.L_611:
        /*0030*/ 	.word	0x00000001
        /*0034*/ 	.byte	0xc0, 0x17, 0x00, 0x00, 0x01, 0x00, 0x00, 0x00, 0x00, 0x18, 0x00, 0x00, 0x01, 0x00, 0x00, 0x00
        /*0044*/ 	.byte	0x70, 0x20, 0x00, 0x00, 0x01, 0x00, 0x00, 0x00, 0x00, 0x2a, 0x00, 0x00, 0x01, 0x00, 0x00, 0x00
        /*0054*/ 	.byte	0xe0, 0x2b, 0x00, 0x00


	//----- nvinfo : EIATTR_MERCURY_ISA_VERSION
	.align		4
.L_612:
        /*0058*/ 	.byte	0x03, 0x5f
        /*005a*/ 	.short	0x0101


	//----- nvinfo : EIATTR_INT_WARP_WIDE_INSTR_OFFSETS
	.align		4
        /*005c*/ 	.byte	0x04, 0x31
        /*005e*/ 	.short	(.L_614 - .L_613)


	//   ....[0]....
.L_613:
        /*0060*/ 	.word	0x00000190


	//   ....[1]....
        /*0064*/ 	.word	0x000001c0


	//----- nvinfo : EIATTR_COOP_GROUP_MASK_REGIDS
	.align		4
.L_614:
        /*0068*/ 	.byte	0x04, 0x29
        /*006a*/ 	.short	(.L_616 - .L_615)


	//   ....[0]....
.L_615:
        /*006c*/ 	.word	0xffffffff


	//   ....[1]....
        /*0070*/ 	.word	0xffffffff


	//   ....[2]....
        /*0074*/ 	.word	0xffffffff


	//   ....[3]....
        /*0078*/ 	.word	0xffffffff


	//   ....[4]....
        /*007c*/ 	.word	0xffffffff


	//   ....[5]....
        /*0080*/ 	.word	0xffffffff


	//   ....[6]....
        /*0084*/ 	.word	0xffffffff


	//   ....[7]....
        /*0088*/ 	.word	0x0500000f


	//----- nvinfo : EIATTR_COOP_GROUP_INSTR_OFFSETS
	.align		4
.L_616:
        /*008c*/ 	.byte	0x04, 0x28
        /*008e*/ 	.short	(.L_618 - .L_617)


	//   ....[0]....
.L_617:
        /*0090*/ 	.word	0x00000070


	//   ....[1]....
        /*0094*/ 	.word	0x000001a0


	//   ....[2]....
        /*0098*/ 	.word	0x000001f0


	//   ....[3]....
        /*009c*/ 	.word	0x000003e0


	//   ....[4]....
        /*00a0*/ 	.word	0x000005e0


	//   ....[5]....
        /*00a4*/ 	.word	0x000010a0


	//   ....[6]....
        /*00a8*/ 	.word	0x00004d60


	//   ....[7]....
        /*00ac*/ 	.word	0x000083f0


	//----- nvinfo : EIATTR_REG_RECONFIG
	.align		4
.L_618:
        /*00b0*/ 	.byte	0x01, 0x54
	.zero		2


	//----- nvinfo : EIATTR_SYSCALL_OFFSETS
	.align		4
        /*00b4*/ 	.byte	0x04, 0x46
        /*00b6*/ 	.short	(.L_620 - .L_619)


	//   ....[0]....
.L_619:
        /*00b8*/ 	.word	0x00000d00


	//   ....[1]....
        /*00bc*/ 	.word	0x00000df0


	//   ....[2]....
        /*00c0*/ 	.word	0x00000f30


	//   ....[3]....
        /*00c4*/ 	.word	0x00001020


	//----- nvinfo : EIATTR_MBARRIER_INSTR_OFFSETS
	.align		4
.L_620:
        /*00c8*/ 	.byte	0x04, 0x39
        /*00ca*/ 	.short	(.L_622 - .L_621)


	//   ....[0]....
.L_621:
        /*00cc*/ 	.word	0x00000290
        /*00d0*/ 	.word	0x000000ff
        /*00d4*/ 	.word	0x00036400
        /*00d8*/ 	.short	0x0100
        /*00da*/ 	.byte	0x06
	.zero		1


	//   ....[1]....
        /*00dc*/ 	.word	0x00000390
        /*00e0*/ 	.word	0x000000ff
        /*00e4*/ 	.word	0x00036410
        /*00e8*/ 	.short	0x0100
        /*00ea*/ 	.byte	0x08
	.zero		1


	//   ....[2]....
        /*00ec*/ 	.word	0x000003a0
        /*00f0*/ 	.word	0x000000ff
        /*00f4*/ 	.word	0x00036420
        /*00f8*/ 	.short	0x0100
        /*00fa*/ 	.byte	0x08
	.zero		1


	//   ....[3]....
        /*00fc*/ 	.word	0x000003b0
        /*0100*/ 	.word	0x000000ff
        /*0104*/ 	.word	0x00036418
        /*0108*/ 	.short	0x0100
        /*010a*/ 	.byte	0x08
	.zero		1


	//   ....[4]....
        /*010c*/ 	.word	0x000003c0
        /*0110*/ 	.word	0x000000ff
        /*0114*/ 	.word	0x00036428
        /*0118*/ 	.short	0x0100
        /*011a*/ 	.byte	0x08
	.zero		1


	//   ....[5]....
        /*011c*/ 	.word	0x000004f0
        /*0120*/ 	.word	0x000000ff
        /*0124*/ 	.word	0x00036430
        /*0128*/ 	.short	0x0100
        /*012a*/ 	.byte	0x08
	.zero		1


	//   ....[6]....
        /*012c*/ 	.word	0x00000500
        /*0130*/ 	.word	0x000000ff
        /*0134*/ 	.word	0x00036438
        /*0138*/ 	.short	0x0100
        /*013a*/ 	.byte	0x08
	.zero		1


	//   ....[7]....
        /*013c*/ 	.word	0x000010d0
        /*0140*/ 	.word	0x000000ff
        /*0144*/ 	.word	0x00036400
        /*0148*/ 	.short	0x010a
        /*014a*/ 	.byte	0x25
	.zero		1


	//   ....[8]....
        /*014c*/ 	.word	0x000011c0
        /*0150*/ 	.word	0x000000ff
        /*0154*/ 	.word	0x00036400
        /*0158*/ 	.short	0x010a
        /*015a*/ 	.byte	0x25
	.zero		1


	//   ....[9]....
        /*015c*/ 	.word	0x00001920
        /*0160*/ 	.word	0x00000003
        /*0164*/ 	.word	0x00036410
        /*0168*/ 	.short	0x010a
        /*016a*/ 	.byte	0x3f
	.zero		1


	//   ....[10]....
        /*016c*/ 	.word	0x00001960
        /*0170*/ 	.word	0x00000003
        /*0174*/ 	.word	0x00036410
        /*0178*/ 	.short	0x010a
        /*017a*/ 	.byte	0x3f
	.zero		1


	//   ....[11]....
        /*017c*/ 	.word	0x00002000
        /*0180*/ 	.word	0x000000ff
        /*0184*/ 	.word	0x00036430
        /*0188*/ 	.short	0x010a
        /*018a*/ 	.byte	0x25
	.zero		1


	//   ....[12]....
        /*018c*/ 	.word	0x00002040
        /*0190*/ 	.word	0x000000ff
        /*0194*/ 	.word	0x00036430
        /*0198*/ 	.short	0x010a
        /*019a*/ 	.byte	0x25
	.zero		1


	//   ....[13]....
        /*019c*/ 	.word	0x00003e50
        /*01a0*/ 	.word	0x000000ff
        /*01a4*/ 	.word	0x00000000
        /*01a8*/ 	.short	0x0101
        /*01aa*/ 	.byte	0x04
	.zero		1


	//   ....[14]....
        /*01ac*/ 	.word	0x000041f0
        /*01b0*/ 	.word	0x00000003
        /*01b4*/ 	.word	0x00000000
        /*01b8*/ 	.short	0x0101
        /*01ba*/ 	.byte	0x3f
	.zero		1


	//   ....[15]....
        /*01bc*/ 	.word	0x00006340
        /*01c0*/ 	.word	0x00000000
        /*01c4*/ 	.word	0x00036420
        /*01c8*/ 	.short	0x010a
        /*01ca*/ 	.byte	0x3f
	.zero		1


	//   ....[16]....
        /*01cc*/ 	.word	0x00006b50
        /*01d0*/ 	.word	0x00000000
        /*01d4*/ 	.word	0x00036438
        /*01d8*/ 	.short	0x010a
        /*01da*/ 	.byte	0x3f
	.zero		1


	//   ....[17]....
        /*01dc*/ 	.word	0x00006eb0
        /*01e0*/ 	.word	0x00000000
        /*01e4*/ 	.word	0x00036428
        /*01e8*/ 	.short	0x010a
        /*01ea*/ 	.byte	0x3f
	.zero		1


	//   ....[18]....
        /*01ec*/ 	.word	0x000071d0
        /*01f0*/ 	.word	0x00000000
        /*01f4*/ 	.word	0x00036438
        /*01f8*/ 	.short	0x010a
        /*01fa*/ 	.byte	0x3f
	.zero		1


	//   ....[19]....
        /*01fc*/ 	.word	0x00007480
        /*0200*/ 	.word	0x00000000
        /*0204*/ 	.word	0x00036420
        /*0208*/ 	.short	0x010a
        /*020a*/ 	.byte	0x3f
	.zero		1


	//   ....[20]....
        /*020c*/ 	.word	0x00007800
        /*0210*/ 	.word	0x00000000
        /*0214*/ 	.word	0x00036438
        /*0218*/ 	.short	0x010a
        /*021a*/ 	.byte	0x3f
	.zero		1


	//   ....[21]....
        /*021c*/ 	.word	0x00007af0
        /*0220*/ 	.word	0x00000000
        /*0224*/ 	.word	0x00036428
        /*0228*/ 	.short	0x010a
        /*022a*/ 	.byte	0x3f
	.zero		1


	//   ....[22]....
        /*022c*/ 	.word	0x00007e30
        /*0230*/ 	.word	0x00000000
        /*0234*/ 	.word	0x00036438
        /*0238*/ 	.short	0x010a
        /*023a*/ 	.byte	0x3f
	.zero		1


	//   ....[23]....
        /*023c*/ 	.word	0x00008280
        /*0240*/ 	.word	0x00000009
        /*0244*/ 	.word	0x00000000
        /*0248*/ 	.short	0x010a
        /*024a*/ 	.byte	0x3f
	.zero		1


	//   ....[24]....
        /*024c*/ 	.word	0x00008300
        /*0250*/ 	.word	0x00000003
        /*0254*/ 	.word	0x00000000
        /*0258*/ 	.short	0x010a
        /*025a*/ 	.byte	0x3f
	.zero		1


	//   ....[25]....
        /*025c*/ 	.word	0x00008350
        /*0260*/ 	.word	0x00000004
        /*0264*/ 	.word	0x00036438
        /*0268*/ 	.short	0x010a
        /*026a*/ 	.byte	0x3f
	.zero		1


	//   ....[26]....
        /*026c*/ 	.word	0x00008430
        /*0270*/ 	.word	0x00000003
        /*0274*/ 	.word	0x00036400
        /*0278*/ 	.short	0x010a
        /*027a*/ 	.byte	0x3f
	.zero		1


	//   ....[27]....
        /*027c*/ 	.word	0x00008480
        /*0280*/ 	.word	0x00000003
        /*0284*/ 	.word	0x00036410
        /*0288*/ 	.short	0x010a
        /*028a*/ 	.byte	0x3f
	.zero		1


	//   ....[28]....
        /*028c*/ 	.word	0x000084e0
        /*0290*/ 	.word	0x0000000c
        /*0294*/ 	.word	0x00036430
        /*0298*/ 	.short	0x010a
        /*029a*/ 	.byte	0x3f
	.zero		1


	//   ....[29]....
        /*029c*/ 	.word	0x00008530
        /*02a0*/ 	.word	0x00000000
        /*02a4*/ 	.word	0x00036420
        /*02a8*/ 	.short	0x010a
        /*02aa*/ 	.byte	0x3f
	.zero		1


	//   ....[30]....
        /*02ac*/ 	.word	0x00008580
        /*02b0*/ 	.word	0x00000000
        /*02b4*/ 	.word	0x00036438
        /*02b8*/ 	.short	0x010a
        /*02ba*/ 	.byte	0x3f
	.zero		1


	//   ....[31]....
        /*02bc*/ 	.word	0x000085d0
        /*02c0*/ 	.word	0x00000000
        /*02c4*/ 	.word	0x00036428
        /*02c8*/ 	.short	0x010a
        /*02ca*/ 	.byte	0x3f
	.zero		1


	//   ....[32]....
        /*02cc*/ 	.word	0x00008620
        /*02d0*/ 	.word	0x00000000
        /*02d4*/ 	.word	0x00036438
        /*02d8*/ 	.short	0x010a
        /*02da*/ 	.byte	0x3f
	.zero		1


	//   ....[33]....
        /*02dc*/ 	.word	0x00008680
        /*02e0*/ 	.word	0x00000000
        /*02e4*/ 	.word	0x00036420
        /*02e8*/ 	.short	0x010a
        /*02ea*/ 	.byte	0x3f
	.zero		1


	//   ....[34]....
        /*02ec*/ 	.word	0x000086d0
        /*02f0*/ 	.word	0x00000000
        /*02f4*/ 	.word	0x00036438
        /*02f8*/ 	.short	0x010a
        /*02fa*/ 	.byte	0x3f
	.zero		1


	//   ....[35]....
        /*02fc*/ 	.word	0x00008720
        /*0300*/ 	.word	0x00000000
        /*0304*/ 	.word	0x00036428
        /*0308*/ 	.short	0x010a
        /*030a*/ 	.byte	0x3f
	.zero		1


	//   ....[36]....
        /*030c*/ 	.word	0x00008770
        /*0310*/ 	.word	0x00000000
        /*0314*/ 	.word	0x00036438
        /*0318*/ 	.short	0x010a
        /*031a*/ 	.byte	0x3f
	.zero		1


	//   ....[37]....
        /*031c*/ 	.word	0x00008840
        /*0320*/ 	.word	0x00000009
        /*0324*/ 	.word	0x00000000
        /*0328*/ 	.short	0x010a
        /*032a*/ 	.byte	0x3f
	.zero		1


	//   ....[38]....
        /*032c*/ 	.word	0x00008890
        /*0330*/ 	.word	0x00000003
        /*0334*/ 	.word	0x00000000
        /*0338*/ 	.short	0x010a
        /*033a*/ 	.byte	0x3f
	.zero		1


	//----- nvinfo : EIATTR_NUM_MBARRIERS
	.align		4
.L_622:
        /*033c*/ 	.byte	0x03, 0x38
        /*033e*/ 	.short	0x0007


	//----- nvinfo : EIATTR_EXIT_INSTR_OFFSETS
	.align		4
        /*0340*/ 	.byte	0x04, 0x1c
        /*0342*/ 	.short	(.L_624 - .L_623)


	//   ....[0]....
.L_623:
        /*0344*/ 	.word	0x000083a0


	//----- nvinfo : EIATTR_MAX_THREADS
	.align		4
.L_624:
        /*0348*/ 	.byte	0x04, 0x05
        /*034a*/ 	.short	(.L_626 - .L_625)
.L_625:
        /*034c*/ 	.word	0x00000200
        /*0350*/ 	.word	0x00000001
        /*0354*/ 	.word	0x00000001


	//----- nvinfo : EIATTR_CRS_STACK_SIZE
	.align		4
.L_626:
        /*0358*/ 	.byte	0x04, 0x1e
        /*035a*/ 	.short	(.L_628 - .L_627)
.L_627:
        /*035c*/ 	.word	0x00000000


	//----- nvinfo : EIATTR_CBANK_PARAM_SIZE
	.align		4
.L_628:
        /*0360*/ 	.byte	0x03, 0x19
        /*0362*/ 	.short	0x06f0


	//----- nvinfo : EIATTR_PARAM_CBANK
	.align		4
        /*0364*/ 	.byte	0x04, 0x0a
        /*0366*/ 	.short	(.L_630 - .L_629)
	.align		4
.L_629:
        /*0368*/ 	.word	index@(.nv.constant0._ZN7cutlass13device_kernelIN5flash11enable_sm90INS1_16FlashAttnBwdSm90INS1_25CollectiveMainloopBwdSm90ILi2ELi1ELi1EN4cute5tupleIJNS5_1CILi1EEES8_S8_EEENS6_IJNS7_ILi64EEENS7_ILi96EEENS7_ILi192EEEEEENS_10bfloat16_tEfNS_4arch4Sm90ELb0ELb1ELb1ELb0ELb0ELb0ELb1ELb0ELi3ELi1ELi1ELi1ELb0EEENS1_24CollectiveEpilogueBwdGQAISD_fSG_Li384ELb0ELb0EEENS1_19SingleTileSchedulerILb0ELb0ELb0ELi96EEEEEEEEEvNT_6ParamsE)
        /*036c*/ 	.short	0x0210
        /*036e*/ 	.short	0x06f0


	//----- nvinfo : EIATTR_SW_WAR
	.align		4
.L_630:
        /*0370*/ 	.byte	0x04, 0x36
        /*0372*/ 	.short	(.L_632 - .L_631)
.L_631:
        /*0374*/ 	.word	0x00000008
.L_632:


//--------------------- .nv.info._ZN7cutlass13device_kernelIN5flash11enable_sm90INS1_16FlashAttnBwdSm90INS1_25CollectiveMainloopBwdSm90ILi2ELi1ELi1EN4cute5tupleIJNS5_1CILi1EEES8_S8_EEENS6_IJNS7_ILi64EEENS7_ILi96EEENS7_ILi192EEEEEENS_10bfloat16_tEfNS_4arch4Sm90ELb0ELb1ELb1ELb0ELb1ELb0ELb1ELb0ELi3ELi1ELi1ELi1ELb0EEENS1_24CollectiveEpilogueBwdGQAISD_fSG_Li384ELb0ELb1EEENS1_19SingleTileSchedulerILb0ELb0ELb0ELi96EEEEEEEEEvNT_6ParamsE --------------------------
	.section	.nv.info._ZN7cutlass13device_kernelIN5flash11enable_sm90INS1_16FlashAttnBwdSm90INS1_25CollectiveMainloopBwdSm90ILi2ELi1ELi1EN4cute5tupleIJNS5_1CILi1EEES8_S8_EEENS6_IJNS7_ILi64EEENS7_ILi96EEENS7_ILi192EEEEEENS_10bfloat16_tEfNS_4arch4Sm90ELb0ELb1ELb1ELb0ELb1ELb0ELb1ELb0ELi3ELi1ELi1ELi1ELb0EEENS1_24CollectiveEpilogueBwdGQAISD_fSG_Li384ELb0ELb1EEENS1_19SingleTileSchedulerILb0ELb0ELb0ELi96EEEEEEEEEvNT_6ParamsE,"",@"SHT_CUDA_INFO"
	.sectionflags	@""
	.align	4


	//----- nvinfo : EIATTR_CUDA_API_VERSION
	.align		4
        /*0000*/ 	.byte	0x04, 0x37
        /*0002*/ 	.short	(.L_634 - .L_633)
.L_633:
        /*0004*/ 	.word	0x00000082


	//----- nvinfo : EIATTR_KPARAM_INFO
	.align		4
.L_634:
        /*0008*/ 	.byte	0x04, 0x17
        /*000a*/ 	.short	(.L_636 - .L_635)
.L_635:
        /*000c*/ 	.word	0x00000000
        /*0010*/ 	.short	0x0000
        /*0012*/ 	.short	0x0070
        /*0014*/ 	.byte	0x00, 0xf0, 0x01, 0x1a


	//----- nvinfo : EIATTR_SPARSE_MMA_MASK
	.align		4
.L_636:
        /*0018*/ 	.byte	0x03, 0x50
        /*001a*/ 	.short	0x0000


	//----- nvinfo : EIATTR_MAXREG_COUNT
	.align		4
        /*001c*/ 	.byte	0x03, 0x1b
        /*001e*/ 	.short	0x0080


	//----- nvinfo : EIATTR_NUM_BARRIERS
	.align		4
        /*0020*/ 	.byte	0x02, 0x4c
        /*0022*/ 	.byte	0x10
	.zero		1


	//----- nvinfo : EIATTR_EXTERNS
	.align		4
        /*0024*/ 	.byte	0x04, 0x0f
        /*0026*/ 	.short	(.L_638 - .L_637)


	//   ....[0]....
	.align		4
.L_637:
        /*0028*/ 	.word	index@(__assertfail)


	//----- nvinfo : EIATTR_ANNOTATIONS
	.align		4
.L_638:
        /*002c*/ 	.byte	0x04, 0x55
        /*002e*/ 	.short	(.L_640 - .L_639)


	//   ....[0]....
.L_639:
        /*0030*/ 	.word	0x00000001
        /*0034*/ 	.byte	0xd0, 0x17, 0x00, 0x00, 0x01, 0x00, 0x00, 0x00, 0x10, 0x18, 0x00, 0x00, 0x01, 0x00, 0x00, 0x00
        /*0044*/ 	.byte	0x70, 0x20, 0x00, 0x00, 0x01, 0x00, 0x00, 0x00, 0x00, 0x2a, 0x00, 0x00, 0x01, 0x00, 0x00, 0x00
        /*0054*/ 	.byte	0xe0, 0x2b, 0x00, 0x00


	//----- nvinfo : EIATTR_MERCURY_ISA_VERSION
	.align		4
.L_640:
        /*0058*/ 	.byte	0x03, 0x5f
        /*005a*/ 	.short	0x0101


	//----- nvinfo : EIATTR_INT_WARP_WIDE_INSTR_OFFSETS
	.align		4
        /*005c*/ 	.byte	0x04, 0x31
        /*005e*/ 	.short	(.L_642 - .L_641)


	//   ....[0]....
.L_641:
        /*0060*/ 	.word	0x00000190


	//   ....[1]....
        /*0064*/ 	.word	0x000001c0


	//   ....[2]....
        /*0068*/ 	.word	0x00005d40


	//   ....[3]....
        /*006c*/ 	.word	0x00006480


	//   ....[4]....
        /*0070*/ 	.word	0x00006a70


	//   ....[5]....
        /*0074*/ 	.word	0x00006d40


	//   ....[6]....
        /*0078*/ 	.word	0x00006fa0


	//   ....[7]....
        /*007c*/ 	.word	0x00007130


	//----- nvinfo : EIATTR_COOP_GROUP_MASK_REGIDS
	.align		4
.L_642:
        /*0080*/ 	.byte	0x04, 0x29
        /*0082*/ 	.short	(.L_644 - .L_643)


	//   ....[0]....
.L_643:
        /*0084*/ 	.word	0xffffffff


	//   ....[1]....
        /*0088*/ 	.word	0xffffffff


	//   ....[2]....
        /*008c*/ 	.word	0xffffffff


	//   ....[3]....
        /*0090*/ 	.word	0xffffffff


	//   ....[4]....
        /*0094*/ 	.word	0xffffffff


	//   ....[5]....
        /*0098*/ 	.word	0xffffffff


	//   ....[6]....
        /*009c*/ 	.word	0xffffffff


	//   ....[7]....
        /*00a0*/ 	.word	0xffffffff


	//   ....[8]....
        /*00a4*/ 	.word	0xffffffff


	//   ....[9]....
        /*00a8*/ 	.word	0xffffffff


	//   ....[10]....
        /*00ac*/ 	.word	0xffffffff


	//   ....[11]....
        /*00b0*/ 	.word	0xffffffff


	//   ....[12]....
        /*00b4*/ 	.word	0xffffffff


	//   ....[13]....
        /*00b8*/ 	.word	0xffffffff


	//   ....[14]....
        /*00bc*/ 	.word	0xffffffff


	//   ....[15]....
        /*00c0*/ 	.word	0xffffffff


	//   ....[16]....
        /*00c4*/ 	.word	0xffffffff


	//   ....[17]....
        /*00c8*/ 	.word	0xffffffff


	//   ....[18]....
        /*00cc*/ 	.word	0xffffffff


	//   ....[19]....
        /*00d0*/ 	.word	0xffffffff


	//   ....[20]....
        /*00d4*/ 	.word	0x0500000f


	//   ....[21]....
        /*00d8*/ 	.word	0x0500000f


	//   ....[22]....
        /*00dc*/ 	.word	0x0500000f


	//   ....[23]....
        /*00e0*/ 	.word	0x0500000f


	//   ....[24]....
        /*00e4*/ 	.word	0x0500000f


	//   ....[25]....
        /*00e8*/ 	.word	0x0500000f


	//----- nvinfo : EIATTR_COOP_GROUP_INSTR_OFFSETS
	.align		4
.L_644:
        /*00ec*/ 	.byte	0x04, 0x28
        /*00ee*/ 	.short	(.L_646 - .L_645)


	//   ....[0]....
.L_645:
        /*00f0*/ 	.word	0x00000070


	//   ....[1]....
        /*00f4*/ 	.word	0x000001a0


	//   ....[2]....
        /*00f8*/ 	.word	0x000001f0


	//   ....[3]....
        /*00fc*/ 	.word	0x000003e0


	//   ....[4]....
        /*0100*/ 	.word	0x000005f0


	//   ....[5]....
        /*0104*/ 	.word	0x000010b0


	//   ....[6]....
        /*0108*/ 	.word	0x00004b70


	//   ....[7]....
        /*010c*/ 	.word	0x00004cf0


	//   ....[8]....
        /*0110*/ 	.word	0x00004fa0


	//   ....[9]....
        /*0114*/ 	.word	0x00005130


	//   ....[10]....
        /*0118*/ 	.word	0x00005250


	//   ....[11]....
        /*011c*/ 	.word	0x000057b0


	//   ....[12]....
        /*0120*/ 	.word	0x00005c70


	//   ....[13]....
        /*0124*/ 	.word	0x00005fc0


	//   ....[14]....
        /*0128*/ 	.word	0x000063b0


	//   ....[15]....
        /*012c*/ 	.word	0x000065f0


	//   ....[16]....
        /*0130*/ 	.word	0x000069a0


	//   ....[17]....
        /*0134*/ 	.word	0x00006c80


	//   ....[18]....
        /*0138*/ 	.word	0x00006ea0


	//   ....[19]....
        /*013c*/ 	.word	0x00007030


	//   ....[20]....
        /*0140*/ 	.word	0x000097d0


	//   ....[21]....
        /*0144*/ 	.word	0x00009940


	//   ....[22]....
        /*0148*/ 	.word	0x000099b0


	//   ....[23]....
        /*014c*/ 	.word	0x00009a20


	//   ....[24]....
        /*0150*/ 	.word	0x00009a90


	//   ....[25]....
        /*0154*/ 	.word	0x00009b00


	//----- nvinfo : EIATTR_REG_RECONFIG
	.align		4
.L_646:
        /*0158*/ 	.byte	0x01, 0x54
	.zero		2


	//----- nvinfo : EIATTR_SYSCALL_OFFSETS
	.align		4
        /*015c*/ 	.byte	0x04, 0x46
        /*015e*/ 	.short	(.L_648 - .L_647)


	//   ....[0]....
.L_647:
        /*0160*/ 	.word	0x00000d10


	//   ....[1]....
        /*0164*/ 	.word	0x00000e00


	//   ....[2]....
        /*0168*/ 	.word	0x00000f40


	//   ....[3]....
        /*016c*/ 	.word	0x00001030


	//----- nvinfo : EIATTR_MBARRIER_INSTR_OFFSETS
	.align		4
.L_648:
        /*0170*/ 	.byte	0x04, 0x39
        /*0172*/ 	.short	(.L_650 - .L_649)


	//   ....[0]....
.L_649:
        /*0174*/ 	.word	0x00000290
        /*0178*/ 	.word	0x000000ff
        /*017c*/ 	.word	0x00036400
        /*0180*/ 	.short	0x0100
        /*0182*/ 	.byte	0x06
	.zero		1


	//   ....[1]....
        /*0184*/ 	.word	0x00000390
        /*0188*/ 	.word	0x000000ff
        /*018c*/ 	.word	0x00036410
        /*0190*/ 	.short	0x0100
        /*0192*/ 	.byte	0x08
	.zero		1


	//   ....[2]....
        /*0194*/ 	.word	0x000003a0
        /*0198*/ 	.word	0x000000ff
        /*019c*/ 	.word	0x00036420
        /*01a0*/ 	.short	0x0100
        /*01a2*/ 	.byte	0x08
	.zero		1


	//   ....[3]....
        /*01a4*/ 	.word	0x000003b0
        /*01a8*/ 	.word	0x000000ff
        /*01ac*/ 	.word	0x00036418
        /*01b0*/ 	.short	0x0100
        /*01b2*/ 	.byte	0x08
	.zero		1


	//   ....[4]....
        /*01b4*/ 	.word	0x000003c0
        /*01b8*/ 	.word	0x000000ff
        /*01bc*/ 	.word	0x00036428
        /*01c0*/ 	.short	0x0100
        /*01c2*/ 	.byte	0x08
	.zero		1


	//   ....[5]....
        /*01c4*/ 	.word	0x000004f0
        /*01c8*/ 	.word	0x000000ff
        /*01cc*/ 	.word	0x00036430
        /*01d0*/ 	.short	0x0100
        /*01d2*/ 	.byte	0x08
	.zero		1


	//   ....[6]....
        /*01d4*/ 	.word	0x00000500
        /*01d8*/ 	.word	0x000000ff
        /*01dc*/ 	.word	0x00036438
        /*01e0*/ 	.short	0x0100
        /*01e2*/ 	.byte	0x08
	.zero		1


	//   ....[7]....
        /*01e4*/ 	.word	0x000010e0
        /*01e8*/ 	.word	0x000000ff
        /*01ec*/ 	.word	0x00036400
        /*01f0*/ 	.short	0x010a
        /*01f2*/ 	.byte	0x25
	.zero		1


	//   ....[8]....
        /*01f4*/ 	.word	0x000011d0
        /*01f8*/ 	.word	0x000000ff
        /*01fc*/ 	.word	0x00036400
        /*0200*/ 	.short	0x010a
        /*0202*/ 	.byte	0x25
	.zero		1


	//   ....[9]....
        /*0204*/ 	.word	0x00001930
        /*0208*/ 	.word	0x00000003
        /*020c*/ 	.word	0x00036410
        /*0210*/ 	.short	0x010a
        /*0212*/ 	.byte	0x3f
	.zero		1


	//   ....[10]....
        /*0214*/ 	.word	0x00001970
        /*0218*/ 	.word	0x00000003
        /*021c*/ 	.word	0x00036410
        /*0220*/ 	.short	0x010a
        /*0222*/ 	.byte	0x3f
	.zero		1


	//   ....[11]....
        /*0224*/ 	.word	0x00002000
        /*0228*/ 	.word	0x000000ff
        /*022c*/ 	.word	0x00036430
        /*0230*/ 	.short	0x010a
        /*0232*/ 	.byte	0x25
	.zero		1


	//   ....[12]....
        /*0234*/ 	.word	0x00002040
        /*0238*/ 	.word	0x000000ff
        /*023c*/ 	.word	0x00036430
        /*0240*/ 	.short	0x010a
        /*0242*/ 	.byte	0x25
	.zero		1


	//   ....[13]....
        /*0244*/ 	.word	0x00003e60
        /*0248*/ 	.word	0x000000ff
        /*024c*/ 	.word	0x00000000
        /*0250*/ 	.short	0x0101
        /*0252*/ 	.byte	0x04
	.zero		1


	//   ....[14]....
        /*0254*/ 	.word	0x00004200
        /*0258*/ 	.word	0x00000003
        /*025c*/ 	.word	0x00000000
        /*0260*/ 	.short	0x0101
        /*0262*/ 	.byte	0x3f
	.zero		1


	//   ....[15]....
        /*0264*/ 	.word	0x00007720
        /*0268*/ 	.word	0x00000000
        /*026c*/ 	.word	0x00036420
        /*0270*/ 	.short	0x010a
        /*0272*/ 	.byte	0x3f
	.zero		1


	//   ....[16]....
        /*0274*/ 	.word	0x00007f30
        /*0278*/ 	.word	0x00000000
        /*027c*/ 	.word	0x00036438
        /*0280*/ 	.short	0x010a
        /*0282*/ 	.byte	0x3f
	.zero		1


	//   ....[17]....
        /*0284*/ 	.word	0x00008290
        /*0288*/ 	.word	0x00000000
        /*028c*/ 	.word	0x00036428
        /*0290*/ 	.short	0x010a
        /*0292*/ 	.byte	0x3f
	.zero		1


	//   ....[18]....
        /*0294*/ 	.word	0x000085b0
        /*0298*/ 	.word	0x00000000
        /*029c*/ 	.word	0x00036438
        /*02a0*/ 	.short	0x010a
        /*02a2*/ 	.byte	0x3f
	.zero		1


	//   ....[19]....
        /*02a4*/ 	.word	0x00008860
        /*02a8*/ 	.word	0x00000000
        /*02ac*/ 	.word	0x00036420
        /*02b0*/ 	.short	0x010a
        /*02b2*/ 	.byte	0x3f
	.zero		1


	//   ....[20]....
        /*02b4*/ 	.word	0x00008be0
        /*02b8*/ 	.word	0x00000000
        /*02bc*/ 	.word	0x00036438
        /*02c0*/ 	.short	0x010a
        /*02c2*/ 	.byte	0x3f
	.zero		1


	//   ....[21]....
        /*02c4*/ 	.word	0x00008ed0
        /*02c8*/ 	.word	0x00000000
        /*02cc*/ 	.word	0x00036428
        /*02d0*/ 	.short	0x010a
        /*02d2*/ 	.byte	0x3f
	.zero		1


	//   ....[22]....
        /*02d4*/ 	.word	0x00009210
        /*02d8*/ 	.word	0x00000000
        /*02dc*/ 	.word	0x00036438
        /*02e0*/ 	.short	0x010a
        /*02e2*/ 	.byte	0x3f
	.zero		1


	//   ....[23]....
        /*02e4*/ 	.word	0x00009660
        /*02e8*/ 	.word	0x00000009
        /*02ec*/ 	.word	0x00000000
        /*02f0*/ 	.short	0x010a
        /*02f2*/ 	.byte	0x3f
	.zero		1


	//   ....[24]....
        /*02f4*/ 	.word	0x000096e0
        /*02f8*/ 	.word	0x00000003
        /*02fc*/ 	.word	0x00000000
        /*0300*/ 	.short	0x010a
        /*0302*/ 	.byte	0x3f
	.zero		1


	//   ....[25]....
        /*0304*/ 	.word	0x00009730
        /*0308*/ 	.word	0x00000004
        /*030c*/ 	.word	0x00036438
        /*0310*/ 	.short	0x010a
        /*0312*/ 	.byte	0x3f
	.zero		1


	//   ....[26]....
        /*0314*/ 	.word	0x00009810
        /*0318*/ 	.word	0x00000003
        /*031c*/ 	.word	0x00036400
        /*0320*/ 	.short	0x010a
        /*0322*/ 	.byte	0x3f
	.zero		1


	//   ....[27]....
        /*0324*/ 	.word	0x00009860
        /*0328*/ 	.word	0x00000003
        /*032c*/ 	.word	0x00036410
        /*0330*/ 	.short	0x010a
        /*0332*/ 	.byte	0x3f
	.zero		1


	//   ....[28]....
        /*0334*/ 	.word	0x000098c0
        /*0338*/ 	.word	0x0000000c
        /*033c*/ 	.word	0x00036430
        /*0340*/ 	.short	0x010a
        /*0342*/ 	.byte	0x3f
	.zero		1


	//   ....[29]....
        /*0344*/ 	.word	0x00009b40
        /*0348*/ 	.word	0x00000000
        /*034c*/ 	.word	0x00036420
        /*0350*/ 	.short	0x010a
        /*0352*/ 	.byte	0x3f
	.zero		1


	//   ....[30]....
        /*0354*/ 	.word	0x00009b90
        /*0358*/ 	.word	0x00000000
        /*035c*/ 	.word	0x00036438
        /*0360*/ 	.short	0x010a
        /*0362*/ 	.byte	0x3f
	.zero		1


	//   ....[31]....
        /*0364*/ 	.word	0x00009be0
        /*0368*/ 	.word	0x00000000
        /*036c*/ 	.word	0x00036428
        /*0370*/ 	.short	0x010a
        /*0372*/ 	.byte	0x3f
	.zero		1


	//   ....[32]....
        /*0374*/ 	.word	0x00009c30
        /*0378*/ 	.word	0x00000000
        /*037c*/ 	.word	0x00036438
        /*0380*/ 	.short	0x010a
        /*0382*/ 	.byte	0x3f
	.zero		1


	//   ....[33]....
        /*0384*/ 	.word	0x00009c90
        /*0388*/ 	.word	0x00000000
        /*038c*/ 	.word	0x00036420
        /*0390*/ 	.short	0x010a
        /*0392*/ 	.byte	0x3f
	.zero		1


	//   ....[34]....
        /*0394*/ 	.word	0x00009ce0
        /*0398*/ 	.word	0x00000000
        /*039c*/ 	.word	0x00036438
        /*03a0*/ 	.short	0x010a
        /*03a2*/ 	.byte	0x3f
	.zero		1


	//   ....[35]....
        /*03a4*/ 	.word	0x00009d30
        /*03a8*/ 	.word	0x00000000
        /*03ac*/ 	.word	0x00036428
        /*03b0*/ 	.short	0x010a
        /*03b2*/ 	.byte	0x3f
	.zero		1


	//   ....[36]....
        /*03b4*/ 	.word	0x00009d80
        /*03b8*/ 	.word	0x00000000
        /*03bc*/ 	.word	0x00036438
        /*03c0*/ 	.short	0x010a
        /*03c2*/ 	.byte	0x3f
	.zero		1


	//   ....[37]....
        /*03c4*/ 	.word	0x00009e50
        /*03c8*/ 	.word	0x00000009
        /*03cc*/ 	.word	0x00000000
        /*03d0*/ 	.short	0x010a
        /*03d2*/ 	.byte	0x3f
	.zero		1


	//   ....[38]....
        /*03d4*/ 	.word	0x00009ea0
        /*03d8*/ 	.word	0x00000003
        /*03dc*/ 	.word	0x00000000
        /*03e0*/ 	.short	0x010a
        /*03e2*/ 	.byte	0x3f
	.zero		1


	//----- nvinfo : EIATTR_NUM_MBARRIERS
	.align		4
.L_650:
        /*03e4*/ 	.byte	0x03, 0x38
        /*03e6*/ 	.short	0x0007


	//----- nvinfo : EIATTR_EXIT_INSTR_OFFSETS
	.align		4
        /*03e8*/ 	.byte	0x04, 0x1c
        /*03ea*/ 	.short	(.L_652 - .L_651)


	//   ....[0]....
.L_651:
        /*03ec*/ 	.word	0x00009780


	//----- nvinfo : EIATTR_MAX_THREADS
	.align		4
.L_652:
        /*03f0*/ 	.byte	0x04, 0x05
        /*03f2*/ 	.short	(.L_654 - .L_653)
.L_653:
        /*03f4*/ 	.word	0x00000200
        /*03f8*/ 	.word	0x00000001
        /*03fc*/ 	.word	0x00000001


	//----- nvinfo : EIATTR_CRS_STACK_SIZE
	.align		4
.L_654:
        /*0400*/ 	.byte	0x04, 0x1e
        /*0402*/ 	.short	(.L_656 - .L_655)
.L_655:
        /*0404*/ 	.word	0x00000000


	//----- nvinfo : EIATTR_CBANK_PARAM_SIZE
	.align		4
.L_656:
        /*0408*/ 	.byte	0x03, 0x19
        /*040a*/ 	.short	0x06f0


	//----- nvinfo : EIATTR_PARAM_CBANK
	.align		4
        /*040c*/ 	.byte	0x04, 0x0a
        /*040e*/ 	.short	(.L_658 - .L_657)
	.align		4
.L_657:
        /*0410*/ 	.word	index@(.nv.constant0._ZN7cutlass13device_kernelIN5flash11enable_sm90INS1_16FlashAttnBwdSm90INS1_25CollectiveMainloopBwdSm90ILi2ELi1ELi1EN4cute5tupleIJNS5_1CILi1EEES8_S8_EEENS6_IJNS7_ILi64EEENS7_ILi96EEENS7_ILi192EEEEEENS_10bfloat16_tEfNS_4arch4Sm90ELb0ELb1ELb1ELb0ELb1ELb0ELb1ELb0ELi3ELi1ELi1ELi1ELb0EEENS1_24CollectiveEpilogueBwdGQAISD_fSG_Li384ELb0ELb1EEENS1_19SingleTileSchedulerILb0ELb0ELb0ELi96EEEEEEEEEvNT_6ParamsE)
        /*0414*/ 	.short	0x0210
        /*0416*/ 	.short	0x06f0


	//----- nvinfo : EIATTR_SW_WAR
	.align		4
.L_658:
        /*0418*/ 	.byte	0x04, 0x36
        /*041a*/ 	.short	(.L_660 - .L_659)
.L_659:
        /*041c*/ 	.word	0x00000008
.L_660:


//--------------------- .nv.info._ZN7cutlass13device_kernelIN5flash11enable_sm90INS1_16FlashAttnBwdSm90INS1_25CollectiveMainloopBwdSm90ILi2ELi1ELi1EN4cute5tupleIJNS5_1CILi1EEES8_S8_EEENS6_IJNS7_ILi64EEENS7_ILi96EEENS7_ILi192EEEEEENS_10bfloat16_tEfNS_4arch4Sm90ELb0ELb1ELb1ELb1ELb0ELb0ELb1ELb0ELi3ELi1ELi1ELi1ELb0EEENS1_21CollectiveEpilogueBwdISD_SE_SG_Li384ELb1ELb1ELi3EEENS1_19SingleTileSchedulerILb1ELb0ELb0ELi96EEEEEEEEEvNT_6ParamsE --------------------------
	.section	.nv.info._ZN7cutlass13device_kernelIN5flash11enable_sm90INS1_16FlashAttnBwdSm90INS1_25CollectiveMainloopBwdSm90ILi2ELi1ELi1EN4cute5tupleIJNS5_1CILi1EEES8_S8_EEENS6_IJNS7_ILi64EEENS7_ILi96EEENS7_ILi192EEEEEENS_10bfloat16_tEfNS_4arch4Sm90ELb0ELb1ELb1ELb1ELb0ELb0ELb1ELb0ELi3ELi1ELi1ELi1ELb0EEENS1_21CollectiveEpilogueBwdISD_SE_SG_Li384ELb1ELb1ELi3EEENS1_19SingleTileSchedulerILb1ELb0ELb0ELi96EEEEEEEEEvNT_6ParamsE,"",@"SHT_CUDA_INFO"
	.sectionflags	@""
	.align	4


	//----- nvinfo : EIATTR_CUDA_API_VERSION
	.align		4
        /*0000*/ 	.byte	0x04, 0x37
        /*0002*/ 	.short	(.L_662 - .L_661)
.L_661:
        /*0004*/ 	.word	0x00000082


	//----- nvinfo : EIATTR_KPARAM_INFO
	.align		4
.L_662:
        /*0008*/ 	.byte	0x04, 0x17
        /*000a*/ 	.short	(.L_664 - .L_663)
.L_663:
        /*000c*/ 	.word	0x00000000
        /*0010*/ 	.short	0x0000
        /*0012*/ 	.short	0x0070
        /*0014*/ 	.byte	0x00, 0xf0, 0x01, 0x1a


	//----- nvinfo : EIATTR_SPARSE_MMA_MASK
	.align		4
.L_664:
        /*0018*/ 	.byte	0x03, 0x50
        /*001a*/ 	.short	0x0000


	//----- nvinfo : EIATTR_MAXREG_COUNT
	.align		4
        /*001c*/ 	.byte	0x03, 0x1b
        /*001e*/ 	.short	0x0080


	//----- nvinfo : EIATTR_NUM_BARRIERS
	.align		4
        /*0020*/ 	.byte	0x02, 0x4c
        /*0022*/ 	.byte	0x10
	.zero		1


	//----- nvinfo : EIATTR_EXTERNS
	.align		4
        /*0024*/ 	.byte	0x04, 0x0f
        /*0026*/ 	.short	(.L_666 - .L_665)


	//   ....[0]....
	.align		4
.L_665:
        /*0028*/ 	.word	index@(__assertfail)


	//----- nvinfo : EIATTR_ANNOTATIONS
	.align		4
.L_666:
        /*002c*/ 	.byte	0x04, 0x55
        /*002e*/ 	.short	(.L_668 - .L_667)


	//   ....[0]....
.L_667:
        /*0030*/ 	.word	0x00000001
        /*0034*/ 	.byte	0x40, 0x05, 0x00, 0x00, 0x01, 0x00, 0x00, 0x00, 0xb0, 0x07, 0x00, 0x00, 0x01, 0x00, 0x00, 0x00
        /* <DEDUP_REMOVED lines=9> */
        /*00d4*/ 	.byte	0x90, 0x60, 0x00, 0x00, 0x01, 0x00, 0x00, 0x00, 0xb0, 0xb1, 0x00, 0x00


	//----- nvinfo : EIATTR_MERCURY_ISA_VERSION
	.align		4
.L_668:
        /*00e0*/ 	.byte	0x03, 0x5f
        /*00e2*/ 	.short	0x0101


	//----- nvinfo : EIATTR_INT_WARP_WIDE_INSTR_OFFSETS
	.align		4
        /*00e4*/ 	.byte	0x04, 0x31
        /*00e6*/ 	.short	(.L_670 - .L_669)


	//   ....[0]....
.L_669:
        /*00e8*/ 	.word	0x00000180


	//   ....[1]....
        /*00ec*/ 	.word	0x00000240


	//----- nvinfo : EIATTR_COOP_GROUP_MASK_REGIDS
	.align		4
.L_670:
        /*00f0*/ 	.byte	0x04, 0x29
        /*00f2*/ 	.short	(.L_672 - .L_671)


	//   ....[0]....
.L_671:
        /*00f4*/ 	.word	0xffffffff


	//   ....[1]....
        /*00f8*/ 	.word	0xffffffff


	//   ....[2]....
        /*00fc*/ 	.word	0xffffffff


	//   ....[3]....
        /*0100*/ 	.word	0xffffffff


	//   ....[4]....
        /*0104*/ 	.word	0xffffffff


	//   ....[5]....
        /*0108*/ 	.word	0xffffffff


	//   ....[6]....
        /*010c*/ 	.word	0xffffffff


	//   ....[7]....
        /*0110*/ 	.word	0x0500000f


	//----- nvinfo : EIATTR_COOP_GROUP_INSTR_OFFSETS
	.align		4
.L_672:
        /*0114*/ 	.byte	0x04, 0x28
        /*0116*/ 	.short	(.L_674 - .L_673)


	//   ....[0]....
.L_673:
        /*0118*/ 	.word	0x00000060


	//   ....[1]....
        /*011c*/ 	.word	0x00000190


	//   ....[2]....
        /*0120*/ 	.word	0x00000220


	//   ....[3]....
        /*0124*/ 	.word	0x000003a0


	//   ....[4]....
        /*0128*/ 	.word	0x000005f0


	//   ....[5]....
        /*012c*/ 	.word	0x00001400


	//   ....[6]....
        /*0130*/ 	.word	0x000071b0


	//   ....[7]....
        /*0134*/ 	.word	0x0000b3e0


	//----- nvinfo : EIATTR_REG_RECONFIG
	.align		4
.L_674:
        /*0138*/ 	.byte	0x01, 0x54
	.zero		2


	//----- nvinfo : EIATTR_SYSCALL_OFFSETS
	.align		4
        /*013c*/ 	.byte	0x04, 0x46
        /*013e*/ 	.short	(.L_676 - .L_675)


	//   ....[0]....
.L_675:
        /*0140*/ 	.word	0x00001060


	//   ....[1]....
        /*0144*/ 	.word	0x00001150


	//   ....[2]....
        /*0148*/ 	.word	0x00001290


	//   ....[3]....
        /*014c*/ 	.word	0x00001380


	//----- nvinfo : EIATTR_MBARRIER_INSTR_OFFSETS
	.align		4
.L_676:
        /*0150*/ 	.byte	0x04, 0x39
        /*0152*/ 	.short	(.L_678 - .L_677)


	//   ....[0]....
.L_677:
        /*0154*/ 	.word	0x00000260
        /*0158*/ 	.word	0x000000ff
        /*015c*/ 	.word	0x00036400
        /*0160*/ 	.short	0x0100
        /*0162*/ 	.byte	0x06
	.zero		1


	//   ....[1]....
        /*0164*/ 	.word	0x00000350
        /*0168*/ 	.word	0x000000ff
        /*016c*/ 	.word	0x00036410
        /*0170*/ 	.short	0x0100
        /*0172*/ 	.byte	0x08
	.zero		1


	//   ....[2]....
        /*0174*/ 	.word	0x00000360
        /*0178*/ 	.word	0x000000ff
        /*017c*/ 	.word	0x00036420
        /*0180*/ 	.short	0x0100
        /*0182*/ 	.byte	0x08
	.zero		1


	//   ....[3]....
        /*0184*/ 	.word	0x00000370
        /*0188*/ 	.word	0x000000ff
        /*018c*/ 	.word	0x00036418
        /*0190*/ 	.short	0x0100
        /*0192*/ 	.byte	0x08
	.zero		1


	//   ....[4]....
        /*0194*/ 	.word	0x00000380
        /*0198*/ 	.word	0x000000ff
        /*019c*/ 	.word	0x00036428
        /*01a0*/ 	.short	0x0100
        /*01a2*/ 	.byte	0x08
	.zero		1


	//   ....[5]....
        /*01a4*/ 	.word	0x000004b0
        /*01a8*/ 	.word	0x000000ff
        /*01ac*/ 	.word	0x00036430
        /*01b0*/ 	.short	0x0100
        /*01b2*/ 	.byte	0x08
	.zero		1


	//   ....[6]....
        /*01b4*/ 	.word	0x000004c0
        /*01b8*/ 	.word	0x000000ff
        /*01bc*/ 	.word	0x00036438
        /*01c0*/ 	.short	0x0100
        /*01c2*/ 	.byte	0x08
	.zero		1


	//   ....[7]....
        /*01c4*/ 	.word	0x00001430
        /*01c8*/ 	.word	0x000000ff
        /*01cc*/ 	.word	0x00036400
        /*01d0*/ 	.short	0x010a
        /*01d2*/ 	.byte	0x24
	.zero		1


	//   ....[8]....
        /*01d4*/ 	.word	0x00001520
        /*01d8*/ 	.word	0x000000ff
        /*01dc*/ 	.word	0x00036400
        /*01e0*/ 	.short	0x010a
        /*01e2*/ 	.byte	0x24
	.zero		1


	//   ....[9]....
        /*01e4*/ 	.word	0x00001ca0
        /*01e8*/ 	.word	0x00000003
        /*01ec*/ 	.word	0x00036410
        /*01f0*/ 	.short	0x010a
        /*01f2*/ 	.byte	0x3f
	.zero		1


	//   ....[10]....
        /*01f4*/ 	.word	0x00001ce0
        /*01f8*/ 	.word	0x00000003
        /*01fc*/ 	.word	0x00036410
        /*0200*/ 	.short	0x010a
        /*0202*/ 	.byte	0x3f
	.zero		1


	//   ....[11]....
        /*0204*/ 	.word	0x00002380
        /*0208*/ 	.word	0x000000ff
        /*020c*/ 	.word	0x00036430
        /*0210*/ 	.short	0x010a
        /*0212*/ 	.byte	0x24
	.zero		1


	//   ....[12]....
        /*0214*/ 	.word	0x000023c0
        /*0218*/ 	.word	0x000000ff
        /*021c*/ 	.word	0x00036430
        /*0220*/ 	.short	0x010a
        /*0222*/ 	.byte	0x24
	.zero		1


	//   ....[13]....
        /*0224*/ 	.word	0x000041a0
        /*0228*/ 	.word	0x000000ff
        /*022c*/ 	.word	0x00000000
        /*0230*/ 	.short	0x0101
        /*0232*/ 	.byte	0x04
	.zero		1


	//   ....[14]....
        /*0234*/ 	.word	0x00004530
        /*0238*/ 	.word	0x00000003
        /*023c*/ 	.word	0x00000000
        /*0240*/ 	.short	0x0101
        /*0242*/ 	.byte	0x3f
	.zero		1


	//   ....[15]....
        /*0244*/ 	.word	0x000092e0
        /*0248*/ 	.word	0x00000000
        /*024c*/ 	.word	0x00036420
        /*0250*/ 	.short	0x010a
        /*0252*/ 	.byte	0x3f
	.zero		1


	//   ....[16]....
        /*0254*/ 	.word	0x00009ad0
        /*0258*/ 	.word	0x00000000
        /*025c*/ 	.word	0x00036438
        /*0260*/ 	.short	0x010a
        /*0262*/ 	.byte	0x3f
	.zero		1


	//   ....[17]....
        /*0264*/ 	.word	0x00009e30
        /*0268*/ 	.word	0x00000000
        /*026c*/ 	.word	0x00036428
        /*0270*/ 	.short	0x010a
        /*0272*/ 	.byte	0x3f
	.zero		1


	//   ....[18]....
        /*0274*/ 	.word	0x0000a160
        /*0278*/ 	.word	0x00000000
        /*027c*/ 	.word	0x00036438
        /*0280*/ 	.short	0x010a
        /*0282*/ 	.byte	0x3f
	.zero		1


	//   ....[19]....
        /*0284*/ 	.word	0x0000a450
        /*0288*/ 	.word	0x00000000
        /*028c*/ 	.word	0x00036420
        /*0290*/ 	.short	0x010a
        /*0292*/ 	.byte	0x3f
	.zero		1


	//   ....[20]....
        /*0294*/ 	.word	0x0000a7d0
        /*0298*/ 	.word	0x00000000
        /*029c*/ 	.word	0x00036438
        /*02a0*/ 	.short	0x010a
        /*02a2*/ 	.byte	0x3f
	.zero		1


	//   ....[21]....
        /*02a4*/ 	.word	0x0000aad0
        /*02a8*/ 	.word	0x00000000
        /*02ac*/ 	.word	0x00036428
        /*02b0*/ 	.short	0x010a
        /*02b2*/ 	.byte	0x3f
	.zero		1


	//   ....[22]....
        /*02b4*/ 	.word	0x0000ae10
        /*02b8*/ 	.word	0x00000000
        /*02bc*/ 	.word	0x00036438
        /*02c0*/ 	.short	0x010a
        /*02c2*/ 	.byte	0x3f
	.zero		1


	//   ....[23]....
        /*02c4*/ 	.word	0x0000b270
        /*02c8*/ 	.word	0x00000007
        /*02cc*/ 	.word	0x00000000
        /*02d0*/ 	.short	0x010a
        /*02d2*/ 	.byte	0x3f
	.zero		1


	//   ....[24]....
        /*02d4*/ 	.word	0x0000b2f0
        /*02d8*/ 	.word	0x00000003
        /*02dc*/ 	.word	0x00000000
        /*02e0*/ 	.short	0x010a
        /*02e2*/ 	.byte	0x3f
	.zero		1


	//   ....[25]....
        /*02e4*/ 	.word	0x0000b340
        /*02e8*/ 	.word	0x00000009
        /*02ec*/ 	.word	0x00036438
        /*02f0*/ 	.short	0x010a
        /*02f2*/ 	.byte	0x3f
	.zero		1


	//   ....[26]....
        /*02f4*/ 	.word	0x0000b420
        /*02f8*/ 	.word	0x00000003
        /*02fc*/ 	.word	0x00036400
        /*0300*/ 	.short	0x010a
        /*0302*/ 	.byte	0x3f
	.zero		1


	//   ....[27]....
        /*0304*/ 	.word	0x0000b470
        /*0308*/ 	.word	0x00000003
        /*030c*/ 	.word	0x00036410
        /*0310*/ 	.short	0x010a
        /*0312*/ 	.byte	0x3f
	.zero		1


	//   ....[28]....
        /*0314*/ 	.word	0x0000b4d0
        /*0318*/ 	.word	0x0000000c
        /*031c*/ 	.word	0x00036430
        /*0320*/ 	.short	0x010a
        /*0322*/ 	.byte	0x3f
	.zero		1


	//   ....[29]....
        /*0324*/ 	.word	0x0000b520
        /*0328*/ 	.word	0x00000000
        /*032c*/ 	.word	0x00036420
        /*0330*/ 	.short	0x010a
        /*0332*/ 	.byte	0x3f
	.zero		1


	//   ....[30]....
        /*0334*/ 	.word	0x0000b570
        /*0338*/ 	.word	0x00000000
        /*033c*/ 	.word	0x00036438
        /*0340*/ 	.short	0x010a
        /*0342*/ 	.byte	0x3f
	.zero		1


	//   ....[31]....
        /*0344*/ 	.word	0x0000b5c0
        /*0348*/ 	.word	0x00000000
        /*034c*/ 	.word	0x00036428
        /*0350*/ 	.short	0x010a
        /*0352*/ 	.byte	0x3f
	.zero		1


	//   ....[32]....
        /*0354*/ 	.word	0x0000b620
        /*0358*/ 	.word	0x00000000
        /*035c*/ 	.word	0x00036438
        /*0360*/ 	.short	0x010a
        /*0362*/ 	.byte	0x3f
	.zero		1


	//   ....[33]....
        /*0364*/ 	.word	0x0000b6a0
        /*0368*/ 	.word	0x00000000
        /*036c*/ 	.word	0x00036420
        /*0370*/ 	.short	0x010a
        /*0372*/ 	.byte	0x3f
	.zero		1


	//   ....[34]....
        /*0374*/ 	.word	0x0000b6f0
        /*0378*/ 	.word	0x00000000
        /*037c*/ 	.word	0x00036438
        /*0380*/ 	.short	0x010a
        /*0382*/ 	.byte	0x3f
	.zero		1


	//   ....[35]....
        /*0384*/ 	.word	0x0000b740
        /*0388*/ 	.word	0x00000000
        /*038c*/ 	.word	0x00036428
        /*0390*/ 	.short	0x010a
        /*0392*/ 	.byte	0x3f
	.zero		1


	//   ....[36]....
        /*0394*/ 	.word	0x0000b790
        /*0398*/ 	.word	0x00000000
        /*039c*/ 	.word	0x00036438
        /*03a0*/ 	.short	0x010a
        /*03a2*/ 	.byte	0x3f
	.zero		1


	//   ....[37]....
        /*03a4*/ 	.word	0x0000b860
        /*03a8*/ 	.word	0x00000007
        /*03ac*/ 	.word	0x00000000
        /*03b0*/ 	.short	0x010a
        /*03b2*/ 	.byte	0x3f
	.zero		1


	//   ....[38]....
        /*03b4*/ 	.word	0x0000b8b0
        /*03b8*/ 	.word	0x00000003
        /*03bc*/ 	.word	0x00000000
        /*03c0*/ 	.short	0x010a
        /*03c2*/ 	.byte	0x3f
	.zero		1


	//----- nvinfo : EIATTR_NUM_MBARRIERS
	.align		4
.L_678:
        /*03c4*/ 	.byte	0x03, 0x38
        /*03c6*/ 	.short	0x0007


	//----- nvinfo : EIATTR_EXIT_INSTR_OFFSETS
	.align		4
        /*03c8*/ 	.byte	0x04, 0x1c
        /*03ca*/ 	.short	(.L_680 - .L_679)


	//   ....[0]....
.L_679:
        /*03cc*/ 	.word	0x0000b390


	//----- nvinfo : EIATTR_MAX_THREADS
	.align		4
.L_680:
        /*03d0*/ 	.byte	0x04, 0x05
        /*03d2*/ 	.short	(.L_682 - .L_681)
.L_681:
        /*03d4*/ 	.word	0x00000200
        /*03d8*/ 	.word	0x00000001
        /*03dc*/ 	.word	0x00000001


	//----- nvinfo : EIATTR_CRS_STACK_SIZE
	.align		4
.L_682:
        /*03e0*/ 	.byte	0x04, 0x1e
        /*03e2*/ 	.short	(.L_684 - .L_683)
.L_683:
        /*03e4*/ 	.word	0x00000000


	//----- nvinfo : EIATTR_CBANK_PARAM_SIZE
	.align		4
.L_684:
        /*03e8*/ 	.byte	0x03, 0x19
        /*03ea*/ 	.short	0x06f0


	//----- nvinfo : EIATTR_PARAM_CBANK
	.align		4
        /*03ec*/ 	.byte	0x04, 0x0a
        /*03ee*/ 	.short	(.L_686 - .L_685)
	.align		4
.L_685:
        /*03f0*/ 	.word	index@(.nv.constant0._ZN7cutlass13device_kernelIN5flash11enable_sm90INS1_16FlashAttnBwdSm90INS1_25CollectiveMainloopBwdSm90ILi2ELi1ELi1EN4cute5tupleIJNS5_1CILi1EEES8_S8_EEENS6_IJNS7_ILi64EEENS7_ILi96EEENS7_ILi192EEEEEENS_10bfloat16_tEfNS_4arch4Sm90ELb0ELb1ELb1ELb1ELb0ELb0ELb1ELb0ELi3ELi1ELi1ELi1ELb0EEENS1_21CollectiveEpilogueBwdISD_SE_SG_Li384ELb1ELb1ELi3EEENS1_19SingleTileSchedulerILb1ELb0ELb0ELi96EEEEEEEEEvNT_6ParamsE)
        /*03f4*/ 	.short	0x0210
        /*03f6*/ 	.short	0x06f0


	//----- nvinfo : EIATTR_SW_WAR
	.align		4
.L_686:
        /*03f8*/ 	.byte	0x04, 0x36
        /*03fa*/ 	.short	(.L_688 - .L_687)
.L_687:
        /*03fc*/ 	.word	0x00000008
.L_688:


//--------------------- .nv.info._ZN7cutlass13device_kernelIN5flash11enable_sm90INS1_16FlashAttnBwdSm90INS1_25CollectiveMainloopBwdSm90ILi2ELi1ELi1EN4cute5tupleIJNS5_1CILi1EEES8_S8_EEENS6_IJNS7_ILi64EEENS7_ILi96EEENS7_ILi192EEEEEENS_10bfloat16_tEfNS_4arch4Sm90ELb0ELb1ELb1ELb1ELb1ELb0ELb1ELb0ELi3ELi1ELi1ELi1ELb0EEENS1_21CollectiveEpilogueBwdISD_SE_SG_Li384ELb1ELb1ELi3EEENS1_19SingleTileSchedulerILb1ELb0ELb0ELi96EEEEEEEEEvNT_6ParamsE --------------------------
	.section	.nv.info._ZN7cutlass13device_kernelIN5flash11enable_sm90INS1_16FlashAttnBwdSm90INS1_25CollectiveMainloopBwdSm90ILi2ELi1ELi1EN4cute5tupleIJNS5_1CILi1EEES8_S8_EEENS6_IJNS7_ILi64EEENS7_ILi96EEENS7_ILi192EEEEEENS_10bfloat16_tEfNS_4arch4Sm90ELb0ELb1ELb1ELb1ELb1ELb0ELb1ELb0ELi3ELi1ELi1ELi1ELb0EEENS1_21CollectiveEpilogueBwdISD_SE_SG_Li384ELb1ELb1ELi3EEENS1_19SingleTileSchedulerILb1ELb0ELb0ELi96EEEEEEEEEvNT_6ParamsE,"",@"SHT_CUDA_INFO"
	.sectionflags	@""
	.align	4


	//----- nvinfo : EIATTR_CUDA_API_VERSION
	.align		4
        /*0000*/ 	.byte	0x04, 0x37
        /*0002*/ 	.short	(.L_690 - .L_689)
.L_689:
        /*0004*/ 	.word	0x00000082


	//----- nvinfo : EIATTR_KPARAM_INFO
	.align		4
.L_690:
        /*0008*/ 	.byte	0x04, 0x17
        /*000a*/ 	.short	(.L_692 - .L_691)
.L_691:
        /*000c*/ 	.word	0x00000000
        /*0010*/ 	.short	0x0000
        /*0012*/ 	.short	0x0070
        /*0014*/ 	.byte	0x00, 0xf0, 0x01, 0x1a


	//----- nvinfo : EIATTR_SPARSE_MMA_MASK
	.align		4
.L_692:
        /*0018*/ 	.byte	0x03, 0x50
        /*001a*/ 	.short	0x0000


	//----- nvinfo : EIATTR_MAXREG_COUNT
	.align		4
        /*001c*/ 	.byte	0x03, 0x1b
        /*001e*/ 	.short	0x0080


	//----- nvinfo : EIATTR_NUM_BARRIERS
	.align		4
        /*0020*/ 	.byte	0x02, 0x4c
        /*0022*/ 	.byte	0x10
	.zero		1


	//----- nvinfo : EIATTR_EXTERNS
	.align		4
        /*0024*/ 	.byte	0x04, 0x0f
        /*0026*/ 	.short	(.L_694 - .L_693)


	//   ....[0]....
	.align		4
.L_693:
        /*0028*/ 	.word	index@(__assertfail)


	//----- nvinfo : EIATTR_ANNOTATIONS
	.align		4
.L_694:
        /*002c*/ 	.byte	0x04, 0x55
        /*002e*/ 	.short	(.L_696 - .L_695)


	//   ....[0]....
.L_695:
        /* <DEDUP_REMOVED lines=12> */


	//----- nvinfo : EIATTR_MERCURY_ISA_VERSION
	.align		4
.L_696:
        /*00e0*/ 	.byte	0x03, 0x5f
        /*00e2*/ 	.short	0x0101


	//----- nvinfo : EIATTR_INT_WARP_WIDE_INSTR_OFFSETS
	.align		4
        /*00e4*/ 	.byte	0x04, 0x31
        /*00e6*/ 	.short	(.L_698 - .L_697)


	//   ....[0]....
.L_697:
        /*00e8*/ 	.word	0x00000180


	//   ....[1]....
        /*00ec*/ 	.word	0x00000240


	//   ....[2]....
        /*00f0*/ 	.word	0x00008220


	//   ....[3]....
        /*00f4*/ 	.word	0x000089b0


	//   ....[4]....
        /*00f8*/ 	.word	0x00008fa0


	//   ....[5]....
        /*00fc*/ 	.word	0x00009260


	//   ....[6]....
        /*0100*/ 	.word	0x000094c0


	//   ....[7]....
        /*0104*/ 	.word	0x00009650


	//----- nvinfo : EIATTR_COOP_GROUP_MASK_REGIDS
	.align		4
.L_698:
        /*0108*/ 	.byte	0x04, 0x29
        /*010a*/ 	.short	(.L_700 - .L_699)


	//   ....[0]....
.L_699:
        /*010c*/ 	.word	0xffffffff


	//   ....[1]....
        /*0110*/ 	.word	0xffffffff


	//   ....[2]....
        /*0114*/ 	.word	0xffffffff


	//   ....[3]....
        /*0118*/ 	.word	0xffffffff


	//   ....[4]....
        /*011c*/ 	.word	0xffffffff


	//   ....[5]....
        /*0120*/ 	.word	0xffffffff


	//   ....[6]....
        /*0124*/ 	.word	0xffffffff


	//   ....[7]....
        /*0128*/ 	.word	0xffffffff


	//   ....[8]....
        /*012c*/ 	.word	0xffffffff


	//   ....[9]....
        /*0130*/ 	.word	0xffffffff


	//   ....[10]....
        /*0134*/ 	.word	0xffffffff


	//   ....[11]....
        /*0138*/ 	.word	0xffffffff


	//   ....[12]....
        /*013c*/ 	.word	0xffffffff


	//   ....[13]....
        /*0140*/ 	.word	0xffffffff


	//   ....[14]....
        /*0144*/ 	.word	0xffffffff


	//   ....[15]....
        /*0148*/ 	.word	0xffffffff


	//   ....[16]....
        /*014c*/ 	.word	0x0500000f


	//   ....[17]....
        /*0150*/ 	.word	0x0500000f


	//   ....[18]....
        /*0154*/ 	.word	0x0500000f


	//   ....[19]....
        /*0158*/ 	.word	0x0500000f


	//----- nvinfo : EIATTR_COOP_GROUP_INSTR_OFFSETS
	.align		4
.L_700:
        /*015c*/ 	.byte	0x04, 0x28
        /*015e*/ 	.short	(.L_702 - .L_701)


	//   ....[0]....
.L_701:
        /*0160*/ 	.word	0x00000060


	//   ....[1]....
        /*0164*/ 	.word	0x00000190


	//   ....[2]....
        /*0168*/ 	.word	0x00000220


	//   ....[3]....
        /*016c*/ 	.word	0x000003a0


	//   ....[4]....
        /*0170*/ 	.word	0x000005f0


	//   ....[5]....
        /*0174*/ 	.word	0x00001400


	//   ....[6]....
        /*0178*/ 	.word	0x000071b0


	//   ....[7]....
        /*017c*/ 	.word	0x00007c90


	//   ....[8]....
        /*0180*/ 	.word	0x00008150


	//   ....[9]....
        /*0184*/ 	.word	0x000084d0


	//   ....[10]....
        /*0188*/ 	.word	0x000088e0


	//   ....[11]....
        /*018c*/ 	.word	0x00008b20


	//   ....[12]....
        /*0190*/ 	.word	0x00008ed0


	//   ....[13]....
        /*0194*/ 	.word	0x000091a0


	//   ....[14]....
        /*0198*/ 	.word	0x000093c0


	//   ....[15]....
        /*019c*/ 	.word	0x00009550


	//   ....[16]....
        /*01a0*/ 	.word	0x0000c240


	//   ....[17]....
        /*01a4*/ 	.word	0x0000c3b0


	//   ....[18]....
        /*01a8*/ 	.word	0x0000c420


	//   ....[19]....
        /*01ac*/ 	.word	0x0000c490


	//----- nvinfo : EIATTR_REG_RECONFIG
	.align		4
.L_702:
        /*01b0*/ 	.byte	0x01, 0x54
	.zero		2


	//----- nvinfo : EIATTR_SYSCALL_OFFSETS
	.align		4
        /*01b4*/ 	.byte	0x04, 0x46
        /*01b6*/ 	.short	(.L_704 - .L_703)


	//   ....[0]....
.L_703:
        /*01b8*/ 	.word	0x00001060


	//   ....[1]....
        /*01bc*/ 	.word	0x00001150


	//   ....[2]....
        /*01c0*/ 	.word	0x00001290


	//   ....[3]....
        /*01c4*/ 	.word	0x00001380


	//----- nvinfo : EIATTR_MBARRIER_INSTR_OFFSETS
	.align		4
.L_704:
        /*01c8*/ 	.byte	0x04, 0x39
        /*01ca*/ 	.short	(.L_706 - .L_705)


	//   ....[0]....
.L_705:
        /*01cc*/ 	.word	0x00000260
        /*01d0*/ 	.word	0x000000ff
        /*01d4*/ 	.word	0x00036400
        /*01d8*/ 	.short	0x0100
        /*01da*/ 	.byte	0x06
	.zero		1


	//   ....[1]....
        /*01dc*/ 	.word	0x00000350
        /*01e0*/ 	.word	0x000000ff
        /*01e4*/ 	.word	0x00036410
        /*01e8*/ 	.short	0x0100
        /*01ea*/ 	.byte	0x08
	.zero		1


	//   ....[2]....
        /*01ec*/ 	.word	0x00000360
        /*01f0*/ 	.word	0x000000ff
        /*01f4*/ 	.word	0x00036420
        /*01f8*/ 	.short	0x0100
        /*01fa*/ 	.byte	0x08
	.zero		1


	//   ....[3]....
        /*01fc*/ 	.word	0x00000370
        /*0200*/ 	.word	0x000000ff
        /*0204*/ 	.word	0x00036418
        /*0208*/ 	.short	0x0100
        /*020a*/ 	.byte	0x08
	.zero		1


	//   ....[4]....
        /*020c*/ 	.word	0x00000380
        /*0210*/ 	.word	0x000000ff
        /*0214*/ 	.word	0x00036428
        /*0218*/ 	.short	0x0100
        /*021a*/ 	.byte	0x08
	.zero		1


	//   ....[5]....
        /*021c*/ 	.word	0x000004b0
        /*0220*/ 	.word	0x000000ff
        /*0224*/ 	.word	0x00036430
        /*0228*/ 	.short	0x0100
        /*022a*/ 	.byte	0x08
	.zero		1


	//   ....[6]....
        /*022c*/ 	.word	0x000004c0
        /*0230*/ 	.word	0x000000ff
        /*0234*/ 	.word	0x00036438
        /*0238*/ 	.short	0x0100
        /*023a*/ 	.byte	0x08
	.zero		1


	//   ....[7]....
        /*023c*/ 	.word	0x00001430
        /*0240*/ 	.word	0x000000ff
        /*0244*/ 	.word	0x00036400
        /*0248*/ 	.short	0x010a
        /*024a*/ 	.byte	0x24
	.zero		1


	//   ....[8]....
        /*024c*/ 	.word	0x00001520
        /*0250*/ 	.word	0x000000ff
        /*0254*/ 	.word	0x00036400
        /*0258*/ 	.short	0x010a
        /*025a*/ 	.byte	0x24
	.zero		1


	//   ....[9]....
        /*025c*/ 	.word	0x00001ca0
        /*0260*/ 	.word	0x00000003
        /*0264*/ 	.word	0x00036410
        /*0268*/ 	.short	0x010a
        /*026a*/ 	.byte	0x3f
	.zero		1


	//   ....[10]....
        /*026c*/ 	.word	0x00001ce0
        /*0270*/ 	.word	0x00000003
        /*0274*/ 	.word	0x00036410
        /*0278*/ 	.short	0x010a
        /*027a*/ 	.byte	0x3f
	.zero		1


	//   ....[11]....
        /*027c*/ 	.word	0x00002380
        /*0280*/ 	.word	0x000000ff
        /*0284*/ 	.word	0x00036430
        /*0288*/ 	.short	0x010a
        /*028a*/ 	.byte	0x24
	.zero		1


	//   ....[12]....
        /*028c*/ 	.word	0x000023c0
        /*0290*/ 	.word	0x000000ff
        /*0294*/ 	.word	0x00036430
        /*0298*/ 	.short	0x010a
        /*029a*/ 	.byte	0x24
	.zero		1


	//   ....[13]....
        /*029c*/ 	.word	0x000041a0
        /*02a0*/ 	.word	0x000000ff
        /*02a4*/ 	.word	0x00000000
        /*02a8*/ 	.short	0x0101
        /*02aa*/ 	.byte	0x04
	.zero		1


	//   ....[14]....
        /*02ac*/ 	.word	0x00004530
        /*02b0*/ 	.word	0x00000003
        /*02b4*/ 	.word	0x00000000
        /*02b8*/ 	.short	0x0101
        /*02ba*/ 	.byte	0x3f
	.zero		1


	//   ....[15]....
        /*02bc*/ 	.word	0x0000a140
        /*02c0*/ 	.word	0x00000000
        /*02c4*/ 	.word	0x00036420
        /*02c8*/ 	.short	0x010a
        /*02ca*/ 	.byte	0x3f
	.zero		1


	//   ....[16]....
        /*02cc*/ 	.word	0x0000a930
        /*02d0*/ 	.word	0x00000000
        /*02d4*/ 	.word	0x00036438
        /*02d8*/ 	.short	0x010a
        /*02da*/ 	.byte	0x3f
	.zero		1


	//   ....[17]....
        /*02dc*/ 	.word	0x0000ac90
        /*02e0*/ 	.word	0x00000000
        /*02e4*/ 	.word	0x00036428
        /*02e8*/ 	.short	0x010a
        /*02ea*/ 	.byte	0x3f
	.zero		1


	//   ....[18]....
        /*02ec*/ 	.word	0x0000afc0
        /*02f0*/ 	.word	0x00000000
        /*02f4*/ 	.word	0x00036438
        /*02f8*/ 	.short	0x010a
        /*02fa*/ 	.byte	0x3f
	.zero		1


	//   ....[19]....
        /*02fc*/ 	.word	0x0000b2b0
        /*0300*/ 	.word	0x00000000
        /*0304*/ 	.word	0x00036420
        /*0308*/ 	.short	0x010a
        /*030a*/ 	.byte	0x3f
	.zero		1


	//   ....[20]....
        /*030c*/ 	.word	0x0000b630
        /*0310*/ 	.word	0x00000000
        /*0314*/ 	.word	0x00036438
        /*0318*/ 	.short	0x010a
        /*031a*/ 	.byte	0x3f
	.zero		1


	//   ....[21]....
        /*031c*/ 	.word	0x0000b930
        /*0320*/ 	.word	0x00000000
        /*0324*/ 	.word	0x00036428
        /*0328*/ 	.short	0x010a
        /*032a*/ 	.byte	0x3f
	.zero		1


	//   ....[22]....
        /*032c*/ 	.word	0x0000bc70
        /*0330*/ 	.word	0x00000000
        /*0334*/ 	.word	0x00036438
        /*0338*/ 	.short	0x010a
        /*033a*/ 	.byte	0x3f
	.zero		1


	//   ....[23]....
        /*033c*/ 	.word	0x0000c0d0
        /*0340*/ 	.word	0x00000007
        /*0344*/ 	.word	0x00000000
        /*0348*/ 	.short	0x010a
        /*034a*/ 	.byte	0x3f
	.zero		1


	//   ....[24]....
        /*034c*/ 	.word	0x0000c150
        /*0350*/ 	.word	0x00000003
        /*0354*/ 	.word	0x00000000
        /*0358*/ 	.short	0x010a
        /*035a*/ 	.byte	0x3f
	.zero		1


	//   ....[25]....
        /*035c*/ 	.word	0x0000c1a0
        /*0360*/ 	.word	0x00000009
        /*0364*/ 	.word	0x00036438
        /*0368*/ 	.short	0x010a
        /*036a*/ 	.byte	0x3f
	.zero		1


	//   ....[26]....
        /*036c*/ 	.word	0x0000c280
        /*0370*/ 	.word	0x00000003
        /*0374*/ 	.word	0x00036400
        /*0378*/ 	.short	0x010a
        /*037a*/ 	.byte	0x3f
	.zero		1


	//   ....[27]....
        /*037c*/ 	.word	0x0000c2d0
        /*0380*/ 	.word	0x00000003
        /*0384*/ 	.word	0x00036410
        /*0388*/ 	.short	0x010a
        /*038a*/ 	.byte	0x3f
	.zero		1


	//   ....[28]....
        /*038c*/ 	.word	0x0000c330
        /*0390*/ 	.word	0x0000000c
        /*0394*/ 	.word	0x00036430
        /*0398*/ 	.short	0x010a
        /*039a*/ 	.byte	0x3f
	.zero		1


	//   ....[29]....
        /*039c*/ 	.word	0x0000c4d0
        /*03a0*/ 	.word	0x00000000
        /*03a4*/ 	.word	0x00036420
        /*03a8*/ 	.short	0x010a
        /*03aa*/ 	.byte	0x3f
	.zero		1


	//   ....[30]....
        /*03ac*/ 	.word	0x0000c520
        /*03b0*/ 	.word	0x00000000
        /*03b4*/ 	.word	0x00036438
        /*03b8*/ 	.short	0x010a
        /*03ba*/ 	.byte	0x3f
	.zero		1


	//   ....[31]....
        /*03bc*/ 	.word	0x0000c570
        /*03c0*/ 	.word	0x00000000
        /*03c4*/ 	.word	0x00036428
        /*03c8*/ 	.short	0x010a
        /*03ca*/ 	.byte	0x3f
	.zero		1


	//   ....[32]....
        /*03cc*/ 	.word	0x0000c5d0
        /*03d0*/ 	.word	0x00000000
        /*03d4*/ 	.word	0x00036438
        /*03d8*/ 	.short	0x010a
        /*03da*/ 	.byte	0x3f
	.zero		1


	//   ....[33]....
        /*03dc*/ 	.word	0x0000c650
        /*03e0*/ 	.word	0x00000000
        /*03e4*/ 	.word	0x00036420
        /*03e8*/ 	.short	0x010a
        /*03ea*/ 	.byte	0x3f
	.zero		1


	//   ....[34]....
        /*03ec*/ 	.word	0x0000c6a0
        /*03f0*/ 	.word	0x00000000
        /*03f4*/ 	.word	0x00036438
        /*03f8*/ 	.short	0x010a
        /*03fa*/ 	.byte	0x3f
	.zero		1


	//   ....[35]....
        /*03fc*/ 	.word	0x0000c6f0
        /*0400*/ 	.word	0x00000000
        /*0404*/ 	.word	0x00036428
        /*0408*/ 	.short	0x010a
        /*040a*/ 	.byte	0x3f
	.zero		1


	//   ....[36]....
        /*040c*/ 	.word	0x0000c740
        /*0410*/ 	.word	0x00000000
        /*0414*/ 	.word	0x00036438
        /*0418*/ 	.short	0x010a
        /*041a*/ 	.byte	0x3f
	.zero		1


	//   ....[37]....
        /*041c*/ 	.word	0x0000c810
        /*0420*/ 	.word	0x00000007
        /*0424*/ 	.word	0x00000000
        /*0428*/ 	.short	0x010a
        /*042a*/ 	.byte	0x3f
	.zero		1


	//   ....[38]....
        /*042c*/ 	.word	0x0000c860
        /*0430*/ 	.word	0x00000003
        /*0434*/ 	.word	0x00000000
        /*0438*/ 	.short	0x010a
        /*043a*/ 	.byte	0x3f
	.zero		1


	//----- nvinfo : EIATTR_NUM_MBARRIERS
	.align		4
.L_706:
        /*043c*/ 	.byte	0x03, 0x38
        /*043e*/ 	.short	0x0007


	//----- nvinfo : EIATTR_EXIT_INSTR_OFFSETS
	.align		4
        /*0440*/ 	.byte	0x04, 0x1c
        /*0442*/ 	.short	(.L_708 - .L_707)


	//   ....[0]....
.L_707:
        /*0444*/ 	.word	0x0000c1f0


	//----- nvinfo : EIATTR_MAX_THREADS
	.align		4
.L_708:
        /*0448*/ 	.byte	0x04, 0x05
        /*044a*/ 	.short	(.L_710 - .L_709)
.L_709:
        /*044c*/ 	.word	0x00000200
        /*0450*/ 	.word	0x00000001
        /*0454*/ 	.word	0x00000001


	//----- nvinfo : EIATTR_CRS_STACK_SIZE
	.align		4
.L_710:
        /*0458*/ 	.byte	0x04, 0x1e
        /*045a*/ 	.short	(.L_712 - .L_711)
.L_711:
        /*045c*/ 	.word	0x00000000


	//----- nvinfo : EIATTR_CBANK_PARAM_SIZE
	.align		4
.L_712:
        /*0460*/ 	.byte	0x03, 0x19
        /*0462*/ 	.short	0x06f0


	//----- nvinfo : EIATTR_PARAM_CBANK
	.align		4
        /*0464*/ 	.byte	0x04, 0x0a
        /*0466*/ 	.short	(.L_714 - .L_713)
	.align		4
.L_713:
        /*0468*/ 	.word	index@(.nv.constant0._ZN7cutlass13device_kernelIN5flash11enable_sm90INS1_16FlashAttnBwdSm90INS1_25CollectiveMainloopBwdSm90ILi2ELi1ELi1EN4cute5tupleIJNS5_1CILi1EEES8_S8_EEENS6_IJNS7_ILi64EEENS7_ILi96EEENS7_ILi192EEEEEENS_10bfloat16_tEfNS_4arch4Sm90ELb0ELb1ELb1ELb1ELb1ELb0ELb1ELb0ELi3ELi1ELi1ELi1ELb0EEENS1_21CollectiveEpilogueBwdISD_SE_SG_Li384ELb1ELb1ELi3EEENS1_19SingleTileSchedulerILb1ELb0ELb0ELi96EEEEEEEEEvNT_6ParamsE)
        /*046c*/ 	.short	0x0210
        /*046e*/ 	.short	0x06f0


	//----- nvinfo : EIATTR_SW_WAR
	.align		4
.L_714:
        /*0470*/ 	.byte	0x04, 0x36
        /*0472*/ 	.short	(.L_716 - .L_715)
.L_715:
        /*0474*/ 	.word	0x00000008
.L_716:


//--------------------- .nv.info._ZN7cutlass13device_kernelIN5flash11enable_sm90INS1_16FlashAttnBwdSm90INS1_25CollectiveMainloopBwdSm90ILi2ELi1ELi1EN4cute5tupleIJNS5_1CILi1EEES8_S8_EEENS6_IJNS7_ILi64EEENS7_ILi96EEENS7_ILi192EEEEEENS_10bfloat16_tEfNS_4arch4Sm90ELb0ELb1ELb1ELb1ELb0ELb0ELb1ELb0ELi3ELi1ELi1ELi1ELb0EEENS1_24CollectiveEpilogueBwdGQAISD_fSG_Li384ELb1ELb0EEENS1_19SingleTileSchedulerILb1ELb0ELb0ELi96EEEEEEEEEvNT_6ParamsE --------------------------
	.section	.nv.info._ZN7cutlass13device_kernelIN5flash11enable_sm90INS1_16FlashAttnBwdSm90INS1_25CollectiveMainloopBwdSm90ILi2ELi1ELi1EN4cute5tupleIJNS5_1CILi1EEES8_S8_EEENS6_IJNS7_ILi64EEENS7_ILi96EEENS7_ILi192EEEEEENS_10bfloat16_tEfNS_4arch4Sm90ELb0ELb1ELb1ELb1ELb0ELb0ELb1ELb0ELi3ELi1ELi1ELi1ELb0EEENS1_24CollectiveEpilogueBwdGQAISD_fSG_Li384ELb1ELb0EEENS1_19SingleTileSchedulerILb1ELb0ELb0ELi96EEEEEEEEEvNT_6ParamsE,"",@"SHT_CUDA_INFO"
	.sectionflags	@""
	.align	4


	//----- nvinfo : EIATTR_CUDA_API_VERSION
	.align		4
        /*0000*/ 	.byte	0x04, 0x37
        /*0002*/ 	.short	(.L_718 - .L_717)
.L_717:
        /*0004*/ 	.word	0x00000082


	//----- nvinfo : EIATTR_KPARAM_INFO
	.align		4
.L_718:
        /*0008*/ 	.byte	0x04, 0x17
        /*000a*/ 	.short	(.L_720 - .L_719)
.L_719:
        /*000c*/ 	.word	0x00000000
        /*0010*/ 	.short	0x0000
        /*0012*/ 	.short	0x0070
        /*0014*/ 	.byte	0x00, 0xf0, 0x01, 0x1a


	//----- nvinfo : EIATTR_SPARSE_MMA_MASK
	.align		4
.L_720:
        /*0018*/ 	.byte	0x03, 0x50
        /*001a*/ 	.short	0x0000


	//----- nvinfo : EIATTR_MAXREG_COUNT
	.align		4
        /*001c*/ 	.byte	0x03, 0x1b
        /*001e*/ 	.short	0x0080


	//----- nvinfo : EIATTR_NUM_BARRIERS
	.align		4
        /*0020*/ 	.byte	0x02, 0x4c
        /*0022*/ 	.byte	0x10
	.zero		1


	//----- nvinfo : EIATTR_EXTERNS
	.align		4
        /*0024*/ 	.byte	0x04, 0x0f
        /*0026*/ 	.short	(.L_722 - .L_721)


	//   ....[0]....
	.align		4
.L_721:
        /*0028*/ 	.word	index@(__assertfail)


	//----- nvinfo : EIATTR_ANNOTATIONS
	.align		4
.L_722:
        /*002c*/ 	.byte	0x04, 0x55
        /*002e*/ 	.short	(.L_724 - .L_723)


	//   ....[0]....
.L_723:
        /* <DEDUP_REMOVED lines=11> */
        /*00d4*/ 	.byte	0xc0, 0x91, 0x00, 0x00


	//----- nvinfo : EIATTR_MERCURY_ISA_VERSION
	.align		4
.L_724:
        /*00d8*/ 	.byte	0x03, 0x5f
        /*00da*/ 	.short	0x0101


	//----- nvinfo : EIATTR_INT_WARP_WIDE_INSTR_OFFSETS
	.align		4
        /*00dc*/ 	.byte	0x04, 0x31
        /*00de*/ 	.short	(.L_726 - .L_725)


	//   ....[0]....
.L_725:
        /*00e0*/ 	.word	0x00000180


	//   ....[1]....
        /*00e4*/ 	.word	0x00000240


	//----- nvinfo : EIATTR_COOP_GROUP_MASK_REGIDS
	.align		4
.L_726:
        /*00e8*/ 	.byte	0x04, 0x29
        /*00ea*/ 	.short	(.L_728 - .L_727)


	//   ....[0]....
.L_727:
        /*00ec*/ 	.word	0xffffffff


	//   ....[1]....
        /*00f0*/ 	.word	0xffffffff


	//   ....[2]....
        /*00f4*/ 	.word	0xffffffff


	//   ....[3]....
        /*00f8*/ 	.word	0xffffffff


	//   ....[4]....
        /*00fc*/ 	.word	0xffffffff


	//   ....[5]....
        /*0100*/ 	.word	0xffffffff


	//   ....[6]....
        /*0104*/ 	.word	0xffffffff


	//   ....[7]....
        /*0108*/ 	.word	0x0500000f


	//----- nvinfo : EIATTR_COOP_GROUP_INSTR_OFFSETS
	.align		4
.L_728:
        /*010c*/ 	.byte	0x04, 0x28
        /*010e*/ 	.short	(.L_730 - .L_729)


	//   ....[0]....
.L_729:
        /*0110*/ 	.word	0x00000060


	//   ....[1]....
        /*0114*/ 	.word	0x00000190


	//   ....[2]....
        /*0118*/ 	.word	0x00000220


	//   ....[3]....
        /*011c*/ 	.word	0x000003a0


	//   ....[4]....
        /*0120*/ 	.word	0x000005f0


	//   ....[5]....
        /*0124*/ 	.word	0x00001400


	//   ....[6]....
        /*0128*/ 	.word	0x000051c0


	//   ....[7]....
        /*012c*/ 	.word	0x000093f0


	//----- nvinfo : EIATTR_REG_RECONFIG
	.align		4
.L_730:
        /*0130*/ 	.byte	0x01, 0x54
	.zero		2


	//----- nvinfo : EIATTR_SYSCALL_OFFSETS
	.align		4
        /*0134*/ 	.byte	0x04, 0x46
        /*0136*/ 	.short	(.L_732 - .L_731)


	//   ....[0]....
.L_731:
        /*0138*/ 	.word	0x00001060


	//   ....[1]....
        /*013c*/ 	.word	0x00001150


	//   ....[2]....
        /*0140*/ 	.word	0x00001290


	//   ....[3]....
        /*0144*/ 	.word	0x00001380


	//----- nvinfo : EIATTR_MBARRIER_INSTR_OFFSETS
	.align		4
.L_732:
        /*0148*/ 	.byte	0x04, 0x39
        /*014a*/ 	.short	(.L_734 - .L_733)


	//   ....[0]....
.L_733:
        /*014c*/ 	.word	0x00000260
        /*0150*/ 	.word	0x000000ff
        /*0154*/ 	.word	0x00036400
        /*0158*/ 	.short	0x0100
        /*015a*/ 	.byte	0x06
	.zero		1


	//   ....[1]....
        /*015c*/ 	.word	0x00000350
        /*0160*/ 	.word	0x000000ff
        /*0164*/ 	.word	0x00036410
        /*0168*/ 	.short	0x0100
        /*016a*/ 	.byte	0x08
	.zero		1


	//   ....[2]....
        /*016c*/ 	.word	0x00000360
        /*0170*/ 	.word	0x000000ff
        /*0174*/ 	.word	0x00036420
        /*0178*/ 	.short	0x0100
        /*017a*/ 	.byte	0x08
	.zero		1


	//   ....[3]....
        /*017c*/ 	.word	0x00000370
        /*0180*/ 	.word	0x000000ff
        /*0184*/ 	.word	0x00036418
        /*0188*/ 	.short	0x0100
        /*018a*/ 	.byte	0x08
	.zero		1


	//   ....[4]....
        /*018c*/ 	.word	0x00000380
        /*0190*/ 	.word	0x000000ff
        /*0194*/ 	.word	0x00036428
        /*0198*/ 	.short	0x0100
        /*019a*/ 	.byte	0x08
	.zero		1


	//   ....[5]....
        /*019c*/ 	.word	0x000004b0
        /*01a0*/ 	.word	0x000000ff
        /*01a4*/ 	.word	0x00036430
        /*01a8*/ 	.short	0x0100
        /*01aa*/ 	.byte	0x08
	.zero		1


	//   ....[6]....
        /*01ac*/ 	.word	0x000004c0
        /*01b0*/ 	.word	0x000000ff
        /*01b4*/ 	.word	0x00036438
        /*01b8*/ 	.short	0x0100
        /*01ba*/ 	.byte	0x08
	.zero		1


	//   ....[7]....
        /*01bc*/ 	.word	0x00001430
        /*01c0*/ 	.word	0x000000ff
        /*01c4*/ 	.word	0x00036400
        /*01c8*/ 	.short	0x010a
        /*01ca*/ 	.byte	0x24
	.zero		1


	//   ....[8]....
        /*01cc*/ 	.word	0x00001520
        /*01d0*/ 	.word	0x000000ff
        /*01d4*/ 	.word	0x00036400
        /*01d8*/ 	.short	0x010a
        /*01da*/ 	.byte	0x24
	.zero		1


	//   ....[9]....
        /*01dc*/ 	.word	0x00001ca0
        /*01e0*/ 	.word	0x00000003
        /*01e4*/ 	.word	0x00036410
        /*01e8*/ 	.short	0x010a
        /*01ea*/ 	.byte	0x3f
	.zero		1


	//   ....[10]....
        /*01ec*/ 	.word	0x00001ce0
        /*01f0*/ 	.word	0x00000003
        /*01f4*/ 	.word	0x00036410
        /*01f8*/ 	.short	0x010a
        /*01fa*/ 	.byte	0x3f
	.zero		1


	//   ....[11]....
        /*01fc*/ 	.word	0x00002380
        /*0200*/ 	.word	0x000000ff
        /*0204*/ 	.word	0x00036430
        /*0208*/ 	.short	0x010a
        /*020a*/ 	.byte	0x24
	.zero		1


	//   ....[12]....
        /*020c*/ 	.word	0x000023c0
        /*0210*/ 	.word	0x000000ff
        /*0214*/ 	.word	0x00036430
        /*0218*/ 	.short	0x010a
        /*021a*/ 	.byte	0x24
	.zero		1


	//   ....[13]....
        /*021c*/ 	.word	0x000041a0
        /*0220*/ 	.word	0x000000ff
        /*0224*/ 	.word	0x00000000
        /*0228*/ 	.short	0x0101
        /*022a*/ 	.byte	0x04
	.zero		1


	//   ....[14]....
        /*022c*/ 	.word	0x00004530
        /*0230*/ 	.word	0x00000003
        /*0234*/ 	.word	0x00000000
        /*0238*/ 	.short	0x0101
        /*023a*/ 	.byte	0x3f
	.zero		1


	//   ....[15]....
        /*023c*/ 	.word	0x000072f0
        /*0240*/ 	.word	0x00000000
        /*0244*/ 	.word	0x00036420
        /*0248*/ 	.short	0x010a
        /*024a*/ 	.byte	0x3f
	.zero		1


	//   ....[16]....
        /*024c*/ 	.word	0x00007ae0
        /*0250*/ 	.word	0x00000000
        /*0254*/ 	.word	0x00036438
        /*0258*/ 	.short	0x010a
        /*025a*/ 	.byte	0x3f
	.zero		1


	//   ....[17]....
        /*025c*/ 	.word	0x00007e40
        /*0260*/ 	.word	0x00000000
        /*0264*/ 	.word	0x00036428
        /*0268*/ 	.short	0x010a
        /*026a*/ 	.byte	0x3f
	.zero		1


	//   ....[18]....
        /*026c*/ 	.word	0x00008170
        /*0270*/ 	.word	0x00000000
        /*0274*/ 	.word	0x00036438
        /*0278*/ 	.short	0x010a
        /*027a*/ 	.byte	0x3f
	.zero		1


	//   ....[19]....
        /*027c*/ 	.word	0x00008460
        /*0280*/ 	.word	0x00000000
        /*0284*/ 	.word	0x00036420
        /*0288*/ 	.short	0x010a
        /*028a*/ 	.byte	0x3f
	.zero		1


	//   ....[20]....
        /*028c*/ 	.word	0x000087e0
        /*0290*/ 	.word	0x00000000
        /*0294*/ 	.word	0x00036438
        /*0298*/ 	.short	0x010a
        /*029a*/ 	.byte	0x3f
	.zero		1


	//   ....[21]....
        /*029c*/ 	.word	0x00008ae0
        /*02a0*/ 	.word	0x00000000
        /*02a4*/ 	.word	0x00036428
        /*02a8*/ 	.short	0x010a
        /*02aa*/ 	.byte	0x3f
	.zero		1


	//   ....[22]....
        /*02ac*/ 	.word	0x00008e20
        /*02b0*/ 	.word	0x00000000
        /*02b4*/ 	.word	0x00036438
        /*02b8*/ 	.short	0x010a
        /*02ba*/ 	.byte	0x3f
	.zero		1


	//   ....[23]....
        /*02bc*/ 	.word	0x00009280
        /*02c0*/ 	.word	0x00000007
        /*02c4*/ 	.word	0x00000000
        /*02c8*/ 	.short	0x010a
        /*02ca*/ 	.byte	0x3f
	.zero		1


	//   ....[24]....
        /*02cc*/ 	.word	0x00009300
        /*02d0*/ 	.word	0x00000003
        /*02d4*/ 	.word	0x00000000
        /*02d8*/ 	.short	0x010a
        /*02da*/ 	.byte	0x3f
	.zero		1


	//   ....[25]....
        /*02dc*/ 	.word	0x00009350
        /*02e0*/ 	.word	0x00000009
        /*02e4*/ 	.word	0x00036438
        /*02e8*/ 	.short	0x010a
        /*02ea*/ 	.byte	0x3f
	.zero		1


	//   ....[26]....
        /*02ec*/ 	.word	0x00009430
        /*02f0*/ 	.word	0x00000003
        /*02f4*/ 	.word	0x00036400
        /*02f8*/ 	.short	0x010a
        /*02fa*/ 	.byte	0x3f
	.zero		1


	//   ....[27]....
        /*02fc*/ 	.word	0x00009480
        /*0300*/ 	.word	0x00000003
        /*0304*/ 	.word	0x00036410
        /*0308*/ 	.short	0x010a
        /*030a*/ 	.byte	0x3f
	.zero		1


	//   ....[28]....
        /*030c*/ 	.word	0x000094e0
        /*0310*/ 	.word	0x0000000c
        /*0314*/ 	.word	0x00036430
        /*0318*/ 	.short	0x010a
        /*031a*/ 	.byte	0x3f
	.zero		1


	//   ....[29]....
        /*031c*/ 	.word	0x00009530
        /*0320*/ 	.word	0x00000000
        /*0324*/ 	.word	0x00036420
        /*0328*/ 	.short	0x010a
        /*032a*/ 	.byte	0x3f
	.zero		1


	//   ....[30]....
        /*032c*/ 	.word	0x00009580
        /*0330*/ 	.word	0x00000000
        /*0334*/ 	.word	0x00036438
        /*0338*/ 	.short	0x010a
        /*033a*/ 	.byte	0x3f
	.zero		1


	//   ....[31]....
        /*033c*/ 	.word	0x000095d0
        /*0340*/ 	.word	0x00000000
        /*0344*/ 	.word	0x00036428
        /*0348*/ 	.short	0x010a
        /*034a*/ 	.byte	0x3f
	.zero		1


	//   ....[32]....
        /*034c*/ 	.word	0x00009630
        /*0350*/ 	.word	0x00000000
        /*0354*/ 	.word	0x00036438
        /*0358*/ 	.short	0x010a
        /*035a*/ 	.byte	0x3f
	.zero		1


	//   ....[33]....
        /*035c*/ 	.word	0x000096b0
        /*0360*/ 	.word	0x00000000
        /*0364*/ 	.word	0x00036420
        /*0368*/ 	.short	0x010a
        /*036a*/ 	.byte	0x3f
	.zero		1


	//   ....[34]....
        /*036c*/ 	.word	0x00009700
        /*0370*/ 	.word	0x00000000
        /*0374*/ 	.word	0x00036438
        /*0378*/ 	.short	0x010a
        /*037a*/ 	.byte	0x3f
	.zero		1


	//   ....[35]....
        /*037c*/ 	.word	0x00009750
        /*0380*/ 	.word	0x00000000
        /*0384*/ 	.word	0x00036428
        /*0388*/ 	.short	0x010a
        /*038a*/ 	.byte	0x3f
	.zero		1


	//   ....[36]....
        /*038c*/ 	.word	0x000097a0
        /*0390*/ 	.word	0x00000000
        /*0394*/ 	.word	0x00036438
        /*0398*/ 	.short	0x010a
        /*039a*/ 	.byte	0x3f
	.zero		1


	//   ....[37]....
        /*039c*/ 	.word	0x00009870
        /*03a0*/ 	.word	0x00000007
        /*03a4*/ 	.word	0x00000000
        /*03a8*/ 	.short	0x010a
        /*03aa*/ 	.byte	0x3f
	.zero		1


	//   ....[38]....
        /*03ac*/ 	.word	0x000098c0
        /*03b0*/ 	.word	0x00000003
        /*03b4*/ 	.word	0x00000000
        /*03b8*/ 	.short	0x010a
        /*03ba*/ 	.byte	0x3f
	.zero		1


	//----- nvinfo : EIATTR_NUM_MBARRIERS
	.align		4
.L_734:
        /*03bc*/ 	.byte	0x03, 0x38
        /*03be*/ 	.short	0x0007


	//----- nvinfo : EIATTR_EXIT_INSTR_OFFSETS
	.align		4
        /*03c0*/ 	.byte	0x04, 0x1c
        /*03c2*/ 	.short	(.L_736 - .L_735)


	//   ....[0]....
.L_735:
        /*03c4*/ 	.word	0x000093a0


	//----- nvinfo : EIATTR_MAX_THREADS
	.align		4
.L_736:
        /*03c8*/ 	.byte	0x04, 0x05
        /*03ca*/ 	.short	(.L_738 - .L_737)
.L_737:
        /*03cc*/ 	.word	0x00000200
        /*03d0*/ 	.word	0x00000001
        /*03d4*/ 	.word	0x00000001


	//----- nvinfo : EIATTR_CRS_STACK_SIZE
	.align		4
.L_738:
        /*03d8*/ 	.byte	0x04, 0x1e
        /*03da*/ 	.short	(.L_740 - .L_739)
.L_739:
        /*03dc*/ 	.word	0x00000000


	//----- nvinfo : EIATTR_CBANK_PARAM_SIZE
	.align		4
.L_740:
        /*03e0*/ 	.byte	0x03, 0x19
        /*03e2*/ 	.short	0x06f0


	//----- nvinfo : EIATTR_PARAM_CBANK
	.align		4
        /*03e4*/ 	.byte	0x04, 0x0a
        /*03e6*/ 	.short	(.L_742 - .L_741)
	.align		4
.L_741:
        /*03e8*/ 	.word	index@(.nv.constant0._ZN7cutlass13device_kernelIN5flash11enable_sm90INS1_16FlashAttnBwdSm90INS1_25CollectiveMainloopBwdSm90ILi2ELi1ELi1EN4cute5tupleIJNS5_1CILi1EEES8_S8_EEENS6_IJNS7_ILi64EEENS7_ILi96EEENS7_ILi192EEEEEENS_10bfloat16_tEfNS_4arch4Sm90ELb0ELb1ELb1ELb1ELb0ELb0ELb1ELb0ELi3ELi1ELi1ELi1ELb0EEENS1_24CollectiveEpilogueBwdGQAISD_fSG_Li384ELb1ELb0EEENS1_19SingleTileSchedulerILb1ELb0ELb0ELi96EEEEEEEEEvNT_6ParamsE)
        /*03ec*/ 	.short	0x0210
        /*03ee*/ 	.short	0x06f0


	//----- nvinfo : EIATTR_SW_WAR
	.align		4
.L_742:
        /*03f0*/ 	.byte	0x04, 0x36
        /*03f2*/ 	.short	(.L_744 - .L_743)
.L_743:
        /*03f4*/ 	.word	0x00000008
.L_744:


//--------------------- .nv.info._ZN7cutlass13device_kernelIN5flash11enable_sm90INS1_16FlashAttnBwdSm90INS1_25CollectiveMainloopBwdSm90ILi2ELi1ELi1EN4cute5tupleIJNS5_1CILi1EEES8_S8_EEENS6_IJNS7_ILi64EEENS7_ILi96EEENS7_ILi192EEEEEENS_10bfloat16_tEfNS_4arch4Sm90ELb0ELb1ELb1ELb1ELb1ELb0ELb1ELb0ELi3ELi1ELi1ELi1ELb0EEENS1_24CollectiveEpilogueBwdGQAISD_fSG_Li384ELb1ELb1EEENS1_19SingleTileSchedulerILb1ELb0ELb0ELi96EEEEEEEEEvNT_6ParamsE --------------------------
	.section	.nv.info._ZN7cutlass13device_kernelIN5flash11enable_sm90INS1_16FlashAttnBwdSm90INS1_25CollectiveMainloopBwdSm90ILi2ELi1ELi1EN4cute5tupleIJNS5_1CILi1EEES8_S8_EEENS6_IJNS7_ILi64EEENS7_ILi96EEENS7_ILi192EEEEEENS_10bfloat16_tEfNS_4arch4Sm90ELb0ELb1ELb1ELb1ELb1ELb0ELb1ELb0ELi3ELi1ELi1ELi1ELb0EEENS1_24CollectiveEpilogueBwdGQAISD_fSG_Li384ELb1ELb1EEENS1_19SingleTileSchedulerILb1ELb0ELb0ELi96EEEEEEEEEvNT_6ParamsE,"",@"SHT_CUDA_INFO"
	.sectionflags	@""
	.align	4


	//----- nvinfo : EIATTR_CUDA_API_VERSION
	.align		4
        /*0000*/ 	.byte	0x04, 0x37
        /*0002*/ 	.short	(.L_746 - .L_745)
.L_745:
        /*0004*/ 	.word	0x00000082


	//----- nvinfo : EIATTR_KPARAM_INFO
	.align		4
.L_746:
        /*0008*/ 	.byte	0x04, 0x17
        /*000a*/ 	.short	(.L_748 - .L_747)
.L_747:
        /*000c*/ 	.word	0x00000000
        /*0010*/ 	.short	0x0000
        /*0012*/ 	.short	0x0070
        /*0014*/ 	.byte	0x00, 0xf0, 0x01, 0x1a


	//----- nvinfo : EIATTR_SPARSE_MMA_MASK
	.align		4
.L_748:
        /*0018*/ 	.byte	0x03, 0x50
        /*001a*/ 	.short	0x0000


	//----- nvinfo : EIATTR_MAXREG_COUNT
	.align		4
        /*001c*/ 	.byte	0x03, 0x1b
        /*001e*/ 	.short	0x0080


	//----- nvinfo : EIATTR_NUM_BARRIERS
	.align		4
        /*0020*/ 	.byte	0x02, 0x4c
        /*0022*/ 	.byte	0x10
	.zero		1


	//----- nvinfo : EIATTR_EXTERNS
	.align		4
        /*0024*/ 	.byte	0x04, 0x0f
        /*0026*/ 	.short	(.L_750 - .L_749)


	//   ....[0]....
	.align		4
.L_749:
        /*0028*/ 	.word	index@(__assertfail)


	//----- nvinfo : EIATTR_ANNOTATIONS
	.align		4
.L_750:
        /*002c*/ 	.byte	0x04, 0x55
        /*002e*/ 	.short	(.L_752 - .L_751)


	//   ....[0]....
.L_751:
        /* <DEDUP_REMOVED lines=12> */


	//----- nvinfo : EIATTR_MERCURY_ISA_VERSION
	.align		4
.L_752:
        /*00d8*/ 	.byte	0x03, 0x5f
        /*00da*/ 	.short	0x0101


	//----- nvinfo : EIATTR_INT_WARP_WIDE_INSTR_OFFSETS
	.align		4
        /*00dc*/ 	.byte	0x04, 0x31
        /*00de*/ 	.short	(.L_754 - .L_753)


	//   ....[0]....
.L_753:
        /*00e0*/ 	.word	0x00000180


	//   ....[1]....
        /*00e4*/ 	.word	0x00000240


	//   ....[2]....
        /*00e8*/ 	.word	0x000066c0


	//   ....[3]....
        /*00ec*/ 	.word	0x00006e30


	//   ....[4]....
        /*00f0*/ 	.word	0x00007420


	//   ....[5]....
        /*00f4*/ 	.word	0x000076e0


	//   ....[6]....
        /*00f8*/ 	.word	0x00007940


	//   ....[7]....
        /*00fc*/ 	.word	0x00007ad0


	//----- nvinfo : EIATTR_COOP_GROUP_MASK_REGIDS
	.align		4
.L_754:
        /*0100*/ 	.byte	0x04, 0x29
        /*0102*/ 	.short	(.L_756 - .L_755)


	//   ....[0]....
.L_755:
        /*0104*/ 	.word	0xffffffff


	//   ....[1]....
        /*0108*/ 	.word	0xffffffff


	//   ....[2]....
        /*010c*/ 	.word	0xffffffff


	//   ....[3]....
        /*0110*/ 	.word	0xffffffff


	//   ....[4]....
        /*0114*/ 	.word	0xffffffff


	//   ....[5]....
        /*0118*/ 	.word	0xffffffff


	//   ....[6]....
        /*011c*/ 	.word	0xffffffff


	//   ....[7]....
        /*0120*/ 	.word	0xffffffff


	//   ....[8]....
        /*0124*/ 	.word	0xffffffff


	//   ....[9]....
        /*0128*/ 	.word	0xffffffff


	//   ....[10]....
        /*012c*/ 	.word	0xffffffff


	//   ....[11]....
        /*0130*/ 	.word	0xffffffff


	//   ....[12]....
        /*0134*/ 	.word	0xffffffff


	//   ....[13]....
        /*0138*/ 	.word	0xffffffff


	//   ....[14]....
        /*013c*/ 	.word	0xffffffff


	//   ....[15]....
        /*0140*/ 	.word	0xffffffff


	//   ....[16]....
        /*0144*/ 	.word	0xffffffff


	//   ....[17]....
        /*0148*/ 	.word	0xffffffff


	//   ....[18]....
        /*014c*/ 	.word	0xffffffff


	//   ....[19]....
        /*0150*/ 	.word	0xffffffff


	//   ....[20]....
        /*0154*/ 	.word	0x0500000f


	//   ....[21]....
        /*0158*/ 	.word	0x0500000f


	//   ....[22]....
        /*015c*/ 	.word	0x0500000f


	//   ....[23]....
        /*0160*/ 	.word	0x0500000f


	//   ....[24]....
        /*0164*/ 	.word	0x0500000f


	//   ....[25]....
        /*0168*/ 	.word	0x0500000f


	//----- nvinfo : EIATTR_COOP_GROUP_INSTR_OFFSETS
	.align		4
.L_756:
        /*016c*/ 	.byte	0x04, 0x28
        /*016e*/ 	.short	(.L_758 - .L_757)


	//   ....[0]....
.L_757:
        /*0170*/ 	.word	0x00000060


	//   ....[1]....
        /*0174*/ 	.word	0x00000190


	//   ....[2]....
        /*0178*/ 	.word	0x00000220


	//   ....[3]....
        /*017c*/ 	.word	0x000003a0


	//   ....[4]....
        /*0180*/ 	.word	0x000005f0


	//   ....[5]....
        /*0184*/ 	.word	0x00001400


	//   ....[6]....
        /*0188*/ 	.word	0x00004f90


	//   ....[7]....
        /*018c*/ 	.word	0x00005120


	//   ....[8]....
        /*0190*/ 	.word	0x000053b0


	//   ....[9]....
        /*0194*/ 	.word	0x00005540


	//   ....[10]....
        /*0198*/ 	.word	0x00005650


	//   ....[11]....
        /*019c*/ 	.word	0x00006130


	//   ....[12]....
        /*01a0*/ 	.word	0x000065f0


	//   ....[13]....
        /*01a4*/ 	.word	0x00006970


	//   ....[14]....
        /*01a8*/ 	.word	0x00006d60


	//   ....[15]....
        /*01ac*/ 	.word	0x00006fa0


	//   ....[16]....
        /*01b0*/ 	.word	0x00007350


	//   ....[17]....
        /*01b4*/ 	.word	0x00007620


	//   ....[18]....
        /*01b8*/ 	.word	0x00007840


	//   ....[19]....
        /*01bc*/ 	.word	0x000079d0


	//   ....[20]....
        /*01c0*/ 	.word	0x0000a6c0


	//   ....[21]....
        /*01c4*/ 	.word	0x0000a830


	//   ....[22]....
        /*01c8*/ 	.word	0x0000a8a0


	//   ....[23]....
        /*01cc*/ 	.word	0x0000a910


	//   ....[24]....
        /*01d0*/ 	.word	0x0000a980


	//   ....[25]....
        /*01d4*/ 	.word	0x0000a9f0


	//----- nvinfo : EIATTR_REG_RECONFIG
	.align		4
.L_758:
        /*01d8*/ 	.byte	0x01, 0x54
	.zero		2


	//----- nvinfo : EIATTR_SYSCALL_OFFSETS
	.align		4
        /*01dc*/ 	.byte	0x04, 0x46
        /*01de*/ 	.short	(.L_760 - .L_759)


	//   ....[0]....
.L_759:
        /*01e0*/ 	.word	0x00001060


	//   ....[1]....
        /*01e4*/ 	.word	0x00001150


	//   ....[2]....
        /*01e8*/ 	.word	0x00001290


	//   ....[3]....
        /*01ec*/ 	.word	0x00001380


	//----- nvinfo : EIATTR_MBARRIER_INSTR_OFFSETS
	.align		4
.L_760:
        /*01f0*/ 	.byte	0x04, 0x39
        /*01f2*/ 	.short	(.L_762 - .L_761)


	//   ....[0]....
.L_761:
        /*01f4*/ 	.word	0x00000260
        /*01f8*/ 	.word	0x000000ff
        /*01fc*/ 	.word	0x00036400
        /*0200*/ 	.short	0x0100
        /*0202*/ 	.byte	0x06
	.zero		1


	//   ....[1]....
        /*0204*/ 	.word	0x00000350
        /*0208*/ 	.word	0x000000ff
        /*020c*/ 	.word	0x00036410
        /*0210*/ 	.short	0x0100
        /*0212*/ 	.byte	0x08
	.zero		1


	//   ....[2]....
        /*0214*/ 	.word	0x00000360
        /*0218*/ 	.word	0x000000ff
        /*021c*/ 	.word	0x00036420
        /*0220*/ 	.short	0x0100
        /*0222*/ 	.byte	0x08
	.zero		1


	//   ....[3]....
        /*0224*/ 	.word	0x00000370
        /*0228*/ 	.word	0x000000ff
        /*022c*/ 	.word	0x00036418
        /*0230*/ 	.short	0x0100
        /*0232*/ 	.byte	0x08
	.zero		1


	//   ....[4]....
        /*0234*/ 	.word	0x00000380
        /*0238*/ 	.word	0x000000ff
        /*023c*/ 	.word	0x00036428
        /*0240*/ 	.short	0x0100
        /*0242*/ 	.byte	0x08
	.zero		1


	//   ....[5]....
        /*0244*/ 	.word	0x000004b0
        /*0248*/ 	.word	0x000000ff
        /*024c*/ 	.word	0x00036430
        /*0250*/ 	.short	0x0100
        /*0252*/ 	.byte	0x08
	.zero		1


	//   ....[6]....
        /*0254*/ 	.word	0x000004c0
        /*0258*/ 	.word	0x000000ff
        /*025c*/ 	.word	0x00036438
        /*0260*/ 	.short	0x0100
        /*0262*/ 	.byte	0x08
	.zero		1


	//   ....[7]....
        /*0264*/ 	.word	0x00001430
        /*0268*/ 	.word	0x000000ff
        /*026c*/ 	.word	0x00036400
        /*0270*/ 	.short	0x010a
        /*0272*/ 	.byte	0x24
	.zero		1


	//   ....[8]....
        /*0274*/ 	.word	0x00001520
        /*0278*/ 	.word	0x000000ff
        /*027c*/ 	.word	0x00036400
        /*0280*/ 	.short	0x010a
        /*0282*/ 	.byte	0x24
	.zero		1


	//   ....[9]....
        /*0284*/ 	.word	0x00001ca0
        /*0288*/ 	.word	0x00000003
        /*028c*/ 	.word	0x00036410
        /*0290*/ 	.short	0x010a
        /*0292*/ 	.byte	0x3f
	.zero		1


	//   ....[10]....
        /*0294*/ 	.word	0x00001ce0
        /*0298*/ 	.word	0x00000003
        /*029c*/ 	.word	0x00036410
        /*02a0*/ 	.short	0x010a
        /*02a2*/ 	.byte	0x3f
	.zero		1


	//   ....[11]....
        /*02a4*/ 	.word	0x00002380
        /*02a8*/ 	.word	0x000000ff
        /*02ac*/ 	.word	0x00036430
        /*02b0*/ 	.short	0x010a
        /*02b2*/ 	.byte	0x24
	.zero		1


	//   ....[12]....
        /*02b4*/ 	.word	0x000023c0
        /*02b8*/ 	.word	0x000000ff
        /*02bc*/ 	.word	0x00036430
        /*02c0*/ 	.short	0x010a
        /*02c2*/ 	.byte	0x24
	.zero		1


	//   ....[13]....
        /*02c4*/ 	.word	0x000041a0
        /*02c8*/ 	.word	0x000000ff
        /*02cc*/ 	.word	0x00000000
        /*02d0*/ 	.short	0x0101
        /*02d2*/ 	.byte	0x04
	.zero		1


	//   ....[14]....
        /*02d4*/ 	.word	0x00004530
        /*02d8*/ 	.word	0x00000003
        /*02dc*/ 	.word	0x00000000
        /*02e0*/ 	.short	0x0101
        /*02e2*/ 	.byte	0x3f
	.zero		1


	//   ....[15]....
        /*02e4*/ 	.word	0x000085c0
        /*02e8*/ 	.word	0x00000000
        /*02ec*/ 	.word	0x00036420
        /*02f0*/ 	.short	0x010a
        /*02f2*/ 	.byte	0x3f
	.zero		1


	//   ....[16]....
        /*02f4*/ 	.word	0x00008db0
        /*02f8*/ 	.word	0x00000000
        /*02fc*/ 	.word	0x00036438
        /*0300*/ 	.short	0x010a
        /*0302*/ 	.byte	0x3f
	.zero		1


	//   ....[17]....
        /*0304*/ 	.word	0x00009110
        /*0308*/ 	.word	0x00000000
        /*030c*/ 	.word	0x00036428
        /*0310*/ 	.short	0x010a
        /*0312*/ 	.byte	0x3f
	.zero		1


	//   ....[18]....
        /*0314*/ 	.word	0x00009440
        /*0318*/ 	.word	0x00000000
        /*031c*/ 	.word	0x00036438
        /*0320*/ 	.short	0x010a
        /*0322*/ 	.byte	0x3f
	.zero		1


	//   ....[19]....
        /*0324*/ 	.word	0x00009730
        /*0328*/ 	.word	0x00000000
        /*032c*/ 	.word	0x00036420
        /*0330*/ 	.short	0x010a
        /*0332*/ 	.byte	0x3f
	.zero		1


	//   ....[20]....
        /*0334*/ 	.word	0x00009ab0
        /*0338*/ 	.word	0x00000000
        /*033c*/ 	.word	0x00036438
        /*0340*/ 	.short	0x010a
        /*0342*/ 	.byte	0x3f
	.zero		1


	//   ....[21]....
        /*0344*/ 	.word	0x00009db0
        /*0348*/ 	.word	0x00000000
        /*034c*/ 	.word	0x00036428
        /*0350*/ 	.short	0x010a
        /*0352*/ 	.byte	0x3f
	.zero		1


	//   ....[22]....
        /*0354*/ 	.word	0x0000a0f0
        /*0358*/ 	.word	0x00000000
        /*035c*/ 	.word	0x00036438
        /*0360*/ 	.short	0x010a
        /*0362*/ 	.byte	0x3f
	.zero		1


	//   ....[23]....
        /*0364*/ 	.word	0x0000a550
        /*0368*/ 	.word	0x00000007
        /*036c*/ 	.word	0x00000000
        /*0370*/ 	.short	0x010a
        /*0372*/ 	.byte	0x3f
	.zero		1


	//   ....[24]....
        /*0374*/ 	.word	0x0000a5d0
        /*0378*/ 	.word	0x00000003
        /*037c*/ 	.word	0x00000000
        /*0380*/ 	.short	0x010a
        /*0382*/ 	.byte	0x3f
	.zero		1


	//   ....[25]....
        /*0384*/ 	.word	0x0000a620
        /*0388*/ 	.word	0x00000009
        /*038c*/ 	.word	0x00036438
        /*0390*/ 	.short	0x010a
        /*0392*/ 	.byte	0x3f
	.zero		1


	//   ....[26]....
        /*0394*/ 	.word	0x0000a700
        /*0398*/ 	.word	0x00000003
        /*039c*/ 	.word	0x00036400
        /*03a0*/ 	.short	0x010a
        /*03a2*/ 	.byte	0x3f
	.zero		1


	//   ....[27]....
        /*03a4*/ 	.word	0x0000a750
        /*03a8*/ 	.word	0x00000003
        /*03ac*/ 	.word	0x00036410
        /*03b0*/ 	.short	0x010a
        /*03b2*/ 	.byte	0x3f
	.zero		1


	//   ....[28]....
        /*03b4*/ 	.word	0x0000a7b0
        /*03b8*/ 	.word	0x0000000c
        /*03bc*/ 	.word	0x00036430
        /*03c0*/ 	.short	0x010a
        /*03c2*/ 	.byte	0x3f
	.zero		1


	//   ....[29]....
        /*03c4*/ 	.word	0x0000aa30
        /*03c8*/ 	.word	0x00000000
        /*03cc*/ 	.word	0x00036420
        /*03d0*/ 	.short	0x010a
        /*03d2*/ 	.byte	0x3f
	.zero		1


	//   ....[30]....
        /*03d4*/ 	.word	0x0000aa80
        /*03d8*/ 	.word	0x00000000
        /*03dc*/ 	.word	0x00036438
        /*03e0*/ 	.short	0x010a
        /*03e2*/ 	.byte	0x3f
	.zero		1


	//   ....[31]....
        /*03e4*/ 	.word	0x0000aad0
        /*03e8*/ 	.word	0x00000000
        /*03ec*/ 	.word	0x00036428
        /*03f0*/ 	.short	0x010a
        /*03f2*/ 	.byte	0x3f
	.zero		1


	//   ....[32]....
        /*03f4*/ 	.word	0x0000ab30
        /*03f8*/ 	.word	0x00000000
        /*03fc*/ 	.word	0x00036438
        /*0400*/ 	.short	0x010a
        /*0402*/ 	.byte	0x3f
	.zero		1


	//   ....[33]....
        /*0404*/ 	.word	0x0000abb0
        /*0408*/ 	.word	0x00000000
        /*040c*/ 	.word	0x00036420
        /*0410*/ 	.short	0x010a
        /*0412*/ 	.byte	0x3f
	.zero		1


	//   ....[34]....
        /*0414*/ 	.word	0x0000ac00
        /*0418*/ 	.word	0x00000000
        /*041c*/ 	.word	0x00036438
        /*0420*/ 	.short	0x010a
        /*0422*/ 	.byte	0x3f
	.zero		1


	//   ....[35]....
        /*0424*/ 	.word	0x0000ac50
        /*0428*/ 	.word	0x00000000
        /*042c*/ 	.word	0x00036428
        /*0430*/ 	.short	0x010a
        /*0432*/ 	.byte	0x3f
	.zero		1


	//   ....[36]....
        /*0434*/ 	.word	0x0000aca0
        /*0438*/ 	.word	0x00000000
        /*043c*/ 	.word	0x00036438
        /*0440*/ 	.short	0x010a
        /*0442*/ 	.byte	0x3f
	.zero		1


	//   ....[37]....
        /*0444*/ 	.word	0x0000ad70
        /*0448*/ 	.word	0x00000007
        /*044c*/ 	.word	0x00000000
        /*0450*/ 	.short	0x010a
        /*0452*/ 	.byte	0x3f
	.zero		1


	//   ....[38]....
        /*0454*/ 	.word	0x0000adc0
        /*0458*/ 	.word	0x00000003
        /*045c*/ 	.word	0x00000000
        /*0460*/ 	.short	0x010a
        /*0462*/ 	.byte	0x3f
	.zero		1


	//----- nvinfo : EIATTR_NUM_MBARRIERS
	.align		4
.L_762:
        /*0464*/ 	.byte	0x03, 0x38
        /*0466*/ 	.short	0x0007


	//----- nvinfo : EIATTR_EXIT_INSTR_OFFSETS
	.align		4
        /*0468*/ 	.byte	0x04, 0x1c
        /*046a*/ 	.short	(.L_764 - .L_763)


	//   ....[0]....
.L_763:
        /*046c*/ 	.word	0x0000a670


	//----- nvinfo : EIATTR_MAX_THREADS
	.align		4
.L_764:
        /*0470*/ 	.byte	0x04, 0x05
        /*0472*/ 	.short	(.L_766 - .L_765)
.L_765:
        /*0474*/ 	.word	0x00000200
        /*0478*/ 	.word	0x00000001
        /*047c*/ 	.word	0x00000001


	//----- nvinfo : EIATTR_CRS_STACK_SIZE
	.align		4
.L_766:
        /*0480*/ 	.byte	0x04, 0x1e
        /*0482*/ 	.short	(.L_768 - .L_767)
.L_767:
        /*0484*/ 	.word	0x00000000


	//----- nvinfo : EIATTR_CBANK_PARAM_SIZE
	.align		4
.L_768:
        /*0488*/ 	.byte	0x03, 0x19
        /*048a*/ 	.short	0x06f0


	//----- nvinfo : EIATTR_PARAM_CBANK
	.align		4
        /*048c*/ 	.byte	0x04, 0x0a
        /*048e*/ 	.short	(.L_770 - .L_769)
	.align		4
.L_769:
        /*0490*/ 	.word	index@(.nv.constant0._ZN7cutlass13device_kernelIN5flash11enable_sm90INS1_16FlashAttnBwdSm90INS1_25CollectiveMainloopBwdSm90ILi2ELi1ELi1EN4cute5tupleIJNS5_1CILi1EEES8_S8_EEENS6_IJNS7_ILi64EEENS7_ILi96EEENS7_ILi192EEEEEENS_10bfloat16_tEfNS_4arch4Sm90ELb0ELb1ELb1ELb1ELb1ELb0ELb1ELb0ELi3ELi1ELi1ELi1ELb0EEENS1_24CollectiveEpilogueBwdGQAISD_fSG_Li384ELb1ELb1EEENS1_19SingleTileSchedulerILb1ELb0ELb0ELi96EEEEEEEEEvNT_6ParamsE)
        /*0494*/ 	.short	0x0210
        /*0496*/ 	.short	0x06f0


	//----- nvinfo : EIATTR_SW_WAR
	.align		4
.L_770:
        /*0498*/ 	.byte	0x04, 0x36
        /*049a*/ 	.short	(.L_772 - .L_771)
.L_771:
        /*049c*/ 	.word	0x00000008
.L_772:


//--------------------- .nv.info._ZN7cutlass13device_kernelIN5flash11enable_sm90INS1_16FlashAttnBwdSm90INS1_25CollectiveMainloopBwdSm90ILi2ELi1ELi1EN4cute5tupleIJNS5_1CILi1EEES8_S8_EEENS6_IJNS7_ILi64EEENS7_ILi96EEENS7_ILi192EEEEEENS_10bfloat16_tEfNS_4arch4Sm90ELb1ELb0ELb1ELb0ELb0ELb0ELb1ELb0ELi3ELi1ELi1ELi1ELb0EEENS1_21CollectiveEpilogueBwdISD_SE_SG_Li384ELb0ELb1ELi3EEENS1_25SingleTileBwdLPTSchedulerILb0ELi96ELb0EEEEEEEEEvNT_6ParamsE --------------------------
	.section	.nv.info._ZN7cutlass13device_kernelIN5flash11enable_sm90INS1_16FlashAttnBwdSm90INS1_25CollectiveMainloopBwdSm90ILi2ELi1ELi1EN4cute5tupleIJNS5_1CILi1EEES8_S8_EEENS6_IJNS7_ILi64EEENS7_ILi96EEENS7_ILi192EEEEEENS_10bfloat16_tEfNS_4arch4Sm90ELb1ELb0ELb1ELb0ELb0ELb0ELb1ELb0ELi3ELi1ELi1ELi1ELb0EEENS1_21CollectiveEpilogueBwdISD_SE_SG_Li384ELb0ELb1ELi3EEENS1_25SingleTileBwdLPTSchedulerILb0ELi96ELb0EEEEEEEEEvNT_6ParamsE,"",@"SHT_CUDA_INFO"
	.sectionflags	@""
	.align	4


	//----- nvinfo : EIATTR_CUDA_API_VERSION
	.align		4
        /*0000*/ 	.byte	0x04, 0x37
        /*0002*/ 	.short	(.L_774 - .L_773)
.L_773:
        /*0004*/ 	.word	0x00000082


	//----- nvinfo : EIATTR_KPARAM_INFO
	.align		4
.L_774:
        /*0008*/ 	.byte	0x04, 0x17
        /*000a*/ 	.short	(.L_776 - .L_775)
.L_775:
        /*000c*/ 	.word	0x00000000
        /*0010*/ 	.short	0x0000
        /*0012*/ 	.short	0x0070
        /*0014*/ 	.byte	0x00, 0xf0, 0x01, 0x24


	//----- nvinfo : EIATTR_SPARSE_MMA_MASK
	.align		4
.L_776:
        /*0018*/ 	.byte	0x03, 0x50
        /*001a*/ 	.short	0x0000


	//----- nvinfo : EIATTR_MAXREG_COUNT
	.align		4
        /*001c*/ 	.byte	0x03, 0x1b
        /*001e*/ 	.short	0x0080


	//----- nvinfo : EIATTR_NUM_BARRIERS
	.align		4
        /*0020*/ 	.byte	0x02, 0x4c
        /*0022*/ 	.byte	0x10
	.zero		1


	//----- nvinfo : EIATTR_EXTERNS
	.align		4
        /*0024*/ 	.byte	0x04, 0x0f
        /*0026*/ 	.short	(.L_778 - .L_777)


	//   ....[0]....
	.align		4
.L_777:
        /*0028*/ 	.word	index@(__assertfail)


	//----- nvinfo : EIATTR_ANNOTATIONS
	.align		4
.L_778:
        /*002c*/ 	.byte	0x04, 0x55
        /*002e*/ 	.short	(.L_780 - .L_779)


	//   ....[0]....
.L_779:
        /* <DEDUP_REMOVED lines=12> */


	//----- nvinfo : EIATTR_MERCURY_ISA_VERSION
	.align		4
.L_780:
        /*00d8*/ 	.byte	0x03, 0x5f
        /*00da*/ 	.short	0x0101


	//----- nvinfo : EIATTR_INT_WARP_WIDE_INSTR_OFFSETS
	.align		4
        /*00dc*/ 	.byte	0x04, 0x31
        /*00de*/ 	.short	(.L_782 - .L_781)


	//   ....[0]....
.L_781:
        /*00e0*/ 	.word	0x000001e0


	//   ....[1]....
        /*00e4*/ 	.word	0x000002a0


	//----- nvinfo : EIATTR_COOP_GROUP_MASK_REGIDS
	.align		4
.L_782:
        /*00e8*/ 	.byte	0x04, 0x29
        /*00ea*/ 	.short	(.L_784 - .L_783)


	//   ....[0]....
.L_783:
        /*00ec*/ 	.word	0xffffffff


	//   ....[1]....
        /*00f0*/ 	.word	0xffffffff


	//   ....[2]....
        /*00f4*/ 	.word	0xffffffff


	//   ....[3]....
        /*00f8*/ 	.word	0xffffffff


	//   ....[4]....
        /*00fc*/ 	.word	0xffffffff


	//   ....[5]....
        /*0100*/ 	.word	0xffffffff


	//   ....[6]....
        /*0104*/ 	.word	0xffffffff


	//   ....[7]....
        /*0108*/ 	.word	0xffffffff


	//   ....[8]....
        /*010c*/ 	.word	0x0500000f


	//----- nvinfo : EIATTR_COOP_GROUP_INSTR_OFFSETS
	.align		4
.L_784:
        /*0110*/ 	.byte	0x04, 0x28
        /*0112*/ 	.short	(.L_786 - .L_785)


	//   ....[0]....
.L_785:
        /*0114*/ 	.word	0x00000060


	//   ....[1]....
        /*0118*/ 	.word	0x000001f0


	//   ....[2]....
        /*011c*/ 	.word	0x00000280


	//   ....[3]....
        /*0120*/ 	.word	0x00000400


	//   ....[4]....
        /*0124*/ 	.word	0x00000640


	//   ....[5]....
        /*0128*/ 	.word	0x00001220


	//   ....[6]....
        /*012c*/ 	.word	0x000048e0


	//   ....[7]....
        /*0130*/ 	.word	0x00005ea0


	//   ....[8]....
        /*0134*/ 	.word	0x00009890


	//----- nvinfo : EIATTR_REG_RECONFIG
	.align		4
.L_786:
        /*0138*/ 	.byte	0x01, 0x54
	.zero		2


	//----- nvinfo : EIATTR_SYSCALL_OFFSETS
	.align		4
        /*013c*/ 	.byte	0x04, 0x46
        /*013e*/ 	.short	(.L_788 - .L_787)


	//   ....[0]....
.L_787:
        /*0140*/ 	.word	0x00000e80


	//   ....[1]....
        /*0144*/ 	.word	0x00000f70


	//   ....[2]....
        /*0148*/ 	.word	0x000010b0


	//   ....[3]....
        /*014c*/ 	.word	0x000011a0


	//   ....[4]....
        /*0150*/ 	.word	0x000042d0


	//   ....[5]....
        /*0154*/ 	.word	0x00004410


	//   ....[6]....
        /*0158*/ 	.word	0x00004530


	//   ....[7]....
        /*015c*/ 	.word	0x00004650


	//----- nvinfo : EIATTR_MBARRIER_INSTR_OFFSETS
	.align		4
.L_788:
        /*0160*/ 	.byte	0x04, 0x39
        /*0162*/ 	.short	(.L_790 - .L_789)


	//   ....[0]....
.L_789:
        /*0164*/ 	.word	0x000002c0
        /*0168*/ 	.word	0x000000ff
        /*016c*/ 	.word	0x00036400
        /*0170*/ 	.short	0x0100
        /*0172*/ 	.byte	0x06
	.zero		1


	//   ....[1]....
        /*0174*/ 	.word	0x000003b0
        /*0178*/ 	.word	0x000000ff
        /*017c*/ 	.word	0x00036410
        /*0180*/ 	.short	0x0100
        /*0182*/ 	.byte	0x08
	.zero		1


	//   ....[2]....
        /*0184*/ 	.word	0x000003c0
        /*0188*/ 	.word	0x000000ff
        /*018c*/ 	.word	0x00036420
        /*0190*/ 	.short	0x0100
        /*0192*/ 	.byte	0x08
	.zero		1


	//   ....[3]....
        /*0194*/ 	.word	0x000003d0
        /*0198*/ 	.word	0x000000ff
        /*019c*/ 	.word	0x00036418
        /*01a0*/ 	.short	0x0100
        /*01a2*/ 	.byte	0x08
	.zero		1


	//   ....[4]....
        /*01a4*/ 	.word	0x000003e0
        /*01a8*/ 	.word	0x000000ff
        /*01ac*/ 	.word	0x00036428
        /*01b0*/ 	.short	0x0100
        /*01b2*/ 	.byte	0x08
	.zero		1


	//   ....[5]....
        /*01b4*/ 	.word	0x00000510
        /*01b8*/ 	.word	0x000000ff
        /*01bc*/ 	.word	0x00036430
        /*01c0*/ 	.short	0x0100
        /*01c2*/ 	.byte	0x08
	.zero		1


	//   ....[6]....
        /*01c4*/ 	.word	0x00000520
        /*01c8*/ 	.word	0x000000ff
        /*01cc*/ 	.word	0x00036438
        /*01d0*/ 	.short	0x0100
        /*01d2*/ 	.byte	0x08
	.zero		1


	//   ....[7]....
        /*01d4*/ 	.word	0x00001250
        /*01d8*/ 	.word	0x000000ff
        /*01dc*/ 	.word	0x00036400
        /*01e0*/ 	.short	0x010a
        /*01e2*/ 	.byte	0x25
	.zero		1


	//   ....[8]....
        /*01e4*/ 	.word	0x00001340
        /*01e8*/ 	.word	0x000000ff
        /*01ec*/ 	.word	0x00036400
        /*01f0*/ 	.short	0x010a
        /*01f2*/ 	.byte	0x25
	.zero		1


	//   ....[9]....
        /*01f4*/ 	.word	0x00001a90
        /*01f8*/ 	.word	0x00000003
        /*01fc*/ 	.word	0x00036410
        /*0200*/ 	.short	0x010a
        /*0202*/ 	.byte	0x3f
	.zero		1


	//   ....[10]....
        /*0204*/ 	.word	0x00001ad0
        /*0208*/ 	.word	0x00000003
        /*020c*/ 	.word	0x00036410
        /*0210*/ 	.short	0x010a
        /*0212*/ 	.byte	0x3f
	.zero		1


	//   ....[11]....
        /*0214*/ 	.word	0x00002170
        /*0218*/ 	.word	0x000000ff
        /*021c*/ 	.word	0x00036430
        /*0220*/ 	.short	0x010a
        /*0222*/ 	.byte	0x25
	.zero		1


	//   ....[12]....
        /*0224*/ 	.word	0x000023c0
        /*0228*/ 	.word	0x000000ff
        /*022c*/ 	.word	0x00036430
        /*0230*/ 	.short	0x010a
        /*0232*/ 	.byte	0x25
	.zero		1


	//   ....[13]....
        /*0234*/ 	.word	0x00003a80
        /*0238*/ 	.word	0x000000ff
        /*023c*/ 	.word	0x00000000
        /*0240*/ 	.short	0x0101
        /*0242*/ 	.byte	0x04
	.zero		1


	//   ....[14]....
        /*0244*/ 	.word	0x00003e10
        /*0248*/ 	.word	0x00000003
        /*024c*/ 	.word	0x00000000
        /*0250*/ 	.short	0x0101
        /*0252*/ 	.byte	0x3f
	.zero		1


	//   ....[15]....
        /*0254*/ 	.word	0x00007780
        /*0258*/ 	.word	0x0000000c
        /*025c*/ 	.word	0x00036420
        /*0260*/ 	.short	0x010a
        /*0262*/ 	.byte	0x3f
	.zero		1


	//   ....[16]....
        /*0264*/ 	.word	0x00007f10
        /*0268*/ 	.word	0x0000000c
        /*026c*/ 	.word	0x00036438
        /*0270*/ 	.short	0x010a
        /*0272*/ 	.byte	0x3f
	.zero		1


	//   ....[17]....
        /*0274*/ 	.word	0x00008290
        /*0278*/ 	.word	0x0000000c
        /*027c*/ 	.word	0x00036428
        /*0280*/ 	.short	0x010a
        /*0282*/ 	.byte	0x3f
	.zero		1


	//   ....[18]....
        /*0284*/ 	.word	0x000085e0
        /*0288*/ 	.word	0x0000000c
        /*028c*/ 	.word	0x00036438
        /*0290*/ 	.short	0x010a
        /*0292*/ 	.byte	0x3f
	.zero		1


	//   ....[19]....
        /*0294*/ 	.word	0x00008900
        /*0298*/ 	.word	0x0000000c
        /*029c*/ 	.word	0x00036420
        /*02a0*/ 	.short	0x010a
        /*02a2*/ 	.byte	0x3f
	.zero		1


	//   ....[20]....
        /*02a4*/ 	.word	0x00008c80
        /*02a8*/ 	.word	0x0000000c
        /*02ac*/ 	.word	0x00036438
        /*02b0*/ 	.short	0x010a
        /*02b2*/ 	.byte	0x3f
	.zero		1


	//   ....[21]....
        /*02b4*/ 	.word	0x00008f90
        /*02b8*/ 	.word	0x0000000c
        /*02bc*/ 	.word	0x00036428
        /*02c0*/ 	.short	0x010a
        /*02c2*/ 	.byte	0x3f
	.zero		1


	//   ....[22]....
        /*02c4*/ 	.word	0x000092b0
        /*02c8*/ 	.word	0x0000000c
        /*02cc*/ 	.word	0x00036438
        /*02d0*/ 	.short	0x010a
        /*02d2*/ 	.byte	0x3f
	.zero		1


	//   ....[23]....
        /*02d4*/ 	.word	0x00009720
        /*02d8*/ 	.word	0x00000005
        /*02dc*/ 	.word	0x00000000
        /*02e0*/ 	.short	0x010a
        /*02e2*/ 	.byte	0x3f
	.zero		1


	//   ....[24]....
        /*02e4*/ 	.word	0x000097a0
        /*02e8*/ 	.word	0x00000017
        /*02ec*/ 	.word	0x00000000
        /*02f0*/ 	.short	0x010a
        /*02f2*/ 	.byte	0x3f
	.zero		1


	//   ....[25]....
        /*02f4*/ 	.word	0x000097f0
        /*02f8*/ 	.word	0x00000007
        /*02fc*/ 	.word	0x00036438
        /*0300*/ 	.short	0x010a
        /*0302*/ 	.byte	0x3f
	.zero		1


	//   ....[26]....
        /*0304*/ 	.word	0x000098d0
        /*0308*/ 	.word	0x00000003
        /*030c*/ 	.word	0x00036400
        /*0310*/ 	.short	0x010a
        /*0312*/ 	.byte	0x3f
	.zero		1


	//   ....[27]....
        /*0314*/ 	.word	0x00009920
        /*0318*/ 	.word	0x00000003
        /*031c*/ 	.word	0x00036410
        /*0320*/ 	.short	0x010a
        /*0322*/ 	.byte	0x3f
	.zero		1


	//   ....[28]....
        /*0324*/ 	.word	0x00009980
        /*0328*/ 	.word	0x00000079
        /*032c*/ 	.word	0x00036430
        /*0330*/ 	.short	0x010a
        /*0332*/ 	.byte	0x3f
	.zero		1


	//   ....[29]....
        /*0334*/ 	.word	0x000099d0
        /*0338*/ 	.word	0x0000000c
        /*033c*/ 	.word	0x00036420
        /*0340*/ 	.short	0x010a
        /*0342*/ 	.byte	0x3f
	.zero		1


	//   ....[30]....
        /*0344*/ 	.word	0x00009a20
        /*0348*/ 	.word	0x0000000c
        /*034c*/ 	.word	0x00036438
        /*0350*/ 	.short	0x010a
        /*0352*/ 	.byte	0x3f
	.zero		1


	//   ....[31]....
        /*0354*/ 	.word	0x00009a70
        /*0358*/ 	.word	0x0000000c
        /*035c*/ 	.word	0x00036428
        /*0360*/ 	.short	0x010a
        /*0362*/ 	.byte	0x3f
	.zero		1


	//   ....[32]....
        /*0364*/ 	.word	0x00009ae0
        /*0368*/ 	.word	0x0000000c
        /*036c*/ 	.word	0x00036438
        /*0370*/ 	.short	0x010a
        /*0372*/ 	.byte	0x3f
	.zero		1


	//   ....[33]....
        /*0374*/ 	.word	0x00009b50
        /*0378*/ 	.word	0x0000000c
        /*037c*/ 	.word	0x00036420
        /*0380*/ 	.short	0x010a
        /*0382*/ 	.byte	0x3f
	.zero		1


	//   ....[34]....
        /*0384*/ 	.word	0x00009ba0
        /*0388*/ 	.word	0x0000000c
        /*038c*/ 	.word	0x00036438
        /*0390*/ 	.short	0x010a
        /*0392*/ 	.byte	0x3f
	.zero		1


	//   ....[35]....
        /*0394*/ 	.word	0x00009bf0
        /*0398*/ 	.word	0x0000000c
        /*039c*/ 	.word	0x00036428
        /*03a0*/ 	.short	0x010a
        /*03a2*/ 	.byte	0x3f
	.zero		1


	//   ....[36]....
        /*03a4*/ 	.word	0x00009c40
        /*03a8*/ 	.word	0x0000000c
        /*03ac*/ 	.word	0x00036438
        /*03b0*/ 	.short	0x010a
        /*03b2*/ 	.byte	0x3f
	.zero		1


	//   ....[37]....
        /*03b4*/ 	.word	0x00009d10
        /*03b8*/ 	.word	0x00000005
        /*03bc*/ 	.word	0x00000000
        /*03c0*/ 	.short	0x010a
        /*03c2*/ 	.byte	0x3f
	.zero		1


	//   ....[38]....
        /*03c4*/ 	.word	0x00009d60
        /*03c8*/ 	.word	0x00000017
        /*03cc*/ 	.word	0x00000000
        /*03d0*/ 	.short	0x010a
        /*03d2*/ 	.byte	0x3f
	.zero		1


	//----- nvinfo : EIATTR_NUM_MBARRIERS
	.align		4
.L_790:
        /*03d4*/ 	.byte	0x03, 0x38
        /*03d6*/ 	.short	0x0007


	//----- nvinfo : EIATTR_EXIT_INSTR_OFFSETS
	.align		4
        /*03d8*/ 	.byte	0x04, 0x1c
        /*03da*/ 	.short	(.L_792 - .L_791)


	//   ....[0]....
.L_791:
        /*03dc*/ 	.word	0x000008f0


	//   ....[1]....
        /*03e0*/ 	.word	0x00004ee0


	//   ....[2]....
        /*03e4*/ 	.word	0x00005e50


	//   ....[3]....
        /*03e8*/ 	.word	0x00009840


	//----- nvinfo : EIATTR_MAX_THREADS
	.align		4
.L_792:
        /*03ec*/ 	.byte	0x04, 0x05
        /*03ee*/ 	.short	(.L_794 - .L_793)
.L_793:
        /*03f0*/ 	.word	0x00000200
        /*03f4*/ 	.word	0x00000001
        /*03f8*/ 	.word	0x00000001


	//----- nvinfo : EIATTR_CRS_STACK_SIZE
	.align		4
.L_794:
        /*03fc*/ 	.byte	0x04, 0x1e
        /*03fe*/ 	.short	(.L_796 - .L_795)
.L_795:
        /*0400*/ 	.word	0x00000000


	//----- nvinfo : EIATTR_CBANK_PARAM_SIZE
	.align		4
.L_796:
        /*0404*/ 	.byte	0x03, 0x19
        /*0406*/ 	.short	0x0970


	//----- nvinfo : EIATTR_PARAM_CBANK
	.align		4
        /*0408*/ 	.byte	0x04, 0x0a
        /*040a*/ 	.short	(.L_798 - .L_797)
	.align		4
.L_797:
        /*040c*/ 	.word	index@(.nv.constant0._ZN7cutlass13device_kernelIN5flash11enable_sm90INS1_16FlashAttnBwdSm90INS1_25CollectiveMainloopBwdSm90ILi2ELi1ELi1EN4cute5tupleIJNS5_1CILi1EEES8_S8_EEENS6_IJNS7_ILi64EEENS7_ILi96EEENS7_ILi192EEEEEENS_10bfloat16_tEfNS_4arch4Sm90ELb1ELb0ELb1ELb0ELb0ELb0ELb1ELb0ELi3ELi1ELi1ELi1ELb0EEENS1_21CollectiveEpilogueBwdISD_SE_SG_Li384ELb0ELb1ELi3EEENS1_25SingleTileBwdLPTSchedulerILb0ELi96ELb0EEEEEEEEEvNT_6ParamsE)
        /*0410*/ 	.short	0x0210
        /*0412*/ 	.short	0x0970


	//----- nvinfo : EIATTR_SW_WAR
	.align		4
.L_798:
        /*0414*/ 	.byte	0x04, 0x36
        /*0416*/ 	.short	(.L_800 - .L_799)
.L_799:
        /*0418*/ 	.word	0x00000008
.L_800:


//--------------------- .nv.info._ZN7cutlass13device_kernelIN5flash11enable_sm90INS1_16FlashAttnBwdSm90INS1_25CollectiveMainloopBwdSm90ILi2ELi1ELi1EN4cute5tupleIJNS5_1CILi1EEES8_S8_EEENS6_IJNS7_ILi64EEENS7_ILi96EEENS7_ILi192EEEEEENS_10bfloat16_tEfNS_4arch4Sm90ELb1ELb0ELb1ELb0ELb1ELb0ELb1ELb0ELi3ELi1ELi1ELi1ELb0EEENS1_21CollectiveEpilogueBwdISD_SE_SG_Li384ELb0ELb1ELi3EEENS1_25SingleTileBwdLPTSchedulerILb0ELi96ELb1EEEEEEEEEvNT_6ParamsE --------------------------
	.section	.nv.info._ZN7cutlass13device_kernelIN5flash11enable_sm90INS1_16FlashAttnBwdSm90INS1_25CollectiveMainloopBwdSm90ILi2ELi1ELi1EN4cute5tupleIJNS5_1CILi1EEES8_S8_EEENS6_IJNS7_ILi64EEENS7_ILi96EEENS7_ILi192EEEEEENS_10bfloat16_tEfNS_4arch4Sm90ELb1ELb0ELb1ELb0ELb1ELb0ELb1ELb0ELi3ELi1ELi1ELi1ELb0EEENS1_21CollectiveEpilogueBwdISD_SE_SG_Li384ELb0ELb1ELi3EEENS1_25SingleTileBwdLPTSchedulerILb0ELi96ELb1EEEEEEEEEvNT_6ParamsE,"",@"SHT_CUDA_INFO"
	.sectionflags	@""
	.align	4


	//----- nvinfo : EIATTR_CUDA_API_VERSION
	.align		4
        /*0000*/ 	.byte	0x04, 0x37
        /*0002*/ 	.short	(.L_802 - .L_801)
.L_801:
        /*0004*/ 	.word	0x00000082


	//----- nvinfo : EIATTR_KPARAM_INFO
	.align		4
.L_802:
        /*0008*/ 	.byte	0x04, 0x17
        /*000a*/ 	.short	(.L_804 - .L_803)
.L_803:
        /*000c*/ 	.word	0x00000000
        /*0010*/ 	.short	0x0000
        /*0012*/ 	.short	0x0070
        /*0014*/ 	.byte	0x00, 0xf0, 0x01, 0x24


	//----- nvinfo : EIATTR_SPARSE_MMA_MASK
	.align		4
.L_804:
        /*0018*/ 	.byte	0x03, 0x50
        /*001a*/ 	.short	0x0000


	//----- nvinfo : EIATTR_MAXREG_COUNT
	.align		4
        /*001c*/ 	.byte	0x03, 0x1b
        /*001e*/ 	.short	0x0080


	//----- nvinfo : EIATTR_NUM_BARRIERS
	.align		4
        /*0020*/ 	.byte	0x02, 0x4c
        /*0022*/ 	.byte	0x10
	.zero		1


	//----- nvinfo : EIATTR_EXTERNS
	.align		4
        /*0024*/ 	.byte	0x04, 0x0f
        /*0026*/ 	.short	(.L_806 - .L_805)


	//   ....[0]....
	.align		4
.L_805:
        /*0028*/ 	.word	index@(__assertfail)


	//----- nvinfo : EIATTR_ANNOTATIONS
	.align		4
.L_806:
        /*002c*/ 	.byte	0x04, 0x55
        /*002e*/ 	.short	(.L_808 - .L_807)


	//   ....[0]....
.L_807:
        /* <DEDUP_REMOVED lines=12> */


	//----- nvinfo : EIATTR_MERCURY_ISA_VERSION
	.align		4
.L_808:
        /*00d8*/ 	.byte	0x03, 0x5f
        /*00da*/ 	.short	0x0101


	//----- nvinfo : EIATTR_INT_WARP_WIDE_INSTR_OFFSETS
	.align		4
        /*00dc*/ 	.byte	0x04, 0x31
        /*00de*/ 	.short	(.L_810 - .L_809)


	//   ....[0]....
.L_809:
        /*00e0*/ 	.word	0x000001e0


	//   ....[1]....
        /*00e4*/ 	.word	0x000002a0


	//   ....[2]....
        /*00e8*/ 	.word	0x00006c90


	//   ....[3]....
        /*00ec*/ 	.word	0x00007440


	//   ....[4]....
        /*00f0*/ 	.word	0x00007aa0


	//----- nvinfo : EIATTR_COOP_GROUP_MASK_REGIDS
	.align		4
.L_810:
        /*00f4*/ 	.byte	0x04, 0x29
        /*00f6*/ 	.short	(.L_812 - .L_811)


	//   ....[0]....
.L_811:
        /*00f8*/ 	.word	0xffffffff


	//   ....[1]....
        /*00fc*/ 	.word	0xffffffff


	//   ....[2]....
        /*0100*/ 	.word	0xffffffff


	//   ....[3]....
        /*0104*/ 	.word	0xffffffff


	//   ....[4]....
        /*0108*/ 	.word	0xffffffff


	//   ....[5]....
        /*010c*/ 	.word	0xffffffff


	//   ....[6]....
        /*0110*/ 	.word	0xffffffff


	//   ....[7]....
        /*0114*/ 	.word	0xffffffff


	//   ....[8]....
        /*0118*/ 	.word	0xffffffff


	//   ....[9]....
        /*011c*/ 	.word	0xffffffff


	//   ....[10]....
        /*0120*/ 	.word	0xffffffff


	//   ....[11]....
        /*0124*/ 	.word	0xffffffff


	//   ....[12]....
        /*0128*/ 	.word	0xffffffff


	//   ....[13]....
        /*012c*/ 	.word	0xffffffff


	//   ....[14]....
        /*0130*/ 	.word	0x0500000f


	//   ....[15]....
        /*0134*/ 	.word	0x0500000f


	//   ....[16]....
        /*0138*/ 	.word	0x0500000f


	//   ....[17]....
        /*013c*/ 	.word	0x0500000f


	//----- nvinfo : EIATTR_COOP_GROUP_INSTR_OFFSETS
	.align		4
.L_812:
        /*0140*/ 	.byte	0x04, 0x28
        /*0142*/ 	.short	(.L_814 - .L_813)


	//   ....[0]....
.L_813:
        /*0144*/ 	.word	0x00000060


	//   ....[1]....
        /*0148*/ 	.word	0x000001f0


	//   ....[2]....
        /*014c*/ 	.word	0x00000280


	//   ....[3]....
        /*0150*/ 	.word	0x00000400


	//   ....[4]....
        /*0154*/ 	.word	0x00000650


	//   ....[5]....
        /*0158*/ 	.word	0x00001260


	//   ....[6]....
        /*015c*/ 	.word	0x00004920


	//   ....[7]....
        /*0160*/ 	.word	0x00005f20


	//   ....[8]....
        /*0164*/ 	.word	0x00006700


	//   ....[9]....
        /*0168*/ 	.word	0x00006bc0


	//   ....[10]....
        /*016c*/ 	.word	0x00006f80


	//   ....[11]....
        /*0170*/ 	.word	0x00007370


	//   ....[12]....
        /*0174*/ 	.word	0x00007620


	//   ....[13]....
        /*0178*/ 	.word	0x000079d0


	//   ....[14]....
        /*017c*/ 	.word	0x0000a310


	//   ....[15]....
        /*0180*/ 	.word	0x0000a480


	//   ....[16]....
        /*0184*/ 	.word	0x0000a4f0


	//   ....[17]....
        /*0188*/ 	.word	0x0000a560


	//----- nvinfo : EIATTR_REG_RECONFIG
	.align		4
.L_814:
        /*018c*/ 	.byte	0x01, 0x54
	.zero		2


	//----- nvinfo : EIATTR_SYSCALL_OFFSETS
	.align		4
        /*0190*/ 	.byte	0x04, 0x46
        /*0192*/ 	.short	(.L_816 - .L_815)


	//   ....[0]....
.L_815:
        /*0194*/ 	.word	0x00000ec0


	//   ....[1]....
        /*0198*/ 	.word	0x00000fb0


	//   ....[2]....
        /*019c*/ 	.word	0x000010f0


	//   ....[3]....
        /*01a0*/ 	.word	0x000011e0


	//   ....[4]....
        /*01a4*/ 	.word	0x00004310


	//   ....[5]....
        /*01a8*/ 	.word	0x00004450


	//   ....[6]....
        /*01ac*/ 	.word	0x00004570


	//   ....[7]....
        /*01b0*/ 	.word	0x00004690


	//----- nvinfo : EIATTR_MBARRIER_INSTR_OFFSETS
	.align		4
.L_816:
        /*01b4*/ 	.byte	0x04, 0x39
        /*01b6*/ 	.short	(.L_818 - .L_817)


	//   ....[0]....
.L_817:
        /*01b8*/ 	.word	0x000002c0
        /*01bc*/ 	.word	0x000000ff
        /*01c0*/ 	.word	0x00036400
        /*01c4*/ 	.short	0x0100
        /*01c6*/ 	.byte	0x06
	.zero		1


	//   ....[1]....
        /*01c8*/ 	.word	0x000003b0
        /*01cc*/ 	.word	0x000000ff
        /*01d0*/ 	.word	0x00036410
        /*01d4*/ 	.short	0x0100
        /*01d6*/ 	.byte	0x08
	.zero		1


	//   ....[2]....
        /*01d8*/ 	.word	0x000003c0
        /*01dc*/ 	.word	0x000000ff
        /*01e0*/ 	.word	0x00036420
        /*01e4*/ 	.short	0x0100
        /*01e6*/ 	.byte	0x08
	.zero		1


	//   ....[3]....
        /*01e8*/ 	.word	0x000003d0
        /*01ec*/ 	.word	0x000000ff
        /*01f0*/ 	.word	0x00036418
        /*01f4*/ 	.short	0x0100
        /*01f6*/ 	.byte	0x08
	.zero		1


	//   ....[4]....
        /*01f8*/ 	.word	0x000003e0
        /*01fc*/ 	.word	0x000000ff
        /*0200*/ 	.word	0x00036428
        /*0204*/ 	.short	0x0100
        /*0206*/ 	.byte	0x08
	.zero		1


	//   ....[5]....
        /*0208*/ 	.word	0x00000510
        /*020c*/ 	.word	0x000000ff
        /*0210*/ 	.word	0x00036430
        /*0214*/ 	.short	0x0100
        /*0216*/ 	.byte	0x08
	.zero		1


	//   ....[6]....
        /*0218*/ 	.word	0x00000520
        /*021c*/ 	.word	0x000000ff
        /*0220*/ 	.word	0x00036438
        /*0224*/ 	.short	0x0100
        /*0226*/ 	.byte	0x08
	.zero		1


	//   ....[7]....
        /*0228*/ 	.word	0x00001290
        /*022c*/ 	.word	0x000000ff
        /*0230*/ 	.word	0x00036400
        /*0234*/ 	.short	0x010a
        /*0236*/ 	.byte	0x28
	.zero		1


	//   ....[8]....
        /*0238*/ 	.word	0x00001380
        /*023c*/ 	.word	0x000000ff
        /*0240*/ 	.word	0x00036400
        /*0244*/ 	.short	0x010a
        /*0246*/ 	.byte	0x28
	.zero		1


	//   ....[9]....
        /*0248*/ 	.word	0x00001ad0
        /*024c*/ 	.word	0x00000003
        /*0250*/ 	.word	0x00036410
        /*0254*/ 	.short	0x010a
        /*0256*/ 	.byte	0x3f
	.zero		1


	//   ....[10]....
        /*0258*/ 	.word	0x00001b10
        /*025c*/ 	.word	0x00000003
        /*0260*/ 	.word	0x00036410
        /*0264*/ 	.short	0x010a
        /*0266*/ 	.byte	0x3f
	.zero		1


	//   ....[11]....
        /*0268*/ 	.word	0x000021b0
        /*026c*/ 	.word	0x000000ff
        /*0270*/ 	.word	0x00036430
        /*0274*/ 	.short	0x010a
        /*0276*/ 	.byte	0x28
	.zero		1


	//   ....[12]....
        /*0278*/ 	.word	0x00002400
        /*027c*/ 	.word	0x000000ff
        /*0280*/ 	.word	0x00036430
        /*0284*/ 	.short	0x010a
        /*0286*/ 	.byte	0x28
	.zero		1


	//   ....[13]....
        /*0288*/ 	.word	0x00003ac0
        /*028c*/ 	.word	0x000000ff
        /*0290*/ 	.word	0x00000000
        /*0294*/ 	.short	0x0101
        /*0296*/ 	.byte	0x04
	.zero		1


	//   ....[14]....
        /*0298*/ 	.word	0x00003e50
        /*029c*/ 	.word	0x00000003
        /*02a0*/ 	.word	0x00000000
        /*02a4*/ 	.short	0x0101
        /*02a6*/ 	.byte	0x3f
	.zero		1


	//   ....[15]....
        /*02a8*/ 	.word	0x00008200
        /*02ac*/ 	.word	0x0000000c
        /*02b0*/ 	.word	0x00036420
        /*02b4*/ 	.short	0x010a
        /*02b6*/ 	.byte	0x3f
	.zero		1


	//   ....[16]....
        /*02b8*/ 	.word	0x00008990
        /*02bc*/ 	.word	0x0000000c
        /*02c0*/ 	.word	0x00036438
        /*02c4*/ 	.short	0x010a
        /*02c6*/ 	.byte	0x3f
	.zero		1


	//   ....[17]....
        /*02c8*/ 	.word	0x00008d10
        /*02cc*/ 	.word	0x0000000c
        /*02d0*/ 	.word	0x00036428
        /*02d4*/ 	.short	0x010a
        /*02d6*/ 	.byte	0x3f
	.zero		1


	//   ....[18]....
        /*02d8*/ 	.word	0x00009060
        /*02dc*/ 	.word	0x0000000c
        /*02e0*/ 	.word	0x00036438
        /*02e4*/ 	.short	0x010a
        /*02e6*/ 	.byte	0x3f
	.zero		1


	//   ....[19]....
        /*02e8*/ 	.word	0x00009380
        /*02ec*/ 	.word	0x0000000c
        /*02f0*/ 	.word	0x00036420
        /*02f4*/ 	.short	0x010a
        /*02f6*/ 	.byte	0x3f
	.zero		1


	//   ....[20]....
        /*02f8*/ 	.word	0x00009700
        /*02fc*/ 	.word	0x0000000c
        /*0300*/ 	.word	0x00036438
        /*0304*/ 	.short	0x010a
        /*0306*/ 	.byte	0x3f
	.zero		1


	//   ....[21]....
        /*0308*/ 	.word	0x00009a10
        /*030c*/ 	.word	0x0000000c
        /*0310*/ 	.word	0x00036428
        /*0314*/ 	.short	0x010a
        /*0316*/ 	.byte	0x3f
	.zero		1


	//   ....[22]....
        /*0318*/ 	.word	0x00009d30
        /*031c*/ 	.word	0x0000000c
        /*0320*/ 	.word	0x00036438
        /*0324*/ 	.short	0x010a
        /*0326*/ 	.byte	0x3f
	.zero		1


	//   ....[23]....
        /*0328*/ 	.word	0x0000a1a0
        /*032c*/ 	.word	0x00000005
        /*0330*/ 	.word	0x00000000
        /*0334*/ 	.short	0x010a
        /*0336*/ 	.byte	0x3f
	.zero		1


	//   ....[24]....
        /*0338*/ 	.word	0x0000a220
        /*033c*/ 	.word	0x00000017
        /*0340*/ 	.word	0x00000000
        /*0344*/ 	.short	0x010a
        /*0346*/ 	.byte	0x3f
	.zero		1


	//   ....[25]....
        /*0348*/ 	.word	0x0000a270
        /*034c*/ 	.word	0x00000007
        /*0350*/ 	.word	0x00036438
        /*0354*/ 	.short	0x010a
        /*0356*/ 	.byte	0x3f
	.zero		1


	//   ....[26]....
        /*0358*/ 	.word	0x0000a350
        /*035c*/ 	.word	0x00000003
        /*0360*/ 	.word	0x00036400
        /*0364*/ 	.short	0x010a
        /*0366*/ 	.byte	0x3f
	.zero		1


	//   ....[27]....
        /*0368*/ 	.word	0x0000a3a0
        /*036c*/ 	.word	0x00000003
        /*0370*/ 	.word	0x00036410
        /*0374*/ 	.short	0x010a
        /*0376*/ 	.byte	0x3f
	.zero		1


	//   ....[28]....
        /*0378*/ 	.word	0x0000a400
        /*037c*/ 	.word	0x00000079
        /*0380*/ 	.word	0x00036430
        /*0384*/ 	.short	0x010a
        /*0386*/ 	.byte	0x3f
	.zero		1


	//   ....[29]....
        /*0388*/ 	.word	0x0000a5a0
        /*038c*/ 	.word	0x0000000c
        /*0390*/ 	.word	0x00036420
        /*0394*/ 	.short	0x010a
        /*0396*/ 	.byte	0x3f
	.zero		1


	//   ....[30]....
        /*0398*/ 	.word	0x0000a5f0
        /*039c*/ 	.word	0x0000000c
        /*03a0*/ 	.word	0x00036438
        /*03a4*/ 	.short	0x010a
        /*03a6*/ 	.byte	0x3f
	.zero		1


	//   ....[31]....
        /*03a8*/ 	.word	0x0000a640
        /*03ac*/ 	.word	0x0000000c
        /*03b0*/ 	.word	0x00036428
        /*03b4*/ 	.short	0x010a
        /*03b6*/ 	.byte	0x3f
	.zero		1


	//   ....[32]....
        /*03b8*/ 	.word	0x0000a6b0
        /*03bc*/ 	.word	0x0000000c
        /*03c0*/ 	.word	0x00036438
        /*03c4*/ 	.short	0x010a
        /*03c6*/ 	.byte	0x3f
	.zero		1


	//   ....[33]....
        /*03c8*/ 	.word	0x0000a720
        /*03cc*/ 	.word	0x0000000c
        /*03d0*/ 	.word	0x00036420
        /*03d4*/ 	.short	0x010a
        /*03d6*/ 	.byte	0x3f
	.zero		1


	//   ....[34]....
        /*03d8*/ 	.word	0x0000a770
        /*03dc*/ 	.word	0x0000000c
        /*03e0*/ 	.word	0x00036438
        /*03e4*/ 	.short	0x010a
        /*03e6*/ 	.byte	0x3f
	.zero		1


	//   ....[35]....
        /*03e8*/ 	.word	0x0000a7c0
        /*03ec*/ 	.word	0x0000000c
        /*03f0*/ 	.word	0x00036428
        /*03f4*/ 	.short	0x010a
        /*03f6*/ 	.byte	0x3f
	.zero		1


	//   ....[36]....
        /*03f8*/ 	.word	0x0000a810
        /*03fc*/ 	.word	0x0000000c
        /*0400*/ 	.word	0x00036438
        /*0404*/ 	.short	0x010a
        /*0406*/ 	.byte	0x3f
	.zero		1


	//   ....[37]....
        /*0408*/ 	.word	0x0000a8e0
        /*040c*/ 	.word	0x00000005
        /*0410*/ 	.word	0x00000000
        /*0414*/ 	.short	0x010a
        /*0416*/ 	.byte	0x3f
	.zero		1


	//   ....[38]....
        /*0418*/ 	.word	0x0000a930
        /*041c*/ 	.word	0x00000017
        /*0420*/ 	.word	0x00000000
        /*0424*/ 	.short	0x010a
        /*0426*/ 	.byte	0x3f
	.zero		1


	//----- nvinfo : EIATTR_NUM_MBARRIERS
	.align		4
.L_818:
        /*0428*/ 	.byte	0x03, 0x38
        /*042a*/ 	.short	0x0007


	//----- nvinfo : EIATTR_EXIT_INSTR_OFFSETS
	.align		4
        /*042c*/ 	.byte	0x04, 0x1c
        /*042e*/ 	.short	(.L_820 - .L_819)


	//   ....[0]....
.L_819:
        /*0430*/ 	.word	0x00000930


	//   ....[1]....
        /*0434*/ 	.word	0x00004f50


	//   ....[2]....
        /*0438*/ 	.word	0x00005ed0


	//   ....[3]....
        /*043c*/ 	.word	0x0000a2c0


	//----- nvinfo : EIATTR_MAX_THREADS
	.align		4
.L_820:
        /*0440*/ 	.byte	0x04, 0x05
        /*0442*/ 	.short	(.L_822 - .L_821)
.L_821:
        /*0444*/ 	.word	0x00000200
        /*0448*/ 	.word	0x00000001
        /*044c*/ 	.word	0x00000001


	//----- nvinfo : EIATTR_CRS_STACK_SIZE
	.align		4
.L_822:
        /*0450*/ 	.byte	0x04, 0x1e
        /*0452*/ 	.short	(.L_824 - .L_823)
.L_823:
        /*0454*/ 	.word	0x00000000


	//----- nvinfo : EIATTR_CBANK_PARAM_SIZE
	.align		4
.L_824:
        /*0458*/ 	.byte	0x03, 0x19
        /*045a*/ 	.short	0x0970


	//----- nvinfo : EIATTR_PARAM_CBANK
	.align		4
        /*045c*/ 	.byte	0x04, 0x0a
        /*045e*/ 	.short	(.L_826 - .L_825)
	.align		4
.L_825:
        /*0460*/ 	.word	index@(.nv.constant0._ZN7cutlass13device_kernelIN5flash11enable_sm90INS1_16FlashAttnBwdSm90INS1_25CollectiveMainloopBwdSm90ILi2ELi1ELi1EN4cute5tupleIJNS5_1CILi1EEES8_S8_EEENS6_IJNS7_ILi64EEENS7_ILi96EEENS7_ILi192EEEEEENS_10bfloat16_tEfNS_4arch4Sm90ELb1ELb0ELb1ELb0ELb1ELb0ELb1ELb0ELi3ELi1ELi1ELi1ELb0EEENS1_21CollectiveEpilogueBwdISD_SE_SG_Li384ELb0ELb1ELi3EEENS1_25SingleTileBwdLPTSchedulerILb0ELi96ELb1EEEEEEEEEvNT_6ParamsE)
        /*0464*/ 	.short	0x0210
        /*0466*/ 	.short	0x0970


	//----- nvinfo : EIATTR_SW_WAR
	.align		4
.L_826:
        /*0468*/ 	.byte	0x04, 0x36
        /*046a*/ 	.short	(.L_828 - .L_827)
.L_827:
        /*046c*/ 	.word	0x00000008
.L_828:


//--------------------- .nv.info._ZN7cutlass13device_kernelIN5flash11enable_sm90INS1_16FlashAttnBwdSm90INS1_25CollectiveMainloopBwdSm90ILi2ELi1ELi1EN4cute5tupleIJNS5_1CILi1EEES8_S8_EEENS6_IJNS7_ILi64EEENS7_ILi96EEENS7_ILi192EEEEEENS_10bfloat16_tEfNS_4arch4Sm90ELb1ELb0ELb1ELb0ELb0ELb0ELb1ELb0ELi3ELi1ELi1ELi1ELb0EEENS1_24CollectiveEpilogueBwdGQAISD_fSG_Li384ELb0ELb0EEENS1_25SingleTileBwdLPTSchedulerILb0ELi96ELb0EEEEEEEEEvNT_6ParamsE --------------------------
	.section	.nv.info._ZN7cutlass13device_kernelIN5flash11enable_sm90INS1_16FlashAttnBwdSm90INS1_25CollectiveMainloopBwdSm90ILi2ELi1ELi1EN4cute5tupleIJNS5_1CILi1EEES8_S8_EEENS6_IJNS7_ILi64EEENS7_ILi96EEENS7_ILi192EEEEEENS_10bfloat16_tEfNS_4arch4Sm90ELb1ELb0ELb1ELb0ELb0ELb0ELb1ELb0ELi3ELi1ELi1ELi1ELb0EEENS1_24CollectiveEpilogueBwdGQAISD_fSG_Li384ELb0ELb0EEENS1_25SingleTileBwdLPTSchedulerILb0ELi96ELb0EEEEEEEEEvNT_6ParamsE,"",@"SHT_CUDA_INFO"
	.sectionflags	@""
	.align	4


	//----- nvinfo : EIATTR_CUDA_API_VERSION
	.align		4
        /*0000*/ 	.byte	0x04, 0x37
        /*0002*/ 	.short	(.L_830 - .L_829)
.L_829:
        /*0004*/ 	.word	0x00000082


	//----- nvinfo : EIATTR_KPARAM_INFO
	.align		4
.L_830:
        /*0008*/ 	.byte	0x04, 0x17
        /*000a*/ 	.short	(.L_832 - .L_831)
.L_831:
        /*000c*/ 	.word	0x00000000
        /*0010*/ 	.short	0x0000
        /*0012*/ 	.short	0x0070
        /*0014*/ 	.byte	0x00, 0xf0, 0x01, 0x1c


	//----- nvinfo : EIATTR_SPARSE_MMA_MASK
	.align		4
.L_832:
        /*0018*/ 	.byte	0x03, 0x50
        /*001a*/ 	.short	0x0000


	//----- nvinfo : EIATTR_MAXREG_COUNT
	.align		4
        /*001c*/ 	.byte	0x03, 0x1b
        /*001e*/ 	.short	0x0080


	//----- nvinfo : EIATTR_NUM_BARRIERS
	.align		4
        /*0020*/ 	.byte	0x02, 0x4c
        /*0022*/ 	.byte	0x10
	.zero		1


	//----- nvinfo : EIATTR_EXTERNS
	.align		4
        /*0024*/ 	.byte	0x04, 0x0f
        /*0026*/ 	.short	(.L_834 - .L_833)


	//   ....[0]....
	.align		4
.L_833:
        /*0028*/ 	.word	index@(__assertfail)


	//----- nvinfo : EIATTR_ANNOTATIONS
	.align		4
.L_834:
        /*002c*/ 	.byte	0x04, 0x55
        /*002e*/ 	.short	(.L_836 - .L_835)


	//   ....[0]....
.L_835:
        /* <DEDUP_REMOVED lines=12> */


	//----- nvinfo : EIATTR_MERCURY_ISA_VERSION
	.align		4
.L_836:
        /*00d8*/ 	.byte	0x03, 0x5f
        /*00da*/ 	.short	0x0101


	//----- nvinfo : EIATTR_INT_WARP_WIDE_INSTR_OFFSETS
	.align		4
        /*00dc*/ 	.byte	0x04, 0x31
        /*00de*/ 	.short	(.L_838 - .L_837)


	//   ....[0]....
.L_837:
        /*00e0*/ 	.word	0x00000180


	//   ....[1]....
        /*00e4*/ 	.word	0x00000240


	//----- nvinfo : EIATTR_COOP_GROUP_MASK_REGIDS
	.align		4
.L_838:
        /*00e8*/ 	.byte	0x04, 0x29
        /*00ea*/ 	.short	(.L_840 - .L_839)


	//   ....[0]....
.L_839:
        /*00ec*/ 	.word	0xffffffff


	//   ....[1]....
        /*00f0*/ 	.word	0xffffffff


	//   ....[2]....
        /*00f4*/ 	.word	0xffffffff


	//   ....[3]....
        /*00f8*/ 	.word	0xffffffff


	//   ....[4]....
        /*00fc*/ 	.word	0xffffffff


	//   ....[5]....
        /*0100*/ 	.word	0xffffffff


	//   ....[6]....
        /*0104*/ 	.word	0xffffffff


	//   ....[7]....
        /*0108*/ 	.word	0x0500000f


	//----- nvinfo : EIATTR_COOP_GROUP_INSTR_OFFSETS
	.align		4
.L_840:
        /*010c*/ 	.byte	0x04, 0x28
        /*010e*/ 	.short	(.L_842 - .L_841)


	//   ....[0]....
.L_841:
        /*0110*/ 	.word	0x00000060


	//   ....[1]....
        /*0114*/ 	.word	0x00000190


	//   ....[2]....
        /*0118*/ 	.word	0x00000220


	//   ....[3]....
        /*011c*/ 	.word	0x000003a0


	//   ....[4]....
        /*0120*/ 	.word	0x000005f0


	//   ....[5]....
        /*0124*/ 	.word	0x000011d0


	//   ....[6]....
        /*0128*/ 	.word	0x000048f0


	//   ....[7]....
        /*012c*/ 	.word	0x000082e0


	//----- nvinfo : EIATTR_REG_RECONFIG
	.align		4
.L_842:
        /*0130*/ 	.byte	0x01, 0x54
	.zero		2


	//----- nvinfo : EIATTR_SYSCALL_OFFSETS
	.align		4
        /*0134*/ 	.byte	0x04, 0x46
        /*0136*/ 	.short	(.L_844 - .L_843)


	//   ....[0]....
.L_843:
        /*0138*/ 	.word	0x00000e30


	//   ....[1]....
        /*013c*/ 	.word	0x00000f20


	//   ....[2]....
        /*0140*/ 	.word	0x00001060


	//   ....[3]....
        /*0144*/ 	.word	0x00001150


	//----- nvinfo : EIATTR_MBARRIER_INSTR_OFFSETS
	.align		4
.L_844:
        /*0148*/ 	.byte	0x04, 0x39
        /*014a*/ 	.short	(.L_846 - .L_845)


	//   ....[0]....
.L_845:
        /*014c*/ 	.word	0x00000260
        /*0150*/ 	.word	0x000000ff
        /*0154*/ 	.word	0x00036400
        /*0158*/ 	.short	0x0100
        /*015a*/ 	.byte	0x06
	.zero		1


	//   ....[1]....
        /*015c*/ 	.word	0x00000350
        /*0160*/ 	.word	0x000000ff
        /*0164*/ 	.word	0x00036410
        /*0168*/ 	.short	0x0100
        /*016a*/ 	.byte	0x08
	.zero		1


	//   ....[2]....
        /*016c*/ 	.word	0x00000360
        /*0170*/ 	.word	0x000000ff
        /*0174*/ 	.word	0x00036420
        /*0178*/ 	.short	0x0100
        /*017a*/ 	.byte	0x08
	.zero		1


	//   ....[3]....
        /*017c*/ 	.word	0x00000370
        /*0180*/ 	.word	0x000000ff
        /*0184*/ 	.word	0x00036418
        /*0188*/ 	.short	0x0100
        /*018a*/ 	.byte	0x08
	.zero		1


	//   ....[4]....
        /*018c*/ 	.word	0x00000380
        /*0190*/ 	.word	0x000000ff
        /*0194*/ 	.word	0x00036428
        /*0198*/ 	.short	0x0100
        /*019a*/ 	.byte	0x08
	.zero		1


	//   ....[5]....
        /*019c*/ 	.word	0x000004b0
        /*01a0*/ 	.word	0x000000ff
        /*01a4*/ 	.word	0x00036430
        /*01a8*/ 	.short	0x0100
        /*01aa*/ 	.byte	0x08
	.zero		1


	//   ....[6]....
        /*01ac*/ 	.word	0x000004c0
        /*01b0*/ 	.word	0x000000ff
        /*01b4*/ 	.word	0x00036438
        /*01b8*/ 	.short	0x0100
        /*01ba*/ 	.byte	0x08
	.zero		1


	//   ....[7]....
        /*01bc*/ 	.word	0x00001200
        /*01c0*/ 	.word	0x000000ff
        /*01c4*/ 	.word	0x00036400
        /*01c8*/ 	.short	0x010a
        /*01ca*/ 	.byte	0x28
	.zero		1


	//   ....[8]....
        /*01cc*/ 	.word	0x000012f0
        /*01d0*/ 	.word	0x000000ff
        /*01d4*/ 	.word	0x00036400
        /*01d8*/ 	.short	0x010a
        /*01da*/ 	.byte	0x28
	.zero		1


	//   ....[9]....
        /*01dc*/ 	.word	0x00001a30
        /*01e0*/ 	.word	0x00000003
        /*01e4*/ 	.word	0x00036410
        /*01e8*/ 	.short	0x010a
        /*01ea*/ 	.byte	0x3f
	.zero		1


	//   ....[10]....
        /*01ec*/ 	.word	0x00001a70
        /*01f0*/ 	.word	0x00000003
        /*01f4*/ 	.word	0x00036410
        /*01f8*/ 	.short	0x010a
        /*01fa*/ 	.byte	0x3f
	.zero		1


	//   ....[11]....
        /*01fc*/ 	.word	0x00002110
        /*0200*/ 	.word	0x000000ff
        /*0204*/ 	.word	0x00036430
        /*0208*/ 	.short	0x010a
        /*020a*/ 	.byte	0x28
	.zero		1


	//   ....[12]....
        /*020c*/ 	.word	0x00002360
        /*0210*/ 	.word	0x000000ff
        /*0214*/ 	.word	0x00036430
        /*0218*/ 	.short	0x010a
        /*021a*/ 	.byte	0x28
	.zero		1


	//   ....[13]....
        /*021c*/ 	.word	0x00003a20
        /*0220*/ 	.word	0x000000ff
        /*0224*/ 	.word	0x00000000
        /*0228*/ 	.short	0x0101
        /*022a*/ 	.byte	0x04
	.zero		1


	//   ....[14]....
        /*022c*/ 	.word	0x00003db0
        /*0230*/ 	.word	0x00000003
        /*0234*/ 	.word	0x00000000
        /*0238*/ 	.short	0x0101
        /*023a*/ 	.byte	0x3f
	.zero		1


	//   ....[15]....
        /*023c*/ 	.word	0x000061d0
        /*0240*/ 	.word	0x0000000c
        /*0244*/ 	.word	0x00036420
        /*0248*/ 	.short	0x010a
        /*024a*/ 	.byte	0x3f
	.zero		1


	//   ....[16]....
        /*024c*/ 	.word	0x00006960
        /*0250*/ 	.word	0x0000000c
        /*0254*/ 	.word	0x00036438
        /*0258*/ 	.short	0x010a
        /*025a*/ 	.byte	0x3f
	.zero		1


	//   ....[17]....
        /*025c*/ 	.word	0x00006ce0
        /*0260*/ 	.word	0x0000000c
        /*0264*/ 	.word	0x00036428
        /*0268*/ 	.short	0x010a
        /*026a*/ 	.byte	0x3f
	.zero		1


	//   ....[18]....
        /*026c*/ 	.word	0x00007030
        /*0270*/ 	.word	0x0000000c
        /*0274*/ 	.word	0x00036438
        /*0278*/ 	.short	0x010a
        /*027a*/ 	.byte	0x3f
	.zero		1


	//   ....[19]....
        /*027c*/ 	.word	0x00007350
        /*0280*/ 	.word	0x0000000c
        /*0284*/ 	.word	0x00036420
        /*0288*/ 	.short	0x010a
        /*028a*/ 	.byte	0x3f
	.zero		1


	//   ....[20]....
        /*028c*/ 	.word	0x000076d0
        /*0290*/ 	.word	0x0000000c
        /*0294*/ 	.word	0x00036438
        /*0298*/ 	.short	0x010a
        /*029a*/ 	.byte	0x3f
	.zero		1


	//   ....[21]....
        /*029c*/ 	.word	0x000079e0
        /*02a0*/ 	.word	0x0000000c
        /*02a4*/ 	.word	0x00036428
        /*02a8*/ 	.short	0x010a
        /*02aa*/ 	.byte	0x3f
	.zero		1


	//   ....[22]....
        /*02ac*/ 	.word	0x00007d00
        /*02b0*/ 	.word	0x0000000c
        /*02b4*/ 	.word	0x00036438
        /*02b8*/ 	.short	0x010a
        /*02ba*/ 	.byte	0x3f
	.zero		1


	//   ....[23]....
        /*02bc*/ 	.word	0x00008170
        /*02c0*/ 	.word	0x00000005
        /*02c4*/ 	.word	0x00000000
        /*02c8*/ 	.short	0x010a
        /*02ca*/ 	.byte	0x3f
	.zero		1


	//   ....[24]....
        /*02cc*/ 	.word	0x000081f0
        /*02d0*/ 	.word	0x00000017
        /*02d4*/ 	.word	0x00000000
        /*02d8*/ 	.short	0x010a
        /*02da*/ 	.byte	0x3f
	.zero		1


	//   ....[25]....
        /*02dc*/ 	.word	0x00008240
        /*02e0*/ 	.word	0x00000007
        /*02e4*/ 	.word	0x00036438
        /*02e8*/ 	.short	0x010a
        /*02ea*/ 	.byte	0x3f
	.zero		1


	//   ....[26]....
        /*02ec*/ 	.word	0x00008320
        /*02f0*/ 	.word	0x00000003
        /*02f4*/ 	.word	0x00036400
        /*02f8*/ 	.short	0x010a
        /*02fa*/ 	.byte	0x3f
	.zero		1


	//   ....[27]....
        /*02fc*/ 	.word	0x00008370
        /*0300*/ 	.word	0x00000003
        /*0304*/ 	.word	0x00036410
        /*0308*/ 	.short	0x010a
        /*030a*/ 	.byte	0x3f
	.zero		1


	//   ....[28]....
        /*030c*/ 	.word	0x000083d0
        /*0310*/ 	.word	0x00000079
        /*0314*/ 	.word	0x00036430
        /*0318*/ 	.short	0x010a
        /*031a*/ 	.byte	0x3f
	.zero		1


	//   ....[29]....
        /*031c*/ 	.word	0x00008420
        /*0320*/ 	.word	0x0000000c
        /*0324*/ 	.word	0x00036420
        /*0328*/ 	.short	0x010a
        /*032a*/ 	.byte	0x3f
	.zero		1


	//   ....[30]....
        /*032c*/ 	.word	0x00008470
        /*0330*/ 	.word	0x0000000c
        /*0334*/ 	.word	0x00036438
        /*0338*/ 	.short	0x010a
        /*033a*/ 	.byte	0x3f
	.zero		1


	//   ....[31]....
        /*033c*/ 	.word	0x000084c0
        /*0340*/ 	.word	0x0000000c
        /*0344*/ 	.word	0x00036428
        /*0348*/ 	.short	0x010a
        /*034a*/ 	.byte	0x3f
	.zero		1


	//   ....[32]....
        /*034c*/ 	.word	0x00008530
        /*0350*/ 	.word	0x0000000c
        /*0354*/ 	.word	0x00036438
        /*0358*/ 	.short	0x010a
        /*035a*/ 	.byte	0x3f
	.zero		1


	//   ....[33]....
        /*035c*/ 	.word	0x000085a0
        /*0360*/ 	.word	0x0000000c
        /*0364*/ 	.word	0x00036420
        /*0368*/ 	.short	0x010a
        /*036a*/ 	.byte	0x3f
	.zero		1


	//   ....[34]....
        /*036c*/ 	.word	0x000085f0
        /*0370*/ 	.word	0x0000000c
        /*0374*/ 	.word	0x00036438
        /*0378*/ 	.short	0x010a
        /*037a*/ 	.byte	0x3f
	.zero		1


	//   ....[35]....
        /*037c*/ 	.word	0x00008640
        /*0380*/ 	.word	0x0000000c
        /*0384*/ 	.word	0x00036428
        /*0388*/ 	.short	0x010a
        /*038a*/ 	.byte	0x3f
	.zero		1


	//   ....[36]....
        /*038c*/ 	.word	0x00008690
        /*0390*/ 	.word	0x0000000c
        /*0394*/ 	.word	0x00036438
        /*0398*/ 	.short	0x010a
        /*039a*/ 	.byte	0x3f
	.zero		1


	//   ....[37]....
        /*039c*/ 	.word	0x00008760
        /*03a0*/ 	.word	0x00000005
        /*03a4*/ 	.word	0x00000000
        /*03a8*/ 	.short	0x010a
        /*03aa*/ 	.byte	0x3f
	.zero		1


	//   ....[38]....
        /*03ac*/ 	.word	0x000087b0
        /*03b0*/ 	.word	0x00000017
        /*03b4*/ 	.word	0x00000000
        /*03b8*/ 	.short	0x010a
        /*03ba*/ 	.byte	0x3f
	.zero		1


	//----- nvinfo : EIATTR_NUM_MBARRIERS
	.align		4
.L_846:
        /*03bc*/ 	.byte	0x03, 0x38
        /*03be*/ 	.short	0x0007


	//----- nvinfo : EIATTR_EXIT_INSTR_OFFSETS
	.align		4
        /*03c0*/ 	.byte	0x04, 0x1c
        /*03c2*/ 	.short	(.L_848 - .L_847)


	//   ....[0]....
.L_847:
        /*03c4*/ 	.word	0x00008290


	//----- nvinfo : EIATTR_MAX_THREADS
	.align		4
.L_848:
        /*03c8*/ 	.byte	0x04, 0x05
        /*03ca*/ 	.short	(.L_850 - .L_849)
.L_849:
        /*03cc*/ 	.word	0x00000200
        /*03d0*/ 	.word	0x00000001
        /*03d4*/ 	.word	0x00000001


	//----- nvinfo : EIATTR_CRS_STACK_SIZE
	.align		4
.L_850:
        /*03d8*/ 	.byte	0x04, 0x1e
        /*03da*/ 	.short	(.L_852 - .L_851)
.L_851:
        /*03dc*/ 	.word	0x00000000


	//----- nvinfo : EIATTR_CBANK_PARAM_SIZE
	.align		4
.L_852:
        /*03e0*/ 	.byte	0x03, 0x19
        /*03e2*/ 	.short	0x0770


	//----- nvinfo : EIATTR_PARAM_CBANK
	.align		4
        /*03e4*/ 	.byte	0x04, 0x0a
        /*03e6*/ 	.short	(.L_854 - .L_853)
	.align		4
.L_853:
        /*03e8*/ 	.word	index@(.nv.constant0._ZN7cutlass13device_kernelIN5flash11enable_sm90INS1_16FlashAttnBwdSm90INS1_25CollectiveMainloopBwdSm90ILi2ELi1ELi1EN4cute5tupleIJNS5_1CILi1EEES8_S8_EEENS6_IJNS7_ILi64EEENS7_ILi96EEENS7_ILi192EEEEEENS_10bfloat16_tEfNS_4arch4Sm90ELb1ELb0ELb1ELb0ELb0ELb0ELb1ELb0ELi3ELi1ELi1ELi1ELb0EEENS1_24CollectiveEpilogueBwdGQAISD_fSG_Li384ELb0ELb0EEENS1_25SingleTileBwdLPTSchedulerILb0ELi96ELb0EEEEEEEEEvNT_6ParamsE)
        /*03ec*/ 	.short	0x0210
        /*03ee*/ 	.short	0x0770


	//----- nvinfo : EIATTR_SW_WAR
	.align		4
.L_854:
        /*03f0*/ 	.byte	0x04, 0x36
        /*03f2*/ 	.short	(.L_856 - .L_855)
.L_855:
        /*03f4*/ 	.word	0x00000008
.L_856:


//--------------------- .nv.info._ZN7cutlass13device_kernelIN5flash11enable_sm90INS1_16FlashAttnBwdSm90INS1_25CollectiveMainloopBwdSm90ILi2ELi1ELi1EN4cute5tupleIJNS5_1CILi1EEES8_S8_EEENS6_IJNS7_ILi64EEENS7_ILi96EEENS7_ILi192EEEEEENS_10bfloat16_tEfNS_4arch4Sm90ELb1ELb0ELb1ELb0ELb1ELb0ELb1ELb0ELi3ELi1ELi1ELi1ELb0EEENS1_24CollectiveEpilogueBwdGQAISD_fSG_Li384ELb0ELb1EEENS1_25SingleTileBwdLPTSchedulerILb0ELi96ELb1EEEEEEEEEvNT_6ParamsE --------------------------
	.section	.nv.info._ZN7cutlass13device_kernelIN5flash11enable_sm90INS1_16FlashAttnBwdSm90INS1_25CollectiveMainloopBwdSm90ILi2ELi1ELi1EN4cute5tupleIJNS5_1CILi1EEES8_S8_EEENS6_IJNS7_ILi64EEENS7_ILi96EEENS7_ILi192EEEEEENS_10bfloat16_tEfNS_4arch4Sm90ELb1ELb0ELb1ELb0ELb1ELb0ELb1ELb0ELi3ELi1ELi1ELi1ELb0EEENS1_24CollectiveEpilogueBwdGQAISD_fSG_Li384ELb0ELb1EEENS1_25SingleTileBwdLPTSchedulerILb0ELi96ELb1EEEEEEEEEvNT_6ParamsE,"",@"SHT_CUDA_INFO"
	.sectionflags	@""
	.align	4


	//----- nvinfo : EIATTR_CUDA_API_VERSION
	.align		4
        /*0000*/ 	.byte	0x04, 0x37
        /*0002*/ 	.short	(.L_858 - .L_857)
.L_857:
        /*0004*/ 	.word	0x00000082


	//----- nvinfo : EIATTR_KPARAM_INFO
	.align		4
.L_858:
        /*0008*/ 	.byte	0x04, 0x17
        /*000a*/ 	.short	(.L_860 - .L_859)
.L_859:
        /*000c*/ 	.word	0x00000000
        /*0010*/ 	.short	0x0000
        /*0012*/ 	.short	0x0070
        /*0014*/ 	.byte	0x00, 0xf0, 0x01, 0x1c


	//----- nvinfo : EIATTR_SPARSE_MMA_MASK
	.align		4
.L_860:
        /*0018*/ 	.byte	0x03, 0x50
        /*001a*/ 	.short	0x0000


	//----- nvinfo : EIATTR_MAXREG_COUNT
	.align		4
        /*001c*/ 	.byte	0x03, 0x1b
        /*001e*/ 	.short	0x0080


	//----- nvinfo : EIATTR_NUM_BARRIERS
	.align		4
        /*0020*/ 	.byte	0x02, 0x4c
        /*0022*/ 	.byte	0x10
	.zero		1


	//----- nvinfo : EIATTR_EXTERNS
	.align		4
        /*0024*/ 	.byte	0x04, 0x0f
        /*0026*/ 	.short	(.L_862 - .L_861)


	//   ....[0]....
	.align		4
.L_861:
        /*0028*/ 	.word	index@(__assertfail)


	//----- nvinfo : EIATTR_ANNOTATIONS
	.align		4
.L_862:
        /*002c*/ 	.byte	0x04, 0x55
        /*002e*/ 	.short	(.L_864 - .L_863)


	//   ....[0]....
.L_863:
        /* <DEDUP_REMOVED lines=12> */


	//----- nvinfo : EIATTR_MERCURY_ISA_VERSION
	.align		4
.L_864:
        /*00d8*/ 	.byte	0x03, 0x5f
        /*00da*/ 	.short	0x0101


	//----- nvinfo : EIATTR_INT_WARP_WIDE_INSTR_OFFSETS
	.align		4
        /*00dc*/ 	.byte	0x04, 0x31
        /*00de*/ 	.short	(.L_866 - .L_865)


	//   ....[0]....
.L_865:
        /*00e0*/ 	.word	0x00000180


	//   ....[1]....
        /*00e4*/ 	.word	0x00000240


	//   ....[2]....
        /*00e8*/ 	.word	0x00005ba0


	//   ....[3]....
        /*00ec*/ 	.word	0x00006350


	//   ....[4]....
        /*00f0*/ 	.word	0x000069b0


	//----- nvinfo : EIATTR_COOP_GROUP_MASK_REGIDS
	.align		4
.L_866:
        /*00f4*/ 	.byte	0x04, 0x29
        /*00f6*/ 	.short	(.L_868 - .L_867)


	//   ....[0]....
.L_867:
        /*00f8*/ 	.word	0xffffffff


	//   ....[1]....
        /*00fc*/ 	.word	0xffffffff


	//   ....[2]....
        /*0100*/ 	.word	0xffffffff


	//   ....[3]....
        /*0104*/ 	.word	0xffffffff


	//   ....[4]....
        /*0108*/ 	.word	0xffffffff


	//   ....[5]....
        /*010c*/ 	.word	0xffffffff


	//   ....[6]....
        /*0110*/ 	.word	0xffffffff


	//   ....[7]....
        /*0114*/ 	.word	0xffffffff


	//   ....[8]....
        /*0118*/ 	.word	0xffffffff


	//   ....[9]....
        /*011c*/ 	.word	0xffffffff


	//   ....[10]....
        /*0120*/ 	.word	0xffffffff


	//   ....[11]....
        /*0124*/ 	.word	0xffffffff


	//   ....[12]....
        /*0128*/ 	.word	0xffffffff


	//   ....[13]....
        /*012c*/ 	.word	0xffffffff


	//   ....[14]....
        /*0130*/ 	.word	0xffffffff


	//   ....[15]....
        /*0134*/ 	.word	0xffffffff


	//   ....[16]....
        /*0138*/ 	.word	0xffffffff


	//   ....[17]....
        /*013c*/ 	.word	0x0500000f


	//   ....[18]....
        /*0140*/ 	.word	0x0500000f


	//   ....[19]....
        /*0144*/ 	.word	0x0500000f


	//   ....[20]....
        /*0148*/ 	.word	0x0500000f


	//   ....[21]....
        /*014c*/ 	.word	0x0500000f


	//   ....[22]....
        /*0150*/ 	.word	0x0500000f


	//----- nvinfo : EIATTR_COOP_GROUP_INSTR_OFFSETS
	.align		4
.L_868:
        /*0154*/ 	.byte	0x04, 0x28
        /*0156*/ 	.short	(.L_870 - .L_869)


	//   ....[0]....
.L_869:
        /*0158*/ 	.word	0x00000060


	//   ....[1]....
        /*015c*/ 	.word	0x00000190


	//   ....[2]....
        /*0160*/ 	.word	0x00000220


	//   ....[3]....
        /*0164*/ 	.word	0x000003a0


	//   ....[4]....
        /*0168*/ 	.word	0x00000600


	//   ....[5]....
        /*016c*/ 	.word	0x00001210


	//   ....[6]....
        /*0170*/ 	.word	0x00004760


	//   ....[7]....
        /*0174*/ 	.word	0x000048e0


	//   ....[8]....
        /*0178*/ 	.word	0x00004b90


	//   ....[9]....
        /*017c*/ 	.word	0x00004d20


	//   ....[10]....
        /*0180*/ 	.word	0x00004e30


	//   ....[11]....
        /*0184*/ 	.word	0x00005610


	//   ....[12]....
        /*0188*/ 	.word	0x00005ad0


	//   ....[13]....
        /*018c*/ 	.word	0x00005e90


	//   ....[14]....
        /*0190*/ 	.word	0x00006280


	//   ....[15]....
        /*0194*/ 	.word	0x00006530


	//   ....[16]....
        /*0198*/ 	.word	0x000068e0


	//   ....[17]....
        /*019c*/ 	.word	0x00009220


	//   ....[18]....
        /*01a0*/ 	.word	0x00009390


	//   ....[19]....
        /*01a4*/ 	.word	0x00009400


	//   ....[20]....
        /*01a8*/ 	.word	0x00009470


	//   ....[21]....
        /*01ac*/ 	.word	0x000094e0


	//   ....[22]....
        /*01b0*/ 	.word	0x00009550


	//----- nvinfo : EIATTR_REG_RECONFIG
	.align		4
.L_870:
        /*01b4*/ 	.byte	0x01, 0x54
	.zero		2


	//----- nvinfo : EIATTR_SYSCALL_OFFSETS
	.align		4
        /*01b8*/ 	.byte	0x04, 0x46
        /*01ba*/ 	.short	(.L_872 - .L_871)


	//   ....[0]....
.L_871:
        /*01bc*/ 	.word	0x00000e70


	//   ....[1]....
        /*01c0*/ 	.word	0x00000f60


	//   ....[2]....
        /*01c4*/ 	.word	0x000010a0


	//   ....[3]....
        /*01c8*/ 	.word	0x00001190


	//----- nvinfo : EIATTR_MBARRIER_INSTR_OFFSETS
	.align		4
.L_872:
        /*01cc*/ 	.byte	0x04, 0x39
        /*01ce*/ 	.short	(.L_874 - .L_873)


	//   ....[0]....
.L_873:
        /*01d0*/ 	.word	0x00000260
        /*01d4*/ 	.word	0x000000ff
        /*01d8*/ 	.word	0x00036400
        /*01dc*/ 	.short	0x0100
        /*01de*/ 	.byte	0x06
	.zero		1


	//   ....[1]....
        /*01e0*/ 	.word	0x00000350
        /*01e4*/ 	.word	0x000000ff
        /*01e8*/ 	.word	0x00036410
        /*01ec*/ 	.short	0x0100
        /*01ee*/ 	.byte	0x08
	.zero		1


	//   ....[2]....
        /*01f0*/ 	.word	0x00000360
        /*01f4*/ 	.word	0x000000ff
        /*01f8*/ 	.word	0x00036420
        /*01fc*/ 	.short	0x0100
        /*01fe*/ 	.byte	0x08
	.zero		1


	//   ....[3]....
        /*0200*/ 	.word	0x00000370
        /*0204*/ 	.word	0x000000ff
        /*0208*/ 	.word	0x00036418
        /*020c*/ 	.short	0x0100
        /*020e*/ 	.byte	0x08
	.zero		1


	//   ....[4]....
        /*0210*/ 	.word	0x00000380
        /*0214*/ 	.word	0x000000ff
        /*0218*/ 	.word	0x00036428
        /*021c*/ 	.short	0x0100
        /*021e*/ 	.byte	0x08
	.zero		1


	//   ....[5]....
        /*0220*/ 	.word	0x000004b0
        /*0224*/ 	.word	0x000000ff
        /*0228*/ 	.word	0x00036430
        /*022c*/ 	.short	0x0100
        /*022e*/ 	.byte	0x08
	.zero		1


	//   ....[6]....
        /*0230*/ 	.word	0x000004c0
        /*0234*/ 	.word	0x000000ff
        /*0238*/ 	.word	0x00036438
        /*023c*/ 	.short	0x0100
        /*023e*/ 	.byte	0x08
	.zero		1


	//   ....[7]....
        /*0240*/ 	.word	0x00001240
        /*0244*/ 	.word	0x000000ff
        /*0248*/ 	.word	0x00036400
        /*024c*/ 	.short	0x010a
        /*024e*/ 	.byte	0x2b
	.zero		1


	//   ....[8]....
        /*0250*/ 	.word	0x00001330
        /*0254*/ 	.word	0x000000ff
        /*0258*/ 	.word	0x00036400
        /*025c*/ 	.short	0x010a
        /*025e*/ 	.byte	0x2b
	.zero		1


	//   ....[9]....
        /*0260*/ 	.word	0x00001a70
        /*0264*/ 	.word	0x00000003
        /*0268*/ 	.word	0x00036410
        /*026c*/ 	.short	0x010a
        /*026e*/ 	.byte	0x3f
	.zero		1


	//   ....[10]....
        /*0270*/ 	.word	0x00001ab0
        /*0274*/ 	.word	0x00000003
        /*0278*/ 	.word	0x00036410
        /*027c*/ 	.short	0x010a
        /*027e*/ 	.byte	0x3f
	.zero		1


	//   ....[11]....
        /*0280*/ 	.word	0x00002150
        /*0284*/ 	.word	0x000000ff
        /*0288*/ 	.word	0x00036430
        /*028c*/ 	.short	0x010a
        /*028e*/ 	.byte	0x2b
	.zero		1


	//   ....[12]....
        /*0290*/ 	.word	0x000023a0
        /*0294*/ 	.word	0x000000ff
        /*0298*/ 	.word	0x00036430
        /*029c*/ 	.short	0x010a
        /*029e*/ 	.byte	0x2b
	.zero		1


	//   ....[13]....
        /*02a0*/ 	.word	0x00003a60
        /*02a4*/ 	.word	0x000000ff
        /*02a8*/ 	.word	0x00000000
        /*02ac*/ 	.short	0x0101
        /*02ae*/ 	.byte	0x04
	.zero		1


	//   ....[14]....
        /*02b0*/ 	.word	0x00003df0
        /*02b4*/ 	.word	0x00000003
        /*02b8*/ 	.word	0x00000000
        /*02bc*/ 	.short	0x0101
        /*02be*/ 	.byte	0x3f
	.zero		1


	//   ....[15]....
        /*02c0*/ 	.word	0x00007110
        /*02c4*/ 	.word	0x0000000c
        /*02c8*/ 	.word	0x00036420
        /*02cc*/ 	.short	0x010a
        /*02ce*/ 	.byte	0x3f
	.zero		1


	//   ....[16]....
        /*02d0*/ 	.word	0x000078a0
        /*02d4*/ 	.word	0x0000000c
        /*02d8*/ 	.word	0x00036438
        /*02dc*/ 	.short	0x010a
        /*02de*/ 	.byte	0x3f
	.zero		1


	//   ....[17]....
        /*02e0*/ 	.word	0x00007c20
        /*02e4*/ 	.word	0x0000000c
        /*02e8*/ 	.word	0x00036428
        /*02ec*/ 	.short	0x010a
        /*02ee*/ 	.byte	0x3f
	.zero		1


	//   ....[18]....
        /*02f0*/ 	.word	0x00007f70
        /*02f4*/ 	.word	0x0000000c
        /*02f8*/ 	.word	0x00036438
        /*02fc*/ 	.short	0x010a
        /*02fe*/ 	.byte	0x3f
	.zero		1


	//   ....[19]....
        /*0300*/ 	.word	0x00008290
        /*0304*/ 	.word	0x0000000c
        /*0308*/ 	.word	0x00036420
        /*030c*/ 	.short	0x010a
        /*030e*/ 	.byte	0x3f
	.zero		1


	//   ....[20]....
        /*0310*/ 	.word	0x00008610
        /*0314*/ 	.word	0x0000000c
        /*0318*/ 	.word	0x00036438
        /*031c*/ 	.short	0x010a
        /*031e*/ 	.byte	0x3f
	.zero		1


	//   ....[21]....
        /*0320*/ 	.word	0x00008920
        /*0324*/ 	.word	0x0000000c
        /*0328*/ 	.word	0x00036428
        /*032c*/ 	.short	0x010a
        /*032e*/ 	.byte	0x3f
	.zero		1


	//   ....[22]....
        /*0330*/ 	.word	0x00008c40
        /*0334*/ 	.word	0x0000000c
        /*0338*/ 	.word	0x00036438
        /*033c*/ 	.short	0x010a
        /*033e*/ 	.byte	0x3f
	.zero		1


	//   ....[23]....
        /*0340*/ 	.word	0x000090b0
        /*0344*/ 	.word	0x00000005
        /*0348*/ 	.word	0x00000000
        /*034c*/ 	.short	0x010a
        /*034e*/ 	.byte	0x3f
	.zero		1


	//   ....[24]....
        /*0350*/ 	.word	0x00009130
        /*0354*/ 	.word	0x00000017
        /*0358*/ 	.word	0x00000000
        /*035c*/ 	.short	0x010a
        /*035e*/ 	.byte	0x3f
	.zero		1


	//   ....[25]....
        /*0360*/ 	.word	0x00009180
        /*0364*/ 	.word	0x00000007
        /*0368*/ 	.word	0x00036438
        /*036c*/ 	.short	0x010a
        /*036e*/ 	.byte	0x3f
	.zero		1


	//   ....[26]....
        /*0370*/ 	.word	0x00009260
        /*0374*/ 	.word	0x00000003
        /*0378*/ 	.word	0x00036400
        /*037c*/ 	.short	0x010a
        /*037e*/ 	.byte	0x3f
	.zero		1


	//   ....[27]....
        /*0380*/ 	.word	0x000092b0
        /*0384*/ 	.word	0x00000003
        /*0388*/ 	.word	0x00036410
        /*038c*/ 	.short	0x010a
        /*038e*/ 	.byte	0x3f
	.zero		1


	//   ....[28]....
        /*0390*/ 	.word	0x00009310
        /*0394*/ 	.word	0x00000079
        /*0398*/ 	.word	0x00036430
        /*039c*/ 	.short	0x010a
        /*039e*/ 	.byte	0x3f
	.zero		1


	//   ....[29]....
        /*03a0*/ 	.word	0x00009590
        /*03a4*/ 	.word	0x0000000c
        /*03a8*/ 	.word	0x00036420
        /*03ac*/ 	.short	0x010a
        /*03ae*/ 	.byte	0x3f
	.zero		1


	//   ....[30]....
        /*03b0*/ 	.word	0x000095e0
        /*03b4*/ 	.word	0x0000000c
        /*03b8*/ 	.word	0x00036438
        /*03bc*/ 	.short	0x010a
        /*03be*/ 	.byte	0x3f
	.zero		1


	//   ....[31]....
        /*03c0*/ 	.word	0x00009630
        /*03c4*/ 	.word	0x0000000c
        /*03c8*/ 	.word	0x00036428
        /*03cc*/ 	.short	0x010a
        /*03ce*/ 	.byte	0x3f
	.zero		1


	//   ....[32]....
        /*03d0*/ 	.word	0x000096a0
        /*03d4*/ 	.word	0x0000000c
        /*03d8*/ 	.word	0x00036438
        /*03dc*/ 	.short	0x010a
        /*03de*/ 	.byte	0x3f
	.zero		1


	//   ....[33]....
        /*03e0*/ 	.word	0x00009710
        /*03e4*/ 	.word	0x0000000c
        /*03e8*/ 	.word	0x00036420
        /*03ec*/ 	.short	0x010a
        /*03ee*/ 	.byte	0x3f
	.zero		1


	//   ....[34]....
        /*03f0*/ 	.word	0x00009760
        /*03f4*/ 	.word	0x0000000c
        /*03f8*/ 	.word	0x00036438
        /*03fc*/ 	.short	0x010a
        /*03fe*/ 	.byte	0x3f
	.zero		1


	//   ....[35]....
        /*0400*/ 	.word	0x000097b0
        /*0404*/ 	.word	0x0000000c
        /*0408*/ 	.word	0x00036428
        /*040c*/ 	.short	0x010a
        /*040e*/ 	.byte	0x3f
	.zero		1


	//   ....[36]....
        /*0410*/ 	.word	0x00009800
        /*0414*/ 	.word	0x0000000c
        /*0418*/ 	.word	0x00036438
        /*041c*/ 	.short	0x010a
        /*041e*/ 	.byte	0x3f
	.zero		1


	//   ....[37]....
        /*0420*/ 	.word	0x000098d0
        /*0424*/ 	.word	0x00000005
        /*0428*/ 	.word	0x00000000
        /*042c*/ 	.short	0x010a
        /*042e*/ 	.byte	0x3f
	.zero		1


	//   ....[38]....
        /*0430*/ 	.word	0x00009920
        /*0434*/ 	.word	0x00000017
        /*0438*/ 	.word	0x00000000
        /*043c*/ 	.short	0x010a
        /*043e*/ 	.byte	0x3f
	.zero		1


	//----- nvinfo : EIATTR_NUM_MBARRIERS
	.align		4
.L_874:
        /*0440*/ 	.byte	0x03, 0x38
        /*0442*/ 	.short	0x0007


	//----- nvinfo : EIATTR_EXIT_INSTR_OFFSETS
	.align		4
        /*0444*/ 	.byte	0x04, 0x1c
        /*0446*/ 	.short	(.L_876 - .L_875)


	//   ....[0]....
.L_875:
        /*0448*/ 	.word	0x000091d0


	//----- nvinfo : EIATTR_MAX_THREADS
	.align		4
.L_876:
        /*044c*/ 	.byte	0x04, 0x05
        /*044e*/ 	.short	(.L_878 - .L_877)
.L_877:
        /*0450*/ 	.word	0x00000200
        /*0454*/ 	.word	0x00000001
        /*0458*/ 	.word	0x00000001


	//----- nvinfo : EIATTR_CRS_STACK_SIZE
	.align		4
.L_878:
        /*045c*/ 	.byte	0x04, 0x1e
        /*045e*/ 	.short	(.L_880 - .L_879)
.L_879:
        /*0460*/ 	.word	0x00000000


	//----- nvinfo : EIATTR_CBANK_PARAM_SIZE
	.align		4
.L_880:
        /*0464*/ 	.byte	0x03, 0x19
        /*0466*/ 	.short	0x0770


	//----- nvinfo : EIATTR_PARAM_CBANK
	.align		4
        /*0468*/ 	.byte	0x04, 0x0a
        /*046a*/ 	.short	(.L_882 - .L_881)
	.align		4
.L_881:
        /*046c*/ 	.word	index@(.nv.constant0._ZN7cutlass13device_kernelIN5flash11enable_sm90INS1_16FlashAttnBwdSm90INS1_25CollectiveMainloopBwdSm90ILi2ELi1ELi1EN4cute5tupleIJNS5_1CILi1EEES8_S8_EEENS6_IJNS7_ILi64EEENS7_ILi96EEENS7_ILi192EEEEEENS_10bfloat16_tEfNS_4arch4Sm90ELb1ELb0ELb1ELb0ELb1ELb0ELb1ELb0ELi3ELi1ELi1ELi1ELb0EEENS1_24CollectiveEpilogueBwdGQAISD_fSG_Li384ELb0ELb1EEENS1_25SingleTileBwdLPTSchedulerILb0ELi96ELb1EEEEEEEEEvNT_6ParamsE)
        /*0470*/ 	.short	0x0210
        /*0472*/ 	.short	0x0770


	//----- nvinfo : EIATTR_SW_WAR
	.align		4
.L_882:
        /*0474*/ 	.byte	0x04, 0x36
        /*0476*/ 	.short	(.L_884 - .L_883)
.L_883:
        /*0478*/ 	.word	0x00000008
.L_884:


//--------------------- .nv.info._ZN7cutlass13device_kernelIN5flash11enable_sm90INS1_16FlashAttnBwdSm90INS1_25CollectiveMainloopBwdSm90ILi2ELi1ELi1EN4cute5tupleIJNS5_1CILi1EEES8_S8_EEENS6_IJNS7_ILi64EEENS7_ILi96EEENS7_ILi192EEEEEENS_10bfloat16_tEfNS_4arch4Sm90ELb1ELb0ELb1ELb1ELb0ELb0ELb1ELb0ELi3ELi1ELi1ELi1ELb0EEENS1_21CollectiveEpilogueBwdISD_SE_SG_Li384ELb1ELb1ELi3EEENS1_25SingleTileBwdLPTSchedulerILb1ELi96ELb0EEEEEEEEEvNT_6ParamsE --------------------------
	.section	.nv.info._ZN7cutlass13device_kernelIN5flash11enable_sm90INS1_16FlashAttnBwdSm90INS1_25CollectiveMainloopBwdSm90ILi2ELi1ELi1EN4cute5tupleIJNS5_1CILi1EEES8_S8_EEENS6_IJNS7_ILi64EEENS7_ILi96EEENS7_ILi192EEEEEENS_10bfloat16_tEfNS_4arch4Sm90ELb1ELb0ELb1ELb1ELb0ELb0ELb1ELb0ELi3ELi1ELi1ELi1ELb0EEENS1_21CollectiveEpilogueBwdISD_SE_SG_Li384ELb1ELb1ELi3EEENS1_25SingleTileBwdLPTSchedulerILb1ELi96ELb0EEEEEEEEEvNT_6ParamsE,"",@"SHT_CUDA_INFO"
	.sectionflags	@""
	.align	4


	//----- nvinfo : EIATTR_CUDA_API_VERSION
	.align		4
        /*0000*/ 	.byte	0x04, 0x37
        /*0002*/ 	.short	(.L_886 - .L_885)
.L_885:
        /*0004*/ 	.word	0x00000082


	//----- nvinfo : EIATTR_KPARAM_INFO
	.align		4
.L_886:
        /*0008*/ 	.byte	0x04, 0x17
        /*000a*/ 	.short	(.L_888 - .L_887)
.L_887:
        /*000c*/ 	.word	0x00000000
        /*0010*/ 	.short	0x0000
        /*0012*/ 	.short	0x0070
        /*0014*/ 	.byte	0x00, 0xf0, 0x01, 0x1a


	//----- nvinfo : EIATTR_SPARSE_MMA_MASK
	.align		4
.L_888:
        /*0018*/ 	.byte	0x03, 0x50
        /*001a*/ 	.short	0x0000


	//----- nvinfo : EIATTR_MAXREG_COUNT
	.align		4
        /*001c*/ 	.byte	0x03, 0x1b
        /*001e*/ 	.short	0x0080


	//----- nvinfo : EIATTR_NUM_BARRIERS
	.align		4
        /*0020*/ 	.byte	0x02, 0x4c
        /*0022*/ 	.byte	0x10
	.zero		1


	//----- nvinfo : EIATTR_EXTERNS
	.align		4
        /*0024*/ 	.byte	0x04, 0x0f
        /*0026*/ 	.short	(.L_890 - .L_889)


	//   ....[0]....
	.align		4
.L_889:
        /*0028*/ 	.word	index@(__assertfail)


	//----- nvinfo : EIATTR_ANNOTATIONS
	.align		4
.L_890:
        /*002c*/ 	.byte	0x04, 0x55
        /*002e*/ 	.short	(.L_892 - .L_891)


	//   ....[0]....
.L_891:
        /* <DEDUP_REMOVED lines=14> */


	//----- nvinfo : EIATTR_MERCURY_ISA_VERSION
	.align		4
.L_892:
        /*00f8*/ 	.byte	0x03, 0x5f
        /*00fa*/ 	.short	0x0101


	//----- nvinfo : EIATTR_INT_WARP_WIDE_INSTR_OFFSETS
	.align		4
        /*00fc*/ 	.byte	0x04, 0x31
        /*00fe*/ 	.short	(.L_894 - .L_893)


	//   ....[0]....
.L_893:
        /*0100*/ 	.word	0x00000180


	//   ....[1]....
        /*0104*/ 	.word	0x00000240


	//----- nvinfo : EIATTR_COOP_GROUP_MASK_REGIDS
	.align		4
.L_894:
        /*0108*/ 	.byte	0x04, 0x29
        /*010a*/ 	.short	(.L_896 - .L_895)


	//   ....[0]....
.L_895:
        /*010c*/ 	.word	0xffffffff


	//   ....[1]....
        /*0110*/ 	.word	0xffffffff


	//   ....[2]....
        /*0114*/ 	.word	0xffffffff


	//   ....[3]....
        /*0118*/ 	.word	0xffffffff


	//   ....[4]....
        /*011c*/ 	.word	0xffffffff


	//   ....[5]....
        /*0120*/ 	.word	0xffffffff


	//   ....[6]....
        /*0124*/ 	.word	0xffffffff


	//   ....[7]....
        /*0128*/ 	.word	0x0500000f


	//----- nvinfo : EIATTR_COOP_GROUP_INSTR_OFFSETS
	.align		4
.L_896:
        /*012c*/ 	.byte	0x04, 0x28
        /*012e*/ 	.short	(.L_898 - .L_897)


	//   ....[0]....
.L_897:
        /*0130*/ 	.word	0x00000060


	//   ....[1]....
        /*0134*/ 	.word	0x00000190


	//   ....[2]....
        /*0138*/ 	.word	0x00000220


	//   ....[3]....
        /*013c*/ 	.word	0x000003a0


	//   ....[4]....
        /*0140*/ 	.word	0x00000600


	//   ....[5]....
        /*0144*/ 	.word	0x00001620


	//   ....[6]....
        /*0148*/ 	.word	0x00006e50


	//   ....[7]....
        /*014c*/ 	.word	0x0000b4d0


	//----- nvinfo : EIATTR_REG_RECONFIG
	.align		4
.L_898:
        /*0150*/ 	.byte	0x01, 0x54
	.zero		2


	//----- nvinfo : EIATTR_SYSCALL_OFFSETS
	.align		4
        /*0154*/ 	.byte	0x04, 0x46
        /*0156*/ 	.short	(.L_900 - .L_899)


	//   ....[0]....
.L_899:
        /*0158*/ 	.word	0x00001280


	//   ....[1]....
        /*015c*/ 	.word	0x00001370


	//   ....[2]....
        /*0160*/ 	.word	0x000014b0


	//   ....[3]....
        /*0164*/ 	.word	0x000015a0


	//----- nvinfo : EIATTR_MBARRIER_INSTR_OFFSETS
	.align		4
.L_900:
        /*0168*/ 	.byte	0x04, 0x39
        /*016a*/ 	.short	(.L_902 - .L_901)


	//   ....[0]....
.L_901:
        /*016c*/ 	.word	0x00000260
        /*0170*/ 	.word	0x000000ff
        /*0174*/ 	.word	0x00036400
        /*0178*/ 	.short	0x0100
        /*017a*/ 	.byte	0x06
	.zero		1


	//   ....[1]....
        /*017c*/ 	.word	0x00000350
        /*0180*/ 	.word	0x000000ff
        /*0184*/ 	.word	0x00036410
        /*0188*/ 	.short	0x0100
        /*018a*/ 	.byte	0x08
	.zero		1


	//   ....[2]....
        /*018c*/ 	.word	0x00000360
        /*0190*/ 	.word	0x000000ff
        /*0194*/ 	.word	0x00036420
        /*0198*/ 	.short	0x0100
        /*019a*/ 	.byte	0x08
	.zero		1


	//   ....[3]....
        /*019c*/ 	.word	0x00000370
        /*01a0*/ 	.word	0x000000ff
        /*01a4*/ 	.word	0x00036418
        /*01a8*/ 	.short	0x0100
        /*01aa*/ 	.byte	0x08
	.zero		1


	//   ....[4]....
        /*01ac*/ 	.word	0x00000380
        /*01b0*/ 	.word	0x000000ff
        /*01b4*/ 	.word	0x00036428
        /*01b8*/ 	.short	0x0100
        /*01ba*/ 	.byte	0x08
	.zero		1


	//   ....[5]....
        /*01bc*/ 	.word	0x000004b0
        /*01c0*/ 	.word	0x000000ff
        /*01c4*/ 	.word	0x00036430
        /*01c8*/ 	.short	0x0100
        /*01ca*/ 	.byte	0x08
	.zero		1


	//   ....[6]....
        /*01cc*/ 	.word	0x000004c0
        /*01d0*/ 	.word	0x000000ff
        /*01d4*/ 	.word	0x00036438
        /*01d8*/ 	.short	0x0100
        /*01da*/ 	.byte	0x08
	.zero		1


	//   ....[7]....
        /*01dc*/ 	.word	0x00001660
        /*01e0*/ 	.word	0x000000ff
        /*01e4*/ 	.word	0x00036400
        /*01e8*/ 	.short	0x010a
        /*01ea*/ 	.byte	0x24
	.zero		1


	//   ....[8]....
        /*01ec*/ 	.word	0x00001760
        /*01f0*/ 	.word	0x000000ff
        /*01f4*/ 	.word	0x00036400
        /*01f8*/ 	.short	0x010a
        /*01fa*/ 	.byte	0x24
	.zero		1


	//   ....[9]....
        /*01fc*/ 	.word	0x00001e70
        /*0200*/ 	.word	0x00000003
        /*0204*/ 	.word	0x00036410
        /*0208*/ 	.short	0x010a
        /*020a*/ 	.byte	0x3f
	.zero		1


	//   ....[10]....
        /*020c*/ 	.word	0x00001eb0
        /*0210*/ 	.word	0x00000003
        /*0214*/ 	.word	0x00036410
        /*0218*/ 	.short	0x010a
        /*021a*/ 	.byte	0x3f
	.zero		1


	//   ....[11]....
        /*021c*/ 	.word	0x00002550
        /*0220*/ 	.word	0x000000ff
        /*0224*/ 	.word	0x00036430
        /*0228*/ 	.short	0x010a
        /*022a*/ 	.byte	0x24
	.zero		1


	//   ....[12]....
        /*022c*/ 	.word	0x000027a0
        /*0230*/ 	.word	0x000000ff
        /*0234*/ 	.word	0x00036430
        /*0238*/ 	.short	0x010a
        /*023a*/ 	.byte	0x24
	.zero		1


	//   ....[13]....
        /*023c*/ 	.word	0x00003e60
        /*0240*/ 	.word	0x000000ff
        /*0244*/ 	.word	0x00000000
        /*0248*/ 	.short	0x0101
        /*024a*/ 	.byte	0x04
	.zero		1


	//   ....[14]....
        /*024c*/ 	.word	0x000041f0
        /*0250*/ 	.word	0x00000003
        /*0254*/ 	.word	0x00000000
        /*0258*/ 	.short	0x0101
        /*025a*/ 	.byte	0x3f
	.zero		1


	//   ....[15]....
        /*025c*/ 	.word	0x000093d0
        /*0260*/ 	.word	0x00000000
        /*0264*/ 	.word	0x00036420
        /*0268*/ 	.short	0x010a
        /*026a*/ 	.byte	0x3f
	.zero		1


	//   ....[16]....
        /*026c*/ 	.word	0x00009bc0
        /*0270*/ 	.word	0x00000000
        /*0274*/ 	.word	0x00036438
        /*0278*/ 	.short	0x010a
        /*027a*/ 	.byte	0x3f
	.zero		1


	//   ....[17]....
        /*027c*/ 	.word	0x00009f20
        /*0280*/ 	.word	0x00000000
        /*0284*/ 	.word	0x00036428
        /*0288*/ 	.short	0x010a
        /*028a*/ 	.byte	0x3f
	.zero		1


	//   ....[18]....
        /*028c*/ 	.word	0x0000a250
        /*0290*/ 	.word	0x00000000
        /*0294*/ 	.word	0x00036438
        /*0298*/ 	.short	0x010a
        /*029a*/ 	.byte	0x3f
	.zero		1


	//   ....[19]....
        /*029c*/ 	.word	0x0000a540
        /*02a0*/ 	.word	0x00000000
        /*02a4*/ 	.word	0x00036420
        /*02a8*/ 	.short	0x010a
        /*02aa*/ 	.byte	0x3f
	.zero		1


	//   ....[20]....
        /*02ac*/ 	.word	0x0000a8c0
        /*02b0*/ 	.word	0x00000000
        /*02b4*/ 	.word	0x00036438
        /*02b8*/ 	.short	0x010a
        /*02ba*/ 	.byte	0x3f
	.zero		1


	//   ....[21]....
        /*02bc*/ 	.word	0x0000abc0
        /*02c0*/ 	.word	0x00000000
        /*02c4*/ 	.word	0x00036428
        /*02c8*/ 	.short	0x010a
        /*02ca*/ 	.byte	0x3f
	.zero		1


	//   ....[22]....
        /*02cc*/ 	.word	0x0000af00
        /*02d0*/ 	.word	0x00000000
        /*02d4*/ 	.word	0x00036438
        /*02d8*/ 	.short	0x010a
        /*02da*/ 	.byte	0x3f
	.zero		1


	//   ....[23]....
        /*02dc*/ 	.word	0x0000b360
        /*02e0*/ 	.word	0x00000007
        /*02e4*/ 	.word	0x00000000
        /*02e8*/ 	.short	0x010a
        /*02ea*/ 	.byte	0x3f
	.zero		1


	//   ....[24]....
        /*02ec*/ 	.word	0x0000b3e0
        /*02f0*/ 	.word	0x00000003
        /*02f4*/ 	.word	0x00000000
        /*02f8*/ 	.short	0x010a
        /*02fa*/ 	.byte	0x3f
	.zero		1


	//   ....[25]....
        /*02fc*/ 	.word	0x0000b430
        /*0300*/ 	.word	0x00000009
        /*0304*/ 	.word	0x00036438
        /*0308*/ 	.short	0x010a
        /*030a*/ 	.byte	0x3f
	.zero		1


	//   ....[26]....
        /*030c*/ 	.word	0x0000b510
        /*0310*/ 	.word	0x00000000
        /*0314*/ 	.word	0x00036400
        /*0318*/ 	.short	0x010a
        /*031a*/ 	.byte	0x3f
	.zero		1


	//   ....[27]....
        /*031c*/ 	.word	0x0000b560
        /*0320*/ 	.word	0x00000003
        /*0324*/ 	.word	0x00036410
        /*0328*/ 	.short	0x010a
        /*032a*/ 	.byte	0x3f
	.zero		1


	//   ....[28]....
        /*032c*/ 	.word	0x0000b5c0
        /*0330*/ 	.word	0x00000079
        /*0334*/ 	.word	0x00036430
        /*0338*/ 	.short	0x010a
        /*033a*/ 	.byte	0x3f
	.zero		1


	//   ....[29]....
        /*033c*/ 	.word	0x0000b610
        /*0340*/ 	.word	0x00000000
        /*0344*/ 	.word	0x00036420
        /*0348*/ 	.short	0x010a
        /*034a*/ 	.byte	0x3f
	.zero		1


	//   ....[30]....
        /*034c*/ 	.word	0x0000b660
        /*0350*/ 	.word	0x00000000
        /*0354*/ 	.word	0x00036438
        /*0358*/ 	.short	0x010a
        /*035a*/ 	.byte	0x3f
	.zero		1


	//   ....[31]....
        /*035c*/ 	.word	0x0000b6b0
        /*0360*/ 	.word	0x00000000
        /*0364*/ 	.word	0x00036428
        /*0368*/ 	.short	0x010a
        /*036a*/ 	.byte	0x3f
	.zero		1


	//   ....[32]....
        /*036c*/ 	.word	0x0000b710
        /*0370*/ 	.word	0x00000000
        /*0374*/ 	.word	0x00036438
        /*0378*/ 	.short	0x010a
        /*037a*/ 	.byte	0x3f
	.zero		1


	//   ....[33]....
        /*037c*/ 	.word	0x0000b790
        /*0380*/ 	.word	0x00000000
        /*0384*/ 	.word	0x00036420
        /*0388*/ 	.short	0x010a
        /*038a*/ 	.byte	0x3f
	.zero		1


	//   ....[34]....
        /*038c*/ 	.word	0x0000b7e0
        /*0390*/ 	.word	0x00000000
        /*0394*/ 	.word	0x00036438
        /*0398*/ 	.short	0x010a
        /*039a*/ 	.byte	0x3f
	.zero		1


	//   ....[35]....
        /*039c*/ 	.word	0x0000b830
        /*03a0*/ 	.word	0x00000000
        /*03a4*/ 	.word	0x00036428
        /*03a8*/ 	.short	0x010a
        /*03aa*/ 	.byte	0x3f
	.zero		1


	//   ....[36]....
        /*03ac*/ 	.word	0x0000b880
        /*03b0*/ 	.word	0x00000000
        /*03b4*/ 	.word	0x00036438
        /*03b8*/ 	.short	0x010a
        /*03ba*/ 	.byte	0x3f
	.zero		1


	//   ....[37]....
        /*03bc*/ 	.word	0x0000b950
        /*03c0*/ 	.word	0x00000007
        /*03c4*/ 	.word	0x00000000
        /*03c8*/ 	.short	0x010a
        /*03ca*/ 	.byte	0x3f
	.zero		1


	//   ....[38]....
        /*03cc*/ 	.word	0x0000b9a0
        /*03d0*/ 	.word	0x00000003
        /*03d4*/ 	.word	0x00000000
        /*03d8*/ 	.short	0x010a
        /*03da*/ 	.byte	0x3f
	.zero		1


	//----- nvinfo : EIATTR_NUM_MBARRIERS
	.align		4
.L_902:
        /*03dc*/ 	.byte	0x03, 0x38
        /*03de*/ 	.short	0x0007


	//----- nvinfo : EIATTR_EXIT_INSTR_OFFSETS
	.align		4
        /*03e0*/ 	.byte	0x04, 0x1c
        /*03e2*/ 	.short	(.L_904 - .L_903)


	//   ....[0]....
.L_903:
        /*03e4*/ 	.word	0x0000b480


	//----- nvinfo : EIATTR_MAX_THREADS
	.align		4
.L_904:
        /*03e8*/ 	.byte	0x04, 0x05
        /*03ea*/ 	.short	(.L_906 - .L_905)
.L_905:
        /*03ec*/ 	.word	0x00000200
        /*03f0*/ 	.word	0x00000001
        /*03f4*/ 	.word	0x00000001


	//----- nvinfo : EIATTR_CRS_STACK_SIZE
	.align		4
.L_906:
        /*03f8*/ 	.byte	0x04, 0x1e
        /*03fa*/ 	.short	(.L_908 - .L_907)
.L_907:
        /*03fc*/ 	.word	0x00000000


	//----- nvinfo : EIATTR_CBANK_PARAM_SIZE
	.align		4
.L_908:
        /*0400*/ 	.byte	0x03, 0x19
        /*0402*/ 	.short	0x06f0


	//----- nvinfo : EIATTR_PARAM_CBANK
	.align		4
        /*0404*/ 	.byte	0x04, 0x0a
        /*0406*/ 	.short	(.L_910 - .L_909)
	.align		4
.L_909:
        /*0408*/ 	.word	index@(.nv.constant0._ZN7cutlass13device_kernelIN5flash11enable_sm90INS1_16FlashAttnBwdSm90INS1_25CollectiveMainloopBwdSm90ILi2ELi1ELi1EN4cute5tupleIJNS5_1CILi1EEES8_S8_EEENS6_IJNS7_ILi64EEENS7_ILi96EEENS7_ILi192EEEEEENS_10bfloat16_tEfNS_4arch4Sm90ELb1ELb0ELb1ELb1ELb0ELb0ELb1ELb0ELi3ELi1ELi1ELi1ELb0EEENS1_21CollectiveEpilogueBwdISD_SE_SG_Li384ELb1ELb1ELi3EEENS1_25SingleTileBwdLPTSchedulerILb1ELi96ELb0EEEEEEEEEvNT_6ParamsE)
        /*040c*/ 	.short	0x0210
        /*040e*/ 	.short	0x06f0


	//----- nvinfo : EIATTR_SW_WAR
	.align		4
.L_910:
        /*0410*/ 	.byte	0x04, 0x36
        /*0412*/ 	.short	(.L_912 - .L_911)
.L_911:
        /*0414*/ 	.word	0x00000008
.L_912:


//--------------------- .nv.info._ZN7cutlass13device_kernelIN5flash11enable_sm90INS1_16FlashAttnBwdSm90INS1_25CollectiveMainloopBwdSm90ILi2ELi1ELi1EN4cute5tupleIJNS5_1CILi1EEES8_S8_EEENS6_IJNS7_ILi64EEENS7_ILi96EEENS7_ILi192EEEEEENS_10bfloat16_tEfNS_4arch4Sm90ELb1ELb0ELb1ELb1ELb1ELb0ELb1ELb0ELi3ELi1ELi1ELi1ELb0EEENS1_21CollectiveEpilogueBwdISD_SE_SG_Li384ELb1ELb1ELi3EEENS1_25SingleTileBwdLPTSchedulerILb1ELi96ELb1EEEEEEEEEvNT_6ParamsE --------------------------
	.section	.nv.info._ZN7cutlass13device_kernelIN5flash11enable_sm90INS1_16FlashAttnBwdSm90INS1_25CollectiveMainloopBwdSm90ILi2ELi1ELi1EN4cute5tupleIJNS5_1CILi1EEES8_S8_EEENS6_IJNS7_ILi64EEENS7_ILi96EEENS7_ILi192EEEEEENS_10bfloat16_tEfNS_4arch4Sm90ELb1ELb0ELb1ELb1ELb1ELb0ELb1ELb0ELi3ELi1ELi1ELi1ELb0EEENS1_21CollectiveEpilogueBwdISD_SE_SG_Li384ELb1ELb1ELi3EEENS1_25SingleTileBwdLPTSchedulerILb1ELi96ELb1EEEEEEEEEvNT_6ParamsE,"",@"SHT_CUDA_INFO"
	.sectionflags	@""
	.align	4


	//----- nvinfo : EIATTR_CUDA_API_VERSION
	.align		4
        /*0000*/ 	.byte	0x04, 0x37
        /*0002*/ 	.short	(.L_914 - .L_913)
.L_913:
        /*0004*/ 	.word	0x00000082


	//----- nvinfo : EIATTR_KPARAM_INFO
	.align		4
.L_914:
        /*0008*/ 	.byte	0x04, 0x17
        /*000a*/ 	.short	(.L_916 - .L_915)
.L_915:
        /*000c*/ 	.word	0x00000000
        /*0010*/ 	.short	0x0000
        /*0012*/ 	.short	0x0070
        /*0014*/ 	.byte	0x00, 0xf0, 0x01, 0x1a


	//----- nvinfo : EIATTR_SPARSE_MMA_MASK
	.align		4
.L_916:
        /*0018*/ 	.byte	0x03, 0x50
        /*001a*/ 	.short	0x0000


	//----- nvinfo : EIATTR_MAXREG_COUNT
	.align		4
        /*001c*/ 	.byte	0x03, 0x1b
        /*001e*/ 	.short	0x0080


	//----- nvinfo : EIATTR_NUM_BARRIERS
	.align		4
        /*0020*/ 	.byte	0x02, 0x4c
        /*0022*/ 	.byte	0x10
	.zero		1


	//----- nvinfo : EIATTR_EXTERNS
	.align		4
        /*0024*/ 	.byte	0x04, 0x0f
        /*0026*/ 	.short	(.L_918 - .L_917)


	//   ....[0]....
	.align		4
.L_917:
        /*0028*/ 	.word	index@(__assertfail)


	//----- nvinfo : EIATTR_ANNOTATIONS
	.align		4
.L_918:
        /*002c*/ 	.byte	0x04, 0x55
        /*002e*/ 	.short	(.L_920 - .L_919)


	//   ....[0]....
.L_919:
        /* <DEDUP_REMOVED lines=13> */


	//----- nvinfo : EIATTR_MERCURY_ISA_VERSION
	.align		4
.L_920:
        /*00e8*/ 	.byte	0x03, 0x5f
        /*00ea*/ 	.short	0x0101


	//----- nvinfo : EIATTR_INT_WARP_WIDE_INSTR_OFFSETS
	.align		4
        /*00ec*/ 	.byte	0x04, 0x31
        /*00ee*/ 	.short	(.L_922 - .L_921)


	//   ....[0]....
.L_921:
        /*00f0*/ 	.word	0x00000180


	//   ....[1]....
        /*00f4*/ 	.word	0x00000240


	//   ....[2]....
        /*00f8*/ 	.word	0x00008190


	//   ....[3]....
        /*00fc*/ 	.word	0x00008980


	//   ....[4]....
        /*0100*/ 	.word	0x00008fe0


	//----- nvinfo : EIATTR_COOP_GROUP_MASK_REGIDS
	.align		4
.L_922:
        /*0104*/ 	.byte	0x04, 0x29
        /*0106*/ 	.short	(.L_924 - .L_923)


	//   ....[0]....
.L_923:
        /*0108*/ 	.word	0xffffffff


	//   ....[1]....
        /*010c*/ 	.word	0xffffffff


	//   ....[2]....
        /*0110*/ 	.word	0xffffffff


	//   ....[3]....
        /*0114*/ 	.word	0xffffffff


	//   ....[4]....
        /*0118*/ 	.word	0xffffffff


	//   ....[5]....
        /*011c*/ 	.word	0xffffffff


	//   ....[6]....
        /*0120*/ 	.word	0xffffffff


	//   ....[7]....
        /*0124*/ 	.word	0xffffffff


	//   ....[8]....
        /*0128*/ 	.word	0xffffffff


	//   ....[9]....
        /*012c*/ 	.word	0xffffffff


	//   ....[10]....
        /*0130*/ 	.word	0xffffffff


	//   ....[11]....
        /*0134*/ 	.word	0xffffffff


	//   ....[12]....
        /*0138*/ 	.word	0xffffffff


	//   ....[13]....
        /*013c*/ 	.word	0x0500000f


	//   ....[14]....
        /*0140*/ 	.word	0x0500000f


	//   ....[15]....
        /*0144*/ 	.word	0x0500000f


	//   ....[16]....
        /*0148*/ 	.word	0x0500000f


	//----- nvinfo : EIATTR_COOP_GROUP_INSTR_OFFSETS
	.align		4
.L_924:
        /*014c*/ 	.byte	0x04, 0x28
        /*014e*/ 	.short	(.L_926 - .L_925)


	//   ....[0]....
.L_925:
        /*0150*/ 	.word	0x00000060


	//   ....[1]....
        /*0154*/ 	.word	0x00000190


	//   ....[2]....
        /*0158*/ 	.word	0x00000220


	//   ....[3]....
        /*015c*/ 	.word	0x000003a0


	//   ....[4]....
        /*0160*/ 	.word	0x00000600


	//   ....[5]....
        /*0164*/ 	.word	0x00001620


	//   ....[6]....
        /*0168*/ 	.word	0x00006e50


	//   ....[7]....
        /*016c*/ 	.word	0x00007c00


	//   ....[8]....
        /*0170*/ 	.word	0x000080c0


	//   ....[9]....
        /*0174*/ 	.word	0x000084c0


	//   ....[10]....
        /*0178*/ 	.word	0x000088b0


	//   ....[11]....
        /*017c*/ 	.word	0x00008b60


	//   ....[12]....
        /*0180*/ 	.word	0x00008f10


	//   ....[13]....
        /*0184*/ 	.word	0x0000be00


	//   ....[14]....
        /*0188*/ 	.word	0x0000bf70


	//   ....[15]....
        /*018c*/ 	.word	0x0000bfe0


	//   ....[16]....
        /*0190*/ 	.word	0x0000c050


	//----- nvinfo : EIATTR_REG_RECONFIG
	.align		4
.L_926:
        /*0194*/ 	.byte	0x01, 0x54
	.zero		2


	//----- nvinfo : EIATTR_SYSCALL_OFFSETS
	.align		4
        /*0198*/ 	.byte	0x04, 0x46
        /*019a*/ 	.short	(.L_928 - .L_927)


	//   ....[0]....
.L_927:
        /*019c*/ 	.word	0x00001280


	//   ....[1]....
        /*01a0*/ 	.word	0x00001370


	//   ....[2]....
        /*01a4*/ 	.word	0x000014b0


	//   ....[3]....
        /*01a8*/ 	.word	0x000015a0


	//----- nvinfo : EIATTR_MBARRIER_INSTR_OFFSETS
	.align		4
.L_928:
        /*01ac*/ 	.byte	0x04, 0x39
        /*01ae*/ 	.short	(.L_930 - .L_929)


	//   ....[0]....
.L_929:
        /*01b0*/ 	.word	0x00000260
        /*01b4*/ 	.word	0x000000ff
        /*01b8*/ 	.word	0x00036400
        /*01bc*/ 	.short	0x0100
        /*01be*/ 	.byte	0x06
	.zero		1


	//   ....[1]....
        /*01c0*/ 	.word	0x00000350
        /*01c4*/ 	.word	0x000000ff
        /*01c8*/ 	.word	0x00036410
        /*01cc*/ 	.short	0x0100
        /*01ce*/ 	.byte	0x08
	.zero		1


	//   ....[2]....
        /*01d0*/ 	.word	0x00000360
        /*01d4*/ 	.word	0x000000ff
        /*01d8*/ 	.word	0x00036420
        /*01dc*/ 	.short	0x0100
        /*01de*/ 	.byte	0x08
	.zero		1


	//   ....[3]....
        /*01e0*/ 	.word	0x00000370
        /*01e4*/ 	.word	0x000000ff
        /*01e8*/ 	.word	0x00036418
        /*01ec*/ 	.short	0x0100
        /*01ee*/ 	.byte	0x08
	.zero		1


	//   ....[4]....
        /*01f0*/ 	.word	0x00000380
        /*01f4*/ 	.word	0x000000ff
        /*01f8*/ 	.word	0x00036428
        /*01fc*/ 	.short	0x0100
        /*01fe*/ 	.byte	0x08
	.zero		1


	//   ....[5]....
        /*0200*/ 	.word	0x000004b0
        /*0204*/ 	.word	0x000000ff
        /*0208*/ 	.word	0x00036430
        /*020c*/ 	.short	0x0100
        /*020e*/ 	.byte	0x08
	.zero		1


	//   ....[6]....
        /*0210*/ 	.word	0x000004c0
        /*0214*/ 	.word	0x000000ff
        /*0218*/ 	.word	0x00036438
        /*021c*/ 	.short	0x0100
        /*021e*/ 	.byte	0x08
	.zero		1


	//   ....[7]....
        /*0220*/ 	.word	0x00001660
        /*0224*/ 	.word	0x000000ff
        /*0228*/ 	.word	0x00036400
        /*022c*/ 	.short	0x010a
        /*022e*/ 	.byte	0x24
	.zero		1


	//   ....[8]....
        /*0230*/ 	.word	0x00001760
        /*0234*/ 	.word	0x000000ff
        /*0238*/ 	.word	0x00036400
        /*023c*/ 	.short	0x010a
        /*023e*/ 	.byte	0x24
	.zero		1


	//   ....[9]....
        /*0240*/ 	.word	0x00001e70
        /*0244*/ 	.word	0x00000003
        /*0248*/ 	.word	0x00036410
        /*024c*/ 	.short	0x010a
        /*024e*/ 	.byte	0x3f
	.zero		1


	//   ....[10]....
        /*0250*/ 	.word	0x00001eb0
        /*0254*/ 	.word	0x00000003
        /*0258*/ 	.word	0x00036410
        /*025c*/ 	.short	0x010a
        /*025e*/ 	.byte	0x3f
	.zero		1


	//   ....[11]....
        /*0260*/ 	.word	0x00002550
        /*0264*/ 	.word	0x000000ff
        /*0268*/ 	.word	0x00036430
        /*026c*/ 	.short	0x010a
        /*026e*/ 	.byte	0x24
	.zero		1


	//   ....[12]....
        /*0270*/ 	.word	0x000027a0
        /*0274*/ 	.word	0x000000ff
        /*0278*/ 	.word	0x00036430
        /*027c*/ 	.short	0x010a
        /*027e*/ 	.byte	0x24
	.zero		1


	//   ....[13]....
        /*0280*/ 	.word	0x00003e60
        /*0284*/ 	.word	0x000000ff
        /*0288*/ 	.word	0x00000000
        /*028c*/ 	.short	0x0101
        /*028e*/ 	.byte	0x04
	.zero		1


	//   ....[14]....
        /*0290*/ 	.word	0x000041f0
        /*0294*/ 	.word	0x00000003
        /*0298*/ 	.word	0x00000000
        /*029c*/ 	.short	0x0101
        /*029e*/ 	.byte	0x3f
	.zero		1


	//   ....[15]....
        /*02a0*/ 	.word	0x00009d00
        /*02a4*/ 	.word	0x00000000
        /*02a8*/ 	.word	0x00036420
        /*02ac*/ 	.short	0x010a
        /*02ae*/ 	.byte	0x3f
	.zero		1


	//   ....[16]....
        /*02b0*/ 	.word	0x0000a4f0
        /*02b4*/ 	.word	0x00000000
        /*02b8*/ 	.word	0x00036438
        /*02bc*/ 	.short	0x010a
        /*02be*/ 	.byte	0x3f
	.zero		1


	//   ....[17]....
        /*02c0*/ 	.word	0x0000a850
        /*02c4*/ 	.word	0x00000000
        /*02c8*/ 	.word	0x00036428
        /*02cc*/ 	.short	0x010a
        /*02ce*/ 	.byte	0x3f
	.zero		1


	//   ....[18]....
        /*02d0*/ 	.word	0x0000ab80
        /*02d4*/ 	.word	0x00000000
        /*02d8*/ 	.word	0x00036438
        /*02dc*/ 	.short	0x010a
        /*02de*/ 	.byte	0x3f
	.zero		1


	//   ....[19]....
        /*02e0*/ 	.word	0x0000ae70
        /*02e4*/ 	.word	0x00000000
        /*02e8*/ 	.word	0x00036420
        /*02ec*/ 	.short	0x010a
        /*02ee*/ 	.byte	0x3f
	.zero		1


	//   ....[20]....
        /*02f0*/ 	.word	0x0000b1f0
        /*02f4*/ 	.word	0x00000000
        /*02f8*/ 	.word	0x00036438
        /*02fc*/ 	.short	0x010a
        /*02fe*/ 	.byte	0x3f
	.zero		1


	//   ....[21]....
        /*0300*/ 	.word	0x0000b4f0
        /*0304*/ 	.word	0x00000000
        /*0308*/ 	.word	0x00036428
        /*030c*/ 	.short	0x010a
        /*030e*/ 	.byte	0x3f
	.zero		1


	//   ....[22]....
        /*0310*/ 	.word	0x0000b830
        /*0314*/ 	.word	0x00000000
        /*0318*/ 	.word	0x00036438
        /*031c*/ 	.short	0x010a
        /*031e*/ 	.byte	0x3f
	.zero		1


	//   ....[23]....
        /*0320*/ 	.word	0x0000bc90
        /*0324*/ 	.word	0x00000007
        /*0328*/ 	.word	0x00000000
        /*032c*/ 	.short	0x010a
        /*032e*/ 	.byte	0x3f
	.zero		1


	//   ....[24]....
        /*0330*/ 	.word	0x0000bd10
        /*0334*/ 	.word	0x00000003
        /*0338*/ 	.word	0x00000000
        /*033c*/ 	.short	0x010a
        /*033e*/ 	.byte	0x3f
	.zero		1


	//   ....[25]....
        /*0340*/ 	.word	0x0000bd60
        /*0344*/ 	.word	0x00000009
        /*0348*/ 	.word	0x00036438
        /*034c*/ 	.short	0x010a
        /*034e*/ 	.byte	0x3f
	.zero		1


	//   ....[26]....
        /*0350*/ 	.word	0x0000be40
        /*0354*/ 	.word	0x00000000
        /*0358*/ 	.word	0x00036400
        /*035c*/ 	.short	0x010a
        /*035e*/ 	.byte	0x3f
	.zero		1


	//   ....[27]....
        /*0360*/ 	.word	0x0000be90
        /*0364*/ 	.word	0x00000003
        /*0368*/ 	.word	0x00036410
        /*036c*/ 	.short	0x010a
        /*036e*/ 	.byte	0x3f
	.zero		1


	//   ....[28]....
        /*0370*/ 	.word	0x0000bef0
        /*0374*/ 	.word	0x00000079
        /*0378*/ 	.word	0x00036430
        /*037c*/ 	.short	0x010a
        /*037e*/ 	.byte	0x3f
	.zero		1


	//   ....[29]....
        /*0380*/ 	.word	0x0000c090
        /*0384*/ 	.word	0x00000000
        /*0388*/ 	.word	0x00036420
        /*038c*/ 	.short	0x010a
        /*038e*/ 	.byte	0x3f
	.zero		1


	//   ....[30]....
        /*0390*/ 	.word	0x0000c0e0
        /*0394*/ 	.word	0x00000000
        /*0398*/ 	.word	0x00036438
        /*039c*/ 	.short	0x010a
        /*039e*/ 	.byte	0x3f
	.zero		1


	//   ....[31]....
        /*03a0*/ 	.word	0x0000c130
        /*03a4*/ 	.word	0x00000000
        /*03a8*/ 	.word	0x00036428
        /*03ac*/ 	.short	0x010a
        /*03ae*/ 	.byte	0x3f
	.zero		1


	//   ....[32]....
        /*03b0*/ 	.word	0x0000c190
        /*03b4*/ 	.word	0x00000000
        /*03b8*/ 	.word	0x00036438
        /*03bc*/ 	.short	0x010a
        /*03be*/ 	.byte	0x3f
	.zero		1


	//   ....[33]....
        /*03c0*/ 	.word	0x0000c210
        /*03c4*/ 	.word	0x00000000
        /*03c8*/ 	.word	0x00036420
        /*03cc*/ 	.short	0x010a
        /*03ce*/ 	.byte	0x3f
	.zero		1


	//   ....[34]....
        /*03d0*/ 	.word	0x0000c260
        /*03d4*/ 	.word	0x00000000
        /*03d8*/ 	.word	0x00036438
        /*03dc*/ 	.short	0x010a
        /*03de*/ 	.byte	0x3f
	.zero		1


	//   ....[35]....
        /*03e0*/ 	.word	0x0000c2b0
        /*03e4*/ 	.word	0x00000000
        /*03e8*/ 	.word	0x00036428
        /*03ec*/ 	.short	0x010a
        /*03ee*/ 	.byte	0x3f
	.zero		1


	//   ....[36]....
        /*03f0*/ 	.word	0x0000c300
        /*03f4*/ 	.word	0x00000000
        /*03f8*/ 	.word	0x00036438
        /*03fc*/ 	.short	0x010a
        /*03fe*/ 	.byte	0x3f
	.zero		1


	//   ....[37]....
        /*0400*/ 	.word	0x0000c3d0
        /*0404*/ 	.word	0x00000007
        /*0408*/ 	.word	0x00000000
        /*040c*/ 	.short	0x010a
        /*040e*/ 	.byte	0x3f
	.zero		1


	//   ....[38]....
        /*0410*/ 	.word	0x0000c420
        /*0414*/ 	.word	0x00000003
        /*0418*/ 	.word	0x00000000
        /*041c*/ 	.short	0x010a
        /*041e*/ 	.byte	0x3f
	.zero		1


	//----- nvinfo : EIATTR_NUM_MBARRIERS
	.align		4
.L_930:
        /*0420*/ 	.byte	0x03, 0x38
        /*0422*/ 	.short	0x0007


	//----- nvinfo : EIATTR_EXIT_INSTR_OFFSETS
	.align		4
        /*0424*/ 	.byte	0x04, 0x1c
        /*0426*/ 	.short	(.L_932 - .L_931)


	//   ....[0]....
.L_931:
        /*0428*/ 	.word	0x0000bdb0


	//----- nvinfo : EIATTR_MAX_THREADS
	.align		4
.L_932:
        /*042c*/ 	.byte	0x04, 0x05
        /*042e*/ 	.short	(.L_934 - .L_933)
.L_933:
        /*0430*/ 	.word	0x00000200
        /*0434*/ 	.word	0x00000001
        /*0438*/ 	.word	0x00000001


	//----- nvinfo : EIATTR_CRS_STACK_SIZE
	.align		4
.L_934:
        /*043c*/ 	.byte	0x04, 0x1e
        /*043e*/ 	.short	(.L_936 - .L_935)
.L_935:
        /*0440*/ 	.word	0x00000000


	//----- nvinfo : EIATTR_CBANK_PARAM_SIZE
	.align		4
.L_936:
        /*0444*/ 	.byte	0x03, 0x19
        /*0446*/ 	.short	0x06f0


	//----- nvinfo : EIATTR_PARAM_CBANK
	.align		4
        /*0448*/ 	.byte	0x04, 0x0a
        /*044a*/ 	.short	(.L_938 - .L_937)
	.align		4
.L_937:
        /*044c*/ 	.word	index@(.nv.constant0._ZN7cutlass13device_kernelIN5flash11enable_sm90INS1_16FlashAttnBwdSm90INS1_25CollectiveMainloopBwdSm90ILi2ELi1ELi1EN4cute5tupleIJNS5_1CILi1EEES8_S8_EEENS6_IJNS7_ILi64EEENS7_ILi96EEENS7_ILi192EEEEEENS_10bfloat16_tEfNS_4arch4Sm90ELb1ELb0ELb1ELb1ELb1ELb0ELb1ELb0ELi3ELi1ELi1ELi1ELb0EEENS1_21CollectiveEpilogueBwdISD_SE_SG_Li384ELb1ELb1ELi3EEENS1_25SingleTileBwdLPTSchedulerILb1ELi96ELb1EEEEEEEEEvNT_6ParamsE)
        /*0450*/ 	.short	0x0210
        /*0452*/ 	.short	0x06f0


	//----- nvinfo : EIATTR_SW_WAR
	.align		4
.L_938:
        /*0454*/ 	.byte	0x04, 0x36
        /*0456*/ 	.short	(.L_940 - .L_939)
.L_939:
        /*0458*/ 	.word	0x00000008
.L_940:


//--------------------- .nv.info._ZN7cutlass13device_kernelIN5flash11enable_sm90INS1_16FlashAttnBwdSm90INS1_25CollectiveMainloopBwdSm90ILi2ELi1ELi1EN4cute5tupleIJNS5_1CILi1EEES8_S8_EEENS6_IJNS7_ILi64EEENS7_ILi96EEENS7_ILi192EEEEEENS_10bfloat16_tEfNS_4arch4Sm90ELb1ELb0ELb1ELb1ELb0ELb0ELb1ELb0ELi3ELi1ELi1ELi1ELb0EEENS1_24CollectiveEpilogueBwdGQAISD_fSG_Li384ELb1ELb0EEENS1_25SingleTileBwdLPTSchedulerILb1ELi96ELb0EEEEEEEEEvNT_6ParamsE --------------------------
	.section	.nv.info._ZN7cutlass13device_kernelIN5flash11enable_sm90INS1_16FlashAttnBwdSm90INS1_25CollectiveMainloopBwdSm90ILi2ELi1ELi1EN4cute5tupleIJNS5_1CILi1EEES8_S8_EEENS6_IJNS7_ILi64EEENS7_ILi96EEENS7_ILi192EEEEEENS_10bfloat16_tEfNS_4arch4Sm90ELb1ELb0ELb1ELb1ELb0ELb0ELb1ELb0ELi3ELi1ELi1ELi1ELb0EEENS1_24CollectiveEpilogueBwdGQAISD_fSG_Li384ELb1ELb0EEENS1_25SingleTileBwdLPTSchedulerILb1ELi96ELb0EEEEEEEEEvNT_6ParamsE,"",@"SHT_CUDA_INFO"
	.sectionflags	@""
	.align	4


	//----- nvinfo : EIATTR_CUDA_API_VERSION
	.align		4
        /*0000*/ 	.byte	0x04, 0x37
        /*0002*/ 	.short	(.L_942 - .L_941)
.L_941:
        /*0004*/ 	.word	0x00000082


	//----- nvinfo : EIATTR_KPARAM_INFO
	.align		4
.L_942:
        /*0008*/ 	.byte	0x04, 0x17
        /*000a*/ 	.short	(.L_944 - .L_943)
.L_943:
        /*000c*/ 	.word	0x00000000
        /*0010*/ 	.short	0x0000
        /*0012*/ 	.short	0x0070
        /*0014*/ 	.byte	0x00, 0xf0, 0x01, 0x1c


	//----- nvinfo : EIATTR_SPARSE_MMA_MASK
	.align		4
.L_944:
        /*0018*/ 	.byte	0x03, 0x50
        /*001a*/ 	.short	0x0000


	//----- nvinfo : EIATTR_MAXREG_COUNT
	.align		4
        /*001c*/ 	.byte	0x03, 0x1b
        /*001e*/ 	.short	0x0080


	//----- nvinfo : EIATTR_NUM_BARRIERS
	.align		4
        /*0020*/ 	.byte	0x02, 0x4c
        /*0022*/ 	.byte	0x10
	.zero		1


	//----- nvinfo : EIATTR_EXTERNS
	.align		4
        /*0024*/ 	.byte	0x04, 0x0f
        /*0026*/ 	.short	(.L_946 - .L_945)


	//   ....[0]....
	.align		4
.L_945:
        /*0028*/ 	.word	index@(__assertfail)


	//----- nvinfo : EIATTR_ANNOTATIONS
	.align		4
.L_946:
        /*002c*/ 	.byte	0x04, 0x55
        /*002e*/ 	.short	(.L_948 - .L_947)


	//   ....[0]....
.L_947:
        /* <DEDUP_REMOVED lines=11> */


	//----- nvinfo : EIATTR_MERCURY_ISA_VERSION
	.align		4
.L_948:
        /*00d0*/ 	.byte	0x03, 0x5f
        /*00d2*/ 	.short	0x0101


	//----- nvinfo : EIATTR_INT_WARP_WIDE_INSTR_OFFSETS
	.align		4
        /*00d4*/ 	.byte	0x04, 0x31
        /*00d6*/ 	.short	(.L_950 - .L_949)


	//   ....[0]....
.L_949:
        /*00d8*/ 	.word	0x00000180


	//   ....[1]....
        /*00dc*/ 	.word	0x00000240


	//----- nvinfo : EIATTR_COOP_GROUP_MASK_REGIDS
	.align		4
.L_950:
        /*00e0*/ 	.byte	0x04, 0x29
        /*00e2*/ 	.short	(.L_952 - .L_951)


	//   ....[0]....
.L_951:
        /*00e4*/ 	.word	0xffffffff


	//   ....[1]....
        /*00e8*/ 	.word	0xffffffff


	//   ....[2]....
        /*00ec*/ 	.word	0xffffffff


	//   ....[3]....
        /*00f0*/ 	.word	0xffffffff


	//   ....[4]....
        /*00f4*/ 	.word	0xffffffff


	//   ....[5]....
        /*00f8*/ 	.word	0xffffffff


	//   ....[6]....
        /*00fc*/ 	.word	0xffffffff


	//   ....[7]....
        /*0100*/ 	.word	0x0500000f


	//----- nvinfo : EIATTR_COOP_GROUP_INSTR_OFFSETS
	.align		4
.L_952:
        /*0104*/ 	.byte	0x04, 0x28
        /*0106*/ 	.short	(.L_954 - .L_953)


	//   ....[0]....
.L_953:
        /*0108*/ 	.word	0x00000060


	//   ....[1]....
        /*010c*/ 	.word	0x00000190


	//   ....[2]....
        /*0110*/ 	.word	0x00000220


	//   ....[3]....
        /*0114*/ 	.word	0x000003a0


	//   ....[4]....
        /*0118*/ 	.word	0x00000600


	//   ....[5]....
        /*011c*/ 	.word	0x00001600


	//   ....[6]....
        /*0120*/ 	.word	0x00004e60


	//   ....[7]....
        /*0124*/ 	.word	0x000094e0


	//----- nvinfo : EIATTR_REG_RECONFIG
	.align		4
.L_954:
        /*0128*/ 	.byte	0x01, 0x54
	.zero		2


	//----- nvinfo : EIATTR_SYSCALL_OFFSETS
	.align		4
        /*012c*/ 	.byte	0x04, 0x46
        /*012e*/ 	.short	(.L_956 - .L_955)


	//   ....[0]....
.L_955:
        /*0130*/ 	.word	0x00001260


	//   ....[1]....
        /*0134*/ 	.word	0x00001350


	//   ....[2]....
        /*0138*/ 	.word	0x00001490


	//   ....[3]....
        /*013c*/ 	.word	0x00001580


	//----- nvinfo : EIATTR_MBARRIER_INSTR_OFFSETS
	.align		4
.L_956:
        /*0140*/ 	.byte	0x04, 0x39
        /*0142*/ 	.short	(.L_958 - .L_957)


	//   ....[0]....
.L_957:
        /*0144*/ 	.word	0x00000260
        /*0148*/ 	.word	0x000000ff
        /*014c*/ 	.word	0x00036400
        /*0150*/ 	.short	0x0100
        /*0152*/ 	.byte	0x06
	.zero		1


	//   ....[1]....
        /*0154*/ 	.word	0x00000350
        /*0158*/ 	.word	0x000000ff
        /*015c*/ 	.word	0x00036410
        /*0160*/ 	.short	0x0100
        /*0162*/ 	.byte	0x08
	.zero		1


	//   ....[2]....
        /*0164*/ 	.word	0x00000360
        /*0168*/ 	.word	0x000000ff
        /*016c*/ 	.word	0x00036420
        /*0170*/ 	.short	0x0100
        /*0172*/ 	.byte	0x08
	.zero		1


	//   ....[3]....
        /*0174*/ 	.word	0x00000370
        /*0178*/ 	.word	0x000000ff
        /*017c*/ 	.word	0x00036418
        /*0180*/ 	.short	0x0100
        /*0182*/ 	.byte	0x08
	.zero		1


	//   ....[4]....
        /*0184*/ 	.word	0x00000380
        /*0188*/ 	.word	0x000000ff
        /*018c*/ 	.word	0x00036428
        /*0190*/ 	.short	0x0100
        /*0192*/ 	.byte	0x08
	.zero		1


	//   ....[5]....
        /*0194*/ 	.word	0x000004b0
        /*0198*/ 	.word	0x000000ff
        /*019c*/ 	.word	0x00036430
        /*01a0*/ 	.short	0x0100
        /*01a2*/ 	.byte	0x08
	.zero		1


	//   ....[6]....
        /*01a4*/ 	.word	0x000004c0
        /*01a8*/ 	.word	0x000000ff
        /*01ac*/ 	.word	0x00036438
        /*01b0*/ 	.short	0x0100
        /*01b2*/ 	.byte	0x08
	.zero		1


	//   ....[7]....
        /*01b4*/ 	.word	0x00001640
        /*01b8*/ 	.word	0x000000ff
        /*01bc*/ 	.word	0x00036400
        /*01c0*/ 	.short	0x010a
        /*01c2*/ 	.byte	0x24
	.zero		1


	//   ....[8]....
        /*01c4*/ 	.word	0x00001740
        /*01c8*/ 	.word	0x000000ff
        /*01cc*/ 	.word	0x00036400
        /*01d0*/ 	.short	0x010a
        /*01d2*/ 	.byte	0x24
	.zero		1


	//   ....[9]....
        /*01d4*/ 	.word	0x00001e50
        /*01d8*/ 	.word	0x00000003
        /*01dc*/ 	.word	0x00036410
        /*01e0*/ 	.short	0x010a
        /*01e2*/ 	.byte	0x3f
	.zero		1


	//   ....[10]....
        /*01e4*/ 	.word	0x00001e90
        /*01e8*/ 	.word	0x00000003
        /*01ec*/ 	.word	0x00036410
        /*01f0*/ 	.short	0x010a
        /*01f2*/ 	.byte	0x3f
	.zero		1


	//   ....[11]....
        /*01f4*/ 	.word	0x00002530
        /*01f8*/ 	.word	0x000000ff
        /*01fc*/ 	.word	0x00036430
        /*0200*/ 	.short	0x010a
        /*0202*/ 	.byte	0x24
	.zero		1


	//   ....[12]....
        /*0204*/ 	.word	0x00002780
        /*0208*/ 	.word	0x000000ff
        /*020c*/ 	.word	0x00036430
        /*0210*/ 	.short	0x010a
        /*0212*/ 	.byte	0x24
	.zero		1


	//   ....[13]....
        /*0214*/ 	.word	0x00003e40
        /*0218*/ 	.word	0x000000ff
        /*021c*/ 	.word	0x00000000
        /*0220*/ 	.short	0x0101
        /*0222*/ 	.byte	0x04
	.zero		1


	//   ....[14]....
        /*0224*/ 	.word	0x000041d0
        /*0228*/ 	.word	0x00000003
        /*022c*/ 	.word	0x00000000
        /*0230*/ 	.short	0x0101
        /*0232*/ 	.byte	0x3f
	.zero		1


	//   ....[15]....
        /*0234*/ 	.word	0x000073e0
        /*0238*/ 	.word	0x00000000
        /*023c*/ 	.word	0x00036420
        /*0240*/ 	.short	0x010a
        /*0242*/ 	.byte	0x3f
	.zero		1


	//   ....[16]....
        /*0244*/ 	.word	0x00007bd0
        /*0248*/ 	.word	0x00000000
        /*024c*/ 	.word	0x00036438
        /*0250*/ 	.short	0x010a
        /*0252*/ 	.byte	0x3f
	.zero		1


	//   ....[17]....
        /*0254*/ 	.word	0x00007f30
        /*0258*/ 	.word	0x00000000
        /*025c*/ 	.word	0x00036428
        /*0260*/ 	.short	0x010a
        /*0262*/ 	.byte	0x3f
	.zero		1


	//   ....[18]....
        /*0264*/ 	.word	0x00008260
        /*0268*/ 	.word	0x00000000
        /*026c*/ 	.word	0x00036438
        /*0270*/ 	.short	0x010a
        /*0272*/ 	.byte	0x3f
	.zero		1


	//   ....[19]....
        /*0274*/ 	.word	0x00008550
        /*0278*/ 	.word	0x00000000
        /*027c*/ 	.word	0x00036420
        /*0280*/ 	.short	0x010a
        /*0282*/ 	.byte	0x3f
	.zero		1


	//   ....[20]....
        /*0284*/ 	.word	0x000088d0
        /*0288*/ 	.word	0x00000000
        /*028c*/ 	.word	0x00036438
        /*0290*/ 	.short	0x010a
        /*0292*/ 	.byte	0x3f
	.zero		1


	//   ....[21]....
        /*0294*/ 	.word	0x00008bd0
        /*0298*/ 	.word	0x00000000
        /*029c*/ 	.word	0x00036428
        /*02a0*/ 	.short	0x010a
        /*02a2*/ 	.byte	0x3f
	.zero		1


	//   ....[22]....
        /*02a4*/ 	.word	0x00008f10
        /*02a8*/ 	.word	0x00000000
        /*02ac*/ 	.word	0x00036438
        /*02b0*/ 	.short	0x010a
        /*02b2*/ 	.byte	0x3f
	.zero		1


	//   ....[23]....
        /*02b4*/ 	.word	0x00009370
        /*02b8*/ 	.word	0x00000007
        /*02bc*/ 	.word	0x00000000
        /*02c0*/ 	.short	0x010a
        /*02c2*/ 	.byte	0x3f
	.zero		1


	//   ....[24]....
        /*02c4*/ 	.word	0x000093f0
        /*02c8*/ 	.word	0x00000003
        /*02cc*/ 	.word	0x00000000
        /*02d0*/ 	.short	0x010a
        /*02d2*/ 	.byte	0x3f
	.zero		1


	//   ....[25]....
        /*02d4*/ 	.word	0x00009440
        /*02d8*/ 	.word	0x00000009
        /*02dc*/ 	.word	0x00036438
        /*02e0*/ 	.short	0x010a
        /*02e2*/ 	.byte	0x3f
	.zero		1


	//   ....[26]....
        /*02e4*/ 	.word	0x00009520
        /*02e8*/ 	.word	0x00000000
        /*02ec*/ 	.word	0x00036400
        /*02f0*/ 	.short	0x010a
        /*02f2*/ 	.byte	0x3f
	.zero		1


	//   ....[27]....
        /*02f4*/ 	.word	0x00009570
        /*02f8*/ 	.word	0x00000003
        /*02fc*/ 	.word	0x00036410
        /*0300*/ 	.short	0x010a
        /*0302*/ 	.byte	0x3f
	.zero		1


	//   ....[28]....
        /*0304*/ 	.word	0x000095d0
        /*0308*/ 	.word	0x00000079
        /*030c*/ 	.word	0x00036430
        /*0310*/ 	.short	0x010a
        /*0312*/ 	.byte	0x3f
	.zero		1


	//   ....[29]....
        /*0314*/ 	.word	0x00009620
        /*0318*/ 	.word	0x00000000
        /*031c*/ 	.word	0x00036420
        /*0320*/ 	.short	0x010a
        /*0322*/ 	.byte	0x3f
	.zero		1


	//   ....[30]....
        /*0324*/ 	.word	0x00009670
        /*0328*/ 	.word	0x00000000
        /*032c*/ 	.word	0x00036438
        /*0330*/ 	.short	0x010a
        /*0332*/ 	.byte	0x3f
	.zero		1


	//   ....[31]....
        /*0334*/ 	.word	0x000096c0
        /*0338*/ 	.word	0x00000000
        /*033c*/ 	.word	0x00036428
        /*0340*/ 	.short	0x010a
        /*0342*/ 	.byte	0x3f
	.zero		1


	//   ....[32]....
        /*0344*/ 	.word	0x00009720
        /*0348*/ 	.word	0x00000000
        /*034c*/ 	.word	0x00036438
        /*0350*/ 	.short	0x010a
        /*0352*/ 	.byte	0x3f
	.zero		1


	//   ....[33]....
        /*0354*/ 	.word	0x000097a0
        /*0358*/ 	.word	0x00000000
        /*035c*/ 	.word	0x00036420
        /*0360*/ 	.short	0x010a
        /*0362*/ 	.byte	0x3f
	.zero		1


	//   ....[34]....
        /*0364*/ 	.word	0x000097f0
        /*0368*/ 	.word	0x00000000
        /*036c*/ 	.word	0x00036438
        /*0370*/ 	.short	0x010a
        /*0372*/ 	.byte	0x3f
	.zero		1


	//   ....[35]....
        /*0374*/ 	.word	0x00009840
        /*0378*/ 	.word	0x00000000
        /*037c*/ 	.word	0x00036428
        /*0380*/ 	.short	0x010a
        /*0382*/ 	.byte	0x3f
	.zero		1


	//   ....[36]....
        /*0384*/ 	.word	0x00009890
        /*0388*/ 	.word	0x00000000
        /*038c*/ 	.word	0x00036438
        /*0390*/ 	.short	0x010a
        /*0392*/ 	.byte	0x3f
	.zero		1


	//   ....[37]....
        /*0394*/ 	.word	0x00009960
        /*0398*/ 	.word	0x00000007
        /*039c*/ 	.word	0x00000000
        /*03a0*/ 	.short	0x010a
        /*03a2*/ 	.byte	0x3f
	.zero		1


	//   ....[38]....
        /*03a4*/ 	.word	0x000099b0
        /*03a8*/ 	.word	0x00000003
        /*03ac*/ 	.word	0x00000000
        /*03b0*/ 	.short	0x010a
        /*03b2*/ 	.byte	0x3f
	.zero		1


	//----- nvinfo : EIATTR_NUM_MBARRIERS
	.align		4
.L_958:
        /*03b4*/ 	.byte	0x03, 0x38
        /*03b6*/ 	.short	0x0007


	//----- nvinfo : EIATTR_EXIT_INSTR_OFFSETS
	.align		4
        /*03b8*/ 	.byte	0x04, 0x1c
        /*03ba*/ 	.short	(.L_960 - .L_959)


	//   ....[0]....
.L_959:
        /*03bc*/ 	.word	0x00009490


	//----- nvinfo : EIATTR_MAX_THREADS
	.align		4
.L_960:
        /*03c0*/ 	.byte	0x04, 0x05
        /*03c2*/ 	.short	(.L_962 - .L_961)
.L_961:
        /*03c4*/ 	.word	0x00000200
        /*03c8*/ 	.word	0x00000001
        /*03cc*/ 	.word	0x00000001


	//----- nvinfo : EIATTR_CRS_STACK_SIZE
	.align		4
.L_962:
        /*03d0*/ 	.byte	0x04, 0x1e
        /*03d2*/ 	.short	(.L_964 - .L_963)
.L_963:
        /*03d4*/ 	.word	0x00000000


	//----- nvinfo : EIATTR_CBANK_PARAM_SIZE
	.align		4
.L_964:
        /*03d8*/ 	.byte	0x03, 0x19
        /*03da*/ 	.short	0x0770


	//----- nvinfo : EIATTR_PARAM_CBANK
	.align		4
        /*03dc*/ 	.byte	0x04, 0x0a
        /*03de*/ 	.short	(.L_966 - .L_965)
	.align		4
.L_965:
        /*03e0*/ 	.word	index@(.nv.constant0._ZN7cutlass13device_kernelIN5flash11enable_sm90INS1_16FlashAttnBwdSm90INS1_25CollectiveMainloopBwdSm90ILi2ELi1ELi1EN4cute5tupleIJNS5_1CILi1EEES8_S8_EEENS6_IJNS7_ILi64EEENS7_ILi96EEENS7_ILi192EEEEEENS_10bfloat16_tEfNS_4arch4Sm90ELb1ELb0ELb1ELb1ELb0ELb0ELb1ELb0ELi3ELi1ELi1ELi1ELb0EEENS1_24CollectiveEpilogueBwdGQAISD_fSG_Li384ELb1ELb0EEENS1_25SingleTileBwdLPTSchedulerILb1ELi96ELb0EEEEEEEEEvNT_6ParamsE)
        /*03e4*/ 	.short	0x0210
        /*03e6*/ 	.short	0x0770


	//----- nvinfo : EIATTR_SW_WAR
	.align		4
.L_966:
        /*03e8*/ 	.byte	0x04, 0x36
        /*03ea*/ 	.short	(.L_968 - .L_967)
.L_967:
        /*03ec*/ 	.word	0x00000008
.L_968:


//--------------------- .nv.info._ZN7cutlass13device_kernelIN5flash11enable_sm90INS1_16FlashAttnBwdSm90INS1_25CollectiveMainloopBwdSm90ILi2ELi1ELi1EN4cute5tupleIJNS5_1CILi1EEES8_S8_EEENS6_IJNS7_ILi64EEENS7_ILi96EEENS7_ILi192EEEEEENS_10bfloat16_tEfNS_4arch4Sm90ELb1ELb0ELb1ELb1ELb1ELb0ELb1ELb0ELi3ELi1ELi1ELi1ELb0EEENS1_24CollectiveEpilogueBwdGQAISD_fSG_Li384ELb1ELb1EEENS1_25SingleTileBwdLPTSchedulerILb1ELi96ELb1EEEEEEEEEvNT_6ParamsE --------------------------
	.section	.nv.info._ZN7cutlass13device_kernelIN5flash11enable_sm90INS1_16FlashAttnBwdSm90INS1_25CollectiveMainloopBwdSm90ILi2ELi1ELi1EN4cute5tupleIJNS5_1CILi1EEES8_S8_EEENS6_IJNS7_ILi64EEENS7_ILi96EEENS7_ILi192EEEEEENS_10bfloat16_tEfNS_4arch4Sm90ELb1ELb0ELb1ELb1ELb1ELb0ELb1ELb0ELi3ELi1ELi1ELi1ELb0EEENS1_24CollectiveEpilogueBwdGQAISD_fSG_Li384ELb1ELb1EEENS1_25SingleTileBwdLPTSchedulerILb1ELi96ELb1EEEEEEEEEvNT_6ParamsE,"",@"SHT_CUDA_INFO"
	.sectionflags	@""
	.align	4


	//----- nvinfo : EIATTR_CUDA_API_VERSION
	.align		4
        /*0000*/ 	.byte	0x04, 0x37
        /*0002*/ 	.short	(.L_970 - .L_969)
.L_969:
        /*0004*/ 	.word	0x00000082


	//----- nvinfo : EIATTR_KPARAM_INFO
	.align		4
.L_970:
        /*0008*/ 	.byte	0x04, 0x17
        /*000a*/ 	.short	(.L_972 - .L_971)
.L_971:
        /*000c*/ 	.word	0x00000000
        /*0010*/ 	.short	0x0000
        /*0012*/ 	.short	0x0070
        /*0014*/ 	.byte	0x00, 0xf0, 0x01, 0x1c


	//----- nvinfo : EIATTR_SPARSE_MMA_MASK
	.align		4
.L_972:
        /*0018*/ 	.byte	0x03, 0x50
        /*001a*/ 	.short	0x0000


	//----- nvinfo : EIATTR_MAXREG_COUNT
	.align		4
        /*001c*/ 	.byte	0x03, 0x1b
        /*001e*/ 	.short	0x0080


	//----- nvinfo : EIATTR_NUM_BARRIERS
	.align		4
        /*0020*/ 	.byte	0x02, 0x4c
        /*0022*/ 	.byte	0x10
	.zero		1


	//----- nvinfo : EIATTR_EXTERNS
	.align		4
        /*0024*/ 	.byte	0x04, 0x0f
        /*0026*/ 	.short	(.L_974 - .L_973)


	//   ....[0]....
	.align		4
.L_973:
        /*0028*/ 	.word	index@(__assertfail)


	//----- nvinfo : EIATTR_ANNOTATIONS
	.align		4
.L_974:
        /*002c*/ 	.byte	0x04, 0x55
        /*002e*/ 	.short	(.L_976 - .L_975)


	//   ....[0]....
.L_975:
        /* <DEDUP_REMOVED lines=10> */


	//----- nvinfo : EIATTR_MERCURY_ISA_VERSION
	.align		4
.L_976:
        /*00b8*/ 	.byte	0x03, 0x5f
        /*00ba*/ 	.short	0x0101


	//----- nvinfo : EIATTR_INT_WARP_WIDE_INSTR_OFFSETS
	.align		4
        /*00bc*/ 	.byte	0x04, 0x31
        /*00be*/ 	.short	(.L_978 - .L_977)


	//   ....[0]....
.L_977:
        /*00c0*/ 	.word	0x00000180


	//   ....[1]....
        /*00c4*/ 	.word	0x00000240


	//   ....[2]....
        /*00c8*/ 	.word	0x00006630


	//   ....[3]....
        /*00cc*/ 	.word	0x00006e20


	//   ....[4]....
        /*00d0*/ 	.word	0x00007480


	//----- nvinfo : EIATTR_COOP_GROUP_MASK_REGIDS
	.align		4
.L_978:
        /*00d4*/ 	.byte	0x04, 0x29
        /*00d6*/ 	.short	(.L_980 - .L_979)


	//   ....[0]....
.L_979:
        /*00d8*/ 	.word	0xffffffff


	//   ....[1]....
        /*00dc*/ 	.word	0xffffffff


	//   ....[2]....
        /*00e0*/ 	.word	0xffffffff


	//   ....[3]....
        /*00e4*/ 	.word	0xffffffff


	//   ....[4]....
        /*00e8*/ 	.word	0xffffffff


	//   ....[5]....
        /*00ec*/ 	.word	0xffffffff


	//   ....[6]....
        /*00f0*/ 	.word	0xffffffff


	//   ....[7]....
        /*00f4*/ 	.word	0xffffffff


	//   ....[8]....
        /*00f8*/ 	.word	0xffffffff


	//   ....[9]....
        /*00fc*/ 	.word	0xffffffff


	//   ....[10]....
        /*0100*/ 	.word	0xffffffff


	//   ....[11]....
        /*0104*/ 	.word	0xffffffff


	//   ....[12]....
        /*0108*/ 	.word	0xffffffff


	//   ....[13]....
        /*010c*/ 	.word	0xffffffff


	//   ....[14]....
        /*0110*/ 	.word	0xffffffff


	//   ....[15]....
        /*0114*/ 	.word	0xffffffff


	//   ....[16]....
        /*0118*/ 	.word	0xffffffff


	//   ....[17]....
        /*011c*/ 	.word	0x0500000f


	//   ....[18]....
        /*0120*/ 	.word	0x0500000f


	//   ....[19]....
        /*0124*/ 	.word	0x0500000f


	//   ....[20]....
        /*0128*/ 	.word	0x0500000f


	//   ....[21]....
        /*012c*/ 	.word	0x0500000f


	//   ....[22]....
        /*0130*/ 	.word	0x0500000f


	//----- nvinfo : EIATTR_COOP_GROUP_INSTR_OFFSETS
	.align		4
.L_980:
        /*0134*/ 	.byte	0x04, 0x28
        /*0136*/ 	.short	(.L_982 - .L_981)


	//   ....[0]....
.L_981:
        /*0138*/ 	.word	0x00000060


	//   ....[1]....
        /*013c*/ 	.word	0x00000190


	//   ....[2]....
        /*0140*/ 	.word	0x00000220


	//   ....[3]....
        /*0144*/ 	.word	0x000003a0


	//   ....[4]....
        /*0148*/ 	.word	0x00000600


	//   ....[5]....
        /*014c*/ 	.word	0x00001600


	//   ....[6]....
        /*0150*/ 	.word	0x00004c30


	//   ....[7]....
        /*0154*/ 	.word	0x00004dc0


	//   ....[8]....
        /*0158*/ 	.word	0x00005050


	//   ....[9]....
        /*015c*/ 	.word	0x000051e0


	//   ....[10]....
        /*0160*/ 	.word	0x000052f0


	//   ....[11]....
        /*0164*/ 	.word	0x000060a0


	//   ....[12]....
        /*0168*/ 	.word	0x00006560


	//   ....[13]....
        /*016c*/ 	.word	0x00006960


	//   ....[14]....
        /*0170*/ 	.word	0x00006d50


	//   ....[15]....
        /*0174*/ 	.word	0x00007000


	//   ....[16]....
        /*0178*/ 	.word	0x000073b0


	//   ....[17]....
        /*017c*/ 	.word	0x0000a2a0


	//   ....[18]....
        /*0180*/ 	.word	0x0000a410


	//   ....[19]....
        /*0184*/ 	.word	0x0000a480


	//   ....[20]....
        /*0188*/ 	.word	0x0000a4f0


	//   ....[21]....
        /*018c*/ 	.word	0x0000a560


	//   ....[22]....
        /*0190*/ 	.word	0x0000a5d0


	//----- nvinfo : EIATTR_REG_RECONFIG
	.align		4
.L_982:
        /*0194*/ 	.byte	0x01, 0x54
	.zero		2


	//----- nvinfo : EIATTR_SYSCALL_OFFSETS
	.align		4
        /*0198*/ 	.byte	0x04, 0x46
        /*019a*/ 	.short	(.L_984 - .L_983)


	//   ....[0]....
.L_983:
        /*019c*/ 	.word	0x00001260


	//   ....[1]....
        /*01a0*/ 	.word	0x00001350


	//   ....[2]....
        /*01a4*/ 	.word	0x00001490


	//   ....[3]....
        /*01a8*/ 	.word	0x00001580


	//----- nvinfo : EIATTR_MBARRIER_INSTR_OFFSETS
	.align		4
.L_984:
        /*01ac*/ 	.byte	0x04, 0x39
        /*01ae*/ 	.short	(.L_986 - .L_985)


	//   ....[0]....
.L_985:
        /*01b0*/ 	.word	0x00000260
        /*01b4*/ 	.word	0x000000ff
        /*01b8*/ 	.word	0x00036400
        /*01bc*/ 	.short	0x0100
        /*01be*/ 	.byte	0x06
	.zero		1


	//   ....[1]....
        /*01c0*/ 	.word	0x00000350
        /*01c4*/ 	.word	0x000000ff
        /*01c8*/ 	.word	0x00036410
        /*01cc*/ 	.short	0x0100
        /*01ce*/ 	.byte	0x08
	.zero		1


	//   ....[2]....
        /*01d0*/ 	.word	0x00000360
        /*01d4*/ 	.word	0x000000ff
        /*01d8*/ 	.word	0x00036420
        /*01dc*/ 	.short	0x0100
        /*01de*/ 	.byte	0x08
	.zero		1


	//   ....[3]....
        /*01e0*/ 	.word	0x00000370
        /*01e4*/ 	.word	0x000000ff
        /*01e8*/ 	.word	0x00036418
        /*01ec*/ 	.short	0x0100
        /*01ee*/ 	.byte	0x08
	.zero		1


	//   ....[4]....
        /*01f0*/ 	.word	0x00000380
        /*01f4*/ 	.word	0x000000ff
        /*01f8*/ 	.word	0x00036428
        /*01fc*/ 	.short	0x0100
        /*01fe*/ 	.byte	0x08
	.zero		1


	//   ....[5]....
        /*0200*/ 	.word	0x000004b0
        /*0204*/ 	.word	0x000000ff
        /*0208*/ 	.word	0x00036430
        /*020c*/ 	.short	0x0100
        /*020e*/ 	.byte	0x08
	.zero		1


	//   ....[6]....
        /*0210*/ 	.word	0x000004c0
        /*0214*/ 	.word	0x000000ff
        /*0218*/ 	.word	0x00036438
        /*021c*/ 	.short	0x0100
        /*021e*/ 	.byte	0x08
	.zero		1


	//   ....[7]....
        /*0220*/ 	.word	0x00001640
        /*0224*/ 	.word	0x000000ff
        /*0228*/ 	.word	0x00036400
        /*022c*/ 	.short	0x010a
        /*022e*/ 	.byte	0x24
	.zero		1


	//   ....[8]....
        /*0230*/ 	.word	0x00001740
        /*0234*/ 	.word	0x000000ff
        /*0238*/ 	.word	0x00036400
        /*023c*/ 	.short	0x010a
        /*023e*/ 	.byte	0x24
	.zero		1


	//   ....[9]....
        /*0240*/ 	.word	0x00001e50
        /*0244*/ 	.word	0x00000003
        /*0248*/ 	.word	0x00036410
        /*024c*/ 	.short	0x010a
        /*024e*/ 	.byte	0x3f
	.zero		1


	//   ....[10]....
        /*0250*/ 	.word	0x00001e90
        /*0254*/ 	.word	0x00000003
        /*0258*/ 	.word	0x00036410
        /*025c*/ 	.short	0x010a
        /*025e*/ 	.byte	0x3f
	.zero		1


	//   ....[11]....
        /*0260*/ 	.word	0x00002530
        /*0264*/ 	.word	0x000000ff
        /*0268*/ 	.word	0x00036430
        /*026c*/ 	.short	0x010a
        /*026e*/ 	.byte	0x24
	.zero		1


	//   ....[12]....
        /*0270*/ 	.word	0x00002780
        /*0274*/ 	.word	0x000000ff
        /*0278*/ 	.word	0x00036430
        /*027c*/ 	.short	0x010a
        /*027e*/ 	.byte	0x24
	.zero		1


	//   ....[13]....
        /*0280*/ 	.word	0x00003e40
        /*0284*/ 	.word	0x000000ff
        /*0288*/ 	.word	0x00000000
        /*028c*/ 	.short	0x0101
        /*028e*/ 	.byte	0x04
	.zero		1


	//   ....[14]....
        /*0290*/ 	.word	0x000041d0
        /*0294*/ 	.word	0x00000003
        /*0298*/ 	.word	0x00000000
        /*029c*/ 	.short	0x0101
        /*029e*/ 	.byte	0x3f
	.zero		1


	//   ....[15]....
        /*02a0*/ 	.word	0x000081a0
        /*02a4*/ 	.word	0x00000000
        /*02a8*/ 	.word	0x00036420
        /*02ac*/ 	.short	0x010a
        /*02ae*/ 	.byte	0x3f
	.zero		1


	//   ....[16]....
        /*02b0*/ 	.word	0x00008990
        /*02b4*/ 	.word	0x00000000
        /*02b8*/ 	.word	0x00036438
        /*02bc*/ 	.short	0x010a
        /*02be*/ 	.byte	0x3f
	.zero		1


	//   ....[17]....
        /*02c0*/ 	.word	0x00008cf0
        /*02c4*/ 	.word	0x00000000
        /*02c8*/ 	.word	0x00036428
        /*02cc*/ 	.short	0x010a
        /*02ce*/ 	.byte	0x3f
	.zero		1


	//   ....[18]....
        /*02d0*/ 	.word	0x00009020
        /*02d4*/ 	.word	0x00000000
        /*02d8*/ 	.word	0x00036438
        /*02dc*/ 	.short	0x010a
        /*02de*/ 	.byte	0x3f
	.zero		1


	//   ....[19]....
        /*02e0*/ 	.word	0x00009310
        /*02e4*/ 	.word	0x00000000
        /*02e8*/ 	.word	0x00036420
        /*02ec*/ 	.short	0x010a
        /*02ee*/ 	.byte	0x3f
	.zero		1


	//   ....[20]....
        /*02f0*/ 	.word	0x00009690
        /*02f4*/ 	.word	0x00000000
        /*02f8*/ 	.word	0x00036438
        /*02fc*/ 	.short	0x010a
        /*02fe*/ 	.byte	0x3f
	.zero		1


	//   ....[21]....
        /*0300*/ 	.word	0x00009990
        /*0304*/ 	.word	0x00000000
        /*0308*/ 	.word	0x00036428
        /*030c*/ 	.short	0x010a
        /*030e*/ 	.byte	0x3f
	.zero		1


	//   ....[22]....
        /*0310*/ 	.word	0x00009cd0
        /*0314*/ 	.word	0x00000000
        /*0318*/ 	.word	0x00036438
        /*031c*/ 	.short	0x010a
        /*031e*/ 	.byte	0x3f
	.zero		1


	//   ....[23]....
        /*0320*/ 	.word	0x0000a130
        /*0324*/ 	.word	0x00000007
        /*0328*/ 	.word	0x00000000
        /*032c*/ 	.short	0x010a
        /*032e*/ 	.byte	0x3f
	.zero		1


	//   ....[24]....
        /*0330*/ 	.word	0x0000a1b0
        /*0334*/ 	.word	0x00000003
        /*0338*/ 	.word	0x00000000
        /*033c*/ 	.short	0x010a
        /*033e*/ 	.byte	0x3f
	.zero		1


	//   ....[25]....
        /*0340*/ 	.word	0x0000a200
        /*0344*/ 	.word	0x00000009
        /*0348*/ 	.word	0x00036438
        /*034c*/ 	.short	0x010a
        /*034e*/ 	.byte	0x3f
	.zero		1


	//   ....[26]....
        /*0350*/ 	.word	0x0000a2e0
        /*0354*/ 	.word	0x00000000
        /*0358*/ 	.word	0x00036400
        /*035c*/ 	.short	0x010a
        /*035e*/ 	.byte	0x3f
	.zero		1


	//   ....[27]....
        /*0360*/ 	.word	0x0000a330
        /*0364*/ 	.word	0x00000003
        /*0368*/ 	.word	0x00036410
        /*036c*/ 	.short	0x010a
        /*036e*/ 	.byte	0x3f
	.zero		1


	//   ....[28]....
        /*0370*/ 	.word	0x0000a390
        /*0374*/ 	.word	0x00000079
        /*0378*/ 	.word	0x00036430
        /*037c*/ 	.short	0x010a
        /*037e*/ 	.byte	0x3f
	.zero		1


	//   ....[29]....
        /*0380*/ 	.word	0x0000a610
        /*0384*/ 	.word	0x00000000
        /*0388*/ 	.word	0x00036420
        /*038c*/ 	.short	0x010a
        /*038e*/ 	.byte	0x3f
	.zero		1


	//   ....[30]....
        /*0390*/ 	.word	0x0000a660
        /*0394*/ 	.word	0x00000000
        /*0398*/ 	.word	0x00036438
        /*039c*/ 	.short	0x010a
        /*039e*/ 	.byte	0x3f
	.zero		1


	//   ....[31]....
        /*03a0*/ 	.word	0x0000a6b0
        /*03a4*/ 	.word	0x00000000
        /*03a8*/ 	.word	0x00036428
        /*03ac*/ 	.short	0x010a
        /*03ae*/ 	.byte	0x3f
	.zero		1


	//   ....[32]....
        /*03b0*/ 	.word	0x0000a710
        /*03b4*/ 	.word	0x00000000
        /*03b8*/ 	.word	0x00036438
        /*03bc*/ 	.short	0x010a
        /*03be*/ 	.byte	0x3f
	.zero		1


	//   ....[33]....
        /*03c0*/ 	.word	0x0000a790
        /*03c4*/ 	.word	0x00000000
        /*03c8*/ 	.word	0x00036420
        /*03cc*/ 	.short	0x010a
        /*03ce*/ 	.byte	0x3f
	.zero		1


	//   ....[34]....
        /*03d0*/ 	.word	0x0000a7e0
        /*03d4*/ 	.word	0x00000000
        /*03d8*/ 	.word	0x00036438
        /*03dc*/ 	.short	0x010a
        /*03de*/ 	.byte	0x3f
	.zero		1


	//   ....[35]....
        /*03e0*/ 	.word	0x0000a830
        /*03e4*/ 	.word	0x00000000
        /*03e8*/ 	.word	0x00036428
        /*03ec*/ 	.short	0x010a
        /*03ee*/ 	.byte	0x3f
	.zero		1


	//   ....[36]....
        /*03f0*/ 	.word	0x0000a880
        /*03f4*/ 	.word	0x00000000
        /*03f8*/ 	.word	0x00036438
        /*03fc*/ 	.short	0x010a
        /*03fe*/ 	.byte	0x3f
	.zero		1


	//   ....[37]....
        /*0400*/ 	.word	0x0000a950
        /*0404*/ 	.word	0x00000007
        /*0408*/ 	.word	0x00000000
        /*040c*/ 	.short	0x010a
        /*040e*/ 	.byte	0x3f
	.zero		1


	//   ....[38]....
        /*0410*/ 	.word	0x0000a9a0
        /*0414*/ 	.word	0x00000003
        /*0418*/ 	.word	0x00000000
        /*041c*/ 	.short	0x010a
        /*041e*/ 	.byte	0x3f
	.zero		1


	//----- nvinfo : EIATTR_NUM_MBARRIERS
	.align		4
.L_986:
        /*0420*/ 	.byte	0x03, 0x38
        /*0422*/ 	.short	0x0007


	//----- nvinfo : EIATTR_EXIT_INSTR_OFFSETS
	.align		4
        /*0424*/ 	.byte	0x04, 0x1c
        /*0426*/ 	.short	(.L_988 - .L_987)


	//   ....[0]....
.L_987:
        /*0428*/ 	.word	0x0000a250


	//----- nvinfo : EIATTR_MAX_THREADS
	.align		4
.L_988:
        /*042c*/ 	.byte	0x04, 0x05
        /*042e*/ 	.short	(.L_990 - .L_989)
.L_989:
        /*0430*/ 	.word	0x00000200
        /*0434*/ 	.word	0x00000001
        /*0438*/ 	.word	0x00000001


	//----- nvinfo : EIATTR_CRS_STACK_SIZE
	.align		4
.L_990:
        /*043c*/ 	.byte	0x04, 0x1e
        /*043e*/ 	.short	(.L_992 - .L_991)
.L_991:
        /*0440*/ 	.word	0x00000000


	//----- nvinfo : EIATTR_CBANK_PARAM_SIZE
	.align		4
.L_992:
        /*0444*/ 	.byte	0x03, 0x19
        /*0446*/ 	.short	0x0770


	//----- nvinfo : EIATTR_PARAM_CBANK
	.align		4
        /*0448*/ 	.byte	0x04, 0x0a
        /*044a*/ 	.short	(.L_994 - .L_993)
	.align		4
.L_993:
        /*044c*/ 	.word	index@(.nv.constant0._ZN7cutlass13device_kernelIN5flash11enable_sm90INS1_16FlashAttnBwdSm90INS1_25CollectiveMainloopBwdSm90ILi2ELi1ELi1EN4cute5tupleIJNS5_1CILi1EEES8_S8_EEENS6_IJNS7_ILi64EEENS7_ILi96EEENS7_ILi192EEEEEENS_10bfloat16_tEfNS_4arch4Sm90ELb1ELb0ELb1ELb1ELb1ELb0ELb1ELb0ELi3ELi1ELi1ELi1ELb0EEENS1_24CollectiveEpilogueBwdGQAISD_fSG_Li384ELb1ELb1EEENS1_25SingleTileBwdLPTSchedulerILb1ELi96ELb1EEEEEEEEEvNT_6ParamsE)
        /*0450*/ 	.short	0x0210
        /*0452*/ 	.short	0x0770


	//----- nvinfo : EIATTR_SW_WAR
	.align		4
.L_994:
        /*0454*/ 	.byte	0x04, 0x36
        /*0456*/ 	.short	(.L_996 - .L_995)
.L_995:
        /*0458*/ 	.word	0x00000008
.L_996:


//--------------------- .nv.info._ZN7cutlass13device_kernelIN5flash11enable_sm90INS1_16FlashAttnBwdSm90INS1_25CollectiveMainloopBwdSm90ILi2ELi1ELi1EN4cute5tupleIJNS5_1CILi1EEES8_S8_EEENS6_IJNS7_ILi64EEENS7_ILi96EEENS7_ILi192EEEEEENS_10bfloat16_tEfNS_4arch4Sm90ELb0ELb0ELb0ELb0ELb0ELb0ELb1ELb0ELi3ELi1ELi1ELi1ELb0EEENS1_21CollectiveEpilogueBwdISD_SE_SG_Li384ELb0ELb1ELi3EEENS1_19SingleTileSchedulerILb0ELb0ELb0ELi96EEEEEEEEEvNT_6ParamsE --------------------------
	.section	.nv.info._ZN7cutlass13device_kernelIN5flash11enable_sm90INS1_16FlashAttnBwdSm90INS1_25CollectiveMainloopBwdSm90ILi2ELi1ELi1EN4cute5tupleIJNS5_1CILi1EEES8_S8_EEENS6_IJNS7_ILi64EEENS7_ILi96EEENS7_ILi192EEEEEENS_10bfloat16_tEfNS_4arch4Sm90ELb0ELb0ELb0ELb0ELb0ELb0ELb1ELb0ELi3ELi1ELi1ELi1ELb0EEENS1_21CollectiveEpilogueBwdISD_SE_SG_Li384ELb0ELb1ELi3EEENS1_19SingleTileSchedulerILb0ELb0ELb0ELi96EEEEEEEEEvNT_6ParamsE,"",@"SHT_CUDA_INFO"
	.sectionflags	@""
	.align	4


	//----- nvinfo : EIATTR_CUDA_API_VERSION
	.align		4
        /*0000*/ 	.byte	0x04, 0x37
        /*0002*/ 	.short	(.L_998 - .L_997)
.L_997:
        /*0004*/ 	.word	0x00000082


	//----- nvinfo : EIATTR_KPARAM_INFO
	.align		4
.L_998:
        /*0008*/ 	.byte	0x04, 0x17
        /*000a*/ 	.short	(.L_1000 - .L_999)
.L_999:
        /*000c*/ 	.word	0x00000000
        /*0010*/ 	.short	0x0000
        /*0012*/ 	.short	0x0070
        /*0014*/ 	.byte	0x00, 0xf0, 0x01, 0x24


	//----- nvinfo : EIATTR_SPARSE_MMA_MASK
	.align		4
.L_1000:
        /*0018*/ 	.byte	0x03, 0x50
        /*001a*/ 	.short	0x0000


	//----- nvinfo : EIATTR_MAXREG_COUNT
	.align		4
        /*001c*/ 	.byte	0x03, 0x1b
        /*001e*/ 	.short	0x0080


	//----- nvinfo : EIATTR_NUM_BARRIERS
	.align		4
        /*0020*/ 	.byte	0x02, 0x4c
        /*0022*/ 	.byte	0x10
	.zero		1


	//----- nvinfo : EIATTR_EXTERNS
	.align		4
        /*0024*/ 	.byte	0x04, 0x0f
        /*0026*/ 	.short	(.L_1002 - .L_1001)


	//   ....[0]....
	.align		4
.L_1001:
        /*0028*/ 	.word	index@(__assertfail)


	//----- nvinfo : EIATTR_MERCURY_ISA_VERSION
	.align		4
.L_1002:
        /*002c*/ 	.byte	0x03, 0x5f
        /*002e*/ 	.short	0x0101


	//----- nvinfo : EIATTR_INT_WARP_WIDE_INSTR_OFFSETS
	.align		4
        /*0030*/ 	.byte	0x04, 0x31
        /*0032*/ 	.short	(.L_1004 - .L_1003)


	//   ....[0]....
.L_1003:
        /*0034*/ 	.word	0x000001d0


	//   ....[1]....
        /*0038*/ 	.word	0x00000290


	//----- nvinfo : EIATTR_COOP_GROUP_MASK_REGIDS
	.align		4
.L_1004:
        /*003c*/ 	.byte	0x04, 0x29
        /*003e*/ 	.short	(.L_1006 - .L_1005)


	//   ....[0]....
.L_1005:
        /*0040*/ 	.word	0xffffffff


	//   ....[1]....
        /*0044*/ 	.word	0xffffffff


	//   ....[2]....
        /*0048*/ 	.word	0xffffffff


	//   ....[3]....
        /*004c*/ 	.word	0xffffffff


	//   ....[4]....
        /*0050*/ 	.word	0xffffffff


	//   ....[5]....
        /*0054*/ 	.word	0xffffffff


	//   ....[6]....
        /*0058*/ 	.word	0xffffffff


	//   ....[7]....
        /*005c*/ 	.word	0xffffffff


	//   ....[8]....
        /*0060*/ 	.word	0x0500000f


	//----- nvinfo : EIATTR_COOP_GROUP_INSTR_OFFSETS
	.align		4
.L_1006:
        /*0064*/ 	.byte	0x04, 0x28
        /*0066*/ 	.short	(.L_1008 - .L_1007)


	//   ....[0]....
.L_1007:
        /*0068*/ 	.word	0x00000050


	//   ....[1]....
        /*006c*/ 	.word	0x000001e0


	//   ....[2]....
        /*0070*/ 	.word	0x00000270


	//   ....[3]....
        /*0074*/ 	.word	0x000003f0


	//   ....[4]....
        /*0078*/ 	.word	0x00000600


	//   ....[5]....
        /*007c*/ 	.word	0x00000b70


	//   ....[6]....
        /*0080*/ 	.word	0x00003d00


	//   ....[7]....
        /*0084*/ 	.word	0x00004360


	//   ....[8]....
        /*0088*/ 	.word	0x00007420


	//----- nvinfo : EIATTR_REG_RECONFIG
	.align		4
.L_1008:
        /*008c*/ 	.byte	0x01, 0x54
	.zero		2


	//----- nvinfo : EIATTR_SYSCALL_OFFSETS
	.align		4
        /*0090*/ 	.byte	0x04, 0x46
        /*0092*/ 	.short	(.L_1010 - .L_1009)


	//   ....[0]....
.L_1009:
        /*0094*/ 	.word	0x000007d0


	//   ....[1]....
        /*0098*/ 	.word	0x000008c0


	//   ....[2]....
        /*009c*/ 	.word	0x00000a00


	//   ....[3]....
        /*00a0*/ 	.word	0x00000af0


	//   ....[4]....
        /*00a4*/ 	.word	0x00003720


	//   ....[5]....
        /*00a8*/ 	.word	0x00003860


	//   ....[6]....
        /*00ac*/ 	.word	0x00003980


	//   ....[7]....
        /*00b0*/ 	.word	0x00003aa0


	//----- nvinfo : EIATTR_MBARRIER_INSTR_OFFSETS
	.align		4
.L_1010:
        /*00b4*/ 	.byte	0x04, 0x39
        /*00b6*/ 	.short	(.L_1012 - .L_1011)


	//   ....[0]....
.L_1011:
        /*00b8*/ 	.word	0x000002b0
        /*00bc*/ 	.word	0x000000ff
        /*00c0*/ 	.word	0x00036400
        /*00c4*/ 	.short	0x0100
        /*00c6*/ 	.byte	0x06
	.zero		1


	//   ....[1]....
        /*00c8*/ 	.word	0x000003a0
        /*00cc*/ 	.word	0x000000ff
        /*00d0*/ 	.word	0x00036410
        /*00d4*/ 	.short	0x0100
        /*00d6*/ 	.byte	0x08
	.zero		1


	//   ....[2]....
        /*00d8*/ 	.word	0x000003b0
        /*00dc*/ 	.word	0x000000ff
        /*00e0*/ 	.word	0x00036420
        /*00e4*/ 	.short	0x0100
        /*00e6*/ 	.byte	0x08
	.zero		1


	//   ....[3]....
        /*00e8*/ 	.word	0x000003c0
        /*00ec*/ 	.word	0x000000ff
        /*00f0*/ 	.word	0x00036418
        /*00f4*/ 	.short	0x0100
        /*00f6*/ 	.byte	0x08
	.zero		1


	//   ....[4]....
        /*00f8*/ 	.word	0x000003d0
        /*00fc*/ 	.word	0x000000ff
        /*0100*/ 	.word	0x00036428
        /*0104*/ 	.short	0x0100
        /*0106*/ 	.byte	0x08
	.zero		1


	//   ....[5]....
        /*0108*/ 	.word	0x00000500
        /*010c*/ 	.word	0x000000ff
        /*0110*/ 	.word	0x00036430
        /*0114*/ 	.short	0x0100
        /*0116*/ 	.byte	0x08
	.zero		1


	//   ....[6]....
        /*0118*/ 	.word	0x00000510
        /*011c*/ 	.word	0x000000ff
        /*0120*/ 	.word	0x00036438
        /*0124*/ 	.short	0x0100
        /*0126*/ 	.byte	0x08
	.zero		1


	//   ....[7]....
        /*0128*/ 	.word	0x00000bb0
        /*012c*/ 	.word	0x000000ff
        /*0130*/ 	.word	0x00036400
        /*0134*/ 	.short	0x010a
        /*0136*/ 	.byte	0x25
	.zero		1


	//   ....[8]....
        /*0138*/ 	.word	0x00000d40
        /*013c*/ 	.word	0x000000ff
        /*0140*/ 	.word	0x00036400
        /*0144*/ 	.short	0x010a
        /*0146*/ 	.byte	0x25
	.zero		1


	//   ....[9]....
        /*0148*/ 	.word	0x00001430
        /*014c*/ 	.word	0x00000004
        /*0150*/ 	.word	0x00036410
        /*0154*/ 	.short	0x010a
        /*0156*/ 	.byte	0x3f
	.zero		1


	//   ....[10]....
        /*0158*/ 	.word	0x00001470
        /*015c*/ 	.word	0x00000004
        /*0160*/ 	.word	0x00036410
        /*0164*/ 	.short	0x010a
        /*0166*/ 	.byte	0x3f
	.zero		1


	//   ....[11]....
        /*0168*/ 	.word	0x00001b10
        /*016c*/ 	.word	0x000000ff
        /*0170*/ 	.word	0x00036430
        /*0174*/ 	.short	0x010a
        /*0176*/ 	.byte	0x25
	.zero		1


	//   ....[12]....
        /*0178*/ 	.word	0x00001b50
        /*017c*/ 	.word	0x000000ff
        /*0180*/ 	.word	0x00036430
        /*0184*/ 	.short	0x010a
        /*0186*/ 	.byte	0x25
	.zero		1


	//   ....[13]....
        /*0188*/ 	.word	0x00002f20
        /*018c*/ 	.word	0x000000ff
        /*0190*/ 	.word	0x00000000
        /*0194*/ 	.short	0x0101
        /*0196*/ 	.byte	0x04
	.zero		1


	//   ....[14]....
        /*0198*/ 	.word	0x000032b0
        /*019c*/ 	.word	0x00000004
        /*01a0*/ 	.word	0x00000000
        /*01a4*/ 	.short	0x0101
        /*01a6*/ 	.byte	0x3f
	.zero		1


	//   ....[15]....
        /*01a8*/ 	.word	0x000055d0
        /*01ac*/ 	.word	0x00000000
        /*01b0*/ 	.word	0x00036420
        /*01b4*/ 	.short	0x010a
        /*01b6*/ 	.byte	0x3f
	.zero		1


	//   ....[16]....
        /*01b8*/ 	.word	0x00005d10
        /*01bc*/ 	.word	0x00000000
        /*01c0*/ 	.word	0x00036438
        /*01c4*/ 	.short	0x010a
        /*01c6*/ 	.byte	0x3f
	.zero		1


	//   ....[17]....
        /*01c8*/ 	.word	0x00006060
        /*01cc*/ 	.word	0x00000000
        /*01d0*/ 	.word	0x00036428
        /*01d4*/ 	.short	0x010a
        /*01d6*/ 	.byte	0x3f
	.zero		1


	//   ....[18]....
        /*01d8*/ 	.word	0x000062f0
        /*01dc*/ 	.word	0x00000000
        /*01e0*/ 	.word	0x00036438
        /*01e4*/ 	.short	0x010a
        /*01e6*/ 	.byte	0x3f
	.zero		1


	//   ....[19]....
        /*01e8*/ 	.word	0x000065d0
        /*01ec*/ 	.word	0x00000000
        /*01f0*/ 	.word	0x00036420
        /*01f4*/ 	.short	0x010a
        /*01f6*/ 	.byte	0x3f
	.zero		1


	//   ....[20]....
        /*01f8*/ 	.word	0x000068c0
        /*01fc*/ 	.word	0x00000000
        /*0200*/ 	.word	0x00036438
        /*0204*/ 	.short	0x010a
        /*0206*/ 	.byte	0x3f
	.zero		1


	//   ....[21]....
        /*0208*/ 	.word	0x00006bb0
        /*020c*/ 	.word	0x00000000
        /*0210*/ 	.word	0x00036428
        /*0214*/ 	.short	0x010a
        /*0216*/ 	.byte	0x3f
	.zero		1


	//   ....[22]....
        /*0218*/ 	.word	0x00006e60
        /*021c*/ 	.word	0x00000000
        /*0220*/ 	.word	0x00036438
        /*0224*/ 	.short	0x010a
        /*0226*/ 	.byte	0x3f
	.zero		1


	//   ....[23]....
        /*0228*/ 	.word	0x000072b0
        /*022c*/ 	.word	0x00000007
        /*0230*/ 	.word	0x00000000
        /*0234*/ 	.short	0x010a
        /*0236*/ 	.byte	0x3f
	.zero		1


	//   ....[24]....
        /*0238*/ 	.word	0x00007330
        /*023c*/ 	.word	0x00000003
        /*0240*/ 	.word	0x00000000
        /*0244*/ 	.short	0x010a
        /*0246*/ 	.byte	0x3f
	.zero		1


	//   ....[25]....
        /*0248*/ 	.word	0x00007380
        /*024c*/ 	.word	0x00000009
        /*0250*/ 	.word	0x00036438
        /*0254*/ 	.short	0x010a
        /*0256*/ 	.byte	0x3f
	.zero		1


	//   ....[26]....
        /*0258*/ 	.word	0x00007450
        /*025c*/ 	.word	0x00000013
        /*0260*/ 	.word	0x00036400
        /*0264*/ 	.short	0x010a
        /*0266*/ 	.byte	0x3f
	.zero		1


	//   ....[27]....
        /*0268*/ 	.word	0x000074a0
        /*026c*/ 	.word	0x00000004
        /*0270*/ 	.word	0x00036410
        /*0274*/ 	.short	0x010a
        /*0276*/ 	.byte	0x3f
	.zero		1


	//   ....[28]....
        /*0278*/ 	.word	0x000074f0
        /*027c*/ 	.word	0x00000013
        /*0280*/ 	.word	0x00036430
        /*0284*/ 	.short	0x010a
        /*0286*/ 	.byte	0x3f
	.zero		1


	//   ....[29]....
        /*0288*/ 	.word	0x00007540
        /*028c*/ 	.word	0x00000000
        /*0290*/ 	.word	0x00036420
        /*0294*/ 	.short	0x010a
        /*0296*/ 	.byte	0x3f
	.zero		1


	//   ....[30]....
        /*0298*/ 	.word	0x00007590
        /*029c*/ 	.word	0x00000000
        /*02a0*/ 	.word	0x00036438
        /*02a4*/ 	.short	0x010a
        /*02a6*/ 	.byte	0x3f
	.zero		1


	//   ....[31]....
        /*02a8*/ 	.word	0x000075e0
        /*02ac*/ 	.word	0x00000000
        /*02b0*/ 	.word	0x00036428
        /*02b4*/ 	.short	0x010a
        /*02b6*/ 	.byte	0x3f
	.zero		1


	//   ....[32]....
        /*02b8*/ 	.word	0x00007630
        /*02bc*/ 	.word	0x00000000
        /*02c0*/ 	.word	0x00036438
        /*02c4*/ 	.short	0x010a
        /*02c6*/ 	.byte	0x3f
	.zero		1


	//   ....[33]....
        /*02c8*/ 	.word	0x00007690
        /*02cc*/ 	.word	0x00000000
        /*02d0*/ 	.word	0x00036420
        /*02d4*/ 	.short	0x010a
        /*02d6*/ 	.byte	0x3f
	.zero		1


	//   ....[34]....
        /*02d8*/ 	.word	0x000076e0
        /*02dc*/ 	.word	0x00000000
        /*02e0*/ 	.word	0x00036438
        /*02e4*/ 	.short	0x010a
        /*02e6*/ 	.byte	0x3f
	.zero		1


	//   ....[35]....
        /*02e8*/ 	.word	0x00007730
        /*02ec*/ 	.word	0x00000000
        /*02f0*/ 	.word	0x00036428
        /*02f4*/ 	.short	0x010a
        /*02f6*/ 	.byte	0x3f
	.zero		1


	//   ....[36]....
        /*02f8*/ 	.word	0x00007780
        /*02fc*/ 	.word	0x00000000
        /*0300*/ 	.word	0x00036438
        /*0304*/ 	.short	0x010a
        /*0306*/ 	.byte	0x3f
	.zero		1


	//   ....[37]....
        /*0308*/ 	.word	0x00007860
        /*030c*/ 	.word	0x00000007
        /*0310*/ 	.word	0x00000000
        /*0314*/ 	.short	0x010a
        /*0316*/ 	.byte	0x3f
	.zero		1


	//   ....[38]....
        /*0318*/ 	.word	0x000078b0
        /*031c*/ 	.word	0x00000003
        /*0320*/ 	.word	0x00000000
        /*0324*/ 	.short	0x010a
        /*0326*/ 	.byte	0x3f
	.zero		1


	//----- nvinfo : EIATTR_NUM_MBARRIERS
	.align		4
.L_1012:
        /*0328*/ 	.byte	0x03, 0x38
        /*032a*/ 	.short	0x0007


	//----- nvinfo : EIATTR_EXIT_INSTR_OFFSETS
	.align		4
        /*032c*/ 	.byte	0x04, 0x1c
        /*032e*/ 	.short	(.L_1014 - .L_1013)


	//   ....[0]....
.L_1013:
        /*0330*/ 	.word	0x00000660


	//   ....[1]....
        /*0334*/ 	.word	0x00004310


	//   ....[2]....
        /*0338*/ 	.word	0x000043a0


	//   ....[3]....
        /*033c*/ 	.word	0x000043d0


	//   ....[4]....
        /*0340*/ 	.word	0x000044d0


	//   ....[5]....
        /*0344*/ 	.word	0x00004e10


	//   ....[6]....
        /*0348*/ 	.word	0x00005260


	//   ....[7]....
        /*034c*/ 	.word	0x000073d0


	//----- nvinfo : EIATTR_MAX_THREADS
	.align		4
.L_1014:
        /*0350*/ 	.byte	0x04, 0x05
        /*0352*/ 	.short	(.L_1016 - .L_1015)
.L_1015:
        /*0354*/ 	.word	0x00000200
        /*0358*/ 	.word	0x00000001
        /*035c*/ 	.word	0x00000001


	//----- nvinfo : EIATTR_CRS_STACK_SIZE
	.align		4
.L_1016:
        /*0360*/ 	.byte	0x04, 0x1e
        /*0362*/ 	.short	(.L_1018 - .L_1017)
.L_1017:
        /*0364*/ 	.word	0x00000000


	//----- nvinfo : EIATTR_CBANK_PARAM_SIZE
	.align		4
.L_1018:
        /*0368*/ 	.byte	0x03, 0x19
        /*036a*/ 	.short	0x0970


	//----- nvinfo : EIATTR_PARAM_CBANK
	.align		4
        /*036c*/ 	.byte	0x04, 0x0a
        /*036e*/ 	.short	(.L_1020 - .L_1019)
	.align		4
.L_1019:
        /*0370*/ 	.word	index@(.nv.constant0._ZN7cutlass13device_kernelIN5flash11enable_sm90INS1_16FlashAttnBwdSm90INS1_25CollectiveMainloopBwdSm90ILi2ELi1ELi1EN4cute5tupleIJNS5_1CILi1EEES8_S8_EEENS6_IJNS7_ILi64EEENS7_ILi96EEENS7_ILi192EEEEEENS_10bfloat16_tEfNS_4arch4Sm90ELb0ELb0ELb0ELb0ELb0ELb0ELb1ELb0ELi3ELi1ELi1ELi1ELb0EEENS1_21CollectiveEpilogueBwdISD_SE_SG_Li384ELb0ELb1ELi3EEENS1_19SingleTileSchedulerILb0ELb0ELb0ELi96EEEEEEEEEvNT_6ParamsE)
        /*0374*/ 	.short	0x0210
        /*0376*/ 	.short	0x0970


	//----- nvinfo : EIATTR_SW_WAR
	.align		4
.L_1020:
        /*0378*/ 	.byte	0x04, 0x36
        /*037a*/ 	.short	(.L_1022 - .L_1021)
.L_1021:
        /*037c*/ 	.word	0x00000008
.L_1022:


//--------------------- .nv.info._ZN7cutlass13device_kernelIN5flash11enable_sm90INS1_16FlashAttnBwdSm90INS1_25CollectiveMainloopBwdSm90ILi2ELi1ELi1EN4cute5tupleIJNS5_1CILi1EEES8_S8_EEENS6_IJNS7_ILi64EEENS7_ILi96EEENS7_ILi192EEEEEENS_10bfloat16_tEfNS_4arch4Sm90ELb0ELb0ELb0ELb0ELb1ELb0ELb1ELb0ELi3ELi1ELi1ELi1ELb0EEENS1_21CollectiveEpilogueBwdISD_SE_SG_Li384ELb0ELb1ELi3EEENS1_19SingleTileSchedulerILb0ELb0ELb0ELi96EEEEEEEEEvNT_6ParamsE --------------------------
	.section	.nv.info._ZN7cutlass13device_kernelIN5flash11enable_sm90INS1_16FlashAttnBwdSm90INS1_25CollectiveMainloopBwdSm90ILi2ELi1ELi1EN4cute5tupleIJNS5_1CILi1EEES8_S8_EEENS6_IJNS7_ILi64EEENS7_ILi96EEENS7_ILi192EEEEEENS_10bfloat16_tEfNS_4arch4Sm90ELb0ELb0ELb0ELb0ELb1ELb0ELb1ELb0ELi3ELi1ELi1ELi1ELb0EEENS1_21CollectiveEpilogueBwdISD_SE_SG_Li384ELb0ELb1ELi3EEENS1_19SingleTileSchedulerILb0ELb0ELb0ELi96EEEEEEEEEvNT_6ParamsE,"",@"SHT_CUDA_INFO"
	.sectionflags	@""
	.align	4


	//----- nvinfo : EIATTR_CUDA_API_VERSION
	.align		4
        /*0000*/ 	.byte	0x04, 0x37
        /*0002*/ 	.short	(.L_1024 - .L_1023)
.L_1023:
        /*0004*/ 	.word	0x00000082


	//----- nvinfo : EIATTR_KPARAM_INFO
	.align		4
.L_1024:
        /*0008*/ 	.byte	0x04, 0x17
        /*000a*/ 	.short	(.L_1026 - .L_1025)
.L_1025:
        /*000c*/ 	.word	0x00000000
        /*0010*/ 	.short	0x0000
        /*0012*/ 	.short	0x0070
        /*0014*/ 	.byte	0x00, 0xf0, 0x01, 0x24


	//----- nvinfo : EIATTR_SPARSE_MMA_MASK
	.align		4
.L_1026:
        /*0018*/ 	.byte	0x03, 0x50
        /*001a*/ 	.short	0x0000


	//----- nvinfo : EIATTR_MAXREG_COUNT
	.align		4
        /*001c*/ 	.byte	0x03, 0x1b
        /*001e*/ 	.short	0x0080


	//----- nvinfo : EIATTR_NUM_BARRIERS
	.align		4
        /*0020*/ 	.byte	0x02, 0x4c
        /*0022*/ 	.byte	0x10
	.zero		1


	//----- nvinfo : EIATTR_EXTERNS
	.align		4
        /*0024*/ 	.byte	0x04, 0x0f
        /*0026*/ 	.short	(.L_1028 - .L_1027)


	//   ....[0]....
	.align		4
.L_1027:
        /*0028*/ 	.word	index@(__assertfail)


	//----- nvinfo : EIATTR_MERCURY_ISA_VERSION
	.align		4
.L_1028:
        /*002c*/ 	.byte	0x03, 0x5f
        /*002e*/ 	.short	0x0101


	//----- nvinfo : EIATTR_INT_WARP_WIDE_INSTR_OFFSETS
	.align		4
        /*0030*/ 	.byte	0x04, 0x31
        /*0032*/ 	.short	(.L_1030 - .L_1029)


	//   ....[0]....
.L_1029:
        /*0034*/ 	.word	0x000001d0


	//   ....[1]....
        /*0038*/ 	.word	0x00000290


	//   ....[2]....
        /*003c*/ 	.word	0x00004cb0


	//   ....[3]....
        /*0040*/ 	.word	0x000052a0


	//   ....[4]....
        /*0044*/ 	.word	0x00005a10


	//----- nvinfo : EIATTR_COOP_GROUP_MASK_REGIDS
	.align		4
.L_1030:
        /*0048*/ 	.byte	0x04, 0x29
        /*004a*/ 	.short	(.L_1032 - .L_1031)


	//   ....[0]....
.L_1031:
        /*004c*/ 	.word	0xffffffff


	//   ....[1]....
        /*0050*/ 	.word	0xffffffff


	//   ....[2]....
        /*0054*/ 	.word	0xffffffff


	//   ....[3]....
        /*0058*/ 	.word	0xffffffff


	//   ....[4]....
        /*005c*/ 	.word	0xffffffff


	//   ....[5]....
        /*0060*/ 	.word	0xffffffff


	//   ....[6]....
        /*0064*/ 	.word	0xffffffff


	//   ....[7]....
        /*0068*/ 	.word	0xffffffff


	//   ....[8]....
        /*006c*/ 	.word	0xffffffff


	//   ....[9]....
        /*0070*/ 	.word	0xffffffff


	//   ....[10]....
        /*0074*/ 	.word	0xffffffff


	//   ....[11]....
        /*0078*/ 	.word	0xffffffff


	//   ....[12]....
        /*007c*/ 	.word	0xffffffff


	//   ....[13]....
        /*0080*/ 	.word	0xffffffff


	//   ....[14]....
        /*0084*/ 	.word	0x0500000f


	//   ....[15]....
        /*0088*/ 	.word	0x0500000f


	//   ....[16]....
        /*008c*/ 	.word	0x0500000f


	//   ....[17]....
        /*0090*/ 	.word	0x0500000f


	//----- nvinfo : EIATTR_COOP_GROUP_INSTR_OFFSETS
	.align		4
.L_1032:
        /*0094*/ 	.byte	0x04, 0x28
        /*0096*/ 	.short	(.L_1034 - .L_1033)


	//   ....[0]....
.L_1033:
        /*0098*/ 	.word	0x00000050


	//   ....[1]....
        /*009c*/ 	.word	0x000001e0


	//   ....[2]....
        /*00a0*/ 	.word	0x00000270


	//   ....[3]....
        /*00a4*/ 	.word	0x000003f0


	//   ....[4]....
        /*00a8*/ 	.word	0x00000600


	//   ....[5]....
        /*00ac*/ 	.word	0x00000b70


	//   ....[6]....
        /*00b0*/ 	.word	0x00003d00


	//   ....[7]....
        /*00b4*/ 	.word	0x00004360


	//   ....[8]....
        /*00b8*/ 	.word	0x000047f0


	//   ....[9]....
        /*00bc*/ 	.word	0x00004be0


	//   ....[10]....
        /*00c0*/ 	.word	0x00004e20


	//   ....[11]....
        /*00c4*/ 	.word	0x000051d0


	//   ....[12]....
        /*00c8*/ 	.word	0x00005480


	//   ....[13]....
        /*00cc*/ 	.word	0x00005940


	//   ....[14]....
        /*00d0*/ 	.word	0x00007c30


	//   ....[15]....
        /*00d4*/ 	.word	0x00007d80


	//   ....[16]....
        /*00d8*/ 	.word	0x00007df0


	//   ....[17]....
        /*00dc*/ 	.word	0x00007e60


	//----- nvinfo : EIATTR_REG_RECONFIG
	.align		4
.L_1034:
        /*00e0*/ 	.byte	0x01, 0x54
	.zero		2


	//----- nvinfo : EIATTR_SYSCALL_OFFSETS
	.align		4
        /*00e4*/ 	.byte	0x04, 0x46
        /*00e6*/ 	.short	(.L_1036 - .L_1035)


	//   ....[0]....
.L_1035:
        /*00e8*/ 	.word	0x000007d0


	//   ....[1]....
        /*00ec*/ 	.word	0x000008c0


	//   ....[2]....
        /*00f0*/ 	.word	0x00000a00


	//   ....[3]....
        /*00f4*/ 	.word	0x00000af0


	//   ....[4]....
        /*00f8*/ 	.word	0x00003720


	//   ....[5]....
        /*00fc*/ 	.word	0x00003860


	//   ....[6]....
        /*0100*/ 	.word	0x00003980


	//   ....[7]....
        /*0104*/ 	.word	0x00003aa0


	//----- nvinfo : EIATTR_MBARRIER_INSTR_OFFSETS
	.align		4
.L_1036:
        /*0108*/ 	.byte	0x04, 0x39
        /*010a*/ 	.short	(.L_1038 - .L_1037)


	//   ....[0]....
.L_1037:
        /*010c*/ 	.word	0x000002b0
        /*0110*/ 	.word	0x000000ff
        /*0114*/ 	.word	0x00036400
        /*0118*/ 	.short	0x0100
        /*011a*/ 	.byte	0x06
	.zero		1


	//   ....[1]....
        /*011c*/ 	.word	0x000003a0
        /*0120*/ 	.word	0x000000ff
        /*0124*/ 	.word	0x00036410
        /*0128*/ 	.short	0x0100
        /*012a*/ 	.byte	0x08
	.zero		1


	//   ....[2]....
        /*012c*/ 	.word	0x000003b0
        /*0130*/ 	.word	0x000000ff
        /*0134*/ 	.word	0x00036420
        /*0138*/ 	.short	0x0100
        /*013a*/ 	.byte	0x08
	.zero		1


	//   ....[3]....
        /*013c*/ 	.word	0x000003c0
        /*0140*/ 	.word	0x000000ff
        /*0144*/ 	.word	0x00036418
        /*0148*/ 	.short	0x0100
        /*014a*/ 	.byte	0x08
	.zero		1


	//   ....[4]....
        /*014c*/ 	.word	0x000003d0
        /*0150*/ 	.word	0x000000ff
        /*0154*/ 	.word	0x00036428
        /*0158*/ 	.short	0x0100
        /*015a*/ 	.byte	0x08
	.zero		1


	//   ....[5]....
        /*015c*/ 	.word	0x00000500
        /*0160*/ 	.word	0x000000ff
        /*0164*/ 	.word	0x00036430
        /*0168*/ 	.short	0x0100
        /*016a*/ 	.byte	0x08
	.zero		1


	//   ....[6]....
        /*016c*/ 	.word	0x00000510
        /*0170*/ 	.word	0x000000ff
        /*0174*/ 	.word	0x00036438
        /*0178*/ 	.short	0x0100
        /*017a*/ 	.byte	0x08
	.zero		1


	//   ....[7]....
        /*017c*/ 	.word	0x00000bb0
        /*0180*/ 	.word	0x000000ff
        /*0184*/ 	.word	0x00036400
        /*0188*/ 	.short	0x010a
        /*018a*/ 	.byte	0x25
	.zero		1


	//   ....[8]....
        /*018c*/ 	.word	0x00000d40
        /*0190*/ 	.word	0x000000ff
        /*0194*/ 	.word	0x00036400
        /*0198*/ 	.short	0x010a
        /*019a*/ 	.byte	0x25
	.zero		1


	//   ....[9]....
        /*019c*/ 	.word	0x00001430
        /*01a0*/ 	.word	0x00000004
        /*01a4*/ 	.word	0x00036410
        /*01a8*/ 	.short	0x010a
        /*01aa*/ 	.byte	0x3f
	.zero		1


	//   ....[10]....
        /*01ac*/ 	.word	0x00001470
        /*01b0*/ 	.word	0x00000004
        /*01b4*/ 	.word	0x00036410
        /*01b8*/ 	.short	0x010a
        /*01ba*/ 	.byte	0x3f
	.zero		1


	//   ....[11]....
        /*01bc*/ 	.word	0x00001b10
        /*01c0*/ 	.word	0x000000ff
        /*01c4*/ 	.word	0x00036430
        /*01c8*/ 	.short	0x010a
        /*01ca*/ 	.byte	0x25
	.zero		1


	//   ....[12]....
        /*01cc*/ 	.word	0x00001b50
        /*01d0*/ 	.word	0x000000ff
        /*01d4*/ 	.word	0x00036430
        /*01d8*/ 	.short	0x010a
        /*01da*/ 	.byte	0x25
	.zero		1


	//   ....[13]....
        /*01dc*/ 	.word	0x00002f20
        /*01e0*/ 	.word	0x000000ff
        /*01e4*/ 	.word	0x00000000
        /*01e8*/ 	.short	0x0101
        /*01ea*/ 	.byte	0x04
	.zero		1


	//   ....[14]....
        /*01ec*/ 	.word	0x000032b0
        /*01f0*/ 	.word	0x00000004
        /*01f4*/ 	.word	0x00000000
        /*01f8*/ 	.short	0x0101
        /*01fa*/ 	.byte	0x3f
	.zero		1


	//   ....[15]....
        /*01fc*/ 	.word	0x00005de0
        /*0200*/ 	.word	0x00000000
        /*0204*/ 	.word	0x00036420
        /*0208*/ 	.short	0x010a
        /*020a*/ 	.byte	0x3f
	.zero		1


	//   ....[16]....
        /*020c*/ 	.word	0x00006520
        /*0210*/ 	.word	0x00000000
        /*0214*/ 	.word	0x00036438
        /*0218*/ 	.short	0x010a
        /*021a*/ 	.byte	0x3f
	.zero		1


	//   ....[17]....
        /*021c*/ 	.word	0x00006870
        /*0220*/ 	.word	0x00000000
        /*0224*/ 	.word	0x00036428
        /*0228*/ 	.short	0x010a
        /*022a*/ 	.byte	0x3f
	.zero		1


	//   ....[18]....
        /*022c*/ 	.word	0x00006b00
        /*0230*/ 	.word	0x00000000
        /*0234*/ 	.word	0x00036438
        /*0238*/ 	.short	0x010a
        /*023a*/ 	.byte	0x3f
	.zero		1


	//   ....[19]....
        /*023c*/ 	.word	0x00006de0
        /*0240*/ 	.word	0x00000000
        /*0244*/ 	.word	0x00036420
        /*0248*/ 	.short	0x010a
        /*024a*/ 	.byte	0x3f
	.zero		1


	//   ....[20]....
        /*024c*/ 	.word	0x000070d0
        /*0250*/ 	.word	0x00000000
        /*0254*/ 	.word	0x00036438
        /*0258*/ 	.short	0x010a
        /*025a*/ 	.byte	0x3f
	.zero		1


	//   ....[21]....
        /*025c*/ 	.word	0x000073c0
        /*0260*/ 	.word	0x00000000
        /*0264*/ 	.word	0x00036428
        /*0268*/ 	.short	0x010a
        /*026a*/ 	.byte	0x3f
	.zero		1


	//   ....[22]....
        /*026c*/ 	.word	0x00007670
        /*0270*/ 	.word	0x00000000
        /*0274*/ 	.word	0x00036438
        /*0278*/ 	.short	0x010a
        /*027a*/ 	.byte	0x3f
	.zero		1


	//   ....[23]....
        /*027c*/ 	.word	0x00007ac0
        /*0280*/ 	.word	0x00000007
        /*0284*/ 	.word	0x00000000
        /*0288*/ 	.short	0x010a
        /*028a*/ 	.byte	0x3f
	.zero		1


	//   ....[24]....
        /*028c*/ 	.word	0x00007b40
        /*0290*/ 	.word	0x00000003
        /*0294*/ 	.word	0x00000000
        /*0298*/ 	.short	0x010a
        /*029a*/ 	.byte	0x3f
	.zero		1


	//   ....[25]....
        /*029c*/ 	.word	0x00007b90
        /*02a0*/ 	.word	0x00000009
        /*02a4*/ 	.word	0x00036438
        /*02a8*/ 	.short	0x010a
        /*02aa*/ 	.byte	0x3f
	.zero		1


	//   ....[26]....
        /*02ac*/ 	.word	0x00007c60
        /*02b0*/ 	.word	0x00000013
        /*02b4*/ 	.word	0x00036400
        /*02b8*/ 	.short	0x010a
        /*02ba*/ 	.byte	0x3f
	.zero		1


	//   ....[27]....
        /*02bc*/ 	.word	0x00007cb0
        /*02c0*/ 	.word	0x00000004
        /*02c4*/ 	.word	0x00036410
        /*02c8*/ 	.short	0x010a
        /*02ca*/ 	.byte	0x3f
	.zero		1


	//   ....[28]....
        /*02cc*/ 	.word	0x00007d00
        /*02d0*/ 	.word	0x00000013
        /*02d4*/ 	.word	0x00036430
        /*02d8*/ 	.short	0x010a
        /*02da*/ 	.byte	0x3f
	.zero		1


	//   ....[29]....
        /*02dc*/ 	.word	0x00007ea0
        /*02e0*/ 	.word	0x00000000
        /*02e4*/ 	.word	0x00036420
        /*02e8*/ 	.short	0x010a
        /*02ea*/ 	.byte	0x3f
	.zero		1


	//   ....[30]....
        /*02ec*/ 	.word	0x00007ef0
        /*02f0*/ 	.word	0x00000000
        /*02f4*/ 	.word	0x00036438
        /*02f8*/ 	.short	0x010a
        /*02fa*/ 	.byte	0x3f
	.zero		1


	//   ....[31]....
        /*02fc*/ 	.word	0x00007f40
        /*0300*/ 	.word	0x00000000
        /*0304*/ 	.word	0x00036428
        /*0308*/ 	.short	0x010a
        /*030a*/ 	.byte	0x3f
	.zero		1


	//   ....[32]....
        /*030c*/ 	.word	0x00007f90
        /*0310*/ 	.word	0x00000000
        /*0314*/ 	.word	0x00036438
        /*0318*/ 	.short	0x010a
        /*031a*/ 	.byte	0x3f
	.zero		1


	//   ....[33]....
        /*031c*/ 	.word	0x00007ff0
        /*0320*/ 	.word	0x00000000
        /*0324*/ 	.word	0x00036420
        /*0328*/ 	.short	0x010a
        /*032a*/ 	.byte	0x3f
	.zero		1


	//   ....[34]....
        /*032c*/ 	.word	0x00008040
        /*0330*/ 	.word	0x00000000
        /*0334*/ 	.word	0x00036438
        /*0338*/ 	.short	0x010a
        /*033a*/ 	.byte	0x3f
	.zero		1


	//   ....[35]....
        /*033c*/ 	.word	0x00008090
        /*0340*/ 	.word	0x00000000
        /*0344*/ 	.word	0x00036428
        /*0348*/ 	.short	0x010a
        /*034a*/ 	.byte	0x3f
	.zero		1


	//   ....[36]....
        /*034c*/ 	.word	0x000080e0
        /*0350*/ 	.word	0x00000000
        /*0354*/ 	.word	0x00036438
        /*0358*/ 	.short	0x010a
        /*035a*/ 	.byte	0x3f
	.zero		1


	//   ....[37]....
        /*035c*/ 	.word	0x000081c0
        /*0360*/ 	.word	0x00000007
        /*0364*/ 	.word	0x00000000
        /*0368*/ 	.short	0x010a
        /*036a*/ 	.byte	0x3f
	.zero		1


	//   ....[38]....
        /*036c*/ 	.word	0x00008210
        /*0370*/ 	.word	0x00000003
        /*0374*/ 	.word	0x00000000
        /*0378*/ 	.short	0x010a
        /*037a*/ 	.byte	0x3f
	.zero		1


	//----- nvinfo : EIATTR_NUM_MBARRIERS
	.align		4
.L_1038:
        /*037c*/ 	.byte	0x03, 0x38
        /*037e*/ 	.short	0x0007


	//----- nvinfo : EIATTR_EXIT_INSTR_OFFSETS
	.align		4
        /*0380*/ 	.byte	0x04, 0x1c
        /*0382*/ 	.short	(.L_1040 - .L_1039)


	//   ....[0]....
.L_1039:
        /*0384*/ 	.word	0x00000660


	//   ....[1]....
        /*0388*/ 	.word	0x00004310


	//   ....[2]....
        /*038c*/ 	.word	0x000043a0


	//   ....[3]....
        /*0390*/ 	.word	0x000043d0


	//   ....[4]....
        /*0394*/ 	.word	0x00004510


	//   ....[5]....
        /*0398*/ 	.word	0x00005340


	//   ....[6]....
        /*039c*/ 	.word	0x00005a70


	//   ....[7]....
        /*03a0*/ 	.word	0x00007be0


	//----- nvinfo : EIATTR_MAX_THREADS
	.align		4
.L_1040:
        /*03a4*/ 	.byte	0x04, 0x05
        /*03a6*/ 	.short	(.L_1042 - .L_1041)
.L_1041:
        /*03a8*/ 	.word	0x00000200
        /*03ac*/ 	.word	0x00000001
        /*03b0*/ 	.word	0x00000001


	//----- nvinfo : EIATTR_CRS_STACK_SIZE
	.align		4
.L_1042:
        /*03b4*/ 	.byte	0x04, 0x1e
        /*03b6*/ 	.short	(.L_1044 - .L_1043)
.L_1043:
        /*03b8*/ 	.word	0x00000000


	//----- nvinfo : EIATTR_CBANK_PARAM_SIZE
	.align		4
.L_1044:
        /*03bc*/ 	.byte	0x03, 0x19
        /*03be*/ 	.short	0x0970


	//----- nvinfo : EIATTR_PARAM_CBANK
	.align		4
        /*03c0*/ 	.byte	0x04, 0x0a
        /*03c2*/ 	.short	(.L_1046 - .L_1045)
	.align		4
.L_1045:
        /*03c4*/ 	.word	index@(.nv.constant0._ZN7cutlass13device_kernelIN5flash11enable_sm90INS1_16FlashAttnBwdSm90INS1_25CollectiveMainloopBwdSm90ILi2ELi1ELi1EN4cute5tupleIJNS5_1CILi1EEES8_S8_EEENS6_IJNS7_ILi64EEENS7_ILi96EEENS7_ILi192EEEEEENS_10bfloat16_tEfNS_4arch4Sm90ELb0ELb0ELb0ELb0ELb1ELb0ELb1ELb0ELi3ELi1ELi1ELi1ELb0EEENS1_21CollectiveEpilogueBwdISD_SE_SG_Li384ELb0ELb1ELi3EEENS1_19SingleTileSchedulerILb0ELb0ELb0ELi96EEEEEEEEEvNT_6ParamsE)
        /*03c8*/ 	.short	0x0210
        /*03ca*/ 	.short	0x0970


	//----- nvinfo : EIATTR_SW_WAR
	.align		4
.L_1046:
        /*03cc*/ 	.byte	0x04, 0x36
        /*03ce*/ 	.short	(.L_1048 - .L_1047)
.L_1047:
        /*03d0*/ 	.word	0x00000008
.L_1048:


//--------------------- .nv.info._ZN7cutlass13device_kernelIN5flash11enable_sm90INS1_16FlashAttnBwdSm90INS1_25CollectiveMainloopBwdSm90ILi2ELi1ELi1EN4cute5tupleIJNS5_1CILi1EEES8_S8_EEENS6_IJNS7_ILi64EEENS7_ILi96EEENS7_ILi192EEEEEENS_10bfloat16_tEfNS_4arch4Sm90ELb0ELb0ELb0ELb0ELb0ELb0ELb1ELb0ELi3ELi1ELi1ELi1ELb0EEENS1_24CollectiveEpilogueBwdGQAISD_fSG_Li384ELb0ELb0EEENS1_19SingleTileSchedulerILb0ELb0ELb0ELi96EEEEEEEEEvNT_6ParamsE --------------------------
	.section	.nv.info._ZN7cutlass13device_kernelIN5flash11enable_sm90INS1_16FlashAttnBwdSm90INS1_25CollectiveMainloopBwdSm90ILi2ELi1ELi1EN4cute5tupleIJNS5_1CILi1EEES8_S8_EEENS6_IJNS7_ILi64EEENS7_ILi96EEENS7_ILi192EEEEEENS_10bfloat16_tEfNS_4arch4Sm90ELb0ELb0ELb0ELb0ELb0ELb0ELb1ELb0ELi3ELi1ELi1ELi1ELb0EEENS1_24CollectiveEpilogueBwdGQAISD_fSG_Li384ELb0ELb0EEENS1_19SingleTileSchedulerILb0ELb0ELb0ELi96EEEEEEEEEvNT_6ParamsE,"",@"SHT_CUDA_INFO"
	.sectionflags	@""
	.align	4


	//----- nvinfo : EIATTR_CUDA_API_VERSION
	.align		4
        /*0000*/ 	.byte	0x04, 0x37
        /*0002*/ 	.short	(.L_1050 - .L_1049)
.L_1049:
        /*0004*/ 	.word	0x00000082


	//----- nvinfo : EIATTR_KPARAM_INFO
	.align		4
.L_1050:
        /*0008*/ 	.byte	0x04, 0x17
        /*000a*/ 	.short	(.L_1052 - .L_1051)
.L_1051:
        /*000c*/ 	.word	0x00000000
        /*0010*/ 	.short	0x0000
        /*0012*/ 	.short	0x0070
        /*0014*/ 	.byte	0x00, 0xf0, 0x01, 0x1a


	//----- nvinfo : EIATTR_SPARSE_MMA_MASK
	.align		4
.L_1052:
        /*0018*/ 	.byte	0x03, 0x50
        /*001a*/ 	.short	0x0000


	//----- nvinfo : EIATTR_MAXREG_COUNT
	.align		4
        /*001c*/ 	.byte	0x03, 0x1b
        /*001e*/ 	.short	0x0080


	//----- nvinfo : EIATTR_NUM_BARRIERS
	.align		4
        /*0020*/ 	.byte	0x02, 0x4c
        /*0022*/ 	.byte	0x10
	.zero		1


	//----- nvinfo : EIATTR_EXTERNS
	.align		4
        /*0024*/ 	.byte	0x04, 0x0f
        /*0026*/ 	.short	(.L_1054 - .L_1053)


	//   ....[0]....
	.align		4
.L_1053:
        /*0028*/ 	.word	index@(__assertfail)


	//----- nvinfo : EIATTR_MERCURY_ISA_VERSION
	.align		4
.L_1054:
        /*002c*/ 	.byte	0x03, 0x5f
        /*002e*/ 	.short	0x0101


	//----- nvinfo : EIATTR_INT_WARP_WIDE_INSTR_OFFSETS
	.align		4
        /*0030*/ 	.byte	0x04, 0x31
        /*0032*/ 	.short	(.L_1056 - .L_1055)


	//   ....[0]....
.L_1055:
        /*0034*/ 	.word	0x00000170


	//   ....[1]....
        /*0038*/ 	.word	0x00000230


	//----- nvinfo : EIATTR_COOP_GROUP_MASK_REGIDS
	.align		4
.L_1056:
        /*003c*/ 	.byte	0x04, 0x29
        /*003e*/ 	.short	(.L_1058 - .L_1057)


	//   ....[0]....
.L_1057:
        /*0040*/ 	.word	0xffffffff


	//   ....[1]....
        /*0044*/ 	.word	0xffffffff


	//   ....[2]....
        /*0048*/ 	.word	0xffffffff


	//   ....[3]....
        /*004c*/ 	.word	0xffffffff


	//   ....[4]....
        /*0050*/ 	.word	0xffffffff


	//   ....[5]....
        /*0054*/ 	.word	0xffffffff


	//   ....[6]....
        /*0058*/ 	.word	0xffffffff


	//   ....[7]....
        /*005c*/ 	.word	0x0500000f


	//----- nvinfo : EIATTR_COOP_GROUP_INSTR_OFFSETS
	.align		4
.L_1058:
        /*0060*/ 	.byte	0x04, 0x28
        /*0062*/ 	.short	(.L_1060 - .L_1059)


	//   ....[0]....
.L_1059:
        /*0064*/ 	.word	0x00000050


	//   ....[1]....
        /*0068*/ 	.word	0x00000180


	//   ....[2]....
        /*006c*/ 	.word	0x00000210


	//   ....[3]....
        /*0070*/ 	.word	0x00000390


	//   ....[4]....
        /*0074*/ 	.word	0x000005a0


	//   ....[5]....
        /*0078*/ 	.word	0x00000b00


	//   ....[6]....
        /*007c*/ 	.word	0x00003ff0


	//   ....[7]....
        /*0080*/ 	.word	0x000070b0


	//----- nvinfo : EIATTR_REG_RECONFIG
	.align		4
.L_1060:
        /*0084*/ 	.byte	0x01, 0x54
	.zero		2


	//----- nvinfo : EIATTR_SYSCALL_OFFSETS
	.align		4
        /*0088*/ 	.byte	0x04, 0x46
        /*008a*/ 	.short	(.L_1062 - .L_1061)


	//   ....[0]....
.L_1061:
        /*008c*/ 	.word	0x00000760


	//   ....[1]....
        /*0090*/ 	.word	0x00000850


	//   ....[2]....
        /*0094*/ 	.word	0x00000990


	//   ....[3]....
        /*0098*/ 	.word	0x00000a80


	//----- nvinfo : EIATTR_MBARRIER_INSTR_OFFSETS
	.align		4
.L_1062:
        /*009c*/ 	.byte	0x04, 0x39
        /*009e*/ 	.short	(.L_1064 - .L_1063)


	//   ....[0]....
.L_1063:
        /*00a0*/ 	.word	0x00000250
        /*00a4*/ 	.word	0x000000ff
        /*00a8*/ 	.word	0x00036400
        /*00ac*/ 	.short	0x0100
        /*00ae*/ 	.byte	0x06
	.zero		1


	//   ....[1]....
        /*00b0*/ 	.word	0x00000340
        /*00b4*/ 	.word	0x000000ff
        /*00b8*/ 	.word	0x00036410
        /*00bc*/ 	.short	0x0100
        /*00be*/ 	.byte	0x08
	.zero		1


	//   ....[2]....
        /*00c0*/ 	.word	0x00000350
        /*00c4*/ 	.word	0x000000ff
        /*00c8*/ 	.word	0x00036420
        /*00cc*/ 	.short	0x0100
        /*00ce*/ 	.byte	0x08
	.zero		1


	//   ....[3]....
        /*00d0*/ 	.word	0x00000360
        /*00d4*/ 	.word	0x000000ff
        /*00d8*/ 	.word	0x00036418
        /*00dc*/ 	.short	0x0100
        /*00de*/ 	.byte	0x08
	.zero		1


	//   ....[4]....
        /*00e0*/ 	.word	0x00000370
        /*00e4*/ 	.word	0x000000ff
        /*00e8*/ 	.word	0x00036428
        /*00ec*/ 	.short	0x0100
        /*00ee*/ 	.byte	0x08
	.zero		1


	//   ....[5]....
        /*00f0*/ 	.word	0x000004a0
        /*00f4*/ 	.word	0x000000ff
        /*00f8*/ 	.word	0x00036430
        /*00fc*/ 	.short	0x0100
        /*00fe*/ 	.byte	0x08
	.zero		1


	//   ....[6]....
        /*0100*/ 	.word	0x000004b0
        /*0104*/ 	.word	0x000000ff
        /*0108*/ 	.word	0x00036438
        /*010c*/ 	.short	0x0100
        /*010e*/ 	.byte	0x08
	.zero		1


	//   ....[7]....
        /*0110*/ 	.word	0x00000b40
        /*0114*/ 	.word	0x000000ff
        /*0118*/ 	.word	0x00036400
        /*011c*/ 	.short	0x010a
        /*011e*/ 	.byte	0x24
	.zero		1


	//   ....[8]....
        /*0120*/ 	.word	0x00000c20
        /*0124*/ 	.word	0x000000ff
        /*0128*/ 	.word	0x00036400
        /*012c*/ 	.short	0x010a
        /*012e*/ 	.byte	0x24
	.zero		1


	//   ....[9]....
        /*0130*/ 	.word	0x00001650
        /*0134*/ 	.word	0x00000003
        /*0138*/ 	.word	0x00036410
        /*013c*/ 	.short	0x010a
        /*013e*/ 	.byte	0x3f
	.zero		1


	//   ....[10]....
        /*0140*/ 	.word	0x00001690
        /*0144*/ 	.word	0x00000003
        /*0148*/ 	.word	0x00036410
        /*014c*/ 	.short	0x010a
        /*014e*/ 	.byte	0x3f
	.zero		1


	//   ....[11]....
        /*0150*/ 	.word	0x00001d30
        /*0154*/ 	.word	0x000000ff
        /*0158*/ 	.word	0x00036430
        /*015c*/ 	.short	0x010a
        /*015e*/ 	.byte	0x24
	.zero		1


	//   ....[12]....
        /*0160*/ 	.word	0x00001d70
        /*0164*/ 	.word	0x000000ff
        /*0168*/ 	.word	0x00036430
        /*016c*/ 	.short	0x010a
        /*016e*/ 	.byte	0x24
	.zero		1


	//   ....[13]....
        /*0170*/ 	.word	0x00003140
        /*0174*/ 	.word	0x000000ff
        /*0178*/ 	.word	0x00000000
        /*017c*/ 	.short	0x0101
        /*017e*/ 	.byte	0x04
	.zero		1


	//   ....[14]....
        /*0180*/ 	.word	0x000034d0
        /*0184*/ 	.word	0x00000003
        /*0188*/ 	.word	0x00000000
        /*018c*/ 	.short	0x0101
        /*018e*/ 	.byte	0x3f
	.zero		1


	//   ....[15]....
        /*0190*/ 	.word	0x00005260
        /*0194*/ 	.word	0x00000000
        /*0198*/ 	.word	0x00036420
        /*019c*/ 	.short	0x010a
        /*019e*/ 	.byte	0x3f
	.zero		1


	//   ....[16]....
        /*01a0*/ 	.word	0x000059a0
        /*01a4*/ 	.word	0x00000000
        /*01a8*/ 	.word	0x00036438
        /*01ac*/ 	.short	0x010a
        /*01ae*/ 	.byte	0x3f
	.zero		1


	//   ....[17]....
        /*01b0*/ 	.word	0x00005cf0
        /*01b4*/ 	.word	0x00000000
        /*01b8*/ 	.word	0x00036428
        /*01bc*/ 	.short	0x010a
        /*01be*/ 	.byte	0x3f
	.zero		1


	//   ....[18]....
        /*01c0*/ 	.word	0x00005f80
        /*01c4*/ 	.word	0x00000000
        /*01c8*/ 	.word	0x00036438
        /*01cc*/ 	.short	0x010a
        /*01ce*/ 	.byte	0x3f
	.zero		1


	//   ....[19]....
        /*01d0*/ 	.word	0x00006260
        /*01d4*/ 	.word	0x00000000
        /*01d8*/ 	.word	0x00036420
        /*01dc*/ 	.short	0x010a
        /*01de*/ 	.byte	0x3f
	.zero		1


	//   ....[20]....
        /*01e0*/ 	.word	0x00006550
        /*01e4*/ 	.word	0x00000000
        /*01e8*/ 	.word	0x00036438
        /*01ec*/ 	.short	0x010a
        /*01ee*/ 	.byte	0x3f
	.zero		1


	//   ....[21]....
        /*01f0*/ 	.word	0x00006840
        /*01f4*/ 	.word	0x00000000
        /*01f8*/ 	.word	0x00036428
        /*01fc*/ 	.short	0x010a
        /*01fe*/ 	.byte	0x3f
	.zero		1


	//   ....[22]....
        /*0200*/ 	.word	0x00006af0
        /*0204*/ 	.word	0x00000000
        /*0208*/ 	.word	0x00036438
        /*020c*/ 	.short	0x010a
        /*020e*/ 	.byte	0x3f
	.zero		1


	//   ....[23]....
        /*0210*/ 	.word	0x00006f30
        /*0214*/ 	.word	0x00000007
        /*0218*/ 	.word	0x00000000
        /*021c*/ 	.short	0x010a
        /*021e*/ 	.byte	0x3f
	.zero		1


	//   ....[24]....
        /*0220*/ 	.word	0x00006fb0
        /*0224*/ 	.word	0x00000003
        /*0228*/ 	.word	0x00000000
        /*022c*/ 	.short	0x010a
        /*022e*/ 	.byte	0x3f
	.zero		1


	//   ....[25]....
        /*0230*/ 	.word	0x00007000
        /*0234*/ 	.word	0x00000009
        /*0238*/ 	.word	0x00036438
        /*023c*/ 	.short	0x010a
        /*023e*/ 	.byte	0x3f
	.zero		1


	//   ....[26]....
        /*0240*/ 	.word	0x000070e0
        /*0244*/ 	.word	0x00000099
        /*0248*/ 	.word	0x00036400
        /*024c*/ 	.short	0x010a
        /*024e*/ 	.byte	0x3f
	.zero		1


	//   ....[27]....
        /*0250*/ 	.word	0x00007130
        /*0254*/ 	.word	0x00000003
        /*0258*/ 	.word	0x00036410
        /*025c*/ 	.short	0x010a
        /*025e*/ 	.byte	0x3f
	.zero		1


	//   ....[28]....
        /*0260*/ 	.word	0x00007180
        /*0264*/ 	.word	0x00000099
        /*0268*/ 	.word	0x00036430
        /*026c*/ 	.short	0x010a
        /*026e*/ 	.byte	0x3f
	.zero		1


	//   ....[29]....
        /*0270*/ 	.word	0x000071d0
        /*0274*/ 	.word	0x00000000
        /*0278*/ 	.word	0x00036420
        /*027c*/ 	.short	0x010a
        /*027e*/ 	.byte	0x3f
	.zero		1


	//   ....[30]....
        /*0280*/ 	.word	0x00007220
        /*0284*/ 	.word	0x00000000
        /*0288*/ 	.word	0x00036438
        /*028c*/ 	.short	0x010a
        /*028e*/ 	.byte	0x3f
	.zero		1


	//   ....[31]....
        /*0290*/ 	.word	0x00007270
        /*0294*/ 	.word	0x00000000
        /*0298*/ 	.word	0x00036428
        /*029c*/ 	.short	0x010a
        /*029e*/ 	.byte	0x3f
	.zero		1


	//   ....[32]....
        /*02a0*/ 	.word	0x000072c0
        /*02a4*/ 	.word	0x00000000
        /*02a8*/ 	.word	0x00036438
        /*02ac*/ 	.short	0x010a
        /*02ae*/ 	.byte	0x3f
	.zero		1


	//   ....[33]....
        /*02b0*/ 	.word	0x00007320
        /*02b4*/ 	.word	0x00000000
        /*02b8*/ 	.word	0x00036420
        /*02bc*/ 	.short	0x010a
        /*02be*/ 	.byte	0x3f
	.zero		1


	//   ....[34]....
        /*02c0*/ 	.word	0x00007370
        /*02c4*/ 	.word	0x00000000
        /*02c8*/ 	.word	0x00036438
        /*02cc*/ 	.short	0x010a
        /*02ce*/ 	.byte	0x3f
	.zero		1


	//   ....[35]....
        /*02d0*/ 	.word	0x000073c0
        /*02d4*/ 	.word	0x00000000
        /*02d8*/ 	.word	0x00036428
        /*02dc*/ 	.short	0x010a
        /*02de*/ 	.byte	0x3f
	.zero		1


	//   ....[36]....
        /*02e0*/ 	.word	0x00007410
        /*02e4*/ 	.word	0x00000000
        /*02e8*/ 	.word	0x00036438
        /*02ec*/ 	.short	0x010a
        /*02ee*/ 	.byte	0x3f
	.zero		1


	//   ....[37]....
        /*02f0*/ 	.word	0x000074f0
        /*02f4*/ 	.word	0x00000007
        /*02f8*/ 	.word	0x00000000
        /*02fc*/ 	.short	0x010a
        /*02fe*/ 	.byte	0x3f
	.zero		1


	//   ....[38]....
        /*0300*/ 	.word	0x00007540
        /*0304*/ 	.word	0x00000003
        /*0308*/ 	.word	0x00000000
        /*030c*/ 	.short	0x010a
        /*030e*/ 	.byte	0x3f
	.zero		1


	//----- nvinfo : EIATTR_NUM_MBARRIERS
	.align		4
.L_1064:
        /*0310*/ 	.byte	0x03, 0x38
        /*0312*/ 	.short	0x0007


	//----- nvinfo : EIATTR_EXIT_INSTR_OFFSETS
	.align		4
        /*0314*/ 	.byte	0x04, 0x1c
        /*0316*/ 	.short	(.L_1066 - .L_1065)


	//   ....[0]....
.L_1065:
        /*0318*/ 	.word	0x00007050


	//----- nvinfo : EIATTR_MAX_THREADS
	.align		4
.L_1066:
        /*031c*/ 	.byte	0x04, 0x05
        /*031e*/ 	.short	(.L_1068 - .L_1067)
.L_1067:
        /*0320*/ 	.word	0x00000200
        /*0324*/ 	.word	0x00000001
        /*0328*/ 	.word	0x00000001


	//----- nvinfo : EIATTR_CRS_STACK_SIZE
	.align		4
.L_1068:
        /*032c*/ 	.byte	0x04, 0x1e
        /*032e*/ 	.short	(.L_1070 - .L_1069)
.L_1069:
        /*0330*/ 	.word	0x00000000


	//----- nvinfo : EIATTR_CBANK_PARAM_SIZE
	.align		4
.L_1070:
        /*0334*/ 	.byte	0x03, 0x19
        /*0336*/ 	.short	0x06f0


	//----- nvinfo : EIATTR_PARAM_CBANK
	.align		4
        /*0338*/ 	.byte	0x04, 0x0a
        /*033a*/ 	.short	(.L_1072 - .L_1071)
	.align		4
.L_1071:
        /*033c*/ 	.word	index@(.nv.constant0._ZN7cutlass13device_kernelIN5flash11enable_sm90INS1_16FlashAttnBwdSm90INS1_25CollectiveMainloopBwdSm90ILi2ELi1ELi1EN4cute5tupleIJNS5_1CILi1EEES8_S8_EEENS6_IJNS7_ILi64EEENS7_ILi96EEENS7_ILi192EEEEEENS_10bfloat16_tEfNS_4arch4Sm90ELb0ELb0ELb0ELb0ELb0ELb0ELb1ELb0ELi3ELi1ELi1ELi1ELb0EEENS1_24CollectiveEpilogueBwdGQAISD_fSG_Li384ELb0ELb0EEENS1_19SingleTileSchedulerILb0ELb0ELb0ELi96EEEEEEEEEvNT_6ParamsE)
        /*0340*/ 	.short	0x0210
        /*0342*/ 	.short	0x06f0


	//----- nvinfo : EIATTR_SW_WAR
	.align		4
.L_1072:
        /*0344*/ 	.byte	0x04, 0x36
        /*0346*/ 	.short	(.L_1074 - .L_1073)
.L_1073:
        /*0348*/ 	.word	0x00000008
.L_1074:


//--------------------- .nv.info._ZN7cutlass13device_kernelIN5flash11enable_sm90INS1_16FlashAttnBwdSm90INS1_25CollectiveMainloopBwdSm90ILi2ELi1ELi1EN4cute5tupleIJNS5_1CILi1EEES8_S8_EEENS6_IJNS7_ILi64EEENS7_ILi96EEENS7_ILi192EEEEEENS_10bfloat16_tEfNS_4arch4Sm90ELb0ELb0ELb0ELb0ELb1ELb0ELb1ELb0ELi3ELi1ELi1ELi1ELb0EEENS1_24CollectiveEpilogueBwdGQAISD_fSG_Li384ELb0ELb1EEENS1_19SingleTileSchedulerILb0ELb0ELb0ELi96EEEEEEEEEvNT_6ParamsE --------------------------
	.section	.nv.info._ZN7cutlass13device_kernelIN5flash11enable_sm90INS1_16FlashAttnBwdSm90INS1_25CollectiveMainloopBwdSm90ILi2ELi1ELi1EN4cute5tupleIJNS5_1CILi1EEES8_S8_EEENS6_IJNS7_ILi64EEENS7_ILi96EEENS7_ILi192EEEEEENS_10bfloat16_tEfNS_4arch4Sm90ELb0ELb0ELb0ELb0ELb1ELb0ELb1ELb0ELi3ELi1ELi1ELi1ELb0EEENS1_24CollectiveEpilogueBwdGQAISD_fSG_Li384ELb0ELb1EEENS1_19SingleTileSchedulerILb0ELb0ELb0ELi96EEEEEEEEEvNT_6ParamsE,"",@"SHT_CUDA_INFO"
	.sectionflags	@""
	.align	4


	//----- nvinfo : EIATTR_CUDA_API_VERSION
	.align		4
        /*0000*/ 	.byte	0x04, 0x37
        /*0002*/ 	.short	(.L_1076 - .L_1075)
.L_1075:
        /*0004*/ 	.word	0x00000082


	//----- nvinfo : EIATTR_KPARAM_INFO
	.align		4
.L_1076:
        /*0008*/ 	.byte	0x04, 0x17
        /*000a*/ 	.short	(.L_1078 - .L_1077)
.L_1077:
        /*000c*/ 	.word	0x00000000
        /*0010*/ 	.short	0x0000
        /*0012*/ 	.short	0x0070
        /*0014*/ 	.byte	0x00, 0xf0, 0x01, 0x1a


	//----- nvinfo : EIATTR_SPARSE_MMA_MASK
	.align		4
.L_1078:
        /*0018*/ 	.byte	0x03, 0x50
        /*001a*/ 	.short	0x0000


	//----- nvinfo : EIATTR_MAXREG_COUNT
	.align		4
        /*001c*/ 	.byte	0x03, 0x1b
        /*001e*/ 	.short	0x0080


	//----- nvinfo : EIATTR_NUM_BARRIERS
	.align		4
        /*0020*/ 	.byte	0x02, 0x4c
        /*0022*/ 	.byte	0x10
	.zero		1


	//----- nvinfo : EIATTR_EXTERNS
	.align		4
        /*0024*/ 	.byte	0x04, 0x0f
        /*0026*/ 	.short	(.L_1080 - .L_1079)


	//   ....[0]....
	.align		4
.L_1079:
        /*0028*/ 	.word	index@(__assertfail)


	//----- nvinfo : EIATTR_MERCURY_ISA_VERSION
	.align		4
.L_1080:
        /*002c*/ 	.byte	0x03, 0x5f
        /*002e*/ 	.short	0x0101


	//----- nvinfo : EIATTR_INT_WARP_WIDE_INSTR_OFFSETS
	.align		4
        /*0030*/ 	.byte	0x04, 0x31
        /*0032*/ 	.short	(.L_1082 - .L_1081)


	//   ....[0]....
.L_1081:
        /*0034*/ 	.word	0x00000170


	//   ....[1]....
        /*0038*/ 	.word	0x00000230


	//   ....[2]....
        /*003c*/ 	.word	0x00004dd0


	//   ....[3]....
        /*0040*/ 	.word	0x000053c0


	//   ....[4]....
        /*0044*/ 	.word	0x00005b20


	//----- nvinfo : EIATTR_COOP_GROUP_MASK_REGIDS
	.align		4
.L_1082:
        /*0048*/ 	.byte	0x04, 0x29
        /*004a*/ 	.short	(.L_1084 - .L_1083)


	//   ....[0]....
.L_1083:
        /*004c*/ 	.word	0xffffffff


	//   ....[1]....
        /*0050*/ 	.word	0xffffffff


	//   ....[2]....
        /*0054*/ 	.word	0xffffffff


	//   ....[3]....
        /*0058*/ 	.word	0xffffffff


	//   ....[4]....
        /*005c*/ 	.word	0xffffffff


	//   ....[5]....
        /*0060*/ 	.word	0xffffffff


	//   ....[6]....
        /*0064*/ 	.word	0xffffffff


	//   ....[7]....
        /*0068*/ 	.word	0xffffffff


	//   ....[8]....
        /*006c*/ 	.word	0xffffffff


	//   ....[9]....
        /*0070*/ 	.word	0xffffffff


	//   ....[10]....
        /*0074*/ 	.word	0xffffffff


	//   ....[11]....
        /*0078*/ 	.word	0xffffffff


	//   ....[12]....
        /*007c*/ 	.word	0xffffffff


	//   ....[13]....
        /*0080*/ 	.word	0xffffffff


	//   ....[14]....
        /*0084*/ 	.word	0xffffffff


	//   ....[15]....
        /*0088*/ 	.word	0xffffffff


	//   ....[16]....
        /*008c*/ 	.word	0xffffffff


	//   ....[17]....
        /*0090*/ 	.word	0x0500000f


	//   ....[18]....
        /*0094*/ 	.word	0x0500000f


	//   ....[19]....
        /*0098*/ 	.word	0x0500000f


	//   ....[20]....
        /*009c*/ 	.word	0x0500000f


	//   ....[21]....
        /*00a0*/ 	.word	0x0500000f


	//   ....[22]....
        /*00a4*/ 	.word	0x0500000f


	//----- nvinfo : EIATTR_COOP_GROUP_INSTR_OFFSETS
	.align		4
.L_1084:
        /*00a8*/ 	.byte	0x04, 0x28
        /*00aa*/ 	.short	(.L_1086 - .L_1085)


	//   ....[0]....
.L_1085:
        /*00ac*/ 	.word	0x00000050


	//   ....[1]....
        /*00b0*/ 	.word	0x00000180


	//   ....[2]....
        /*00b4*/ 	.word	0x00000210


	//   ....[3]....
        /*00b8*/ 	.word	0x00000390


	//   ....[4]....
        /*00bc*/ 	.word	0x000005c0


	//   ....[5]....
        /*00c0*/ 	.word	0x00000b30


	//   ....[6]....
        /*00c4*/ 	.word	0x00003dc0


	//   ....[7]....
        /*00c8*/ 	.word	0x00003f50


	//   ....[8]....
        /*00cc*/ 	.word	0x000041e0


	//   ....[9]....
        /*00d0*/ 	.word	0x00004370


	//   ....[10]....
        /*00d4*/ 	.word	0x00004490


	//   ....[11]....
        /*00d8*/ 	.word	0x00004910


	//   ....[12]....
        /*00dc*/ 	.word	0x00004d00


	//   ....[13]....
        /*00e0*/ 	.word	0x00004f40


	//   ....[14]....
        /*00e4*/ 	.word	0x000052f0


	//   ....[15]....
        /*00e8*/ 	.word	0x000055a0


	//   ....[16]....
        /*00ec*/ 	.word	0x00005a60


	//   ....[17]....
        /*00f0*/ 	.word	0x00007d30


	//   ....[18]....
        /*00f4*/ 	.word	0x00007e80


	//   ....[19]....
        /*00f8*/ 	.word	0x00007ef0


	//   ....[20]....
        /*00fc*/ 	.word	0x00007f60


	//   ....[21]....
        /*0100*/ 	.word	0x00007fd0


	//   ....[22]....
        /*0104*/ 	.word	0x00008040


	//----- nvinfo : EIATTR_REG_RECONFIG
	.align		4
.L_1086:
        /*0108*/ 	.byte	0x01, 0x54
	.zero		2


	//----- nvinfo : EIATTR_SYSCALL_OFFSETS
	.align		4
        /*010c*/ 	.byte	0x04, 0x46
        /*010e*/ 	.short	(.L_1088 - .L_1087)


	//   ....[0]....
.L_1087:
        /*0110*/ 	.word	0x00000790


	//   ....[1]....
        /*0114*/ 	.word	0x00000880


	//   ....[2]....
        /*0118*/ 	.word	0x000009c0


	//   ....[3]....
        /*011c*/ 	.word	0x00000ab0


	//----- nvinfo : EIATTR_MBARRIER_INSTR_OFFSETS
	.align		4
.L_1088:
        /*0120*/ 	.byte	0x04, 0x39
        /*0122*/ 	.short	(.L_1090 - .L_1089)


	//   ....[0]....
.L_1089:
        /*0124*/ 	.word	0x00000250
        /*0128*/ 	.word	0x000000ff
        /*012c*/ 	.word	0x00036400
        /*0130*/ 	.short	0x0100
        /*0132*/ 	.byte	0x06
	.zero		1


	//   ....[1]....
        /*0134*/ 	.word	0x00000340
        /*0138*/ 	.word	0x000000ff
        /*013c*/ 	.word	0x00036410
        /*0140*/ 	.short	0x0100
        /*0142*/ 	.byte	0x08
	.zero		1


	//   ....[2]....
        /*0144*/ 	.word	0x00000350
        /*0148*/ 	.word	0x000000ff
        /*014c*/ 	.word	0x00036420
        /*0150*/ 	.short	0x0100
        /*0152*/ 	.byte	0x08
	.zero		1


	//   ....[3]....
        /*0154*/ 	.word	0x00000360
        /*0158*/ 	.word	0x000000ff
        /*015c*/ 	.word	0x00036418
        /*0160*/ 	.short	0x0100
        /*0162*/ 	.byte	0x08
	.zero		1


	//   ....[4]....
        /*0164*/ 	.word	0x00000370
        /*0168*/ 	.word	0x000000ff
        /*016c*/ 	.word	0x00036428
        /*0170*/ 	.short	0x0100
        /*0172*/ 	.byte	0x08
	.zero		1


	//   ....[5]....
        /*0174*/ 	.word	0x000004a0
        /*0178*/ 	.word	0x000000ff
        /*017c*/ 	.word	0x00036430
        /*0180*/ 	.short	0x0100
        /*0182*/ 	.byte	0x08
	.zero		1


	//   ....[6]....
        /*0184*/ 	.word	0x000004b0
        /*0188*/ 	.word	0x000000ff
        /*018c*/ 	.word	0x00036438
        /*0190*/ 	.short	0x0100
        /*0192*/ 	.byte	0x08
	.zero		1


	//   ....[7]....
        /*0194*/ 	.word	0x00000b70
        /*0198*/ 	.word	0x000000ff
        /*019c*/ 	.word	0x00036400
        /*01a0*/ 	.short	0x010a
        /*01a2*/ 	.byte	0x24
	.zero		1


	//   ....[8]....
        /*01a4*/ 	.word	0x00000c50
        /*01a8*/ 	.word	0x000000ff
        /*01ac*/ 	.word	0x00036400
        /*01b0*/ 	.short	0x010a
        /*01b2*/ 	.byte	0x24
	.zero		1


	//   ....[9]....
        /*01b4*/ 	.word	0x00001680
        /*01b8*/ 	.word	0x00000003
        /*01bc*/ 	.word	0x00036410
        /*01c0*/ 	.short	0x010a
        /*01c2*/ 	.byte	0x3f
	.zero		1


	//   ....[10]....
        /*01c4*/ 	.word	0x000016c0
        /*01c8*/ 	.word	0x00000003
        /*01cc*/ 	.word	0x00036410
        /*01d0*/ 	.short	0x010a
        /*01d2*/ 	.byte	0x3f
	.zero		1


	//   ....[11]....
        /*01d4*/ 	.word	0x00001d60
        /*01d8*/ 	.word	0x000000ff
        /*01dc*/ 	.word	0x00036430
        /*01e0*/ 	.short	0x010a
        /*01e2*/ 	.byte	0x24
	.zero		1


	//   ....[12]....
        /*01e4*/ 	.word	0x00001da0
        /*01e8*/ 	.word	0x000000ff
        /*01ec*/ 	.word	0x00036430
        /*01f0*/ 	.short	0x010a
        /*01f2*/ 	.byte	0x24
	.zero		1


	//   ....[13]....
        /*01f4*/ 	.word	0x00003170
        /*01f8*/ 	.word	0x000000ff
        /*01fc*/ 	.word	0x00000000
        /*0200*/ 	.short	0x0101
        /*0202*/ 	.byte	0x04
	.zero		1


	//   ....[14]....
        /*0204*/ 	.word	0x00003520
        /*0208*/ 	.word	0x00000003
        /*020c*/ 	.word	0x00000000
        /*0210*/ 	.short	0x0101
        /*0212*/ 	.byte	0x3f
	.zero		1


	//   ....[15]....
        /*0214*/ 	.word	0x00005ee0
        /*0218*/ 	.word	0x00000000
        /*021c*/ 	.word	0x00036420
        /*0220*/ 	.short	0x010a
        /*0222*/ 	.byte	0x3f
	.zero		1


	//   ....[16]....
        /*0224*/ 	.word	0x00006620
        /*0228*/ 	.word	0x00000000
        /*022c*/ 	.word	0x00036438
        /*0230*/ 	.short	0x010a
        /*0232*/ 	.byte	0x3f
	.zero		1


	//   ....[17]....
        /*0234*/ 	.word	0x00006970
        /*0238*/ 	.word	0x00000000
        /*023c*/ 	.word	0x00036428
        /*0240*/ 	.short	0x010a
        /*0242*/ 	.byte	0x3f
	.zero		1


	//   ....[18]....
        /*0244*/ 	.word	0x00006c00
        /*0248*/ 	.word	0x00000000
        /*024c*/ 	.word	0x00036438
        /*0250*/ 	.short	0x010a
        /*0252*/ 	.byte	0x3f
	.zero		1


	//   ....[19]....
        /*0254*/ 	.word	0x00006ee0
        /*0258*/ 	.word	0x00000000
        /*025c*/ 	.word	0x00036420
        /*0260*/ 	.short	0x010a
        /*0262*/ 	.byte	0x3f
	.zero		1


	//   ....[20]....
        /*0264*/ 	.word	0x000071d0
        /*0268*/ 	.word	0x00000000
        /*026c*/ 	.word	0x00036438
        /*0270*/ 	.short	0x010a
        /*0272*/ 	.byte	0x3f
	.zero		1


	//   ....[21]....
        /*0274*/ 	.word	0x000074c0
        /*0278*/ 	.word	0x00000000
        /*027c*/ 	.word	0x00036428
        /*0280*/ 	.short	0x010a
        /*0282*/ 	.byte	0x3f
	.zero		1


	//   ....[22]....
        /*0284*/ 	.word	0x00007770
        /*0288*/ 	.word	0x00000000
        /*028c*/ 	.word	0x00036438
        /*0290*/ 	.short	0x010a
        /*0292*/ 	.byte	0x3f
	.zero		1


	//   ....[23]....
        /*0294*/ 	.word	0x00007bb0
        /*0298*/ 	.word	0x00000007
        /*029c*/ 	.word	0x00000000
        /*02a0*/ 	.short	0x010a
        /*02a2*/ 	.byte	0x3f
	.zero		1


	//   ....[24]....
        /*02a4*/ 	.word	0x00007c30
        /*02a8*/ 	.word	0x00000003
        /*02ac*/ 	.word	0x00000000
        /*02b0*/ 	.short	0x010a
        /*02b2*/ 	.byte	0x3f
	.zero		1


	//   ....[25]....
        /*02b4*/ 	.word	0x00007c80
        /*02b8*/ 	.word	0x00000009
        /*02bc*/ 	.word	0x00036438
        /*02c0*/ 	.short	0x010a
        /*02c2*/ 	.byte	0x3f
	.zero		1


	//   ....[26]....
        /*02c4*/ 	.word	0x00007d60
        /*02c8*/ 	.word	0x00000098
        /*02cc*/ 	.word	0x00036400
        /*02d0*/ 	.short	0x010a
        /*02d2*/ 	.byte	0x3f
	.zero		1


	//   ....[27]....
        /*02d4*/ 	.word	0x00007db0
        /*02d8*/ 	.word	0x00000003
        /*02dc*/ 	.word	0x00036410
        /*02e0*/ 	.short	0x010a
        /*02e2*/ 	.byte	0x3f
	.zero		1


	//   ....[28]....
        /*02e4*/ 	.word	0x00007e00
        /*02e8*/ 	.word	0x00000098
        /*02ec*/ 	.word	0x00036430
        /*02f0*/ 	.short	0x010a
        /*02f2*/ 	.byte	0x3f
	.zero		1


	//   ....[29]....
        /*02f4*/ 	.word	0x00008080
        /*02f8*/ 	.word	0x00000000
        /*02fc*/ 	.word	0x00036420
        /*0300*/ 	.short	0x010a
        /*0302*/ 	.byte	0x3f
	.zero		1


	//   ....[30]....
        /*0304*/ 	.word	0x000080d0
        /*0308*/ 	.word	0x00000000
        /*030c*/ 	.word	0x00036438
        /*0310*/ 	.short	0x010a
        /*0312*/ 	.byte	0x3f
	.zero		1


	//   ....[31]....
        /*0314*/ 	.word	0x00008120
        /*0318*/ 	.word	0x00000000
        /*031c*/ 	.word	0x00036428
        /*0320*/ 	.short	0x010a
        /*0322*/ 	.byte	0x3f
	.zero		1


	//   ....[32]....
        /*0324*/ 	.word	0x00008170
        /*0328*/ 	.word	0x00000000
        /*032c*/ 	.word	0x00036438
        /*0330*/ 	.short	0x010a
        /*0332*/ 	.byte	0x3f
	.zero		1


	//   ....[33]....
        /*0334*/ 	.word	0x000081d0
        /*0338*/ 	.word	0x00000000
        /*033c*/ 	.word	0x00036420
        /*0340*/ 	.short	0x010a
        /*0342*/ 	.byte	0x3f
	.zero		1


	//   ....[34]....
        /*0344*/ 	.word	0x00008220
        /*0348*/ 	.word	0x00000000
        /*034c*/ 	.word	0x00036438
        /*0350*/ 	.short	0x010a
        /*0352*/ 	.byte	0x3f
	.zero		1


	//   ....[35]....
        /*0354*/ 	.word	0x00008270
        /*0358*/ 	.word	0x00000000
        /*035c*/ 	.word	0x00036428
        /*0360*/ 	.short	0x010a
        /*0362*/ 	.byte	0x3f
	.zero		1


	//   ....[36]....
        /*0364*/ 	.word	0x000082c0
        /*0368*/ 	.word	0x00000000
        /*036c*/ 	.word	0x00036438
        /*0370*/ 	.short	0x010a
        /*0372*/ 	.byte	0x3f
	.zero		1


	//   ....[37]....
        /*0374*/ 	.word	0x000083a0
        /*0378*/ 	.word	0x00000007
        /*037c*/ 	.word	0x00000000
        /*0380*/ 	.short	0x010a
        /*0382*/ 	.byte	0x3f
	.zero		1


	//   ....[38]....
        /*0384*/ 	.word	0x000083f0
        /*0388*/ 	.word	0x00000003
        /*038c*/ 	.word	0x00000000
        /*0390*/ 	.short	0x010a
        /*0392*/ 	.byte	0x3f
	.zero		1


	//----- nvinfo : EIATTR_NUM_MBARRIERS
	.align		4
.L_1090:
        /*0394*/ 	.byte	0x03, 0x38
        /*0396*/ 	.short	0x0007


	//----- nvinfo : EIATTR_EXIT_INSTR_OFFSETS
	.align		4
        /*0398*/ 	.byte	0x04, 0x1c
        /*039a*/ 	.short	(.L_1092 - .L_1091)


	//   ....[0]....
.L_1091:
        /*039c*/ 	.word	0x00007cd0


	//----- nvinfo : EIATTR_MAX_THREADS
	.align		4
.L_1092:
        /*03a0*/ 	.byte	0x04, 0x05
        /*03a2*/ 	.short	(.L_1094 - .L_1093)
.L_1093:
        /*03a4*/ 	.word	0x00000200
        /*03a8*/ 	.word	0x00000001
        /*03ac*/ 	.word	0x00000001


	//----- nvinfo : EIATTR_CRS_STACK_SIZE
	.align		4
.L_1094:
        /*03b0*/ 	.byte	0x04, 0x1e
        /*03b2*/ 	.short	(.L_1096 - .L_1095)
.L_1095:
        /*03b4*/ 	.word	0x00000000


	//----- nvinfo : EIATTR_CBANK_PARAM_SIZE
	.align		4
.L_1096:
        /*03b8*/ 	.byte	0x03, 0x19
        /*03ba*/ 	.short	0x06f0


	//----- nvinfo : EIATTR_PARAM_CBANK
	.align		4
        /*03bc*/ 	.byte	0x04, 0x0a
        /*03be*/ 	.short	(.L_1098 - .L_1097)
	.align		4
.L_1097:
        /*03c0*/ 	.word	index@(.nv.constant0._ZN7cutlass13device_kernelIN5flash11enable_sm90INS1_16FlashAttnBwdSm90INS1_25CollectiveMainloopBwdSm90ILi2ELi1ELi1EN4cute5tupleIJNS5_1CILi1EEES8_S8_EEENS6_IJNS7_ILi64EEENS7_ILi96EEENS7_ILi192EEEEEENS_10bfloat16_tEfNS_4arch4Sm90ELb0ELb0ELb0ELb0ELb1ELb0ELb1ELb0ELi3ELi1ELi1ELi1ELb0EEENS1_24CollectiveEpilogueBwdGQAISD_fSG_Li384ELb0ELb1EEENS1_19SingleTileSchedulerILb0ELb0ELb0ELi96EEEEEEEEEvNT_6ParamsE)
        /*03c4*/ 	.short	0x0210
        /*03c6*/ 	.short	0x06f0


	//----- nvinfo : EIATTR_SW_WAR
	.align		4
.L_1098:
        /*03c8*/ 	.byte	0x04, 0x36
        /*03ca*/ 	.short	(.L_1100 - .L_1099)
.L_1099:
        /*03cc*/ 	.word	0x00000008
.L_1100:


//--------------------- .nv.info._ZN7cutlass13device_kernelIN5flash11enable_sm90INS1_16FlashAttnBwdSm90INS1_25CollectiveMainloopBwdSm90ILi2ELi1ELi1EN4cute5tupleIJNS5_1CILi1EEES8_S8_EEENS6_IJNS7_ILi64EEENS7_ILi96EEENS7_ILi192EEEEEENS_10bfloat16_tEfNS_4arch4Sm90ELb0ELb0ELb0ELb1ELb0ELb0ELb1ELb0ELi3ELi1ELi1ELi1ELb0EEENS1_21CollectiveEpilogueBwdISD_SE_SG_Li384ELb1ELb1ELi3EEENS1_19SingleTileSchedulerILb1ELb0ELb0ELi96EEEEEEEEEvNT_6ParamsE --------------------------
	.section	.nv.info._ZN7cutlass13device_kernelIN5flash11enable_sm90INS1_16FlashAttnBwdSm90INS1_25CollectiveMainloopBwdSm90ILi2ELi1ELi1EN4cute5tupleIJNS5_1CILi1EEES8_S8_EEENS6_IJNS7_ILi64EEENS7_ILi96EEENS7_ILi192EEEEEENS_10bfloat16_tEfNS_4arch4Sm90ELb0ELb0ELb0ELb1ELb0ELb0ELb1ELb0ELi3ELi1ELi1ELi1ELb0EEENS1_21CollectiveEpilogueBwdISD_SE_SG_Li384ELb1ELb1ELi3EEENS1_19SingleTileSchedulerILb1ELb0ELb0ELi96EEEEEEEEEvNT_6ParamsE,"",@"SHT_CUDA_INFO"
	.sectionflags	@""
	.align	4


	//----- nvinfo : EIATTR_CUDA_API_VERSION
	.align		4
        /*0000*/ 	.byte	0x04, 0x37
        /*0002*/ 	.short	(.L_1102 - .L_1101)
.L_1101:
        /*0004*/ 	.word	0x00000082


	//----- nvinfo : EIATTR_KPARAM_INFO
	.align		4
.L_1102:
        /*0008*/ 	.byte	0x04, 0x17
        /*000a*/ 	.short	(.L_1104 - .L_1103)
.L_1103:
        /*000c*/ 	.word	0x00000000
        /*0010*/ 	.short	0x0000
        /*0012*/ 	.short	0x0070
        /*0014*/ 	.byte	0x00, 0xf0, 0x01, 0x1a


	//----- nvinfo : EIATTR_SPARSE_MMA_MASK
	.align		4
.L_1104:
        /*0018*/ 	.byte	0x03, 0x50
        /*001a*/ 	.short	0x0000


	//----- nvinfo : EIATTR_MAXREG_COUNT
	.align		4
        /*001c*/ 	.byte	0x03, 0x1b
        /*001e*/ 	.short	0x0080


	//----- nvinfo : EIATTR_NUM_BARRIERS
	.align		4
        /*0020*/ 	.byte	0x02, 0x4c
        /*0022*/ 	.byte	0x10
	.zero		1


	//----- nvinfo : EIATTR_EXTERNS
	.align		4
        /*0024*/ 	.byte	0x04, 0x0f
        /*0026*/ 	.short	(.L_1106 - .L_1105)


	//   ....[0]....
	.align		4
.L_1105:
        /*0028*/ 	.word	index@(__assertfail)


	//----- nvinfo : EIATTR_MERCURY_ISA_VERSION
	.align		4
.L_1106:
        /*002c*/ 	.byte	0x03, 0x5f
        /*002e*/ 	.short	0x0101


	//----- nvinfo : EIATTR_INT_WARP_WIDE_INSTR_OFFSETS
	.align		4
        /*0030*/ 	.byte	0x04, 0x31
        /*0032*/ 	.short	(.L_1108 - .L_1107)


	//   ....[0]....
.L_1107:
        /*0034*/ 	.word	0x00000170


	//   ....[1]....
        /*0038*/ 	.word	0x00000230


	//   ....[2]....
        /*003c*/ 	.word	0x00007bd0


	//----- nvinfo : EIATTR_COOP_GROUP_MASK_REGIDS
	.align		4
.L_1108:
        /*0040*/ 	.byte	0x04, 0x29
        /*0042*/ 	.short	(.L_1110 - .L_1109)


	//   ....[0]....
.L_1109:
        /*0044*/ 	.word	0xffffffff


	//   ....[1]....
        /*0048*/ 	.word	0xffffffff


	//   ....[2]....
        /*004c*/ 	.word	0xffffffff


	//   ....[3]....
        /*0050*/ 	.word	0xffffffff


	//   ....[4]....
        /*0054*/ 	.word	0xffffffff


	//   ....[5]....
        /*0058*/ 	.word	0xffffffff


	//   ....[6]....
        /*005c*/ 	.word	0xffffffff


	//   ....[7]....
        /*0060*/ 	.word	0x0500000f


	//----- nvinfo : EIATTR_COOP_GROUP_INSTR_OFFSETS
	.align		4
.L_1110:
        /*0064*/ 	.byte	0x04, 0x28
        /*0066*/ 	.short	(.L_1112 - .L_1111)


	//   ....[0]....
.L_1111:
        /*0068*/ 	.word	0x00000050


	//   ....[1]....
        /*006c*/ 	.word	0x00000180


	//   ....[2]....
        /*0070*/ 	.word	0x00000210


	//   ....[3]....
        /*0074*/ 	.word	0x00000390


	//   ....[4]....
        /*0078*/ 	.word	0x000005d0


	//   ....[5]....
        /*007c*/ 	.word	0x00001220


	//   ....[6]....
        /*0080*/ 	.word	0x000064f0


	//   ....[7]....
        /*0084*/ 	.word	0x00009f10


	//----- nvinfo : EIATTR_REG_RECONFIG
	.align		4
.L_1112:
        /*0088*/ 	.byte	0x01, 0x54
	.zero		2


	//----- nvinfo : EIATTR_SYSCALL_OFFSETS
	.align		4
        /*008c*/ 	.byte	0x04, 0x46
        /*008e*/ 	.short	(.L_1114 - .L_1113)


	//   ....[0]....
.L_1113:
        /*0090*/ 	.word	0x00000e80


	//   ....[1]....
        /*0094*/ 	.word	0x00000f70


	//   ....[2]....
        /*0098*/ 	.word	0x000010b0


	//   ....[3]....
        /*009c*/ 	.word	0x000011a0


	//----- nvinfo : EIATTR_MBARRIER_INSTR_OFFSETS
	.align		4
.L_1114:
        /*00a0*/ 	.byte	0x04, 0x39
        /*00a2*/ 	.short	(.L_1116 - .L_1115)


	//   ....[0]....
.L_1115:
        /*00a4*/ 	.word	0x00000250
        /*00a8*/ 	.word	0x000000ff
        /*00ac*/ 	.word	0x00036400
        /*00b0*/ 	.short	0x0100
        /*00b2*/ 	.byte	0x06
	.zero		1


	//   ....[1]....
        /*00b4*/ 	.word	0x00000340
        /*00b8*/ 	.word	0x000000ff
        /*00bc*/ 	.word	0x00036410
        /*00c0*/ 	.short	0x0100
        /*00c2*/ 	.byte	0x08
	.zero		1


	//   ....[2]....
        /*00c4*/ 	.word	0x00000350
        /*00c8*/ 	.word	0x000000ff
        /*00cc*/ 	.word	0x00036420
        /*00d0*/ 	.short	0x0100
        /*00d2*/ 	.byte	0x08
	.zero		1


	//   ....[3]....
        /*00d4*/ 	.word	0x00000360
        /*00d8*/ 	.word	0x000000ff
        /*00dc*/ 	.word	0x00036418
        /*00e0*/ 	.short	0x0100
        /*00e2*/ 	.byte	0x08
	.zero		1


	//   ....[4]....
        /*00e4*/ 	.word	0x00000370
        /*00e8*/ 	.word	0x000000ff
        /*00ec*/ 	.word	0x00036428
        /*00f0*/ 	.short	0x0100
        /*00f2*/ 	.byte	0x08
	.zero		1


	//   ....[5]....
        /*00f4*/ 	.word	0x000004a0
        /*00f8*/ 	.word	0x000000ff
        /*00fc*/ 	.word	0x00036430
        /*0100*/ 	.short	0x0100
        /*0102*/ 	.byte	0x08
	.zero		1


	//   ....[6]....
        /*0104*/ 	.word	0x000004b0
        /*0108*/ 	.word	0x000000ff
        /*010c*/ 	.word	0x00036438
        /*0110*/ 	.short	0x0100
        /*0112*/ 	.byte	0x08
	.zero		1


	//   ....[7]....
        /*0114*/ 	.word	0x00001260
        /*0118*/ 	.word	0x000000ff
        /*011c*/ 	.word	0x00036400
        /*0120*/ 	.short	0x010a
        /*0122*/ 	.byte	0x24
	.zero		1


	//   ....[8]....
        /*0124*/ 	.word	0x000013b0
        /*0128*/ 	.word	0x000000ff
        /*012c*/ 	.word	0x00036400
        /*0130*/ 	.short	0x010a
        /*0132*/ 	.byte	0x24
	.zero		1


	//   ....[9]....
        /*0134*/ 	.word	0x00001a40
        /*0138*/ 	.word	0x00000004
        /*013c*/ 	.word	0x00036410
        /*0140*/ 	.short	0x010a
        /*0142*/ 	.byte	0x3f
	.zero		1


	//   ....[10]....
        /*0144*/ 	.word	0x00001a80
        /*0148*/ 	.word	0x00000004
        /*014c*/ 	.word	0x00036410
        /*0150*/ 	.short	0x010a
        /*0152*/ 	.byte	0x3f
	.zero		1


	//   ....[11]....
        /*0154*/ 	.word	0x00002120
        /*0158*/ 	.word	0x000000ff
        /*015c*/ 	.word	0x00036430
        /*0160*/ 	.short	0x010a
        /*0162*/ 	.byte	0x24
	.zero		1


	//   ....[12]....
        /*0164*/ 	.word	0x00002160
        /*0168*/ 	.word	0x000000ff
        /*016c*/ 	.word	0x00036430
        /*0170*/ 	.short	0x010a
        /*0172*/ 	.byte	0x24
	.zero		1


	//   ....[13]....
        /*0174*/ 	.word	0x00003520
        /*0178*/ 	.word	0x000000ff
        /*017c*/ 	.word	0x00000000
        /*0180*/ 	.short	0x0101
        /*0182*/ 	.byte	0x04
	.zero		1


	//   ....[14]....
        /*0184*/ 	.word	0x000038a0
        /*0188*/ 	.word	0x00000004
        /*018c*/ 	.word	0x00000000
        /*0190*/ 	.short	0x0101
        /*0192*/ 	.byte	0x3f
	.zero		1


	//   ....[15]....
        /*0194*/ 	.word	0x000080b0
        /*0198*/ 	.word	0x0000000c
        /*019c*/ 	.word	0x00036420
        /*01a0*/ 	.short	0x010a
        /*01a2*/ 	.byte	0x3f
	.zero		1


	//   ....[16]....
        /*01a4*/ 	.word	0x000087b0
        /*01a8*/ 	.word	0x0000000c
        /*01ac*/ 	.word	0x00036438
        /*01b0*/ 	.short	0x010a
        /*01b2*/ 	.byte	0x3f
	.zero		1


	//   ....[17]....
        /*01b4*/ 	.word	0x00008b20
        /*01b8*/ 	.word	0x0000000c
        /*01bc*/ 	.word	0x00036428
        /*01c0*/ 	.short	0x010a
        /*01c2*/ 	.byte	0x3f
	.zero		1


	//   ....[18]....
        /*01c4*/ 	.word	0x00008dd0
        /*01c8*/ 	.word	0x0000000c
        /*01cc*/ 	.word	0x00036438
        /*01d0*/ 	.short	0x010a
        /*01d2*/ 	.byte	0x3f
	.zero		1


	//   ....[19]....
        /*01d4*/ 	.word	0x00009090
        /*01d8*/ 	.word	0x0000000c
        /*01dc*/ 	.word	0x00036420
        /*01e0*/ 	.short	0x010a
        /*01e2*/ 	.byte	0x3f
	.zero		1


	//   ....[20]....
        /*01e4*/ 	.word	0x00009390
        /*01e8*/ 	.word	0x0000000c
        /*01ec*/ 	.word	0x00036438
        /*01f0*/ 	.short	0x010a
        /*01f2*/ 	.byte	0x3f
	.zero		1


	//   ....[21]....
        /*01f4*/ 	.word	0x00009690
        /*01f8*/ 	.word	0x0000000c
        /*01fc*/ 	.word	0x00036428
        /*0200*/ 	.short	0x010a
        /*0202*/ 	.byte	0x3f
	.zero		1


	//   ....[22]....
        /*0204*/ 	.word	0x00009950
        /*0208*/ 	.word	0x0000000c
        /*020c*/ 	.word	0x00036438
        /*0210*/ 	.short	0x010a
        /*0212*/ 	.byte	0x3f
	.zero		1


	//   ....[23]....
        /*0214*/ 	.word	0x00009da0
        /*0218*/ 	.word	0x00000007
        /*021c*/ 	.word	0x00000000
        /*0220*/ 	.short	0x010a
        /*0222*/ 	.byte	0x3f
	.zero		1


	//   ....[24]....
        /*0224*/ 	.word	0x00009e20
        /*0228*/ 	.word	0x00000005
        /*022c*/ 	.word	0x00000000
        /*0230*/ 	.short	0x010a
        /*0232*/ 	.byte	0x3f
	.zero		1


	//   ....[25]....
        /*0234*/ 	.word	0x00009e70
        /*0238*/ 	.word	0x00000009
        /*023c*/ 	.word	0x00036438
        /*0240*/ 	.short	0x010a
        /*0242*/ 	.byte	0x3f
	.zero		1


	//   ....[26]....
        /*0244*/ 	.word	0x00009f40
        /*0248*/ 	.word	0x00000098
        /*024c*/ 	.word	0x00036400
        /*0250*/ 	.short	0x010a
        /*0252*/ 	.byte	0x3f
	.zero		1


	//   ....[27]....
        /*0254*/ 	.word	0x00009f90
        /*0258*/ 	.word	0x00000004
        /*025c*/ 	.word	0x00036410
        /*0260*/ 	.short	0x010a
        /*0262*/ 	.byte	0x3f
	.zero		1


	//   ....[28]....
        /*0264*/ 	.word	0x00009fe0
        /*0268*/ 	.word	0x00000098
        /*026c*/ 	.word	0x00036430
        /*0270*/ 	.short	0x010a
        /*0272*/ 	.byte	0x3f
	.zero		1


	//   ....[29]....
        /*0274*/ 	.word	0x0000a030
        /*0278*/ 	.word	0x0000000c
        /*027c*/ 	.word	0x00036420
        /*0280*/ 	.short	0x010a
        /*0282*/ 	.byte	0x3f
	.zero		1


	//   ....[30]....
        /*0284*/ 	.word	0x0000a080
        /*0288*/ 	.word	0x0000000c
        /*028c*/ 	.word	0x00036438
        /*0290*/ 	.short	0x010a
        /*0292*/ 	.byte	0x3f
	.zero		1


	//   ....[31]....
        /*0294*/ 	.word	0x0000a0d0
        /*0298*/ 	.word	0x0000000c
        /*029c*/ 	.word	0x00036428
        /*02a0*/ 	.short	0x010a
        /*02a2*/ 	.byte	0x3f
	.zero		1


	//   ....[32]....
        /*02a4*/ 	.word	0x0000a120
        /*02a8*/ 	.word	0x0000000c
        /*02ac*/ 	.word	0x00036438
        /*02b0*/ 	.short	0x010a
        /*02b2*/ 	.byte	0x3f
	.zero		1


	//   ....[33]....
        /*02b4*/ 	.word	0x0000a180
        /*02b8*/ 	.word	0x0000000c
        /*02bc*/ 	.word	0x00036420
        /*02c0*/ 	.short	0x010a
        /*02c2*/ 	.byte	0x3f
	.zero		1


	//   ....[34]....
        /*02c4*/ 	.word	0x0000a1d0
        /*02c8*/ 	.word	0x0000000c
        /*02cc*/ 	.word	0x00036438
        /*02d0*/ 	.short	0x010a
        /*02d2*/ 	.byte	0x3f
	.zero		1


	//   ....[35]....
        /*02d4*/ 	.word	0x0000a220
        /*02d8*/ 	.word	0x0000000c
        /*02dc*/ 	.word	0x00036428
        /*02e0*/ 	.short	0x010a
        /*02e2*/ 	.byte	0x3f
	.zero		1


	//   ....[36]....
        /*02e4*/ 	.word	0x0000a270
        /*02e8*/ 	.word	0x0000000c
        /*02ec*/ 	.word	0x00036438
        /*02f0*/ 	.short	0x010a
        /*02f2*/ 	.byte	0x3f
	.zero		1


	//   ....[37]....
        /*02f4*/ 	.word	0x0000a340
        /*02f8*/ 	.word	0x00000007
        /*02fc*/ 	.word	0x00000000
        /*0300*/ 	.short	0x010a
        /*0302*/ 	.byte	0x3f
	.zero		1


	//   ....[38]....
        /*0304*/ 	.word	0x0000a390
        /*0308*/ 	.word	0x00000005
        /*030c*/ 	.word	0x00000000
        /*0310*/ 	.short	0x010a
        /*0312*/ 	.byte	0x3f
	.zero		1


	//----- nvinfo : EIATTR_NUM_MBARRIERS
	.align		4
.L_1116:
        /*0314*/ 	.byte	0x03, 0x38
        /*0316*/ 	.short	0x0007


	//----- nvinfo : EIATTR_EXIT_INSTR_OFFSETS
	.align		4
        /*0318*/ 	.byte	0x04, 0x1c
        /*031a*/ 	.short	(.L_1118 - .L_1117)


	//   ....[0]....
.L_1117:
        /*031c*/ 	.word	0x00009ec0


	//----- nvinfo : EIATTR_MAX_THREADS
	.align		4
.L_1118:
        /*0320*/ 	.byte	0x04, 0x05
        /*0322*/ 	.short	(.L_1120 - .L_1119)
.L_1119:
        /*0324*/ 	.word	0x00000200
        /*0328*/ 	.word	0x00000001
        /*032c*/ 	.word	0x00000001


	//----- nvinfo : EIATTR_CRS_STACK_SIZE
	.align		4
.L_1120:
        /*0330*/ 	.byte	0x04, 0x1e
        /*0332*/ 	.short	(.L_1122 - .L_1121)
.L_1121:
        /*0334*/ 	.word	0x00000000


	//----- nvinfo : EIATTR_CBANK_PARAM_SIZE
	.align		4
.L_1122:
        /*0338*/ 	.byte	0x03, 0x19
        /*033a*/ 	.short	0x06f0


	//----- nvinfo : EIATTR_PARAM_CBANK
	.align		4
        /*033c*/ 	.byte	0x04, 0x0a
        /*033e*/ 	.short	(.L_1124 - .L_1123)
	.align		4
.L_1123:
        /*0340*/ 	.word	index@(.nv.constant0._ZN7cutlass13device_kernelIN5flash11enable_sm90INS1_16FlashAttnBwdSm90INS1_25CollectiveMainloopBwdSm90ILi2ELi1ELi1EN4cute5tupleIJNS5_1CILi1EEES8_S8_EEENS6_IJNS7_ILi64EEENS7_ILi96EEENS7_ILi192EEEEEENS_10bfloat16_tEfNS_4arch4Sm90ELb0ELb0ELb0ELb1ELb0ELb0ELb1ELb0ELi3ELi1ELi1ELi1ELb0EEENS1_21CollectiveEpilogueBwdISD_SE_SG_Li384ELb1ELb1ELi3EEENS1_19SingleTileSchedulerILb1ELb0ELb0ELi96EEEEEEEEEvNT_6ParamsE)
        /*0344*/ 	.short	0x0210
        /*0346*/ 	.short	0x06f0


	//----- nvinfo : EIATTR_SW_WAR
	.align		4
.L_1124:
        /*0348*/ 	.byte	0x04, 0x36
        /*034a*/ 	.short	(.L_1126 - .L_1125)
.L_1125:
        /*034c*/ 	.word	0x00000008
.L_1126:


//--------------------- .nv.info._ZN7cutlass13device_kernelIN5flash11enable_sm90INS1_16FlashAttnBwdSm90INS1_25CollectiveMainloopBwdSm90ILi2ELi1ELi1EN4cute5tupleIJNS5_1CILi1EEES8_S8_EEENS6_IJNS7_ILi64EEENS7_ILi96EEENS7_ILi192EEEEEENS_10bfloat16_tEfNS_4arch4Sm90ELb0ELb0ELb0ELb1ELb1ELb0ELb1ELb0ELi3ELi1ELi1ELi1ELb0EEENS1_21CollectiveEpilogueBwdISD_SE_SG_Li384ELb1ELb1ELi3EEENS1_19SingleTileSchedulerILb1ELb0ELb0ELi96EEEEEEEEEvNT_6ParamsE --------------------------
	.section	.nv.info._ZN7cutlass13device_kernelIN5flash11enable_sm90INS1_16FlashAttnBwdSm90INS1_25CollectiveMainloopBwdSm90ILi2ELi1ELi1EN4cute5tupleIJNS5_1CILi1EEES8_S8_EEENS6_IJNS7_ILi64EEENS7_ILi96EEENS7_ILi192EEEEEENS_10bfloat16_tEfNS_4arch4Sm90ELb0ELb0ELb0ELb1ELb1ELb0ELb1ELb0ELi3ELi1ELi1ELi1ELb0EEENS1_21CollectiveEpilogueBwdISD_SE_SG_Li384ELb1ELb1ELi3EEENS1_19SingleTileSchedulerILb1ELb0ELb0ELi96EEEEEEEEEvNT_6ParamsE,"",@"SHT_CUDA_INFO"
	.sectionflags	@""
	.align	4


	//----- nvinfo : EIATTR_CUDA_API_VERSION
	.align		4
        /*0000*/ 	.byte	0x04, 0x37
        /*0002*/ 	.short	(.L_1128 - .L_1127)
.L_1127:
        /*0004*/ 	.word	0x00000082


	//----- nvinfo : EIATTR_KPARAM_INFO
	.align		4
.L_1128:
        /*0008*/ 	.byte	0x04, 0x17
        /*000a*/ 	.short	(.L_1130 - .L_1129)
.L_1129:
        /*000c*/ 	.word	0x00000000
        /*0010*/ 	.short	0x0000
        /*0012*/ 	.short	0x0070
        /*0014*/ 	.byte	0x00, 0xf0, 0x01, 0x1a


	//----- nvinfo : EIATTR_SPARSE_MMA_MASK
	.align		4
.L_1130:
        /*0018*/ 	.byte	0x03, 0x50
        /*001a*/ 	.short	0x0000


	//----- nvinfo : EIATTR_MAXREG_COUNT
	.align		4
        /*001c*/ 	.byte	0x03, 0x1b
        /*001e*/ 	.short	0x0080


	//----- nvinfo : EIATTR_NUM_BARRIERS
	.align		4
        /*0020*/ 	.byte	0x02, 0x4c
        /*0022*/ 	.byte	0x10
	.zero		1


	//----- nvinfo : EIATTR_EXTERNS
	.align		4
        /*0024*/ 	.byte	0x04, 0x0f
        /*0026*/ 	.short	(.L_1132 - .L_1131)


	//   ....[0]....
	.align		4
.L_1131:
        /*0028*/ 	.word	index@(__assertfail)


	//----- nvinfo : EIATTR_MERCURY_ISA_VERSION
	.align		4
.L_1132:
        /*002c*/ 	.byte	0x03, 0x5f
        /*002e*/ 	.short	0x0101


	//----- nvinfo : EIATTR_INT_WARP_WIDE_INSTR_OFFSETS
	.align		4
        /*0030*/ 	.byte	0x04, 0x31
        /*0032*/ 	.short	(.L_1134 - .L_1133)


	//   ....[0]....
.L_1133:
        /*0034*/ 	.word	0x00000170


	//   ....[1]....
        /*0038*/ 	.word	0x00000230


	//   ....[2]....
        /*003c*/ 	.word	0x000072b0


	//   ....[3]....
        /*0040*/ 	.word	0x000078a0


	//   ....[4]....
        /*0044*/ 	.word	0x00008000


	//   ....[5]....
        /*0048*/ 	.word	0x000083a0


	//----- nvinfo : EIATTR_COOP_GROUP_MASK_REGIDS
	.align		4
.L_1134:
        /*004c*/ 	.byte	0x04, 0x29
        /*004e*/ 	.short	(.L_1136 - .L_1135)


	//   ....[0]....
.L_1135:
        /*0050*/ 	.word	0xffffffff


	//   ....[1]....
        /*0054*/ 	.word	0xffffffff


	//   ....[2]....
        /*0058*/ 	.word	0xffffffff


	//   ....[3]....
        /*005c*/ 	.word	0xffffffff


	//   ....[4]....
        /*0060*/ 	.word	0xffffffff


	//   ....[5]....
        /*0064*/ 	.word	0xffffffff


	//   ....[6]....
        /*0068*/ 	.word	0xffffffff


	//   ....[7]....
        /*006c*/ 	.word	0xffffffff


	//   ....[8]....
        /*0070*/ 	.word	0xffffffff


	//   ....[9]....
        /*0074*/ 	.word	0xffffffff


	//   ....[10]....
        /*0078*/ 	.word	0xffffffff


	//   ....[11]....
        /*007c*/ 	.word	0xffffffff


	//   ....[12]....
        /*0080*/ 	.word	0xffffffff


	//   ....[13]....
        /*0084*/ 	.word	0x0500000f


	//   ....[14]....
        /*0088*/ 	.word	0x0500000f


	//   ....[15]....
        /*008c*/ 	.word	0x0500000f


	//   ....[16]....
        /*0090*/ 	.word	0x0500000f


	//----- nvinfo : EIATTR_COOP_GROUP_INSTR_OFFSETS
	.align		4
.L_1136:
        /*0094*/ 	.byte	0x04, 0x28
        /*0096*/ 	.short	(.L_1138 - .L_1137)


	//   ....[0]....
.L_1137:
        /*0098*/ 	.word	0x00000050


	//   ....[1]....
        /*009c*/ 	.word	0x00000180


	//   ....[2]....
        /*00a0*/ 	.word	0x00000210


	//   ....[3]....
        /*00a4*/ 	.word	0x00000390


	//   ....[4]....
        /*00a8*/ 	.word	0x000005d0


	//   ....[5]....
        /*00ac*/ 	.word	0x00001220


	//   ....[6]....
        /*00b0*/ 	.word	0x000064f0


	//   ....[7]....
        /*00b4*/ 	.word	0x00006df0


	//   ....[8]....
        /*00b8*/ 	.word	0x000071e0


	//   ....[9]....
        /*00bc*/ 	.word	0x00007420


	//   ....[10]....
        /*00c0*/ 	.word	0x000077d0


	//   ....[11]....
        /*00c4*/ 	.word	0x00007a80


	//   ....[12]....
        /*00c8*/ 	.word	0x00007f40


	//   ....[13]....
        /*00cc*/ 	.word	0x0000a6e0


	//   ....[14]....
        /*00d0*/ 	.word	0x0000a830


	//   ....[15]....
        /*00d4*/ 	.word	0x0000a8a0


	//   ....[16]....
        /*00d8*/ 	.word	0x0000a910


	//----- nvinfo : EIATTR_REG_RECONFIG
	.align		4
.L_1138:
        /*00dc*/ 	.byte	0x01, 0x54
	.zero		2


	//----- nvinfo : EIATTR_SYSCALL_OFFSETS
	.align		4
        /*00e0*/ 	.byte	0x04, 0x46
        /*00e2*/ 	.short	(.L_1140 - .L_1139)


	//   ....[0]....
.L_1139:
        /*00e4*/ 	.word	0x00000e80


	//   ....[1]....
        /*00e8*/ 	.word	0x00000f70


	//   ....[2]....
        /*00ec*/ 	.word	0x000010b0


	//   ....[3]....
        /*00f0*/ 	.word	0x000011a0


	//----- nvinfo : EIATTR_MBARRIER_INSTR_OFFSETS
	.align		4
.L_1140:
        /*00f4*/ 	.byte	0x04, 0x39
        /*00f6*/ 	.short	(.L_1142 - .L_1141)


	//   ....[0]....
.L_1141:
        /*00f8*/ 	.word	0x00000250
        /*00fc*/ 	.word	0x000000ff
        /*0100*/ 	.word	0x00036400
        /*0104*/ 	.short	0x0100
        /*0106*/ 	.byte	0x06
	.zero		1


	//   ....[1]....
        /*0108*/ 	.word	0x00000340
        /*010c*/ 	.word	0x000000ff
        /*0110*/ 	.word	0x00036410
        /*0114*/ 	.short	0x0100
        /*0116*/ 	.byte	0x08
	.zero		1


	//   ....[2]....
        /*0118*/ 	.word	0x00000350
        /*011c*/ 	.word	0x000000ff
        /*0120*/ 	.word	0x00036420
        /*0124*/ 	.short	0x0100
        /*0126*/ 	.byte	0x08
	.zero		1


	//   ....[3]....
        /*0128*/ 	.word	0x00000360
        /*012c*/ 	.word	0x000000ff
        /*0130*/ 	.word	0x00036418
        /*0134*/ 	.short	0x0100
        /*0136*/ 	.byte	0x08
	.zero		1


	//   ....[4]....
        /*0138*/ 	.word	0x00000370
        /*013c*/ 	.word	0x000000ff
        /*0140*/ 	.word	0x00036428
        /*0144*/ 	.short	0x0100
        /*0146*/ 	.byte	0x08
	.zero		1


	//   ....[5]....
        /*0148*/ 	.word	0x000004a0
        /*014c*/ 	.word	0x000000ff
        /*0150*/ 	.word	0x00036430
        /*0154*/ 	.short	0x0100
        /*0156*/ 	.byte	0x08
	.zero		1


	//   ....[6]....
        /*0158*/ 	.word	0x000004b0
        /*015c*/ 	.word	0x000000ff
        /*0160*/ 	.word	0x00036438
        /*0164*/ 	.short	0x0100
        /*0166*/ 	.byte	0x08
	.zero		1


	//   ....[7]....
        /*0168*/ 	.word	0x00001260
        /*016c*/ 	.word	0x000000ff
        /*0170*/ 	.word	0x00036400
        /*0174*/ 	.short	0x010a
        /*0176*/ 	.byte	0x24
	.zero		1


	//   ....[8]....
        /*0178*/ 	.word	0x000013b0
        /*017c*/ 	.word	0x000000ff
        /*0180*/ 	.word	0x00036400
        /*0184*/ 	.short	0x010a
        /*0186*/ 	.byte	0x24
	.zero		1


	//   ....[9]....
        /*0188*/ 	.word	0x00001a40
        /*018c*/ 	.word	0x00000004
        /*0190*/ 	.word	0x00036410
        /*0194*/ 	.short	0x010a
        /*0196*/ 	.byte	0x3f
	.zero		1


	//   ....[10]....
        /*0198*/ 	.word	0x00001a80
        /*019c*/ 	.word	0x00000004
        /*01a0*/ 	.word	0x00036410
        /*01a4*/ 	.short	0x010a
        /*01a6*/ 	.byte	0x3f
	.zero		1


	//   ....[11]....
        /*01a8*/ 	.word	0x00002120
        /*01ac*/ 	.word	0x000000ff
        /*01b0*/ 	.word	0x00036430
        /*01b4*/ 	.short	0x010a
        /*01b6*/ 	.byte	0x24
	.zero		1


	//   ....[12]....
        /*01b8*/ 	.word	0x00002160
        /*01bc*/ 	.word	0x000000ff
        /*01c0*/ 	.word	0x00036430
        /*01c4*/ 	.short	0x010a
        /*01c6*/ 	.byte	0x24
	.zero		1


	//   ....[13]....
        /*01c8*/ 	.word	0x00003520
        /*01cc*/ 	.word	0x000000ff
        /*01d0*/ 	.word	0x00000000
        /*01d4*/ 	.short	0x0101
        /*01d6*/ 	.byte	0x04
	.zero		1


	//   ....[14]....
        /*01d8*/ 	.word	0x000038a0
        /*01dc*/ 	.word	0x00000004
        /*01e0*/ 	.word	0x00000000
        /*01e4*/ 	.short	0x0101
        /*01e6*/ 	.byte	0x3f
	.zero		1


	//   ....[15]....
        /*01e8*/ 	.word	0x00008880
        /*01ec*/ 	.word	0x0000000c
        /*01f0*/ 	.word	0x00036420
        /*01f4*/ 	.short	0x010a
        /*01f6*/ 	.byte	0x3f
	.zero		1


	//   ....[16]....
        /*01f8*/ 	.word	0x00008f80
        /*01fc*/ 	.word	0x0000000c
        /*0200*/ 	.word	0x00036438
        /*0204*/ 	.short	0x010a
        /*0206*/ 	.byte	0x3f
	.zero		1


	//   ....[17]....
        /*0208*/ 	.word	0x000092f0
        /*020c*/ 	.word	0x0000000c
        /*0210*/ 	.word	0x00036428
        /*0214*/ 	.short	0x010a
        /*0216*/ 	.byte	0x3f
	.zero		1


	//   ....[18]....
        /*0218*/ 	.word	0x000095a0
        /*021c*/ 	.word	0x0000000c
        /*0220*/ 	.word	0x00036438
        /*0224*/ 	.short	0x010a
        /*0226*/ 	.byte	0x3f
	.zero		1


	//   ....[19]....
        /*0228*/ 	.word	0x00009860
        /*022c*/ 	.word	0x0000000c
        /*0230*/ 	.word	0x00036420
        /*0234*/ 	.short	0x010a
        /*0236*/ 	.byte	0x3f
	.zero		1


	//   ....[20]....
        /*0238*/ 	.word	0x00009b60
        /*023c*/ 	.word	0x0000000c
        /*0240*/ 	.word	0x00036438
        /*0244*/ 	.short	0x010a
        /*0246*/ 	.byte	0x3f
	.zero		1


	//   ....[21]....
        /*0248*/ 	.word	0x00009e60
        /*024c*/ 	.word	0x0000000c
        /*0250*/ 	.word	0x00036428
        /*0254*/ 	.short	0x010a
        /*0256*/ 	.byte	0x3f
	.zero		1


	//   ....[22]....
        /*0258*/ 	.word	0x0000a120
        /*025c*/ 	.word	0x0000000c
        /*0260*/ 	.word	0x00036438
        /*0264*/ 	.short	0x010a
        /*0266*/ 	.byte	0x3f
	.zero		1


	//   ....[23]....
        /*0268*/ 	.word	0x0000a570
        /*026c*/ 	.word	0x00000007
        /*0270*/ 	.word	0x00000000
        /*0274*/ 	.short	0x010a
        /*0276*/ 	.byte	0x3f
	.zero		1


	//   ....[24]....
        /*0278*/ 	.word	0x0000a5f0
        /*027c*/ 	.word	0x00000005
        /*0280*/ 	.word	0x00000000
        /*0284*/ 	.short	0x010a
        /*0286*/ 	.byte	0x3f
	.zero		1


	//   ....[25]....
        /*0288*/ 	.word	0x0000a640
        /*028c*/ 	.word	0x00000009
        /*0290*/ 	.word	0x00036438
        /*0294*/ 	.short	0x010a
        /*0296*/ 	.byte	0x3f
	.zero		1


	//   ....[26]....
        /*0298*/ 	.word	0x0000a710
        /*029c*/ 	.word	0x00000098
        /*02a0*/ 	.word	0x00036400
        /*02a4*/ 	.short	0x010a
        /*02a6*/ 	.byte	0x3f
	.zero		1


	//   ....[27]....
        /*02a8*/ 	.word	0x0000a760
        /*02ac*/ 	.word	0x00000004
        /*02b0*/ 	.word	0x00036410
        /*02b4*/ 	.short	0x010a
        /*02b6*/ 	.byte	0x3f
	.zero		1


	//   ....[28]....
        /*02b8*/ 	.word	0x0000a7b0
        /*02bc*/ 	.word	0x00000098
        /*02c0*/ 	.word	0x00036430
        /*02c4*/ 	.short	0x010a
        /*02c6*/ 	.byte	0x3f
	.zero		1


	//   ....[29]....
        /*02c8*/ 	.word	0x0000a950
        /*02cc*/ 	.word	0x0000000c
        /*02d0*/ 	.word	0x00036420
        /*02d4*/ 	.short	0x010a
        /*02d6*/ 	.byte	0x3f
	.zero		1


	//   ....[30]....
        /*02d8*/ 	.word	0x0000a9a0
        /*02dc*/ 	.word	0x0000000c
        /*02e0*/ 	.word	0x00036438
        /*02e4*/ 	.short	0x010a
        /*02e6*/ 	.byte	0x3f
	.zero		1


	//   ....[31]....
        /*02e8*/ 	.word	0x0000a9f0
        /*02ec*/ 	.word	0x0000000c
        /*02f0*/ 	.word	0x00036428
        /*02f4*/ 	.short	0x010a
        /*02f6*/ 	.byte	0x3f
	.zero		1


	//   ....[32]....
        /*02f8*/ 	.word	0x0000aa40
        /*02fc*/ 	.word	0x0000000c
        /*0300*/ 	.word	0x00036438
        /*0304*/ 	.short	0x010a
        /*0306*/ 	.byte	0x3f
	.zero		1


	//   ....[33]....
        /*0308*/ 	.word	0x0000aaa0
        /*030c*/ 	.word	0x0000000c
        /*0310*/ 	.word	0x00036420
        /*0314*/ 	.short	0x010a
        /*0316*/ 	.byte	0x3f
	.zero		1


	//   ....[34]....
        /*0318*/ 	.word	0x0000aaf0
        /*031c*/ 	.word	0x0000000c
        /*0320*/ 	.word	0x00036438
        /*0324*/ 	.short	0x010a
        /*0326*/ 	.byte	0x3f
	.zero		1


	//   ....[35]....
        /*0328*/ 	.word	0x0000ab40
        /*032c*/ 	.word	0x0000000c
        /*0330*/ 	.word	0x00036428
        /*0334*/ 	.short	0x010a
        /*0336*/ 	.byte	0x3f
	.zero		1


	//   ....[36]....
        /*0338*/ 	.word	0x0000ab90
        /*033c*/ 	.word	0x0000000c
        /*0340*/ 	.word	0x00036438
        /*0344*/ 	.short	0x010a
        /*0346*/ 	.byte	0x3f
	.zero		1


	//   ....[37]....
        /*0348*/ 	.word	0x0000ac60
        /*034c*/ 	.word	0x00000007
        /*0350*/ 	.word	0x00000000
        /*0354*/ 	.short	0x010a
        /*0356*/ 	.byte	0x3f
	.zero		1


	//   ....[38]....
        /*0358*/ 	.word	0x0000acb0
        /*035c*/ 	.word	0x00000005
        /*0360*/ 	.word	0x00000000
        /*0364*/ 	.short	0x010a
        /*0366*/ 	.byte	0x3f
	.zero		1


	//----- nvinfo : EIATTR_NUM_MBARRIERS
	.align		4
.L_1142:
        /*0368*/ 	.byte	0x03, 0x38
        /*036a*/ 	.short	0x0007


	//----- nvinfo : EIATTR_EXIT_INSTR_OFFSETS
	.align		4
        /*036c*/ 	.byte	0x04, 0x1c
        /*036e*/ 	.short	(.L_1144 - .L_1143)


	//   ....[0]....
.L_1143:
        /*0370*/ 	.word	0x0000a690


	//----- nvinfo : EIATTR_MAX_THREADS
	.align		4
.L_1144:
        /*0374*/ 	.byte	0x04, 0x05
        /*0376*/ 	.short	(.L_1146 - .L_1145)
.L_1145:
        /*0378*/ 	.word	0x00000200
        /*037c*/ 	.word	0x00000001
        /*0380*/ 	.word	0x00000001


	//----- nvinfo : EIATTR_CRS_STACK_SIZE
	.align		4
.L_1146:
        /*0384*/ 	.byte	0x04, 0x1e
        /*0386*/ 	.short	(.L_1148 - .L_1147)
.L_1147:
        /*0388*/ 	.word	0x00000000


	//----- nvinfo : EIATTR_CBANK_PARAM_SIZE
	.align		4
.L_1148:
        /*038c*/ 	.byte	0x03, 0x19
        /*038e*/ 	.short	0x06f0


	//----- nvinfo : EIATTR_PARAM_CBANK
	.align		4
        /*0390*/ 	.byte	0x04, 0x0a
        /*0392*/ 	.short	(.L_1150 - .L_1149)
	.align		4
.L_1149:
        /*0394*/ 	.word	index@(.nv.constant0._ZN7cutlass13device_kernelIN5flash11enable_sm90INS1_16FlashAttnBwdSm90INS1_25CollectiveMainloopBwdSm90ILi2ELi1ELi1EN4cute5tupleIJNS5_1CILi1EEES8_S8_EEENS6_IJNS7_ILi64EEENS7_ILi96EEENS7_ILi192EEEEEENS_10bfloat16_tEfNS_4arch4Sm90ELb0ELb0ELb0ELb1ELb1ELb0ELb1ELb0ELi3ELi1ELi1ELi1ELb0EEENS1_21CollectiveEpilogueBwdISD_SE_SG_Li384ELb1ELb1ELi3EEENS1_19SingleTileSchedulerILb1ELb0ELb0ELi96EEEEEEEEEvNT_6ParamsE)
        /*0398*/ 	.short	0x0210
        /*039a*/ 	.short	0x06f0


	//----- nvinfo : EIATTR_SW_WAR
	.align		4
.L_1150:
        /*039c*/ 	.byte	0x04, 0x36
        /*039e*/ 	.short	(.L_1152 - .L_1151)
.L_1151:
        /*03a0*/ 	.word	0x00000008
.L_1152:


//--------------------- .nv.info._ZN7cutlass13device_kernelIN5flash11enable_sm90INS1_16FlashAttnBwdSm90INS1_25CollectiveMainloopBwdSm90ILi2ELi1ELi1EN4cute5tupleIJNS5_1CILi1EEES8_S8_EEENS6_IJNS7_ILi64EEENS7_ILi96EEENS7_ILi192EEEEEENS_10bfloat16_tEfNS_4arch4Sm90ELb0ELb0ELb0ELb1ELb0ELb0ELb1ELb0ELi3ELi1ELi1ELi1ELb0EEENS1_24CollectiveEpilogueBwdGQAISD_fSG_Li384ELb1ELb0EEENS1_19SingleTileSchedulerILb1ELb0ELb0ELi96EEEEEEEEEvNT_6ParamsE --------------------------
	.section	.nv.info._ZN7cutlass13device_kernelIN5flash11enable_sm90INS1_16FlashAttnBwdSm90INS1_25CollectiveMainloopBwdSm90ILi2ELi1ELi1EN4cute5tupleIJNS5_1CILi1EEES8_S8_EEENS6_IJNS7_ILi64EEENS7_ILi96EEENS7_ILi192EEEEEENS_10bfloat16_tEfNS_4arch4Sm90ELb0ELb0ELb0ELb1ELb0ELb0ELb1ELb0ELi3ELi1ELi1ELi1ELb0EEENS1_24CollectiveEpilogueBwdGQAISD_fSG_Li384ELb1ELb0EEENS1_19SingleTileSchedulerILb1ELb0ELb0ELi96EEEEEEEEEvNT_6ParamsE,"",@"SHT_CUDA_INFO"
	.sectionflags	@""
	.align	4


	//----- nvinfo : EIATTR_CUDA_API_VERSION
	.align		4
        /*0000*/ 	.byte	0x04, 0x37
        /*0002*/ 	.short	(.L_1154 - .L_1153)
.L_1153:
        /*0004*/ 	.word	0x00000082


	//----- nvinfo : EIATTR_KPARAM_INFO
	.align		4
.L_1154:
        /*0008*/ 	.byte	0x04, 0x17
        /*000a*/ 	.short	(.L_1156 - .L_1155)
.L_1155:
        /*000c*/ 	.word	0x00000000
        /*0010*/ 	.short	0x0000
        /*0012*/ 	.short	0x0070
        /*0014*/ 	.byte	0x00, 0xf0, 0x01, 0x1a


	//----- nvinfo : EIATTR_SPARSE_MMA_MASK
	.align		4
.L_1156:
        /*0018*/ 	.byte	0x03, 0x50
        /*001a*/ 	.short	0x0000


	//----- nvinfo : EIATTR_MAXREG_COUNT
	.align		4
        /*001c*/ 	.byte	0x03, 0x1b
        /*001e*/ 	.short	0x0080


	//----- nvinfo : EIATTR_NUM_BARRIERS
	.align		4
        /*0020*/ 	.byte	0x02, 0x4c
        /*0022*/ 	.byte	0x10
	.zero		1


	//----- nvinfo : EIATTR_EXTERNS
	.align		4
        /*0024*/ 	.byte	0x04, 0x0f
        /*0026*/ 	.short	(.L_1158 - .L_1157)


	//   ....[0]....
	.align		4
.L_1157:
        /*0028*/ 	.word	index@(__assertfail)


	//----- nvinfo : EIATTR_MERCURY_ISA_VERSION
	.align		4
.L_1158:
        /*002c*/ 	.byte	0x03, 0x5f
        /*002e*/ 	.short	0x0101


	//----- nvinfo : EIATTR_INT_WARP_WIDE_INSTR_OFFSETS
	.align		4
        /*0030*/ 	.byte	0x04, 0x31
        /*0032*/ 	.short	(.L_1160 - .L_1159)


	//   ....[0]....
.L_1159:
        /*0034*/ 	.word	0x00000170


	//   ....[1]....
        /*0038*/ 	.word	0x00000230


	//   ....[2]....
        /*003c*/ 	.word	0x00005c00


	//----- nvinfo : EIATTR_COOP_GROUP_MASK_REGIDS
	.align		4
.L_1160:
        /*0040*/ 	.byte	0x04, 0x29
        /*0042*/ 	.short	(.L_1162 - .L_1161)


	//   ....[0]....
.L_1161:
        /*0044*/ 	.word	0xffffffff


	//   ....[1]....
        /*0048*/ 	.word	0xffffffff


	//   ....[2]....
        /*004c*/ 	.word	0xffffffff


	//   ....[3]....
        /*0050*/ 	.word	0xffffffff


	//   ....[4]....
        /*0054*/ 	.word	0xffffffff


	//   ....[5]....
        /*0058*/ 	.word	0xffffffff


	//   ....[6]....
        /*005c*/ 	.word	0xffffffff


	//   ....[7]....
        /*0060*/ 	.word	0x0500000f


	//----- nvinfo : EIATTR_COOP_GROUP_INSTR_OFFSETS
	.align		4
.L_1162:
        /*0064*/ 	.byte	0x04, 0x28
        /*0066*/ 	.short	(.L_1164 - .L_1163)


	//   ....[0]....
.L_1163:
        /*0068*/ 	.word	0x00000050


	//   ....[1]....
        /*006c*/ 	.word	0x00000180


	//   ....[2]....
        /*0070*/ 	.word	0x00000210


	//   ....[3]....
        /*0074*/ 	.word	0x00000390


	//   ....[4]....
        /*0078*/ 	.word	0x000005d0


	//   ....[5]....
        /*007c*/ 	.word	0x00001220


	//   ....[6]....
        /*0080*/ 	.word	0x00004520


	//   ....[7]....
        /*0084*/ 	.word	0x00007f40


	//----- nvinfo : EIATTR_REG_RECONFIG
	.align		4
.L_1164:
        /*0088*/ 	.byte	0x01, 0x54
	.zero		2


	//----- nvinfo : EIATTR_SYSCALL_OFFSETS
	.align		4
        /*008c*/ 	.byte	0x04, 0x46
        /*008e*/ 	.short	(.L_1166 - .L_1165)


	//   ....[0]....
.L_1165:
        /*0090*/ 	.word	0x00000e80


	//   ....[1]....
        /*0094*/ 	.word	0x00000f70


	//   ....[2]....
        /*0098*/ 	.word	0x000010b0


	//   ....[3]....
        /*009c*/ 	.word	0x000011a0


	//----- nvinfo : EIATTR_MBARRIER_INSTR_OFFSETS
	.align		4
.L_1166:
        /*00a0*/ 	.byte	0x04, 0x39
        /*00a2*/ 	.short	(.L_1168 - .L_1167)


	//   ....[0]....
.L_1167:
        /*00a4*/ 	.word	0x00000250
        /*00a8*/ 	.word	0x000000ff
        /*00ac*/ 	.word	0x00036400
        /*00b0*/ 	.short	0x0100
        /*00b2*/ 	.byte	0x06
	.zero		1


	//   ....[1]....
        /*00b4*/ 	.word	0x00000340
        /*00b8*/ 	.word	0x000000ff
        /*00bc*/ 	.word	0x00036410
        /*00c0*/ 	.short	0x0100
        /*00c2*/ 	.byte	0x08
	.zero		1


	//   ....[2]....
        /*00c4*/ 	.word	0x00000350
        /*00c8*/ 	.word	0x000000ff
        /*00cc*/ 	.word	0x00036420
        /*00d0*/ 	.short	0x0100
        /*00d2*/ 	.byte	0x08
	.zero		1


	//   ....[3]....
        /*00d4*/ 	.word	0x00000360
        /*00d8*/ 	.word	0x000000ff
        /*00dc*/ 	.word	0x00036418
        /*00e0*/ 	.short	0x0100
        /*00e2*/ 	.byte	0x08
	.zero		1


	//   ....[4]....
        /*00e4*/ 	.word	0x00000370
        /*00e8*/ 	.word	0x000000ff
        /*00ec*/ 	.word	0x00036428
        /*00f0*/ 	.short	0x0100
        /*00f2*/ 	.byte	0x08
	.zero		1


	//   ....[5]....
        /*00f4*/ 	.word	0x000004a0
        /*00f8*/ 	.word	0x000000ff
        /*00fc*/ 	.word	0x00036430
        /*0100*/ 	.short	0x0100
        /*0102*/ 	.byte	0x08
	.zero		1


	//   ....[6]....
        /*0104*/ 	.word	0x000004b0
        /*0108*/ 	.word	0x000000ff
        /*010c*/ 	.word	0x00036438
        /*0110*/ 	.short	0x0100
        /*0112*/ 	.byte	0x08
	.zero		1


	//   ....[7]....
        /*0114*/ 	.word	0x00001260
        /*0118*/ 	.word	0x000000ff
        /*011c*/ 	.word	0x00036400
        /*0120*/ 	.short	0x010a
        /*0122*/ 	.byte	0x24
	.zero		1


	//   ....[8]....
        /*0124*/ 	.word	0x000013b0
        /*0128*/ 	.word	0x000000ff
        /*012c*/ 	.word	0x00036400
        /*0130*/ 	.short	0x010a
        /*0132*/ 	.byte	0x24
	.zero		1


	//   ....[9]....
        /*0134*/ 	.word	0x00001a40
        /*0138*/ 	.word	0x00000004
        /*013c*/ 	.word	0x00036410
        /*0140*/ 	.short	0x010a
        /*0142*/ 	.byte	0x3f
	.zero		1


	//   ....[10]....
        /*0144*/ 	.word	0x00001a80
        /*0148*/ 	.word	0x00000004
        /*014c*/ 	.word	0x00036410
        /*0150*/ 	.short	0x010a
        /*0152*/ 	.byte	0x3f
	.zero		1


	//   ....[11]....
        /*0154*/ 	.word	0x00002120
        /*0158*/ 	.word	0x000000ff
        /*015c*/ 	.word	0x00036430
        /*0160*/ 	.short	0x010a
        /*0162*/ 	.byte	0x24
	.zero		1


	//   ....[12]....
        /*0164*/ 	.word	0x00002160
        /*0168*/ 	.word	0x000000ff
        /*016c*/ 	.word	0x00036430
        /*0170*/ 	.short	0x010a
        /*0172*/ 	.byte	0x24
	.zero		1


	//   ....[13]....
        /*0174*/ 	.word	0x00003520
        /*0178*/ 	.word	0x000000ff
        /*017c*/ 	.word	0x00000000
        /*0180*/ 	.short	0x0101
        /*0182*/ 	.byte	0x04
	.zero		1


	//   ....[14]....
        /*0184*/ 	.word	0x000038a0
        /*0188*/ 	.word	0x00000004
        /*018c*/ 	.word	0x00000000
        /*0190*/ 	.short	0x0101
        /*0192*/ 	.byte	0x3f
	.zero		1


	//   ....[15]....
        /*0194*/ 	.word	0x000060e0
        /*0198*/ 	.word	0x0000000c
        /*019c*/ 	.word	0x00036420
        /*01a0*/ 	.short	0x010a
        /*01a2*/ 	.byte	0x3f
	.zero		1


	//   ....[16]....
        /*01a4*/ 	.word	0x000067e0
        /*01a8*/ 	.word	0x0000000c
        /*01ac*/ 	.word	0x00036438
        /*01b0*/ 	.short	0x010a
        /*01b2*/ 	.byte	0x3f
	.zero		1


	//   ....[17]....
        /*01b4*/ 	.word	0x00006b50
        /*01b8*/ 	.word	0x0000000c
        /*01bc*/ 	.word	0x00036428
        /*01c0*/ 	.short	0x010a
        /*01c2*/ 	.byte	0x3f
	.zero		1


	//   ....[18]....
        /*01c4*/ 	.word	0x00006e00
        /*01c8*/ 	.word	0x0000000c
        /*01cc*/ 	.word	0x00036438
        /*01d0*/ 	.short	0x010a
        /*01d2*/ 	.byte	0x3f
	.zero		1


	//   ....[19]....
        /*01d4*/ 	.word	0x000070c0
        /*01d8*/ 	.word	0x0000000c
        /*01dc*/ 	.word	0x00036420
        /*01e0*/ 	.short	0x010a
        /*01e2*/ 	.byte	0x3f
	.zero		1


	//   ....[20]....
        /*01e4*/ 	.word	0x000073c0
        /*01e8*/ 	.word	0x0000000c
        /*01ec*/ 	.word	0x00036438
        /*01f0*/ 	.short	0x010a
        /*01f2*/ 	.byte	0x3f
	.zero		1


	//   ....[21]....
        /*01f4*/ 	.word	0x000076c0
        /*01f8*/ 	.word	0x0000000c
        /*01fc*/ 	.word	0x00036428
        /*0200*/ 	.short	0x010a
        /*0202*/ 	.byte	0x3f
	.zero		1


	//   ....[22]....
        /*0204*/ 	.word	0x00007980
        /*0208*/ 	.word	0x0000000c
        /*020c*/ 	.word	0x00036438
        /*0210*/ 	.short	0x010a
        /*0212*/ 	.byte	0x3f
	.zero		1


	//   ....[23]....
        /*0214*/ 	.word	0x00007dd0
        /*0218*/ 	.word	0x00000007
        /*021c*/ 	.word	0x00000000
        /*0220*/ 	.short	0x010a
        /*0222*/ 	.byte	0x3f
	.zero		1


	//   ....[24]....
        /*0224*/ 	.word	0x00007e50
        /*0228*/ 	.word	0x00000005
        /*022c*/ 	.word	0x00000000
        /*0230*/ 	.short	0x010a
        /*0232*/ 	.byte	0x3f
	.zero		1


	//   ....[25]....
        /*0234*/ 	.word	0x00007ea0
        /*0238*/ 	.word	0x00000009
        /*023c*/ 	.word	0x00036438
        /*0240*/ 	.short	0x010a
        /*0242*/ 	.byte	0x3f
	.zero		1


	//   ....[26]....
        /*0244*/ 	.word	0x00007f70
        /*0248*/ 	.word	0x00000098
        /*024c*/ 	.word	0x00036400
        /*0250*/ 	.short	0x010a
        /*0252*/ 	.byte	0x3f
	.zero		1


	//   ....[27]....
        /*0254*/ 	.word	0x00007fc0
        /*0258*/ 	.word	0x00000004
        /*025c*/ 	.word	0x00036410
        /*0260*/ 	.short	0x010a
        /*0262*/ 	.byte	0x3f
	.zero		1


	//   ....[28]....
        /*0264*/ 	.word	0x00008010
        /*0268*/ 	.word	0x00000098
        /*026c*/ 	.word	0x00036430
        /*0270*/ 	.short	0x010a
        /*0272*/ 	.byte	0x3f
	.zero		1


	//   ....[29]....
        /*0274*/ 	.word	0x00008060
        /*0278*/ 	.word	0x0000000c
        /*027c*/ 	.word	0x00036420
        /*0280*/ 	.short	0x010a
        /*0282*/ 	.byte	0x3f
	.zero		1


	//   ....[30]....
        /*0284*/ 	.word	0x000080b0
        /*0288*/ 	.word	0x0000000c
        /*028c*/ 	.word	0x00036438
        /*0290*/ 	.short	0x010a
        /*0292*/ 	.byte	0x3f
	.zero		1


	//   ....[31]....
        /*0294*/ 	.word	0x00008100
        /*0298*/ 	.word	0x0000000c
        /*029c*/ 	.word	0x00036428
        /*02a0*/ 	.short	0x010a
        /*02a2*/ 	.byte	0x3f
	.zero		1


	//   ....[32]....
        /*02a4*/ 	.word	0x00008150
        /*02a8*/ 	.word	0x0000000c
        /*02ac*/ 	.word	0x00036438
        /*02b0*/ 	.short	0x010a
        /*02b2*/ 	.byte	0x3f
	.zero		1


	//   ....[33]....
        /*02b4*/ 	.word	0x000081b0
        /*02b8*/ 	.word	0x0000000c
        /*02bc*/ 	.word	0x00036420
        /*02c0*/ 	.short	0x010a
        /*02c2*/ 	.byte	0x3f
	.zero		1


	//   ....[34]....
        /*02c4*/ 	.word	0x00008200
        /*02c8*/ 	.word	0x0000000c
        /*02cc*/ 	.word	0x00036438
        /*02d0*/ 	.short	0x010a
        /*02d2*/ 	.byte	0x3f
	.zero		1


	//   ....[35]....
        /*02d4*/ 	.word	0x00008250
        /*02d8*/ 	.word	0x0000000c
        /*02dc*/ 	.word	0x00036428
        /*02e0*/ 	.short	0x010a
        /*02e2*/ 	.byte	0x3f
	.zero		1


	//   ....[36]....
        /*02e4*/ 	.word	0x000082a0
        /*02e8*/ 	.word	0x0000000c
        /*02ec*/ 	.word	0x00036438
        /*02f0*/ 	.short	0x010a
        /*02f2*/ 	.byte	0x3f
	.zero		1


	//   ....[37]....
        /*02f4*/ 	.word	0x00008380
        /*02f8*/ 	.word	0x00000007
        /*02fc*/ 	.word	0x00000000
        /*0300*/ 	.short	0x010a
        /*0302*/ 	.byte	0x3f
	.zero		1


	//   ....[38]....
        /*0304*/ 	.word	0x000083d0
        /*0308*/ 	.word	0x00000005
        /*030c*/ 	.word	0x00000000
        /*0310*/ 	.short	0x010a
        /*0312*/ 	.byte	0x3f
	.zero		1


	//----- nvinfo : EIATTR_NUM_MBARRIERS
	.align		4
.L_1168:
        /*0314*/ 	.byte	0x03, 0x38
        /*0316*/ 	.short	0x0007


	//----- nvinfo : EIATTR_EXIT_INSTR_OFFSETS
	.align		4
        /*0318*/ 	.byte	0x04, 0x1c
        /*031a*/ 	.short	(.L_1170 - .L_1169)


	//   ....[0]....
.L_1169:
        /*031c*/ 	.word	0x00007ef0


	//----- nvinfo : EIATTR_MAX_THREADS
	.align		4
.L_1170:
        /*0320*/ 	.byte	0x04, 0x05
        /*0322*/ 	.short	(.L_1172 - .L_1171)
.L_1171:
        /*0324*/ 	.word	0x00000200
        /*0328*/ 	.word	0x00000001
        /*032c*/ 	.word	0x00000001


	//----- nvinfo : EIATTR_CRS_STACK_SIZE
	.align		4
.L_1172:
        /*0330*/ 	.byte	0x04, 0x1e
        /*0332*/ 	.short	(.L_1174 - .L_1173)
.L_1173:
        /*0334*/ 	.word	0x00000000


	//----- nvinfo : EIATTR_CBANK_PARAM_SIZE
	.align		4
.L_1174:
        /*0338*/ 	.byte	0x03, 0x19
        /*033a*/ 	.short	0x06f0


	//----- nvinfo : EIATTR_PARAM_CBANK
	.align		4
        /*033c*/ 	.byte	0x04, 0x0a
        /*033e*/ 	.short	(.L_1176 - .L_1175)
	.align		4
.L_1175:
        /*0340*/ 	.word	index@(.nv.constant0._ZN7cutlass13device_kernelIN5flash11enable_sm90INS1_16FlashAttnBwdSm90INS1_25CollectiveMainloopBwdSm90ILi2ELi1ELi1EN4cute5tupleIJNS5_1CILi1EEES8_S8_EEENS6_IJNS7_ILi64EEENS7_ILi96EEENS7_ILi192EEEEEENS_10bfloat16_tEfNS_4arch4Sm90ELb0ELb0ELb0ELb1ELb0ELb0ELb1ELb0ELi3ELi1ELi1ELi1ELb0EEENS1_24CollectiveEpilogueBwdGQAISD_fSG_Li384ELb1ELb0EEENS1_19SingleTileSchedulerILb1ELb0ELb0ELi96EEEEEEEEEvNT_6ParamsE)
        /*0344*/ 	.short	0x0210
        /*0346*/ 	.short	0x06f0


	//----- nvinfo : EIATTR_SW_WAR
	.align		4
.L_1176:
        /*0348*/ 	.byte	0x04, 0x36
        /*034a*/ 	.short	(.L_1178 - .L_1177)
.L_1177:
        /*034c*/ 	.word	0x00000008
.L_1178:


//--------------------- .nv.info._ZN7cutlass13device_kernelIN5flash11enable_sm90INS1_16FlashAttnBwdSm90INS1_25CollectiveMainloopBwdSm90ILi2ELi1ELi1EN4cute5tupleIJNS5_1CILi1EEES8_S8_EEENS6_IJNS7_ILi64EEENS7_ILi96EEENS7_ILi192EEEEEENS_10bfloat16_tEfNS_4arch4Sm90ELb0ELb0ELb0ELb1ELb1ELb0ELb1ELb0ELi3ELi1ELi1ELi1ELb0EEENS1_24CollectiveEpilogueBwdGQAISD_fSG_Li384ELb1ELb1EEENS1_19SingleTileSchedulerILb1ELb0ELb0ELi96EEEEEEEEEvNT_6ParamsE --------------------------
	.section	.nv.info._ZN7cutlass13device_kernelIN5flash11enable_sm90INS1_16FlashAttnBwdSm90INS1_25CollectiveMainloopBwdSm90ILi2ELi1ELi1EN4cute5tupleIJNS5_1CILi1EEES8_S8_EEENS6_IJNS7_ILi64EEENS7_ILi96EEENS7_ILi192EEEEEENS_10bfloat16_tEfNS_4arch4Sm90ELb0ELb0ELb0ELb1ELb1ELb0ELb1ELb0ELi3ELi1ELi1ELi1ELb0EEENS1_24CollectiveEpilogueBwdGQAISD_fSG_Li384ELb1ELb1EEENS1_19SingleTileSchedulerILb1ELb0ELb0ELi96EEEEEEEEEvNT_6ParamsE,"",@"SHT_CUDA_INFO"
	.sectionflags	@""
	.align	4


	//----- nvinfo : EIATTR_CUDA_API_VERSION
	.align		4
        /*0000*/ 	.byte	0x04, 0x37
        /*0002*/ 	.short	(.L_1180 - .L_1179)
.L_1179:
        /*0004*/ 	.word	0x00000082


	//----- nvinfo : EIATTR_KPARAM_INFO
	.align		4
.L_1180:
        /*0008*/ 	.byte	0x04, 0x17
        /*000a*/ 	.short	(.L_1182 - .L_1181)
.L_1181:
        /*000c*/ 	.word	0x00000000
        /*0010*/ 	.short	0x0000
        /*0012*/ 	.short	0x0070
        /*0014*/ 	.byte	0x00, 0xf0, 0x01, 0x1a


	//----- nvinfo : EIATTR_SPARSE_MMA_MASK
	.align		4
.L_1182:
        /*0018*/ 	.byte	0x03, 0x50
        /*001a*/ 	.short	0x0000


	//----- nvinfo : EIATTR_MAXREG_COUNT
	.align		4
        /*001c*/ 	.byte	0x03, 0x1b
        /*001e*/ 	.short	0x0080


	//----- nvinfo : EIATTR_NUM_BARRIERS
	.align		4
        /*0020*/ 	.byte	0x02, 0x4c
        /*0022*/ 	.byte	0x10
	.zero		1


	//----- nvinfo : EIATTR_EXTERNS
	.align		4
        /*0024*/ 	.byte	0x04, 0x0f
        /*0026*/ 	.short	(.L_1184 - .L_1183)


	//   ....[0]....
	.align		4
.L_1183:
        /*0028*/ 	.word	index@(__assertfail)


	//----- nvinfo : EIATTR_MERCURY_ISA_VERSION
	.align		4
.L_1184:
        /*002c*/ 	.byte	0x03, 0x5f
        /*002e*/ 	.short	0x0101


	//----- nvinfo : EIATTR_INT_WARP_WIDE_INSTR_OFFSETS
	.align		4
        /*0030*/ 	.byte	0x04, 0x31
        /*0032*/ 	.short	(.L_1186 - .L_1185)


	//   ....[0]....
.L_1185:
        /*0034*/ 	.word	0x00000170


	//   ....[1]....
        /*0038*/ 	.word	0x00000230


	//   ....[2]....
        /*003c*/ 	.word	0x00005770


	//   ....[3]....
        /*0040*/ 	.word	0x00005d60


	//   ....[4]....
        /*0044*/ 	.word	0x000064c0


	//   ....[5]....
        /*0048*/ 	.word	0x00006860


	//----- nvinfo : EIATTR_COOP_GROUP_MASK_REGIDS
	.align		4
.L_1186:
        /*004c*/ 	.byte	0x04, 0x29
        /*004e*/ 	.short	(.L_1188 - .L_1187)


	//   ....[0]....
.L_1187:
        /*0050*/ 	.word	0xffffffff


	//   ....[1]....
        /*0054*/ 	.word	0xffffffff


	//   ....[2]....
        /*0058*/ 	.word	0xffffffff


	//   ....[3]....
        /*005c*/ 	.word	0xffffffff


	//   ....[4]....
        /*0060*/ 	.word	0xffffffff


	//   ....[5]....
        /*0064*/ 	.word	0xffffffff


	//   ....[6]....
        /*0068*/ 	.word	0xffffffff


	//   ....[7]....
        /*006c*/ 	.word	0xffffffff


	//   ....[8]....
        /*0070*/ 	.word	0xffffffff


	//   ....[9]....
        /*0074*/ 	.word	0xffffffff


	//   ....[10]....
        /*0078*/ 	.word	0xffffffff


	//   ....[11]....
        /*007c*/ 	.word	0xffffffff


	//   ....[12]....
        /*0080*/ 	.word	0xffffffff


	//   ....[13]....
        /*0084*/ 	.word	0xffffffff


	//   ....[14]....
        /*0088*/ 	.word	0xffffffff


	//   ....[15]....
        /*008c*/ 	.word	0xffffffff


	//   ....[16]....
        /*0090*/ 	.word	0xffffffff


	//   ....[17]....
        /*0094*/ 	.word	0x0500000f


	//   ....[18]....
        /*0098*/ 	.word	0x0500000f


	//   ....[19]....
        /*009c*/ 	.word	0x0500000f


	//   ....[20]....
        /*00a0*/ 	.word	0x0500000f


	//   ....[21]....
        /*00a4*/ 	.word	0x0500000f


	//   ....[22]....
        /*00a8*/ 	.word	0x0500000f


	//----- nvinfo : EIATTR_COOP_GROUP_INSTR_OFFSETS
	.align		4
.L_1188:
        /*00ac*/ 	.byte	0x04, 0x28
        /*00ae*/ 	.short	(.L_1190 - .L_1189)


	//   ....[0]....
.L_1189:
        /*00b0*/ 	.word	0x00000050


	//   ....[1]....
        /*00b4*/ 	.word	0x00000180


	//   ....[2]....
        /*00b8*/ 	.word	0x00000210


	//   ....[3]....
        /*00bc*/ 	.word	0x00000390


	//   ....[4]....
        /*00c0*/ 	.word	0x000005d0


	//   ....[5]....
        /*00c4*/ 	.word	0x00001220


	//   ....[6]....
        /*00c8*/ 	.word	0x000042f0


	//   ....[7]....
        /*00cc*/ 	.word	0x00004480


	//   ....[8]....
        /*00d0*/ 	.word	0x00004710


	//   ....[9]....
        /*00d4*/ 	.word	0x000048a0


	//   ....[10]....
        /*00d8*/ 	.word	0x000049b0


	//   ....[11]....
        /*00dc*/ 	.word	0x000052b0


	//   ....[12]....
        /*00e0*/ 	.word	0x000056a0


	//   ....[13]....
        /*00e4*/ 	.word	0x000058e0


	//   ....[14]....
        /*00e8*/ 	.word	0x00005c90


	//   ....[15]....
        /*00ec*/ 	.word	0x00005f40


	//   ....[16]....
        /*00f0*/ 	.word	0x00006400


	//   ....[17]....
        /*00f4*/ 	.word	0x00008ba0


	//   ....[18]....
        /*00f8*/ 	.word	0x00008cf0


	//   ....[19]....
        /*00fc*/ 	.word	0x00008d60


	//   ....[20]....
        /*0100*/ 	.word	0x00008dd0


	//   ....[21]....
        /*0104*/ 	.word	0x00008e40


	//   ....[22]....
        /*0108*/ 	.word	0x00008eb0


	//----- nvinfo : EIATTR_REG_RECONFIG
	.align		4
.L_1190:
        /*010c*/ 	.byte	0x01, 0x54
	.zero		2


	//----- nvinfo : EIATTR_SYSCALL_OFFSETS
	.align		4
        /*0110*/ 	.byte	0x04, 0x46
        /*0112*/ 	.short	(.L_1192 - .L_1191)


	//   ....[0]....
.L_1191:
        /*0114*/ 	.word	0x00000e80


	//   ....[1]....
        /*0118*/ 	.word	0x00000f70


	//   ....[2]....
        /*011c*/ 	.word	0x000010b0


	//   ....[3]....
        /*0120*/ 	.word	0x000011a0


	//----- nvinfo : EIATTR_MBARRIER_INSTR_OFFSETS
	.align		4
.L_1192:
        /*0124*/ 	.byte	0x04, 0x39
        /*0126*/ 	.short	(.L_1194 - .L_1193)


	//   ....[0]....
.L_1193:
        /*0128*/ 	.word	0x00000250
        /*012c*/ 	.word	0x000000ff
        /*0130*/ 	.word	0x00036400
        /*0134*/ 	.short	0x0100
        /*0136*/ 	.byte	0x06
	.zero		1


	//   ....[1]....
        /*0138*/ 	.word	0x00000340
        /*013c*/ 	.word	0x000000ff
        /*0140*/ 	.word	0x00036410
        /*0144*/ 	.short	0x0100
        /*0146*/ 	.byte	0x08
	.zero		1


	//   ....[2]....
        /*0148*/ 	.word	0x00000350
        /*014c*/ 	.word	0x000000ff
        /*0150*/ 	.word	0x00036420
        /*0154*/ 	.short	0x0100
        /*0156*/ 	.byte	0x08
	.zero		1


	//   ....[3]....
        /*0158*/ 	.word	0x00000360
        /*015c*/ 	.word	0x000000ff
        /*0160*/ 	.word	0x00036418
        /*0164*/ 	.short	0x0100
        /*0166*/ 	.byte	0x08
	.zero		1


	//   ....[4]....
        /*0168*/ 	.word	0x00000370
        /*016c*/ 	.word	0x000000ff
        /*0170*/ 	.word	0x00036428
        /*0174*/ 	.short	0x0100
        /*0176*/ 	.byte	0x08
	.zero		1


	//   ....[5]....
        /*0178*/ 	.word	0x000004a0
        /*017c*/ 	.word	0x000000ff
        /*0180*/ 	.word	0x00036430
        /*0184*/ 	.short	0x0100
        /*0186*/ 	.byte	0x08
	.zero		1


	//   ....[6]....
        /*0188*/ 	.word	0x000004b0
        /*018c*/ 	.word	0x000000ff
        /*0190*/ 	.word	0x00036438
        /*0194*/ 	.short	0x0100
        /*0196*/ 	.byte	0x08
	.zero		1


	//   ....[7]....
        /*0198*/ 	.word	0x00001260
        /*019c*/ 	.word	0x000000ff
        /*01a0*/ 	.word	0x00036400
        /*01a4*/ 	.short	0x010a
        /*01a6*/ 	.byte	0x24
	.zero		1


	//   ....[8]....
        /*01a8*/ 	.word	0x000013b0
        /*01ac*/ 	.word	0x000000ff
        /*01b0*/ 	.word	0x00036400
        /*01b4*/ 	.short	0x010a
        /*01b6*/ 	.byte	0x24
	.zero		1


	//   ....[9]....
        /*01b8*/ 	.word	0x00001a40
        /*01bc*/ 	.word	0x00000004
        /*01c0*/ 	.word	0x00036410
        /*01c4*/ 	.short	0x010a
        /*01c6*/ 	.byte	0x3f
	.zero		1


	//   ....[10]....
        /*01c8*/ 	.word	0x00001a80
        /*01cc*/ 	.word	0x00000004
        /*01d0*/ 	.word	0x00036410
        /*01d4*/ 	.short	0x010a
        /*01d6*/ 	.byte	0x3f
	.zero		1


	//   ....[11]....
        /*01d8*/ 	.word	0x00002120
        /*01dc*/ 	.word	0x000000ff
        /*01e0*/ 	.word	0x00036430
        /*01e4*/ 	.short	0x010a
        /*01e6*/ 	.byte	0x24
	.zero		1


	//   ....[12]....
        /*01e8*/ 	.word	0x00002160
        /*01ec*/ 	.word	0x000000ff
        /*01f0*/ 	.word	0x00036430
        /*01f4*/ 	.short	0x010a
        /*01f6*/ 	.byte	0x24
	.zero		1


	//   ....[13]....
        /*01f8*/ 	.word	0x00003520
        /*01fc*/ 	.word	0x000000ff
        /*0200*/ 	.word	0x00000000
        /*0204*/ 	.short	0x0101
        /*0206*/ 	.byte	0x04
	.zero		1


	//   ....[14]....
        /*0208*/ 	.word	0x000038a0
        /*020c*/ 	.word	0x00000004
        /*0210*/ 	.word	0x00000000
        /*0214*/ 	.short	0x0101
        /*0216*/ 	.byte	0x3f
	.zero		1


	//   ....[15]....
        /*0218*/ 	.word	0x00006d40
        /*021c*/ 	.word	0x0000000c
        /*0220*/ 	.word	0x00036420
        /*0224*/ 	.short	0x010a
        /*0226*/ 	.byte	0x3f
	.zero		1


	//   ....[16]....
        /*0228*/ 	.word	0x00007440
        /*022c*/ 	.word	0x0000000c
        /*0230*/ 	.word	0x00036438
        /*0234*/ 	.short	0x010a
        /*0236*/ 	.byte	0x3f
	.zero		1


	//   ....[17]....
        /*0238*/ 	.word	0x000077b0
        /*023c*/ 	.word	0x0000000c
        /*0240*/ 	.word	0x00036428
        /*0244*/ 	.short	0x010a
        /*0246*/ 	.byte	0x3f
	.zero		1


	//   ....[18]....
        /*0248*/ 	.word	0x00007a60
        /*024c*/ 	.word	0x0000000c
        /*0250*/ 	.word	0x00036438
        /*0254*/ 	.short	0x010a
        /*0256*/ 	.byte	0x3f
	.zero		1


	//   ....[19]....
        /*0258*/ 	.word	0x00007d20
        /*025c*/ 	.word	0x0000000c
        /*0260*/ 	.word	0x00036420
        /*0264*/ 	.short	0x010a
        /*0266*/ 	.byte	0x3f
	.zero		1


	//   ....[20]....
        /*0268*/ 	.word	0x00008020
        /*026c*/ 	.word	0x0000000c
        /*0270*/ 	.word	0x00036438
        /*0274*/ 	.short	0x010a
        /*0276*/ 	.byte	0x3f
	.zero		1


	//   ....[21]....
        /*0278*/ 	.word	0x00008320
        /*027c*/ 	.word	0x0000000c
        /*0280*/ 	.word	0x00036428
        /*0284*/ 	.short	0x010a
        /*0286*/ 	.byte	0x3f
	.zero		1


	//   ....[22]....
        /*0288*/ 	.word	0x000085e0
        /*028c*/ 	.word	0x0000000c
        /*0290*/ 	.word	0x00036438
        /*0294*/ 	.short	0x010a
        /*0296*/ 	.byte	0x3f
	.zero		1


	//   ....[23]....
        /*0298*/ 	.word	0x00008a30
        /*029c*/ 	.word	0x00000007
        /*02a0*/ 	.word	0x00000000
        /*02a4*/ 	.short	0x010a
        /*02a6*/ 	.byte	0x3f
	.zero		1


	//   ....[24]....
        /*02a8*/ 	.word	0x00008ab0
        /*02ac*/ 	.word	0x00000005
        /*02b0*/ 	.word	0x00000000
        /*02b4*/ 	.short	0x010a
        /*02b6*/ 	.byte	0x3f
	.zero		1


	//   ....[25]....
        /*02b8*/ 	.word	0x00008b00
        /*02bc*/ 	.word	0x00000009
        /*02c0*/ 	.word	0x00036438
        /*02c4*/ 	.short	0x010a
        /*02c6*/ 	.byte	0x3f
	.zero		1


	//   ....[26]....
        /*02c8*/ 	.word	0x00008bd0
        /*02cc*/ 	.word	0x00000098
        /*02d0*/ 	.word	0x00036400
        /*02d4*/ 	.short	0x010a
        /*02d6*/ 	.byte	0x3f
	.zero		1


	//   ....[27]....
        /*02d8*/ 	.word	0x00008c20
        /*02dc*/ 	.word	0x00000004
        /*02e0*/ 	.word	0x00036410
        /*02e4*/ 	.short	0x010a
        /*02e6*/ 	.byte	0x3f
	.zero		1


	//   ....[28]....
        /*02e8*/ 	.word	0x00008c70
        /*02ec*/ 	.word	0x00000098
        /*02f0*/ 	.word	0x00036430
        /*02f4*/ 	.short	0x010a
        /*02f6*/ 	.byte	0x3f
	.zero		1


	//   ....[29]....
        /*02f8*/ 	.word	0x00008ef0
        /*02fc*/ 	.word	0x0000000c
        /*0300*/ 	.word	0x00036420
        /*0304*/ 	.short	0x010a
        /*0306*/ 	.byte	0x3f
	.zero		1


	//   ....[30]....
        /*0308*/ 	.word	0x00008f40
        /*030c*/ 	.word	0x0000000c
        /*0310*/ 	.word	0x00036438
        /*0314*/ 	.short	0x010a
        /*0316*/ 	.byte	0x3f
	.zero		1


	//   ....[31]....
        /*0318*/ 	.word	0x00008f90
        /*031c*/ 	.word	0x0000000c
        /*0320*/ 	.word	0x00036428
        /*0324*/ 	.short	0x010a
        /*0326*/ 	.byte	0x3f
	.zero		1


	//   ....[32]....
        /*0328*/ 	.word	0x00008fe0
        /*032c*/ 	.word	0x0000000c
        /*0330*/ 	.word	0x00036438
        /*0334*/ 	.short	0x010a
        /*0336*/ 	.byte	0x3f
	.zero		1


	//   ....[33]....
        /*0338*/ 	.word	0x00009040
        /*033c*/ 	.word	0x0000000c
        /*0340*/ 	.word	0x00036420
        /*0344*/ 	.short	0x010a
        /*0346*/ 	.byte	0x3f
	.zero		1


	//   ....[34]....
        /*0348*/ 	.word	0x00009090
        /*034c*/ 	.word	0x0000000c
        /*0350*/ 	.word	0x00036438
        /*0354*/ 	.short	0x010a
        /*0356*/ 	.byte	0x3f
	.zero		1


	//   ....[35]....
        /*0358*/ 	.word	0x000090e0
        /*035c*/ 	.word	0x0000000c
        /*0360*/ 	.word	0x00036428
        /*0364*/ 	.short	0x010a
        /*0366*/ 	.byte	0x3f
	.zero		1


	//   ....[36]....
        /*0368*/ 	.word	0x00009130
        /*036c*/ 	.word	0x0000000c
        /*0370*/ 	.word	0x00036438
        /*0374*/ 	.short	0x010a
        /*0376*/ 	.byte	0x3f
	.zero		1


	//   ....[37]....
        /*0378*/ 	.word	0x00009210
        /*037c*/ 	.word	0x00000007
        /*0380*/ 	.word	0x00000000
        /*0384*/ 	.short	0x010a
        /*0386*/ 	.byte	0x3f
	.zero		1


	//   ....[38]....
        /*0388*/ 	.word	0x00009260
        /*038c*/ 	.word	0x00000005
        /*0390*/ 	.word	0x00000000
        /*0394*/ 	.short	0x010a
        /*0396*/ 	.byte	0x3f
	.zero		1


	//----- nvinfo : EIATTR_NUM_MBARRIERS
	.align		4
.L_1194:
        /*0398*/ 	.byte	0x03, 0x38
        /*039a*/ 	.short	0x0007


	//----- nvinfo : EIATTR_EXIT_INSTR_OFFSETS
	.align		4
        /*039c*/ 	.byte	0x04, 0x1c
        /*039e*/ 	.short	(.L_1196 - .L_1195)


	//   ....[0]....
.L_1195:
        /*03a0*/ 	.word	0x00008b50


	//----- nvinfo : EIATTR_MAX_THREADS
	.align		4
.L_1196:
        /*03a4*/ 	.byte	0x04, 0x05
        /*03a6*/ 	.short	(.L_1198 - .L_1197)
.L_1197:
        /*03a8*/ 	.word	0x00000200
        /*03ac*/ 	.word	0x00000001
        /*03b0*/ 	.word	0x00000001


	//----- nvinfo : EIATTR_CRS_STACK_SIZE
	.align		4
.L_1198:
        /*03b4*/ 	.byte	0x04, 0x1e
        /*03b6*/ 	.short	(.L_1200 - .L_1199)
.L_1199:
        /*03b8*/ 	.word	0x00000000


	//----- nvinfo : EIATTR_CBANK_PARAM_SIZE
	.align		4
.L_1200:
        /*03bc*/ 	.byte	0x03, 0x19
        /*03be*/ 	.short	0x06f0


	//----- nvinfo : EIATTR_PARAM_CBANK
	.align		4
        /*03c0*/ 	.byte	0x04, 0x0a
        /*03c2*/ 	.short	(.L_1202 - .L_1201)
	.align		4
.L_1201:
        /*03c4*/ 	.word	index@(.nv.constant0._ZN7cutlass13device_kernelIN5flash11enable_sm90INS1_16FlashAttnBwdSm90INS1_25CollectiveMainloopBwdSm90ILi2ELi1ELi1EN4cute5tupleIJNS5_1CILi1EEES8_S8_EEENS6_IJNS7_ILi64EEENS7_ILi96EEENS7_ILi192EEEEEENS_10bfloat16_tEfNS_4arch4Sm90ELb0ELb0ELb0ELb1ELb1ELb0ELb1ELb0ELi3ELi1ELi1ELi1ELb0EEENS1_24CollectiveEpilogueBwdGQAISD_fSG_Li384ELb1ELb1EEENS1_19SingleTileSchedulerILb1ELb0ELb0ELi96EEEEEEEEEvNT_6ParamsE)
        /*03c8*/ 	.short	0x0210
        /*03ca*/ 	.short	0x06f0


	//----- nvinfo : EIATTR_SW_WAR
	.align		4
.L_1202:
        /*03cc*/ 	.byte	0x04, 0x36
        /*03ce*/ 	.short	(.L_1204 - .L_1203)
.L_1203:
        /*03d0*/ 	.word	0x00000008
.L_1204:


//--------------------- .nv.info._ZN7cutlass13device_kernelIN5flash11enable_sm90INS1_16FlashAttnBwdSm90INS1_25CollectiveMainloopBwdSm90ILi2ELi1ELi1EN4cute5tupleIJNS5_1CILi1EEES8_S8_EEENS6_IJNS7_ILi64EEENS7_ILi96EEENS7_ILi192EEEEEENS_10bfloat16_tEfNS_4arch4Sm90ELb0ELb1ELb0ELb0ELb0ELb0ELb1ELb0ELi3ELi1ELi1ELi1ELb0EEENS1_21CollectiveEpilogueBwdISD_SE_SG_Li384ELb0ELb1ELi3EEENS1_19SingleTileSchedulerILb0ELb0ELb0ELi96EEEEEEEEEvNT_6ParamsE --------------------------
	.section	.nv.info._ZN7cutlass13device_kernelIN5flash11enable_sm90INS1_16FlashAttnBwdSm90INS1_25CollectiveMainloopBwdSm90ILi2ELi1ELi1EN4cute5tupleIJNS5_1CILi1EEES8_S8_EEENS6_IJNS7_ILi64EEENS7_ILi96EEENS7_ILi192EEEEEENS_10bfloat16_tEfNS_4arch4Sm90ELb0ELb1ELb0ELb0ELb0ELb0ELb1ELb0ELi3ELi1ELi1ELi1ELb0EEENS1_21CollectiveEpilogueBwdISD_SE_SG_Li384ELb0ELb1ELi3EEENS1_19SingleTileSchedulerILb0ELb0ELb0ELi96EEEEEEEEEvNT_6ParamsE,"",@"SHT_CUDA_INFO"
	.sectionflags	@""
	.align	4


	//----- nvinfo : EIATTR_CUDA_API_VERSION
	.align		4
        /*0000*/ 	.byte	0x04, 0x37
        /*0002*/ 	.short	(.L_1206 - .L_1205)
.L_1205:
        /*0004*/ 	.word	0x00000082


	//----- nvinfo : EIATTR_KPARAM_INFO
	.align		4
.L_1206:
        /*0008*/ 	.byte	0x04, 0x17
        /*000a*/ 	.short	(.L_1208 - .L_1207)
.L_1207:
        /*000c*/ 	.word	0x00000000
        /*0010*/ 	.short	0x0000
        /*0012*/ 	.short	0x0070
        /*0014*/ 	.byte	0x00, 0xf0, 0x01, 0x24


	//----- nvinfo : EIATTR_SPARSE_MMA_MASK
	.align		4
.L_1208:
        /*0018*/ 	.byte	0x03, 0x50
        /*001a*/ 	.short	0x0000


	//----- nvinfo : EIATTR_MAXREG_COUNT
	.align		4
        /*001c*/ 	.byte	0x03, 0x1b
        /*001e*/ 	.short	0x0080


	//----- nvinfo : EIATTR_NUM_BARRIERS
	.align		4
        /*0020*/ 	.byte	0x02, 0x4c
        /*0022*/ 	.byte	0x10
	.zero		1


	//----- nvinfo : EIATTR_EXTERNS
	.align		4
        /*0024*/ 	.byte	0x04, 0x0f
        /*0026*/ 	.short	(.L_1210 - .L_1209)


	//   ....[0]....
	.align		4
.L_1209:
        /*0028*/ 	.word	index@(__assertfail)


	//----- nvinfo : EIATTR_MERCURY_ISA_VERSION
	.align		4
.L_1210:
        /*002c*/ 	.byte	0x03, 0x5f
        /*002e*/ 	.short	0x0101


	//----- nvinfo : EIATTR_INT_WARP_WIDE_INSTR_OFFSETS
	.align		4
        /*0030*/ 	.byte	0x04, 0x31
        /*0032*/ 	.short	(.L_1212 - .L_1211)


	//   ....[0]....
.L_1211:
        /*0034*/ 	.word	0x000001e0


	//   ....[1]....
        /*0038*/ 	.word	0x00000210


	//----- nvinfo : EIATTR_COOP_GROUP_MASK_REGIDS
	.align		4
.L_1212:
        /*003c*/ 	.byte	0x04, 0x29
        /*003e*/ 	.short	(.L_1214 - .L_1213)


	//   ....[0]....
.L_1213:
        /*0040*/ 	.word	0xffffffff


	//   ....[1]....
        /*0044*/ 	.word	0xffffffff


	//   ....[2]....
        /*0048*/ 	.word	0xffffffff


	//   ....[3]....
        /*004c*/ 	.word	0xffffffff


	//   ....[4]....
        /*0050*/ 	.word	0xffffffff


	//   ....[5]....
        /*0054*/ 	.word	0xffffffff


	//   ....[6]....
        /*0058*/ 	.word	0xffffffff


	//   ....[7]....
        /*005c*/ 	.word	0xffffffff


	//   ....[8]....
        /*0060*/ 	.word	0x0500000f


	//----- nvinfo : EIATTR_COOP_GROUP_INSTR_OFFSETS
	.align		4
.L_1214:
        /*0064*/ 	.byte	0x04, 0x28
        /*0066*/ 	.short	(.L_1216 - .L_1215)


	//   ....[0]....
.L_1215:
        /*0068*/ 	.word	0x00000060


	//   ....[1]....
        /*006c*/ 	.word	0x000001f0


	//   ....[2]....
        /*0070*/ 	.word	0x00000240


	//   ....[3]....
        /*0074*/ 	.word	0x00000430


	//   ....[4]....
        /*0078*/ 	.word	0x00000620


	//   ....[5]....
        /*007c*/ 	.word	0x000010d0


	//   ....[6]....
        /*0080*/ 	.word	0x00004930


	//   ....[7]....
        /*0084*/ 	.word	0x00005f50


	//   ....[8]....
        /*0088*/ 	.word	0x000095e0


	//----- nvinfo : EIATTR_REG_RECONFIG
	.align		4
.L_1216:
        /*008c*/ 	.byte	0x01, 0x54
	.zero		2


	//----- nvinfo : EIATTR_SYSCALL_OFFSETS
	.align		4
        /*0090*/ 	.byte	0x04, 0x46
        /*0092*/ 	.short	(.L_1218 - .L_1217)


	//   ....[0]....
.L_1217:
        /*0094*/ 	.word	0x00000d30


	//   ....[1]....
        /*0098*/ 	.word	0x00000e20


	//   ....[2]....
        /*009c*/ 	.word	0x00000f60


	//   ....[3]....
        /*00a0*/ 	.word	0x00001050


	//   ....[4]....
        /*00a4*/ 	.word	0x00004320


	//   ....[5]....
        /*00a8*/ 	.word	0x00004460


	//   ....[6]....
        /*00ac*/ 	.word	0x00004580


	//   ....[7]....
        /*00b0*/ 	.word	0x000046a0


	//----- nvinfo : EIATTR_MBARRIER_INSTR_OFFSETS
	.align		4
.L_1218:
        /*00b4*/ 	.byte	0x04, 0x39
        /*00b6*/ 	.short	(.L_1220 - .L_1219)


	//   ....[0]....
.L_1219:
        /*00b8*/ 	.word	0x000002e0
        /*00bc*/ 	.word	0x000000ff
        /*00c0*/ 	.word	0x00036400
        /*00c4*/ 	.short	0x0100
        /*00c6*/ 	.byte	0x06
	.zero		1


	//   ....[1]....
        /*00c8*/ 	.word	0x000003e0
        /*00cc*/ 	.word	0x000000ff
        /*00d0*/ 	.word	0x00036410
        /*00d4*/ 	.short	0x0100
        /*00d6*/ 	.byte	0x08
	.zero		1


	//   ....[2]....
        /*00d8*/ 	.word	0x000003f0
        /*00dc*/ 	.word	0x000000ff
        /*00e0*/ 	.word	0x00036420
        /*00e4*/ 	.short	0x0100
        /*00e6*/ 	.byte	0x08
	.zero		1


	//   ....[3]....
        /*00e8*/ 	.word	0x00000400
        /*00ec*/ 	.word	0x000000ff
        /*00f0*/ 	.word	0x00036418
        /*00f4*/ 	.short	0x0100
        /*00f6*/ 	.byte	0x08
	.zero		1


	//   ....[4]....
        /*00f8*/ 	.word	0x00000410
        /*00fc*/ 	.word	0x000000ff
        /*0100*/ 	.word	0x00036428
        /*0104*/ 	.short	0x0100
        /*0106*/ 	.byte	0x08
	.zero		1


	//   ....[5]....
        /*0108*/ 	.word	0x00000540
        /*010c*/ 	.word	0x000000ff
        /*0110*/ 	.word	0x00036430
        /*0114*/ 	.short	0x0100
        /*0116*/ 	.byte	0x08
	.zero		1


	//   ....[6]....
        /*0118*/ 	.word	0x00000550
        /*011c*/ 	.word	0x000000ff
        /*0120*/ 	.word	0x00036438
        /*0124*/ 	.short	0x0100
        /*0126*/ 	.byte	0x08
	.zero		1


	//   ....[7]....
        /*0128*/ 	.word	0x00001100
        /*012c*/ 	.word	0x000000ff
        /*0130*/ 	.word	0x00036400
        /*0134*/ 	.short	0x010a
        /*0136*/ 	.byte	0x25
	.zero		1


	//   ....[8]....
        /*0138*/ 	.word	0x000011f0
        /*013c*/ 	.word	0x000000ff
        /*0140*/ 	.word	0x00036400
        /*0144*/ 	.short	0x010a
        /*0146*/ 	.byte	0x25
	.zero		1


	//   ....[9]....
        /*0148*/ 	.word	0x00001940
        /*014c*/ 	.word	0x00000004
        /*0150*/ 	.word	0x00036410
        /*0154*/ 	.short	0x010a
        /*0156*/ 	.byte	0x3f
	.zero		1


	//   ....[10]....
        /*0158*/ 	.word	0x00001980
        /*015c*/ 	.word	0x00000004
        /*0160*/ 	.word	0x00036410
        /*0164*/ 	.short	0x010a
        /*0166*/ 	.byte	0x3f
	.zero		1


	//   ....[11]....
        /*0168*/ 	.word	0x00002020
        /*016c*/ 	.word	0x000000ff
        /*0170*/ 	.word	0x00036430
        /*0174*/ 	.short	0x010a
        /*0176*/ 	.byte	0x25
	.zero		1


	//   ....[12]....
        /*0178*/ 	.word	0x00002060
        /*017c*/ 	.word	0x000000ff
        /*0180*/ 	.word	0x00036430
        /*0184*/ 	.short	0x010a
        /*0186*/ 	.byte	0x25
	.zero		1


	//   ....[13]....
        /*0188*/ 	.word	0x00003aa0
        /*018c*/ 	.word	0x000000ff
        /*0190*/ 	.word	0x00000000
        /*0194*/ 	.short	0x0101
        /*0196*/ 	.byte	0x04
	.zero		1


	//   ....[14]....
        /*0198*/ 	.word	0x00003e40
        /*019c*/ 	.word	0x00000004
        /*01a0*/ 	.word	0x00000000
        /*01a4*/ 	.short	0x0101
        /*01a6*/ 	.byte	0x3f
	.zero		1


	//   ....[15]....
        /*01a8*/ 	.word	0x00007530
        /*01ac*/ 	.word	0x00000000
        /*01b0*/ 	.word	0x00036420
        /*01b4*/ 	.short	0x010a
        /*01b6*/ 	.byte	0x3f
	.zero		1


	//   ....[16]....
        /*01b8*/ 	.word	0x00007d40
        /*01bc*/ 	.word	0x00000000
        /*01c0*/ 	.word	0x00036438
        /*01c4*/ 	.short	0x010a
        /*01c6*/ 	.byte	0x3f
	.zero		1


	//   ....[17]....
        /*01c8*/ 	.word	0x000080a0
        /*01cc*/ 	.word	0x00000000
        /*01d0*/ 	.word	0x00036428
        /*01d4*/ 	.short	0x010a
        /*01d6*/ 	.byte	0x3f
	.zero		1


	//   ....[18]....
        /*01d8*/ 	.word	0x000083c0
        /*01dc*/ 	.word	0x00000000
        /*01e0*/ 	.word	0x00036438
        /*01e4*/ 	.short	0x010a
        /*01e6*/ 	.byte	0x3f
	.zero		1


	//   ....[19]....
        /*01e8*/ 	.word	0x00008670
        /*01ec*/ 	.word	0x00000000
        /*01f0*/ 	.word	0x00036420
        /*01f4*/ 	.short	0x010a
        /*01f6*/ 	.byte	0x3f
	.zero		1


	//   ....[20]....
        /*01f8*/ 	.word	0x000089f0
        /*01fc*/ 	.word	0x00000000
        /*0200*/ 	.word	0x00036438
        /*0204*/ 	.short	0x010a
        /*0206*/ 	.byte	0x3f
	.zero		1


	//   ....[21]....
        /*0208*/ 	.word	0x00008ce0
        /*020c*/ 	.word	0x00000000
        /*0210*/ 	.word	0x00036428
        /*0214*/ 	.short	0x010a
        /*0216*/ 	.byte	0x3f
	.zero		1


	//   ....[22]....
        /*0218*/ 	.word	0x00009020
        /*021c*/ 	.word	0x00000000
        /*0220*/ 	.word	0x00036438
        /*0224*/ 	.short	0x010a
        /*0226*/ 	.byte	0x3f
	.zero		1


	//   ....[23]....
        /*0228*/ 	.word	0x00009470
        /*022c*/ 	.word	0x00000009
        /*0230*/ 	.word	0x00000000
        /*0234*/ 	.short	0x010a
        /*0236*/ 	.byte	0x3f
	.zero		1


	//   ....[24]....
        /*0238*/ 	.word	0x000094f0
        /*023c*/ 	.word	0x00000003
        /*0240*/ 	.word	0x00000000
        /*0244*/ 	.short	0x010a
        /*0246*/ 	.byte	0x3f
	.zero		1


	//   ....[25]....
        /*0248*/ 	.word	0x00009540
        /*024c*/ 	.word	0x00000004
        /*0250*/ 	.word	0x00036438
        /*0254*/ 	.short	0x010a
        /*0256*/ 	.byte	0x3f
	.zero		1


	//   ....[26]....
        /*0258*/ 	.word	0x00009610
        /*025c*/ 	.word	0x00000099
        /*0260*/ 	.word	0x00036400
        /*0264*/ 	.short	0x010a
        /*0266*/ 	.byte	0x3f
	.zero		1


	//   ....[27]....
        /*0268*/ 	.word	0x00009660
        /*026c*/ 	.word	0x00000004
        /*0270*/ 	.word	0x00036410
        /*0274*/ 	.short	0x010a
        /*0276*/ 	.byte	0x3f
	.zero		1


	//   ....[28]....
        /*0278*/ 	.word	0x000096b0
        /*027c*/ 	.word	0x00000099
        /*0280*/ 	.word	0x00036430
        /*0284*/ 	.short	0x010a
        /*0286*/ 	.byte	0x3f
	.zero		1


	//   ....[29]....
        /*0288*/ 	.word	0x00009700
        /*028c*/ 	.word	0x00000000
        /*0290*/ 	.word	0x00036420
        /*0294*/ 	.short	0x010a
        /*0296*/ 	.byte	0x3f
	.zero		1


	//   ....[30]....
        /*0298*/ 	.word	0x00009750
        /*029c*/ 	.word	0x00000000
        /*02a0*/ 	.word	0x00036438
        /*02a4*/ 	.short	0x010a
        /*02a6*/ 	.byte	0x3f
	.zero		1


	//   ....[31]....
        /*02a8*/ 	.word	0x000097a0
        /*02ac*/ 	.word	0x00000000
        /*02b0*/ 	.word	0x00036428
        /*02b4*/ 	.short	0x010a
        /*02b6*/ 	.byte	0x3f
	.zero		1


	//   ....[32]....
        /*02b8*/ 	.word	0x000097f0
        /*02bc*/ 	.word	0x00000000
        /*02c0*/ 	.word	0x00036438
        /*02c4*/ 	.short	0x010a
        /*02c6*/ 	.byte	0x3f
	.zero		1


	//   ....[33]....
        /*02c8*/ 	.word	0x00009850
        /*02cc*/ 	.word	0x00000000
        /*02d0*/ 	.word	0x00036420
        /*02d4*/ 	.short	0x010a
        /*02d6*/ 	.byte	0x3f
	.zero		1


	//   ....[34]....
        /*02d8*/ 	.word	0x000098a0
        /*02dc*/ 	.word	0x00000000
        /*02e0*/ 	.word	0x00036438
        /*02e4*/ 	.short	0x010a
        /*02e6*/ 	.byte	0x3f
	.zero		1


	//   ....[35]....
        /*02e8*/ 	.word	0x000098f0
        /*02ec*/ 	.word	0x00000000
        /*02f0*/ 	.word	0x00036428
        /*02f4*/ 	.short	0x010a
        /*02f6*/ 	.byte	0x3f
	.zero		1


	//   ....[36]....
        /*02f8*/ 	.word	0x00009940
        /*02fc*/ 	.word	0x00000000
        /*0300*/ 	.word	0x00036438
        /*0304*/ 	.short	0x010a
        /*0306*/ 	.byte	0x3f
	.zero		1


	//   ....[37]....
        /*0308*/ 	.word	0x00009a10
        /*030c*/ 	.word	0x00000009
        /*0310*/ 	.word	0x00000000
        /*0314*/ 	.short	0x010a
        /*0316*/ 	.byte	0x3f
	.zero		1


	//   ....[38]....
        /*0318*/ 	.word	0x00009a60
        /*031c*/ 	.word	0x00000003
        /*0320*/ 	.word	0x00000000
        /*0324*/ 	.short	0x010a
        /*0326*/ 	.byte	0x3f
	.zero		1


	//----- nvinfo : EIATTR_NUM_MBARRIERS
	.align		4
.L_1220:
        /*0328*/ 	.byte	0x03, 0x38
        /*032a*/ 	.short	0x0007


	//----- nvinfo : EIATTR_EXIT_INSTR_OFFSETS
	.align		4
        /*032c*/ 	.byte	0x04, 0x1c
        /*032e*/ 	.short	(.L_1222 - .L_1221)


	//   ....[0]....
.L_1221:
        /*0330*/ 	.word	0x00000680


	//   ....[1]....
        /*0334*/ 	.word	0x00004f60


	//   ....[2]....
        /*0338*/ 	.word	0x00005ef0


	//   ....[3]....
        /*033c*/ 	.word	0x00009590


	//----- nvinfo : EIATTR_MAX_THREADS
	.align		4
.L_1222:
        /*0340*/ 	.byte	0x04, 0x05
        /*0342*/ 	.short	(.L_1224 - .L_1223)
.L_1223:
        /*0344*/ 	.word	0x00000200
        /*0348*/ 	.word	0x00000001
        /*034c*/ 	.word	0x00000001


	//----- nvinfo : EIATTR_CRS_STACK_SIZE
	.align		4
.L_1224:
        /*0350*/ 	.byte	0x04, 0x1e
        /*0352*/ 	.short	(.L_1226 - .L_1225)
.L_1225:
        /*0354*/ 	.word	0x00000000


	//----- nvinfo : EIATTR_CBANK_PARAM_SIZE
	.align		4
.L_1226:
        /*0358*/ 	.byte	0x03, 0x19
        /*035a*/ 	.short	0x0970


	//----- nvinfo : EIATTR_PARAM_CBANK
	.align		4
        /*035c*/ 	.byte	0x04, 0x0a
        /*035e*/ 	.short	(.L_1228 - .L_1227)
	.align		4
.L_1227:
        /*0360*/ 	.word	index@(.nv.constant0._ZN7cutlass13device_kernelIN5flash11enable_sm90INS1_16FlashAttnBwdSm90INS1_25CollectiveMainloopBwdSm90ILi2ELi1ELi1EN4cute5tupleIJNS5_1CILi1EEES8_S8_EEENS6_IJNS7_ILi64EEENS7_ILi96EEENS7_ILi192EEEEEENS_10bfloat16_tEfNS_4arch4Sm90ELb0ELb1ELb0ELb0ELb0ELb0ELb1ELb0ELi3ELi1ELi1ELi1ELb0EEENS1_21CollectiveEpilogueBwdISD_SE_SG_Li384ELb0ELb1ELi3EEENS1_19SingleTileSchedulerILb0ELb0ELb0ELi96EEEEEEEEEvNT_6ParamsE)
        /*0364*/ 	.short	0x0210
        /*0366*/ 	.short	0x0970


	//----- nvinfo : EIATTR_SW_WAR
	.align		4
.L_1228:
        /*0368*/ 	.byte	0x04, 0x36
        /*036a*/ 	.short	(.L_1230 - .L_1229)
.L_1229:
        /*036c*/ 	.word	0x00000008
.L_1230:


//--------------------- .nv.info._ZN7cutlass13device_kernelIN5flash11enable_sm90INS1_16FlashAttnBwdSm90INS1_25CollectiveMainloopBwdSm90ILi2ELi1ELi1EN4cute5tupleIJNS5_1CILi1EEES8_S8_EEENS6_IJNS7_ILi64EEENS7_ILi96EEENS7_ILi192EEEEEENS_10bfloat16_tEfNS_4arch4Sm90ELb0ELb1ELb0ELb0ELb1ELb0ELb1ELb0ELi3ELi1ELi1ELi1ELb0EEENS1_21CollectiveEpilogueBwdISD_SE_SG_Li384ELb0ELb1ELi3EEENS1_19SingleTileSchedulerILb0ELb0ELb0ELi96EEEEEEEEEvNT_6ParamsE --------------------------
	.section	.nv.info._ZN7cutlass13device_kernelIN5flash11enable_sm90INS1_16FlashAttnBwdSm90INS1_25CollectiveMainloopBwdSm90ILi2ELi1ELi1EN4cute5tupleIJNS5_1CILi1EEES8_S8_EEENS6_IJNS7_ILi64EEENS7_ILi96EEENS7_ILi192EEEEEENS_10bfloat16_tEfNS_4arch4Sm90ELb0ELb1ELb0ELb0ELb1ELb0ELb1ELb0ELi3ELi1ELi1ELi1ELb0EEENS1_21CollectiveEpilogueBwdISD_SE_SG_Li384ELb0ELb1ELi3EEENS1_19SingleTileSchedulerILb0ELb0ELb0ELi96EEEEEEEEEvNT_6ParamsE,"",@"SHT_CUDA_INFO"
	.sectionflags	@""
	.align	4


	//----- nvinfo : EIATTR_CUDA_API_VERSION
	.align		4
        /*0000*/ 	.byte	0x04, 0x37
        /*0002*/ 	.short	(.L_1232 - .L_1231)
.L_1231:
        /*0004*/ 	.word	0x00000082


	//----- nvinfo : EIATTR_KPARAM_INFO
	.align		4
.L_1232:
        /*0008*/ 	.byte	0x04, 0x17
        /*000a*/ 	.short	(.L_1234 - .L_1233)
.L_1233:
        /*000c*/ 	.word	0x00000000
        /*0010*/ 	.short	0x0000
        /*0012*/ 	.short	0x0070
        /*0014*/ 	.byte	0x00, 0xf0, 0x01, 0x24


	//----- nvinfo : EIATTR_SPARSE_MMA_MASK
	.align		4
.L_1234:
        /*0018*/ 	.byte	0x03, 0x50
        /*001a*/ 	.short	0x0000


	//----- nvinfo : EIATTR_MAXREG_COUNT
	.align		4
        /*001c*/ 	.byte	0x03, 0x1b
        /*001e*/ 	.short	0x0080


	//----- nvinfo : EIATTR_NUM_BARRIERS
	.align		4
        /*0020*/ 	.byte	0x02, 0x4c
        /*0022*/ 	.byte	0x10
	.zero		1


	//----- nvinfo : EIATTR_EXTERNS
	.align		4
        /*0024*/ 	.byte	0x04, 0x0f
        /*0026*/ 	.short	(.L_1236 - .L_1235)


	//   ....[0]....
	.align		4
.L_1235:
        /*0028*/ 	.word	index@(__assertfail)


	//----- nvinfo : EIATTR_MERCURY_ISA_VERSION
	.align		4
.L_1236:
        /*002c*/ 	.byte	0x03, 0x5f
        /*002e*/ 	.short	0x0101


	//----- nvinfo : EIATTR_INT_WARP_WIDE_INSTR_OFFSETS
	.align		4
        /*0030*/ 	.byte	0x04, 0x31
        /*0032*/ 	.short	(.L_1238 - .L_1237)


	//   ....[0]....
.L_1237:
        /*0034*/ 	.word	0x000001e0


	//   ....[1]....
        /*0038*/ 	.word	0x00000210


	//   ....[2]....
        /*003c*/ 	.word	0x00006a20


	//   ....[3]....
        /*0040*/ 	.word	0x00007160


	//   ....[4]....
        /*0044*/ 	.word	0x00007750


	//   ....[5]....
        /*0048*/ 	.word	0x00007a20


	//   ....[6]....
        /*004c*/ 	.word	0x00007c80


	//   ....[7]....
        /*0050*/ 	.word	0x00007e10


	//----- nvinfo : EIATTR_COOP_GROUP_MASK_REGIDS
	.align		4
.L_1238:
        /*0054*/ 	.byte	0x04, 0x29
        /*0056*/ 	.short	(.L_1240 - .L_1239)


	//   ....[0]....
.L_1239:
        /*0058*/ 	.word	0xffffffff


	//   ....[1]....
        /*005c*/ 	.word	0xffffffff


	//   ....[2]....
        /*0060*/ 	.word	0xffffffff


	//   ....[3]....
        /*0064*/ 	.word	0xffffffff


	//   ....[4]....
        /*0068*/ 	.word	0xffffffff


	//   ....[5]....
        /*006c*/ 	.word	0xffffffff


	//   ....[6]....
        /*0070*/ 	.word	0xffffffff


	//   ....[7]....
        /*0074*/ 	.word	0xffffffff


	//   ....[8]....
        /*0078*/ 	.word	0xffffffff


	//   ....[9]....
        /*007c*/ 	.word	0xffffffff


	//   ....[10]....
        /*0080*/ 	.word	0xffffffff


	//   ....[11]....
        /*0084*/ 	.word	0xffffffff


	//   ....[12]....
        /*0088*/ 	.word	0xffffffff


	//   ....[13]....
        /*008c*/ 	.word	0xffffffff


	//   ....[14]....
        /*0090*/ 	.word	0xffffffff


	//   ....[15]....
        /*0094*/ 	.word	0xffffffff


	//   ....[16]....
        /*0098*/ 	.word	0xffffffff


	//   ....[17]....
        /*009c*/ 	.word	0x0500000f


	//   ....[18]....
        /*00a0*/ 	.word	0x0500000f


	//   ....[19]....
        /*00a4*/ 	.word	0x0500000f


	//   ....[20]....
        /*00a8*/ 	.word	0x0500000f


	//----- nvinfo : EIATTR_COOP_GROUP_INSTR_OFFSETS
	.align		4
.L_1240:
        /*00ac*/ 	.byte	0x04, 0x28
        /*00ae*/ 	.short	(.L_1242 - .L_1241)


	//   ....[0]....
.L_1241:
        /*00b0*/ 	.word	0x00000060


	//   ....[1]....
        /*00b4*/ 	.word	0x000001f0


	//   ....[2]....
        /*00b8*/ 	.word	0x00000240


	//   ....[3]....
        /*00bc*/ 	.word	0x00000430


	//   ....[4]....
        /*00c0*/ 	.word	0x00000630


	//   ....[5]....
        /*00c4*/ 	.word	0x000010e0


	//   ....[6]....
        /*00c8*/ 	.word	0x00004920


	//   ....[7]....
        /*00cc*/ 	.word	0x00005f30


	//   ....[8]....
        /*00d0*/ 	.word	0x00006490


	//   ....[9]....
        /*00d4*/ 	.word	0x00006950


	//   ....[10]....
        /*00d8*/ 	.word	0x00006ca0


	//   ....[11]....
        /*00dc*/ 	.word	0x00007090


	//   ....[12]....
        /*00e0*/ 	.word	0x000072d0


	//   ....[13]....
        /*00e4*/ 	.word	0x00007680


	//   ....[14]....
        /*00e8*/ 	.word	0x00007960


	//   ....[15]....
        /*00ec*/ 	.word	0x00007b80


	//   ....[16]....
        /*00f0*/ 	.word	0x00007d10


	//   ....[17]....
        /*00f4*/ 	.word	0x0000a4b0


	//   ....[18]....
        /*00f8*/ 	.word	0x0000a600


	//   ....[19]....
        /*00fc*/ 	.word	0x0000a670


	//   ....[20]....
        /*0100*/ 	.word	0x0000a6e0


	//----- nvinfo : EIATTR_REG_RECONFIG
	.align		4
.L_1242:
        /*0104*/ 	.byte	0x01, 0x54
	.zero		2


	//----- nvinfo : EIATTR_SYSCALL_OFFSETS
	.align		4
        /*0108*/ 	.byte	0x04, 0x46
        /*010a*/ 	.short	(.L_1244 - .L_1243)


	//   ....[0]....
.L_1243:
        /*010c*/ 	.word	0x00000d40


	//   ....[1]....
        /*0110*/ 	.word	0x00000e30


	//   ....[2]....
        /*0114*/ 	.word	0x00000f70


	//   ....[3]....
        /*0118*/ 	.word	0x00001060


	//   ....[4]....
        /*011c*/ 	.word	0x00004310


	//   ....[5]....
        /*0120*/ 	.word	0x00004450


	//   ....[6]....
        /*0124*/ 	.word	0x00004570


	//   ....[7]....
        /*0128*/ 	.word	0x00004690


	//----- nvinfo : EIATTR_MBARRIER_INSTR_OFFSETS
	.align		4
.L_1244:
        /*012c*/ 	.byte	0x04, 0x39
        /*012e*/ 	.short	(.L_1246 - .L_1245)


	//   ....[0]....
.L_1245:
        /*0130*/ 	.word	0x000002e0
        /*0134*/ 	.word	0x000000ff
        /*0138*/ 	.word	0x00036400
        /*013c*/ 	.short	0x0100
        /*013e*/ 	.byte	0x06
	.zero		1


	//   ....[1]....
        /*0140*/ 	.word	0x000003e0
        /*0144*/ 	.word	0x000000ff
        /*0148*/ 	.word	0x00036410
        /*014c*/ 	.short	0x0100
        /*014e*/ 	.byte	0x08
	.zero		1


	//   ....[2]....
        /*0150*/ 	.word	0x000003f0
        /*0154*/ 	.word	0x000000ff
        /*0158*/ 	.word	0x00036420
        /*015c*/ 	.short	0x0100
        /*015e*/ 	.byte	0x08
	.zero		1


	//   ....[3]....
        /*0160*/ 	.word	0x00000400
        /*0164*/ 	.word	0x000000ff
        /*0168*/ 	.word	0x00036418
        /*016c*/ 	.short	0x0100
        /*016e*/ 	.byte	0x08
	.zero		1


	//   ....[4]....
        /*0170*/ 	.word	0x00000410
        /*0174*/ 	.word	0x000000ff
        /*0178*/ 	.word	0x00036428
        /*017c*/ 	.short	0x0100
        /*017e*/ 	.byte	0x08
	.zero		1


	//   ....[5]....
        /*0180*/ 	.word	0x00000540
        /*0184*/ 	.word	0x000000ff
        /*0188*/ 	.word	0x00036430
        /*018c*/ 	.short	0x0100
        /*018e*/ 	.byte	0x08
	.zero		1


	//   ....[6]....
        /*0190*/ 	.word	0x00000550
        /*0194*/ 	.word	0x000000ff
        /*0198*/ 	.word	0x00036438
        /*019c*/ 	.short	0x0100
        /*019e*/ 	.byte	0x08
	.zero		1


	//   ....[7]....
        /*01a0*/ 	.word	0x00001110
        /*01a4*/ 	.word	0x000000ff
        /*01a8*/ 	.word	0x00036400
        /*01ac*/ 	.short	0x010a
        /*01ae*/ 	.byte	0x25
	.zero		1


	//   ....[8]....
        /*01b0*/ 	.word	0x00001200
        /*01b4*/ 	.word	0x000000ff
        /*01b8*/ 	.word	0x00036400
        /*01bc*/ 	.short	0x010a
        /*01be*/ 	.byte	0x25
	.zero		1


	//   ....[9]....
        /*01c0*/ 	.word	0x00001950
        /*01c4*/ 	.word	0x00000004
        /*01c8*/ 	.word	0x00036410
        /*01cc*/ 	.short	0x010a
        /*01ce*/ 	.byte	0x3f
	.zero		1


	//   ....[10]....
        /*01d0*/ 	.word	0x00001990
        /*01d4*/ 	.word	0x00000004
        /*01d8*/ 	.word	0x00036410
        /*01dc*/ 	.short	0x010a
        /*01de*/ 	.byte	0x3f
	.zero		1


	//   ....[11]....
        /*01e0*/ 	.word	0x00002010
        /*01e4*/ 	.word	0x000000ff
        /*01e8*/ 	.word	0x00036430
        /*01ec*/ 	.short	0x010a
        /*01ee*/ 	.byte	0x25
	.zero		1


	//   ....[12]....
        /*01f0*/ 	.word	0x00002050
        /*01f4*/ 	.word	0x000000ff
        /*01f8*/ 	.word	0x00036430
        /*01fc*/ 	.short	0x010a
        /*01fe*/ 	.byte	0x25
	.zero		1


	//   ....[13]....
        /*0200*/ 	.word	0x00003a90
        /*0204*/ 	.word	0x000000ff
        /*0208*/ 	.word	0x00000000
        /*020c*/ 	.short	0x0101
        /*020e*/ 	.byte	0x04
	.zero		1


	//   ....[14]....
        /*0210*/ 	.word	0x00003e30
        /*0214*/ 	.word	0x00000004
        /*0218*/ 	.word	0x00000000
        /*021c*/ 	.short	0x0101
        /*021e*/ 	.byte	0x3f
	.zero		1


	//   ....[15]....
        /*0220*/ 	.word	0x00008400
        /*0224*/ 	.word	0x00000000
        /*0228*/ 	.word	0x00036420
        /*022c*/ 	.short	0x010a
        /*022e*/ 	.byte	0x3f
	.zero		1


	//   ....[16]....
        /*0230*/ 	.word	0x00008c10
        /*0234*/ 	.word	0x00000000
        /*0238*/ 	.word	0x00036438
        /*023c*/ 	.short	0x010a
        /*023e*/ 	.byte	0x3f
	.zero		1


	//   ....[17]....
        /*0240*/ 	.word	0x00008f70
        /*0244*/ 	.word	0x00000000
        /*0248*/ 	.word	0x00036428
        /*024c*/ 	.short	0x010a
        /*024e*/ 	.byte	0x3f
	.zero		1


	//   ....[18]....
        /*0250*/ 	.word	0x00009290
        /*0254*/ 	.word	0x00000000
        /*0258*/ 	.word	0x00036438
        /*025c*/ 	.short	0x010a
        /*025e*/ 	.byte	0x3f
	.zero		1


	//   ....[19]....
        /*0260*/ 	.word	0x00009540
        /*0264*/ 	.word	0x00000000
        /*0268*/ 	.word	0x00036420
        /*026c*/ 	.short	0x010a
        /*026e*/ 	.byte	0x3f
	.zero		1


	//   ....[20]....
        /*0270*/ 	.word	0x000098c0
        /*0274*/ 	.word	0x00000000
        /*0278*/ 	.word	0x00036438
        /*027c*/ 	.short	0x010a
        /*027e*/ 	.byte	0x3f
	.zero		1


	//   ....[21]....
        /*0280*/ 	.word	0x00009bb0
        /*0284*/ 	.word	0x00000000
        /*0288*/ 	.word	0x00036428
        /*028c*/ 	.short	0x010a
        /*028e*/ 	.byte	0x3f
	.zero		1


	//   ....[22]....
        /*0290*/ 	.word	0x00009ef0
        /*0294*/ 	.word	0x00000000
        /*0298*/ 	.word	0x00036438
        /*029c*/ 	.short	0x010a
        /*029e*/ 	.byte	0x3f
	.zero		1


	//   ....[23]....
        /*02a0*/ 	.word	0x0000a340
        /*02a4*/ 	.word	0x00000009
        /*02a8*/ 	.word	0x00000000
        /*02ac*/ 	.short	0x010a
        /*02ae*/ 	.byte	0x3f
	.zero		1


	//   ....[24]....
        /*02b0*/ 	.word	0x0000a3c0
        /*02b4*/ 	.word	0x00000003
        /*02b8*/ 	.word	0x00000000
        /*02bc*/ 	.short	0x010a
        /*02be*/ 	.byte	0x3f
	.zero		1


	//   ....[25]....
        /*02c0*/ 	.word	0x0000a410
        /*02c4*/ 	.word	0x00000004
        /*02c8*/ 	.word	0x00036438
        /*02cc*/ 	.short	0x010a
        /*02ce*/ 	.byte	0x3f
	.zero		1


	//   ....[26]....
        /*02d0*/ 	.word	0x0000a4e0
        /*02d4*/ 	.word	0x00000099
        /*02d8*/ 	.word	0x00036400
        /*02dc*/ 	.short	0x010a
        /*02de*/ 	.byte	0x3f
	.zero		1


	//   ....[27]....
        /*02e0*/ 	.word	0x0000a530
        /*02e4*/ 	.word	0x00000004
        /*02e8*/ 	.word	0x00036410
        /*02ec*/ 	.short	0x010a
        /*02ee*/ 	.byte	0x3f
	.zero		1


	//   ....[28]....
        /*02f0*/ 	.word	0x0000a580
        /*02f4*/ 	.word	0x00000099
        /*02f8*/ 	.word	0x00036430
        /*02fc*/ 	.short	0x010a
        /*02fe*/ 	.byte	0x3f
	.zero		1


	//   ....[29]....
        /*0300*/ 	.word	0x0000a720
        /*0304*/ 	.word	0x00000000
        /*0308*/ 	.word	0x00036420
        /*030c*/ 	.short	0x010a
        /*030e*/ 	.byte	0x3f
	.zero		1


	//   ....[30]....
        /*0310*/ 	.word	0x0000a770
        /*0314*/ 	.word	0x00000000
        /*0318*/ 	.word	0x00036438
        /*031c*/ 	.short	0x010a
        /*031e*/ 	.byte	0x3f
	.zero		1


	//   ....[31]....
        /*0320*/ 	.word	0x0000a7c0
        /*0324*/ 	.word	0x00000000
        /*0328*/ 	.word	0x00036428
        /*032c*/ 	.short	0x010a
        /*032e*/ 	.byte	0x3f
	.zero		1


	//   ....[32]....
        /*0330*/ 	.word	0x0000a810
        /*0334*/ 	.word	0x00000000
        /*0338*/ 	.word	0x00036438
        /*033c*/ 	.short	0x010a
        /*033e*/ 	.byte	0x3f
	.zero		1


	//   ....[33]....
        /*0340*/ 	.word	0x0000a870
        /*0344*/ 	.word	0x00000000
        /*0348*/ 	.word	0x00036420
        /*034c*/ 	.short	0x010a
        /*034e*/ 	.byte	0x3f
	.zero		1


	//   ....[34]....
        /*0350*/ 	.word	0x0000a8c0
        /*0354*/ 	.word	0x00000000
        /*0358*/ 	.word	0x00036438
        /*035c*/ 	.short	0x010a
        /*035e*/ 	.byte	0x3f
	.zero		1


	//   ....[35]....
        /*0360*/ 	.word	0x0000a910
        /*0364*/ 	.word	0x00000000
        /*0368*/ 	.word	0x00036428
        /*036c*/ 	.short	0x010a
        /*036e*/ 	.byte	0x3f
	.zero		1


	//   ....[36]....
        /*0370*/ 	.word	0x0000a960
        /*0374*/ 	.word	0x00000000
        /*0378*/ 	.word	0x00036438
        /*037c*/ 	.short	0x010a
        /*037e*/ 	.byte	0x3f
	.zero		1


	//   ....[37]....
        /*0380*/ 	.word	0x0000aa30
        /*0384*/ 	.word	0x00000009
        /*0388*/ 	.word	0x00000000
        /*038c*/ 	.short	0x010a
        /*038e*/ 	.byte	0x3f
	.zero		1


	//   ....[38]....
        /*0390*/ 	.word	0x0000aa80
        /*0394*/ 	.word	0x00000003
        /*0398*/ 	.word	0x00000000
        /*039c*/ 	.short	0x010a
        /*039e*/ 	.byte	0x3f
	.zero		1


	//----- nvinfo : EIATTR_NUM_MBARRIERS
	.align		4
.L_1246:
        /*03a0*/ 	.byte	0x03, 0x38
        /*03a2*/ 	.short	0x0007


	//----- nvinfo : EIATTR_EXIT_INSTR_OFFSETS
	.align		4
        /*03a4*/ 	.byte	0x04, 0x1c
        /*03a6*/ 	.short	(.L_1248 - .L_1247)


	//   ....[0]....
.L_1247:
        /*03a8*/ 	.word	0x00000690


	//   ....[1]....
        /*03ac*/ 	.word	0x00004f50


	//   ....[2]....
        /*03b0*/ 	.word	0x00005ed0


	//   ....[3]....
        /*03b4*/ 	.word	0x0000a460


	//----- nvinfo : EIATTR_MAX_THREADS
	.align		4
.L_1248:
        /*03b8*/ 	.byte	0x04, 0x05
        /*03ba*/ 	.short	(.L_1250 - .L_1249)
.L_1249:
        /*03bc*/ 	.word	0x00000200
        /*03c0*/ 	.word	0x00000001
        /*03c4*/ 	.word	0x00000001


	//----- nvinfo : EIATTR_CRS_STACK_SIZE
	.align		4
.L_1250:
        /*03c8*/ 	.byte	0x04, 0x1e
        /*03ca*/ 	.short	(.L_1252 - .L_1251)
.L_1251:
        /*03cc*/ 	.word	0x00000000


	//----- nvinfo : EIATTR_CBANK_PARAM_SIZE
	.align		4
.L_1252:
        /*03d0*/ 	.byte	0x03, 0x19
        /*03d2*/ 	.short	0x0970


	//----- nvinfo : EIATTR_PARAM_CBANK
	.align		4
        /*03d4*/ 	.byte	0x04, 0x0a
        /*03d6*/ 	.short	(.L_1254 - .L_1253)
	.align		4
.L_1253:
        /*03d8*/ 	.word	index@(.nv.constant0._ZN7cutlass13device_kernelIN5flash11enable_sm90INS1_16FlashAttnBwdSm90INS1_25CollectiveMainloopBwdSm90ILi2ELi1ELi1EN4cute5tupleIJNS5_1CILi1EEES8_S8_EEENS6_IJNS7_ILi64EEENS7_ILi96EEENS7_ILi192EEEEEENS_10bfloat16_tEfNS_4arch4Sm90ELb0ELb1ELb0ELb0ELb1ELb0ELb1ELb0ELi3ELi1ELi1ELi1ELb0EEENS1_21CollectiveEpilogueBwdISD_SE_SG_Li384ELb0ELb1ELi3EEENS1_19SingleTileSchedulerILb0ELb0ELb0ELi96EEEEEEEEEvNT_6ParamsE)
        /*03dc*/ 	.short	0x0210
        /*03de*/ 	.short	0x0970


	//----- nvinfo : EIATTR_SW_WAR
	.align		4
.L_1254:
        /*03e0*/ 	.byte	0x04, 0x36
        /*03e2*/ 	.short	(.L_1256 - .L_1255)
.L_1255:
        /*03e4*/ 	.word	0x00000008
.L_1256:


//--------------------- .nv.info._ZN7cutlass13device_kernelIN5flash11enable_sm90INS1_16FlashAttnBwdSm90INS1_25CollectiveMainloopBwdSm90ILi2ELi1ELi1EN4cute5tupleIJNS5_1CILi1EEES8_S8_EEENS6_IJNS7_ILi64EEENS7_ILi96EEENS7_ILi192EEEEEENS_10bfloat16_tEfNS_4arch4Sm90ELb0ELb1ELb0ELb0ELb0ELb0ELb1ELb0ELi3ELi1ELi1ELi1ELb0EEENS1_24CollectiveEpilogueBwdGQAISD_fSG_Li384ELb0ELb0EEENS1_19SingleTileSchedulerILb0ELb0ELb0ELi96EEEEEEEEEvNT_6ParamsE --------------------------
	.section	.nv.info._ZN7cutlass13device_kernelIN5flash11enable_sm90INS1_16FlashAttnBwdSm90INS1_25CollectiveMainloopBwdSm90ILi2ELi1ELi1EN4cute5tupleIJNS5_1CILi1EEES8_S8_EEENS6_IJNS7_ILi64EEENS7_ILi96EEENS7_ILi192EEEEEENS_10bfloat16_tEfNS_4arch4Sm90ELb0ELb1ELb0ELb0ELb0ELb0ELb1ELb0ELi3ELi1ELi1ELi1ELb0EEENS1_24CollectiveEpilogueBwdGQAISD_fSG_Li384ELb0ELb0EEENS1_19SingleTileSchedulerILb0ELb0ELb0ELi96EEEEEEEEEvNT_6ParamsE,"",@"SHT_CUDA_INFO"
	.sectionflags	@""
	.align	4


	//----- nvinfo : EIATTR_CUDA_API_VERSION
	.align		4
        /*0000*/ 	.byte	0x04, 0x37
        /*0002*/ 	.short	(.L_1258 - .L_1257)
.L_1257:
        /*0004*/ 	.word	0x00000082


	//----- nvinfo : EIATTR_KPARAM_INFO
	.align		4
.L_1258:
        /*0008*/ 	.byte	0x04, 0x17
        /*000a*/ 	.short	(.L_1260 - .L_1259)
.L_1259:
        /*000c*/ 	.word	0x00000000
        /*0010*/ 	.short	0x0000
        /*0012*/ 	.short	0x0070
        /*0014*/ 	.byte	0x00, 0xf0, 0x01, 0x1a


	//----- nvinfo : EIATTR_SPARSE_MMA_MASK
	.align		4
.L_1260:
        /*0018*/ 	.byte	0x03, 0x50
        /*001a*/ 	.short	0x0000


	//----- nvinfo : EIATTR_MAXREG_COUNT
	.align		4
        /*001c*/ 	.byte	0x03, 0x1b
        /*001e*/ 	.short	0x0080


	//----- nvinfo : EIATTR_NUM_BARRIERS
	.align		4
        /*0020*/ 	.byte	0x02, 0x4c
        /*0022*/ 	.byte	0x10
	.zero		1


	//----- nvinfo : EIATTR_EXTERNS
	.align		4
        /*0024*/ 	.byte	0x04, 0x0f
        /*0026*/ 	.short	(.L_1262 - .L_1261)


	//   ....[0]....
	.align		4
.L_1261:
        /*0028*/ 	.word	index@(__assertfail)


	//----- nvinfo : EIATTR_MERCURY_ISA_VERSION
	.align		4
.L_1262:
        /*002c*/ 	.byte	0x03, 0x5f
        /*002e*/ 	.short	0x0101


	//----- nvinfo : EIATTR_INT_WARP_WIDE_INSTR_OFFSETS
	.align		4
        /*0030*/ 	.byte	0x04, 0x31
        /*0032*/ 	.short	(.L_1264 - .L_1263)


	//   ....[0]....
.L_1263:
        /*0034*/ 	.word	0x00000180


	//   ....[1]....
        /*0038*/ 	.word	0x000001b0


	//----- nvinfo : EIATTR_COOP_GROUP_MASK_REGIDS
	.align		4
.L_1264:
        /*003c*/ 	.byte	0x04, 0x29
        /*003e*/ 	.short	(.L_1266 - .L_1265)


	//   ....[0]....
.L_1265:
        /*0040*/ 	.word	0xffffffff


	//   ....[1]....
        /*0044*/ 	.word	0xffffffff


	//   ....[2]....
        /*0048*/ 	.word	0xffffffff


	//   ....[3]....
        /*004c*/ 	.word	0xffffffff


	//   ....[4]....
        /*0050*/ 	.word	0xffffffff


	//   ....[5]....
        /*0054*/ 	.word	0xffffffff


	//   ....[6]....
        /*0058*/ 	.word	0xffffffff


	//   ....[7]....
        /*005c*/ 	.word	0x0500000f


	//----- nvinfo : EIATTR_COOP_GROUP_INSTR_OFFSETS
	.align		4
.L_1266:
        /*0060*/ 	.byte	0x04, 0x28
        /*0062*/ 	.short	(.L_1268 - .L_1267)


	//   ....[0]....
.L_1267:
        /*0064*/ 	.word	0x00000060


	//   ....[1]....
        /*0068*/ 	.word	0x00000190


	//   ....[2]....
        /*006c*/ 	.word	0x000001e0


	//   ....[3]....
        /*0070*/ 	.word	0x000003d0


	//   ....[4]....
        /*0074*/ 	.word	0x000005d0


	//   ....[5]....
        /*0078*/ 	.word	0x00001080


	//   ....[6]....
        /*007c*/ 	.word	0x000048f0


	//   ....[7]....
        /*0080*/ 	.word	0x00007f80


	//----- nvinfo : EIATTR_REG_RECONFIG
	.align		4
.L_1268:
        /*0084*/ 	.byte	0x01, 0x54
	.zero		2


	//----- nvinfo : EIATTR_SYSCALL_OFFSETS
	.align		4
        /*0088*/ 	.byte	0x04, 0x46
        /*008a*/ 	.short	(.L_1270 - .L_1269)


	//   ....[0]....
.L_1269:
        /*008c*/ 	.word	0x00000ce0


	//   ....[1]....
        /*0090*/ 	.word	0x00000dd0


	//   ....[2]....
        /*0094*/ 	.word	0x00000f10


	//   ....[3]....
        /*0098*/ 	.word	0x00001000


	//----- nvinfo : EIATTR_MBARRIER_INSTR_OFFSETS
	.align		4
.L_1270:
        /*009c*/ 	.byte	0x04, 0x39
        /*009e*/ 	.short	(.L_1272 - .L_1271)


	//   ....[0]....
.L_1271:
        /*00a0*/ 	.word	0x00000280
        /*00a4*/ 	.word	0x000000ff
        /*00a8*/ 	.word	0x00036400
        /*00ac*/ 	.short	0x0100
        /*00ae*/ 	.byte	0x06
	.zero		1


	//   ....[1]....
        /*00b0*/ 	.word	0x00000380
        /*00b4*/ 	.word	0x000000ff
        /*00b8*/ 	.word	0x00036410
        /*00bc*/ 	.short	0x0100
        /*00be*/ 	.byte	0x08
	.zero		1


	//   ....[2]....
        /*00c0*/ 	.word	0x00000390
        /*00c4*/ 	.word	0x000000ff
        /*00c8*/ 	.word	0x00036420
        /*00cc*/ 	.short	0x0100
        /*00ce*/ 	.byte	0x08
	.zero		1


	//   ....[3]....
        /*00d0*/ 	.word	0x000003a0
        /*00d4*/ 	.word	0x000000ff
        /*00d8*/ 	.word	0x00036418
        /*00dc*/ 	.short	0x0100
        /*00de*/ 	.byte	0x08
	.zero		1


	//   ....[4]....
        /*00e0*/ 	.word	0x000003b0
        /*00e4*/ 	.word	0x000000ff
        /*00e8*/ 	.word	0x00036428
        /*00ec*/ 	.short	0x0100
        /*00ee*/ 	.byte	0x08
	.zero		1


	//   ....[5]....
        /*00f0*/ 	.word	0x000004e0
        /*00f4*/ 	.word	0x000000ff
        /*00f8*/ 	.word	0x00036430
        /*00fc*/ 	.short	0x0100
        /*00fe*/ 	.byte	0x08
	.zero		1


	//   ....[6]....
        /*0100*/ 	.word	0x000004f0
        /*0104*/ 	.word	0x000000ff
        /*0108*/ 	.word	0x00036438
        /*010c*/ 	.short	0x0100
        /*010e*/ 	.byte	0x08
	.zero		1


	//   ....[7]....
        /*0110*/ 	.word	0x000010b0
        /*0114*/ 	.word	0x000000ff
        /*0118*/ 	.word	0x00036400
        /*011c*/ 	.short	0x010a
        /*011e*/ 	.byte	0x25
	.zero		1


	//   ....[8]....
        /*0120*/ 	.word	0x000011a0
        /*0124*/ 	.word	0x000000ff
        /*0128*/ 	.word	0x00036400
        /*012c*/ 	.short	0x010a
        /*012e*/ 	.byte	0x25
	.zero		1


	//   ....[9]....
        /*0130*/ 	.word	0x000018e0
        /*0134*/ 	.word	0x00000003
        /*0138*/ 	.word	0x00036410
        /*013c*/ 	.short	0x010a
        /*013e*/ 	.byte	0x3f
	.zero		1


	//   ....[10]....
        /*0140*/ 	.word	0x00001920
        /*0144*/ 	.word	0x00000003
        /*0148*/ 	.word	0x00036410
        /*014c*/ 	.short	0x010a
        /*014e*/ 	.byte	0x3f
	.zero		1


	//   ....[11]....
        /*0150*/ 	.word	0x00001fc0
        /*0154*/ 	.word	0x000000ff
        /*0158*/ 	.word	0x00036430
        /*015c*/ 	.short	0x010a
        /*015e*/ 	.byte	0x25
	.zero		1


	//   ....[12]....
        /*0160*/ 	.word	0x00002000
        /*0164*/ 	.word	0x000000ff
        /*0168*/ 	.word	0x00036430
        /*016c*/ 	.short	0x010a
        /*016e*/ 	.byte	0x25
	.zero		1


	//   ....[13]....
        /*0170*/ 	.word	0x000039e0
        /*0174*/ 	.word	0x000000ff
        /*0178*/ 	.word	0x00000000
        /*017c*/ 	.short	0x0101
        /*017e*/ 	.byte	0x04
	.zero		1


	//   ....[14]....
        /*0180*/ 	.word	0x00003d80
        /*0184*/ 	.word	0x00000003
        /*0188*/ 	.word	0x00000000
        /*018c*/ 	.short	0x0101
        /*018e*/ 	.byte	0x3f
	.zero		1


	//   ....[15]....
        /*0190*/ 	.word	0x00005ed0
        /*0194*/ 	.word	0x00000000
        /*0198*/ 	.word	0x00036420
        /*019c*/ 	.short	0x010a
        /*019e*/ 	.byte	0x3f
	.zero		1


	//   ....[16]....
        /*01a0*/ 	.word	0x000066e0
        /*01a4*/ 	.word	0x00000000
        /*01a8*/ 	.word	0x00036438
        /*01ac*/ 	.short	0x010a
        /*01ae*/ 	.byte	0x3f
	.zero		1


	//   ....[17]....
        /*01b0*/ 	.word	0x00006a40
        /*01b4*/ 	.word	0x00000000
        /*01b8*/ 	.word	0x00036428
        /*01bc*/ 	.short	0x010a
        /*01be*/ 	.byte	0x3f
	.zero		1


	//   ....[18]....
        /*01c0*/ 	.word	0x00006d60
        /*01c4*/ 	.word	0x00000000
        /*01c8*/ 	.word	0x00036438
        /*01cc*/ 	.short	0x010a
        /*01ce*/ 	.byte	0x3f
	.zero		1


	//   ....[19]....
        /*01d0*/ 	.word	0x00007010
        /*01d4*/ 	.word	0x00000000
        /*01d8*/ 	.word	0x00036420
        /*01dc*/ 	.short	0x010a
        /*01de*/ 	.byte	0x3f
	.zero		1


	//   ....[20]....
        /*01e0*/ 	.word	0x00007390
        /*01e4*/ 	.word	0x00000000
        /*01e8*/ 	.word	0x00036438
        /*01ec*/ 	.short	0x010a
        /*01ee*/ 	.byte	0x3f
	.zero		1


	//   ....[21]....
        /*01f0*/ 	.word	0x00007680
        /*01f4*/ 	.word	0x00000000
        /*01f8*/ 	.word	0x00036428
        /*01fc*/ 	.short	0x010a
        /*01fe*/ 	.byte	0x3f
	.zero		1


	//   ....[22]....
        /*0200*/ 	.word	0x000079c0
        /*0204*/ 	.word	0x00000000
        /*0208*/ 	.word	0x00036438
        /*020c*/ 	.short	0x010a
        /*020e*/ 	.byte	0x3f
	.zero		1


	//   ....[23]....
        /*0210*/ 	.word	0x00007e10
        /*0214*/ 	.word	0x00000009
        /*0218*/ 	.word	0x00000000
        /*021c*/ 	.short	0x010a
        /*021e*/ 	.byte	0x3f
	.zero		1


	//   ....[24]....
        /*0220*/ 	.word	0x00007e90
        /*0224*/ 	.word	0x00000003
        /*0228*/ 	.word	0x00000000
        /*022c*/ 	.short	0x010a
        /*022e*/ 	.byte	0x3f
	.zero		1


	//   ....[25]....
        /*0230*/ 	.word	0x00007ee0
        /*0234*/ 	.word	0x00000004
        /*0238*/ 	.word	0x00036438
        /*023c*/ 	.short	0x010a
        /*023e*/ 	.byte	0x3f
	.zero		1


	//   ....[26]....
        /*0240*/ 	.word	0x00007fb0
        /*0244*/ 	.word	0x00000099
        /*0248*/ 	.word	0x00036400
        /*024c*/ 	.short	0x010a
        /*024e*/ 	.byte	0x3f
	.zero		1


	//   ....[27]....
        /*0250*/ 	.word	0x00008000
        /*0254*/ 	.word	0x00000003
        /*0258*/ 	.word	0x00036410
        /*025c*/ 	.short	0x010a
        /*025e*/ 	.byte	0x3f
	.zero		1


	//   ....[28]....
        /*0260*/ 	.word	0x00008050
        /*0264*/ 	.word	0x00000099
        /*0268*/ 	.word	0x00036430
        /*026c*/ 	.short	0x010a
        /*026e*/ 	.byte	0x3f
	.zero		1


	//   ....[29]....
        /*0270*/ 	.word	0x000080a0
        /*0274*/ 	.word	0x00000000
        /*0278*/ 	.word	0x00036420
        /*027c*/ 	.short	0x010a
        /*027e*/ 	.byte	0x3f
	.zero		1


	//   ....[30]....
        /*0280*/ 	.word	0x000080f0
        /*0284*/ 	.word	0x00000000
        /*0288*/ 	.word	0x00036438
        /*028c*/ 	.short	0x010a
        /*028e*/ 	.byte	0x3f
	.zero		1


	//   ....[31]....
        /*0290*/ 	.word	0x00008140
        /*0294*/ 	.word	0x00000000
        /*0298*/ 	.word	0x00036428
        /*029c*/ 	.short	0x010a
        /*029e*/ 	.byte	0x3f
	.zero		1


	//   ....[32]....
        /*02a0*/ 	.word	0x00008190
        /*02a4*/ 	.word	0x00000000
        /*02a8*/ 	.word	0x00036438
        /*02ac*/ 	.short	0x010a
        /*02ae*/ 	.byte	0x3f
	.zero		1


	//   ....[33]....
        /*02b0*/ 	.word	0x000081f0
        /*02b4*/ 	.word	0x00000000
        /*02b8*/ 	.word	0x00036420
        /*02bc*/ 	.short	0x010a
        /*02be*/ 	.byte	0x3f
	.zero		1


	//   ....[34]....
        /*02c0*/ 	.word	0x00008240
        /*02c4*/ 	.word	0x00000000
        /*02c8*/ 	.word	0x00036438
        /*02cc*/ 	.short	0x010a
        /*02ce*/ 	.byte	0x3f
	.zero		1


	//   ....[35]....
        /*02d0*/ 	.word	0x00008290
        /*02d4*/ 	.word	0x00000000
        /*02d8*/ 	.word	0x00036428
        /*02dc*/ 	.short	0x010a
        /*02de*/ 	.byte	0x3f
	.zero		1


	//   ....[36]....
        /*02e0*/ 	.word	0x000082e0
        /*02e4*/ 	.word	0x00000000
        /*02e8*/ 	.word	0x00036438
        /*02ec*/ 	.short	0x010a
        /*02ee*/ 	.byte	0x3f
	.zero		1


	//   ....[37]....
        /*02f0*/ 	.word	0x000083b0
        /*02f4*/ 	.word	0x00000009
        /*02f8*/ 	.word	0x00000000
        /*02fc*/ 	.short	0x010a
        /*02fe*/ 	.byte	0x3f
	.zero		1


	//   ....[38]....
        /*0300*/ 	.word	0x00008400
        /*0304*/ 	.word	0x00000003
        /*0308*/ 	.word	0x00000000
        /*030c*/ 	.short	0x010a
        /*030e*/ 	.byte	0x3f
	.zero		1


	//----- nvinfo : EIATTR_NUM_MBARRIERS
	.align		4
.L_1272:
        /*0310*/ 	.byte	0x03, 0x38
        /*0312*/ 	.short	0x0007


	//----- nvinfo : EIATTR_EXIT_INSTR_OFFSETS
	.align		4
        /*0314*/ 	.byte	0x04, 0x1c
        /*0316*/ 	.short	(.L_1274 - .L_1273)


	//   ....[0]....
.L_1273:
        /*0318*/ 	.word	0x00007f30


	//----- nvinfo : EIATTR_MAX_THREADS
	.align		4
.L_1274:
        /*031c*/ 	.byte	0x04, 0x05
        /*031e*/ 	.short	(.L_1276 - .L_1275)
.L_1275:
        /*0320*/ 	.word	0x00000200
        /*0324*/ 	.word	0x00000001
        /*0328*/ 	.word	0x00000001


	//----- nvinfo : EIATTR_CRS_STACK_SIZE
	.align		4
.L_1276:
        /*032c*/ 	.byte	0x04, 0x1e
        /*032e*/ 	.short	(.L_1278 - .L_1277)
.L_1277:
        /*0330*/ 	.word	0x00000000


	//----- nvinfo : EIATTR_CBANK_PARAM_SIZE
	.align		4
.L_1278:
        /*0334*/ 	.byte	0x03, 0x19
        /*0336*/ 	.short	0x06f0


	//----- nvinfo : EIATTR_PARAM_CBANK
	.align		4
        /*0338*/ 	.byte	0x04, 0x0a
        /*033a*/ 	.short	(.L_1280 - .L_1279)
	.align		4
.L_1279:
        /*033c*/ 	.word	index@(.nv.constant0._ZN7cutlass13device_kernelIN5flash11enable_sm90INS1_16FlashAttnBwdSm90INS1_25CollectiveMainloopBwdSm90ILi2ELi1ELi1EN4cute5tupleIJNS5_1CILi1EEES8_S8_EEENS6_IJNS7_ILi64EEENS7_ILi96EEENS7_ILi192EEEEEENS_10bfloat16_tEfNS_4arch4Sm90ELb0ELb1ELb0ELb0ELb0ELb0ELb1ELb0ELi3ELi1ELi1ELi1ELb0EEENS1_24CollectiveEpilogueBwdGQAISD_fSG_Li384ELb0ELb0EEENS1_19SingleTileSchedulerILb0ELb0ELb0ELi96EEEEEEEEEvNT_6ParamsE)
        /*0340*/ 	.short	0x0210
        /*0342*/ 	.short	0x06f0


	//----- nvinfo : EIATTR_SW_WAR
	.align		4
.L_1280:
        /*0344*/ 	.byte	0x04, 0x36
        /*0346*/ 	.short	(.L_1282 - .L_1281)
.L_1281:
        /*0348*/ 	.word	0x00000008
.L_1282:


//--------------------- .nv.info._ZN7cutlass13device_kernelIN5flash11enable_sm90INS1_16FlashAttnBwdSm90INS1_25CollectiveMainloopBwdSm90ILi2ELi1ELi1EN4cute5tupleIJNS5_1CILi1EEES8_S8_EEENS6_IJNS7_ILi64EEENS7_ILi96EEENS7_ILi192EEEEEENS_10bfloat16_tEfNS_4arch4Sm90ELb0ELb1ELb0ELb0ELb1ELb0ELb1ELb0ELi3ELi1ELi1ELi1ELb0EEENS1_24CollectiveEpilogueBwdGQAISD_fSG_Li384ELb0ELb1EEENS1_19SingleTileSchedulerILb0ELb0ELb0ELi96EEEEEEEEEvNT_6ParamsE --------------------------
	.section	.nv.info._ZN7cutlass13device_kernelIN5flash11enable_sm90INS1_16FlashAttnBwdSm90INS1_25CollectiveMainloopBwdSm90ILi2ELi1ELi1EN4cute5tupleIJNS5_1CILi1EEES8_S8_EEENS6_IJNS7_ILi64EEENS7_ILi96EEENS7_ILi192EEEEEENS_10bfloat16_tEfNS_4arch4Sm90ELb0ELb1ELb0ELb0ELb1ELb0ELb1ELb0ELi3ELi1ELi1ELi1ELb0EEENS1_24CollectiveEpilogueBwdGQAISD_fSG_Li384ELb0ELb1EEENS1_19SingleTileSchedulerILb0ELb0ELb0ELi96EEEEEEEEEvNT_6ParamsE,"",@"SHT_CUDA_INFO"
	.sectionflags	@""
	.align	4


	//----- nvinfo : EIATTR_CUDA_API_VERSION
	.align		4
        /*0000*/ 	.byte	0x04, 0x37
        /*0002*/ 	.short	(.L_1284 - .L_1283)
.L_1283:
        /*0004*/ 	.word	0x00000082


	//----- nvinfo : EIATTR_KPARAM_INFO
	.align		4
.L_1284:
        /*0008*/ 	.byte	0x04, 0x17
        /*000a*/ 	.short	(.L_1286 - .L_1285)
.L_1285:
        /*000c*/ 	.word	0x00000000
        /*0010*/ 	.short	0x0000
        /*0012*/ 	.short	0x0070
        /*0014*/ 	.byte	0x00, 0xf0, 0x01, 0x1a


	//----- nvinfo : EIATTR_SPARSE_MMA_MASK
	.align		4
.L_1286:
        /*0018*/ 	.byte	0x03, 0x50
        /*001a*/ 	.short	0x0000


	//----- nvinfo : EIATTR_MAXREG_COUNT
	.align		4
        /*001c*/ 	.byte	0x03, 0x1b
        /*001e*/ 	.short	0x0080


	//----- nvinfo : EIATTR_NUM_BARRIERS
	.align		4
        /*0020*/ 	.byte	0x02, 0x4c
        /*0022*/ 	.byte	0x10
	.zero		1


	//----- nvinfo : EIATTR_EXTERNS
	.align		4
        /*0024*/ 	.byte	0x04, 0x0f
        /*0026*/ 	.short	(.L_1288 - .L_1287)


	//   ....[0]....
	.align		4
.L_1287:
        /*0028*/ 	.word	index@(__assertfail)


	//----- nvinfo : EIATTR_MERCURY_ISA_VERSION
	.align		4
.L_1288:
        /*002c*/ 	.byte	0x03, 0x5f
        /*002e*/ 	.short	0x0101


	//----- nvinfo : EIATTR_INT_WARP_WIDE_INSTR_OFFSETS
	.align		4
        /*0030*/ 	.byte	0x04, 0x31
        /*0032*/ 	.short	(.L_1290 - .L_1289)


	//   ....[0]....
.L_1289:
        /*0034*/ 	.word	0x00000180


	//   ....[1]....
        /*0038*/ 	.word	0x000001b0


	//   ....[2]....
        /*003c*/ 	.word	0x000058b0


	//   ....[3]....
        /*0040*/ 	.word	0x00005ff0


	//   ....[4]....
        /*0044*/ 	.word	0x000065e0


	//   ....[5]....
        /*0048*/ 	.word	0x000068b0


	//   ....[6]....
        /*004c*/ 	.word	0x00006b10


	//   ....[7]....
        /*0050*/ 	.word	0x00006ca0


	//----- nvinfo : EIATTR_COOP_GROUP_MASK_REGIDS
	.align		4
.L_1290:
        /*0054*/ 	.byte	0x04, 0x29
        /*0056*/ 	.short	(.L_1292 - .L_1291)


	//   ....[0]....
.L_1291:
        /*0058*/ 	.word	0xffffffff


	//   ....[1]....
        /*005c*/ 	.word	0xffffffff


	//   ....[2]....
        /*0060*/ 	.word	0xffffffff


	//   ....[3]....
        /*0064*/ 	.word	0xffffffff


	//   ....[4]....
        /*0068*/ 	.word	0xffffffff


	//   ....[5]....
        /*006c*/ 	.word	0xffffffff


	//   ....[6]....
        /*0070*/ 	.word	0xffffffff


	//   ....[7]....
        /*0074*/ 	.word	0xffffffff


	//   ....[8]....
        /*0078*/ 	.word	0xffffffff


	//   ....[9]....
        /*007c*/ 	.word	0xffffffff


	//   ....[10]....
        /*0080*/ 	.word	0xffffffff


	//   ....[11]....
        /*0084*/ 	.word	0xffffffff


	//   ....[12]....
        /*0088*/ 	.word	0xffffffff


	//   ....[13]....
        /*008c*/ 	.word	0xffffffff


	//   ....[14]....
        /*0090*/ 	.word	0xffffffff


	//   ....[15]....
        /*0094*/ 	.word	0xffffffff


	//   ....[16]....
        /*0098*/ 	.word	0xffffffff


	//   ....[17]....
        /*009c*/ 	.word	0xffffffff


	//   ....[18]....
        /*00a0*/ 	.word	0xffffffff


	//   ....[19]....
        /*00a4*/ 	.word	0xffffffff


	//   ....[20]....
        /*00a8*/ 	.word	0x0500000f


	//   ....[21]....
        /*00ac*/ 	.word	0x0500000f


	//   ....[22]....
        /*00b0*/ 	.word	0x0500000f


	//   ....[23]....
        /*00b4*/ 	.word	0x0500000f


	//   ....[24]....
        /*00b8*/ 	.word	0x0500000f


	//   ....[25]....
        /*00bc*/ 	.word	0x0500000f


	//----- nvinfo : EIATTR_COOP_GROUP_INSTR_OFFSETS
	.align		4
.L_1292:
        /*00c0*/ 	.byte	0x04, 0x28
        /*00c2*/ 	.short	(.L_1294 - .L_1293)


	//   ....[0]....
.L_1293:
        /*00c4*/ 	.word	0x00000060


	//   ....[1]....
        /*00c8*/ 	.word	0x00000190


	//   ....[2]....
        /*00cc*/ 	.word	0x000001e0


	//   ....[3]....
        /*00d0*/ 	.word	0x000003d0


	//   ....[4]....
        /*00d4*/ 	.word	0x000005e0


	//   ....[5]....
        /*00d8*/ 	.word	0x00001090


	//   ....[6]....
        /*00dc*/ 	.word	0x000046e0


	//   ....[7]....
        /*00e0*/ 	.word	0x00004860


	//   ....[8]....
        /*00e4*/ 	.word	0x00004b10


	//   ....[9]....
        /*00e8*/ 	.word	0x00004ca0


	//   ....[10]....
        /*00ec*/ 	.word	0x00004dc0


	//   ....[11]....
        /*00f0*/ 	.word	0x00005320


	//   ....[12]....
        /*00f4*/ 	.word	0x000057e0


	//   ....[13]....
        /*00f8*/ 	.word	0x00005b30


	//   ....[14]....
        /*00fc*/ 	.word	0x00005f20


	//   ....[15]....
        /*0100*/ 	.word	0x00006160


	//   ....[16]....
        /*0104*/ 	.word	0x00006510


	//   ....[17]....
        /*0108*/ 	.word	0x000067f0


	//   ....[18]....
        /*010c*/ 	.word	0x00006a10


	//   ....[19]....
        /*0110*/ 	.word	0x00006ba0


	//   ....[20]....
        /*0114*/ 	.word	0x00009340


	//   ....[21]....
        /*0118*/ 	.word	0x00009490


	//   ....[22]....
        /*011c*/ 	.word	0x00009500


	//   ....[23]....
        /*0120*/ 	.word	0x00009570


	//   ....[24]....
        /*0124*/ 	.word	0x000095e0


	//   ....[25]....
        /*0128*/ 	.word	0x00009650


	//----- nvinfo : EIATTR_REG_RECONFIG
	.align		4
.L_1294:
        /*012c*/ 	.byte	0x01, 0x54
	.zero		2


	//----- nvinfo : EIATTR_SYSCALL_OFFSETS
	.align		4
        /*0130*/ 	.byte	0x04, 0x46
        /*0132*/ 	.short	(.L_1296 - .L_1295)


	//   ....[0]....
.L_1295:
        /*0134*/ 	.word	0x00000cf0


	//   ....[1]....
        /*0138*/ 	.word	0x00000de0


	//   ....[2]....
        /*013c*/ 	.word	0x00000f20


	//   ....[3]....
        /*0140*/ 	.word	0x00001010


	//----- nvinfo : EIATTR_MBARRIER_INSTR_OFFSETS
	.align		4
.L_1296:
        /*0144*/ 	.byte	0x04, 0x39
        /*0146*/ 	.short	(.L_1298 - .L_1297)


	//   ....[0]....
.L_1297:
        /*0148*/ 	.word	0x00000280
        /*014c*/ 	.word	0x000000ff
        /*0150*/ 	.word	0x00036400
        /*0154*/ 	.short	0x0100
        /*0156*/ 	.byte	0x06
	.zero		1


	//   ....[1]....
        /*0158*/ 	.word	0x00000380
        /*015c*/ 	.word	0x000000ff
        /*0160*/ 	.word	0x00036410
        /*0164*/ 	.short	0x0100
        /*0166*/ 	.byte	0x08
	.zero		1


	//   ....[2]....
        /*0168*/ 	.word	0x00000390
        /*016c*/ 	.word	0x000000ff
        /*0170*/ 	.word	0x00036420
        /*0174*/ 	.short	0x0100
        /*0176*/ 	.byte	0x08
	.zero		1


	//   ....[3]....
        /*0178*/ 	.word	0x000003a0
        /*017c*/ 	.word	0x000000ff
        /*0180*/ 	.word	0x00036418
        /*0184*/ 	.short	0x0100
        /*0186*/ 	.byte	0x08
	.zero		1


	//   ....[4]....
        /*0188*/ 	.word	0x000003b0
        /*018c*/ 	.word	0x000000ff
        /*0190*/ 	.word	0x00036428
        /*0194*/ 	.short	0x0100
        /*0196*/ 	.byte	0x08
	.zero		1


	//   ....[5]....
        /*0198*/ 	.word	0x000004e0
        /*019c*/ 	.word	0x000000ff
        /*01a0*/ 	.word	0x00036430
        /*01a4*/ 	.short	0x0100
        /*01a6*/ 	.byte	0x08
	.zero		1


	//   ....[6]....
        /*01a8*/ 	.word	0x000004f0
        /*01ac*/ 	.word	0x000000ff
        /*01b0*/ 	.word	0x00036438
        /*01b4*/ 	.short	0x0100
        /*01b6*/ 	.byte	0x08
	.zero		1


	//   ....[7]....
        /*01b8*/ 	.word	0x000010c0
        /*01bc*/ 	.word	0x000000ff
        /*01c0*/ 	.word	0x00036400
        /*01c4*/ 	.short	0x010a
        /*01c6*/ 	.byte	0x25
	.zero		1


	//   ....[8]....
        /*01c8*/ 	.word	0x000011b0
        /*01cc*/ 	.word	0x000000ff
        /*01d0*/ 	.word	0x00036400
        /*01d4*/ 	.short	0x010a
        /*01d6*/ 	.byte	0x25
	.zero		1


	//   ....[9]....
        /*01d8*/ 	.word	0x000018f0
        /*01dc*/ 	.word	0x00000003
        /*01e0*/ 	.word	0x00036410
        /*01e4*/ 	.short	0x010a
        /*01e6*/ 	.byte	0x3f
	.zero		1


	//   ....[10]....
        /*01e8*/ 	.word	0x00001930
        /*01ec*/ 	.word	0x00000003
        /*01f0*/ 	.word	0x00036410
        /*01f4*/ 	.short	0x010a
        /*01f6*/ 	.byte	0x3f
	.zero		1


	//   ....[11]....
        /*01f8*/ 	.word	0x00001fb0
        /*01fc*/ 	.word	0x000000ff
        /*0200*/ 	.word	0x00036430
        /*0204*/ 	.short	0x010a
        /*0206*/ 	.byte	0x25
	.zero		1


	//   ....[12]....
        /*0208*/ 	.word	0x00001ff0
        /*020c*/ 	.word	0x000000ff
        /*0210*/ 	.word	0x00036430
        /*0214*/ 	.short	0x010a
        /*0216*/ 	.byte	0x25
	.zero		1


	//   ....[13]....
        /*0218*/ 	.word	0x000039d0
        /*021c*/ 	.word	0x000000ff
        /*0220*/ 	.word	0x00000000
        /*0224*/ 	.short	0x0101
        /*0226*/ 	.byte	0x04
	.zero		1


	//   ....[14]....
        /*0228*/ 	.word	0x00003d70
        /*022c*/ 	.word	0x00000003
        /*0230*/ 	.word	0x00000000
        /*0234*/ 	.short	0x0101
        /*0236*/ 	.byte	0x3f
	.zero		1


	//   ....[15]....
        /*0238*/ 	.word	0x00007290
        /*023c*/ 	.word	0x00000000
        /*0240*/ 	.word	0x00036420
        /*0244*/ 	.short	0x010a
        /*0246*/ 	.byte	0x3f
	.zero		1


	//   ....[16]....
        /*0248*/ 	.word	0x00007aa0
        /*024c*/ 	.word	0x00000000
        /*0250*/ 	.word	0x00036438
        /*0254*/ 	.short	0x010a
        /*0256*/ 	.byte	0x3f
	.zero		1


	//   ....[17]....
        /*0258*/ 	.word	0x00007e00
        /*025c*/ 	.word	0x00000000
        /*0260*/ 	.word	0x00036428
        /*0264*/ 	.short	0x010a
        /*0266*/ 	.byte	0x3f
	.zero		1


	//   ....[18]....
        /*0268*/ 	.word	0x00008120
        /*026c*/ 	.word	0x00000000
        /*0270*/ 	.word	0x00036438
        /*0274*/ 	.short	0x010a
        /*0276*/ 	.byte	0x3f
	.zero		1


	//   ....[19]....
        /*0278*/ 	.word	0x000083d0
        /*027c*/ 	.word	0x00000000
        /*0280*/ 	.word	0x00036420
        /*0284*/ 	.short	0x010a
        /*0286*/ 	.byte	0x3f
	.zero		1


	//   ....[20]....
        /*0288*/ 	.word	0x00008750
        /*028c*/ 	.word	0x00000000
        /*0290*/ 	.word	0x00036438
        /*0294*/ 	.short	0x010a
        /*0296*/ 	.byte	0x3f
	.zero		1


	//   ....[21]....
        /*0298*/ 	.word	0x00008a40
        /*029c*/ 	.word	0x00000000
        /*02a0*/ 	.word	0x00036428
        /*02a4*/ 	.short	0x010a
        /*02a6*/ 	.byte	0x3f
	.zero		1


	//   ....[22]....
        /*02a8*/ 	.word	0x00008d80
        /*02ac*/ 	.word	0x00000000
        /*02b0*/ 	.word	0x00036438
        /*02b4*/ 	.short	0x010a
        /*02b6*/ 	.byte	0x3f
	.zero		1


	//   ....[23]....
        /*02b8*/ 	.word	0x000091d0
        /*02bc*/ 	.word	0x00000009
        /*02c0*/ 	.word	0x00000000
        /*02c4*/ 	.short	0x010a
        /*02c6*/ 	.byte	0x3f
	.zero		1


	//   ....[24]....
        /*02c8*/ 	.word	0x00009250
        /*02cc*/ 	.word	0x00000003
        /*02d0*/ 	.word	0x00000000
        /*02d4*/ 	.short	0x010a
        /*02d6*/ 	.byte	0x3f
	.zero		1


	//   ....[25]....
        /*02d8*/ 	.word	0x000092a0
        /*02dc*/ 	.word	0x00000004
        /*02e0*/ 	.word	0x00036438
        /*02e4*/ 	.short	0x010a
        /*02e6*/ 	.byte	0x3f
	.zero		1


	//   ....[26]....
        /*02e8*/ 	.word	0x00009370
        /*02ec*/ 	.word	0x00000099
        /*02f0*/ 	.word	0x00036400
        /*02f4*/ 	.short	0x010a
        /*02f6*/ 	.byte	0x3f
	.zero		1


	//   ....[27]....
        /*02f8*/ 	.word	0x000093c0
        /*02fc*/ 	.word	0x00000003
        /*0300*/ 	.word	0x00036410
        /*0304*/ 	.short	0x010a
        /*0306*/ 	.byte	0x3f
	.zero		1


	//   ....[28]....
        /*0308*/ 	.word	0x00009410
        /*030c*/ 	.word	0x00000099
        /*0310*/ 	.word	0x00036430
        /*0314*/ 	.short	0x010a
        /*0316*/ 	.byte	0x3f
	.zero		1


	//   ....[29]....
        /*0318*/ 	.word	0x00009690
        /*031c*/ 	.word	0x00000000
        /*0320*/ 	.word	0x00036420
        /*0324*/ 	.short	0x010a
        /*0326*/ 	.byte	0x3f
	.zero		1


	//   ....[30]....
        /*0328*/ 	.word	0x000096e0
        /*032c*/ 	.word	0x00000000
        /*0330*/ 	.word	0x00036438
        /*0334*/ 	.short	0x010a
        /*0336*/ 	.byte	0x3f
	.zero		1


	//   ....[31]....
        /*0338*/ 	.word	0x00009730
        /*033c*/ 	.word	0x00000000
        /*0340*/ 	.word	0x00036428
        /*0344*/ 	.short	0x010a
        /*0346*/ 	.byte	0x3f
	.zero		1


	//   ....[32]....
        /*0348*/ 	.word	0x00009780
        /*034c*/ 	.word	0x00000000
        /*0350*/ 	.word	0x00036438
        /*0354*/ 	.short	0x010a
        /*0356*/ 	.byte	0x3f
	.zero		1


	//   ....[33]....
        /*0358*/ 	.word	0x000097e0
        /*035c*/ 	.word	0x00000000
        /*0360*/ 	.word	0x00036420
        /*0364*/ 	.short	0x010a
        /*0366*/ 	.byte	0x3f
	.zero		1


	//   ....[34]....
        /*0368*/ 	.word	0x00009830
        /*036c*/ 	.word	0x00000000
        /*0370*/ 	.word	0x00036438
        /*0374*/ 	.short	0x010a
        /*0376*/ 	.byte	0x3f
	.zero		1


	//   ....[35]....
        /*0378*/ 	.word	0x00009880
        /*037c*/ 	.word	0x00000000
        /*0380*/ 	.word	0x00036428
        /*0384*/ 	.short	0x010a
        /*0386*/ 	.byte	0x3f
	.zero		1


	//   ....[36]....
        /*0388*/ 	.word	0x000098d0
        /*038c*/ 	.word	0x00000000
        /*0390*/ 	.word	0x00036438
        /*0394*/ 	.short	0x010a
        /*0396*/ 	.byte	0x3f
	.zero		1


	//   ....[37]....
        /*0398*/ 	.word	0x000099a0
        /*039c*/ 	.word	0x00000009
        /*03a0*/ 	.word	0x00000000
        /*03a4*/ 	.short	0x010a
        /*03a6*/ 	.byte	0x3f
	.zero		1


	//   ....[38]....
        /*03a8*/ 	.word	0x000099f0
        /*03ac*/ 	.word	0x00000003
        /*03b0*/ 	.word	0x00000000
        /*03b4*/ 	.short	0x010a
        /*03b6*/ 	.byte	0x3f
	.zero		1


	//----- nvinfo : EIATTR_NUM_MBARRIERS
	.align		4
.L_1298:
        /*03b8*/ 	.byte	0x03, 0x38
        /*03ba*/ 	.short	0x0007


	//----- nvinfo : EIATTR_EXIT_INSTR_OFFSETS
	.align		4
        /*03bc*/ 	.byte	0x04, 0x1c
        /*03be*/ 	.short	(.L_1300 - .L_1299)


	//   ....[0]....
.L_1299:
        /*03c0*/ 	.word	0x000092f0


	//----- nvinfo : EIATTR_MAX_THREADS
	.align		4
.L_1300:
        /*03c4*/ 	.byte	0x04, 0x05
        /*03c6*/ 	.short	(.L_1302 - .L_1301)
.L_1301:
        /*03c8*/ 	.word	0x00000200
        /*03cc*/ 	.word	0x00000001
        /*03d0*/ 	.word	0x00000001


	//----- nvinfo : EIATTR_CRS_STACK_SIZE
	.align		4
.L_1302:
        /*03d4*/ 	.byte	0x04, 0x1e
        /*03d6*/ 	.short	(.L_1304 - .L_1303)
.L_1303:
        /*03d8*/ 	.word	0x00000000


	//----- nvinfo : EIATTR_CBANK_PARAM_SIZE
	.align		4
.L_1304:
        /*03dc*/ 	.byte	0x03, 0x19
        /*03de*/ 	.short	0x06f0


	//----- nvinfo : EIATTR_PARAM_CBANK
	.align		4
        /*03e0*/ 	.byte	0x04, 0x0a
        /*03e2*/ 	.short	(.L_1306 - .L_1305)
	.align		4
.L_1305:
        /*03e4*/ 	.word	index@(.nv.constant0._ZN7cutlass13device_kernelIN5flash11enable_sm90INS1_16FlashAttnBwdSm90INS1_25CollectiveMainloopBwdSm90ILi2ELi1ELi1EN4cute5tupleIJNS5_1CILi1EEES8_S8_EEENS6_IJNS7_ILi64EEENS7_ILi96EEENS7_ILi192EEEEEENS_10bfloat16_tEfNS_4arch4Sm90ELb0ELb1ELb0ELb0ELb1ELb0ELb1ELb0ELi3ELi1ELi1ELi1ELb0EEENS1_24CollectiveEpilogueBwdGQAISD_fSG_Li384ELb0ELb1EEENS1_19SingleTileSchedulerILb0ELb0ELb0ELi96EEEEEEEEEvNT_6ParamsE)
        /*03e8*/ 	.short	0x0210
        /*03ea*/ 	.short	0x06f0


	//----- nvinfo : EIATTR_SW_WAR
	.align		4
.L_1306:
        /*03ec*/ 	.byte	0x04, 0x36
        /*03ee*/ 	.short	(.L_1308 - .L_1307)
.L_1307:
        /*03f0*/ 	.word	0x00000008
.L_1308:


//--------------------- .nv.info._ZN7cutlass13device_kernelIN5flash11enable_sm90INS1_16FlashAttnBwdSm90INS1_25CollectiveMainloopBwdSm90ILi2ELi1ELi1EN4cute5tupleIJNS5_1CILi1EEES8_S8_EEENS6_IJNS7_ILi64EEENS7_ILi96EEENS7_ILi192EEEEEENS_10bfloat16_tEfNS_4arch4Sm90ELb0ELb1ELb0ELb1ELb0ELb0ELb1ELb0ELi3ELi1ELi1ELi1ELb0EEENS1_21CollectiveEpilogueBwdISD_SE_SG_Li384ELb1ELb1ELi3EEENS1_19SingleTileSchedulerILb1ELb0ELb0ELi96EEEEEEEEEvNT_6ParamsE --------------------------
	.section	.nv.info._ZN7cutlass13device_kernelIN5flash11enable_sm90INS1_16FlashAttnBwdSm90INS1_25CollectiveMainloopBwdSm90ILi2ELi1ELi1EN4cute5tupleIJNS5_1CILi1EEES8_S8_EEENS6_IJNS7_ILi64EEENS7_ILi96EEENS7_ILi192EEEEEENS_10bfloat16_tEfNS_4arch4Sm90ELb0ELb1ELb0ELb1ELb0ELb0ELb1ELb0ELi3ELi1ELi1ELi1ELb0EEENS1_21CollectiveEpilogueBwdISD_SE_SG_Li384ELb1ELb1ELi3EEENS1_19SingleTileSchedulerILb1ELb0ELb0ELi96EEEEEEEEEvNT_6ParamsE,"",@"SHT_CUDA_INFO"
	.sectionflags	@""
	.align	4


	//----- nvinfo : EIATTR_CUDA_API_VERSION
	.align		4
        /*0000*/ 	.byte	0x04, 0x37
        /*0002*/ 	.short	(.L_1310 - .L_1309)
.L_1309:
        /*0004*/ 	.word	0x00000082


	//----- nvinfo : EIATTR_KPARAM_INFO
	.align		4
.L_1310:
        /*0008*/ 	.byte	0x04, 0x17
        /*000a*/ 	.short	(.L_1312 - .L_1311)
.L_1311:
        /*000c*/ 	.word	0x00000000
        /*0010*/ 	.short	0x0000
        /*0012*/ 	.short	0x0070
        /*0014*/ 	.byte	0x00, 0xf0, 0x01, 0x1a


	//----- nvinfo : EIATTR_SPARSE_MMA_MASK
	.align		4
.L_1312:
        /*0018*/ 	.byte	0x03, 0x50
        /*001a*/ 	.short	0x0000


	//----- nvinfo : EIATTR_MAXREG_COUNT
	.align		4
        /*001c*/ 	.byte	0x03, 0x1b
        /*001e*/ 	.short	0x0080


	//----- nvinfo : EIATTR_NUM_BARRIERS
	.align		4
        /*0020*/ 	.byte	0x02, 0x4c
        /*0022*/ 	.byte	0x10
	.zero		1


	//----- nvinfo : EIATTR_EXTERNS
	.align		4
        /*0024*/ 	.byte	0x04, 0x0f
        /*0026*/ 	.short	(.L_1314 - .L_1313)


	//   ....[0]....
	.align		4
.L_1313:
        /*0028*/ 	.word	index@(__assertfail)


	//----- nvinfo : EIATTR_MERCURY_ISA_VERSION
	.align		4
.L_1314:
        /*002c*/ 	.byte	0x03, 0x5f
        /*002e*/ 	.short	0x0101


	//----- nvinfo : EIATTR_INT_WARP_WIDE_INSTR_OFFSETS
	.align		4
        /*0030*/ 	.byte	0x04, 0x31
        /*0032*/ 	.short	(.L_1316 - .L_1315)


	//   ....[0]....
.L_1315:
        /*0034*/ 	.word	0x00000180


	//   ....[1]....
        /*0038*/ 	.word	0x000001b0


	//----- nvinfo : EIATTR_COOP_GROUP_MASK_REGIDS
	.align		4
.L_1316:
        /*003c*/ 	.byte	0x04, 0x29
        /*003e*/ 	.short	(.L_1318 - .L_1317)


	//   ....[0]....
.L_1317:
        /*0040*/ 	.word	0xffffffff


	//   ....[1]....
        /*0044*/ 	.word	0xffffffff


	//   ....[2]....
        /*0048*/ 	.word	0xffffffff


	//   ....[3]....
        /*004c*/ 	.word	0xffffffff


	//   ....[4]....
        /*0050*/ 	.word	0xffffffff


	//   ....[5]....
        /*0054*/ 	.word	0xffffffff


	//   ....[6]....
        /*0058*/ 	.word	0xffffffff


	//   ....[7]....
        /*005c*/ 	.word	0x0500000f


	//----- nvinfo : EIATTR_COOP_GROUP_INSTR_OFFSETS
	.align		4
.L_1318:
        /*0060*/ 	.byte	0x04, 0x28
        /*0062*/ 	.short	(.L_1320 - .L_1319)


	//   ....[0]....
.L_1319:
        /*0064*/ 	.word	0x00000060


	//   ....[1]....
        /*0068*/ 	.word	0x00000190


	//   ....[2]....
        /*006c*/ 	.word	0x000001e0


	//   ....[3]....
        /*0070*/ 	.word	0x000003d0


	//   ....[4]....
        /*0074*/ 	.word	0x000005f0


	//   ....[5]....
        /*0078*/ 	.word	0x000013e0


	//   ....[6]....
        /*007c*/ 	.word	0x00006cd0


	//   ....[7]....
        /*0080*/ 	.word	0x0000b120


	//----- nvinfo : EIATTR_REG_RECONFIG
	.align		4
.L_1320:
        /*0084*/ 	.byte	0x01, 0x54
	.zero		2


	//----- nvinfo : EIATTR_SYSCALL_OFFSETS
	.align		4
        /*0088*/ 	.byte	0x04, 0x46
        /*008a*/ 	.short	(.L_1322 - .L_1321)


	//   ....[0]....
.L_1321:
        /*008c*/ 	.word	0x00001040


	//   ....[1]....
        /*0090*/ 	.word	0x00001130


	//   ....[2]....
        /*0094*/ 	.word	0x00001270


	//   ....[3]....
        /*0098*/ 	.word	0x00001360


	//----- nvinfo : EIATTR_MBARRIER_INSTR_OFFSETS
	.align		4
.L_1322:
        /*009c*/ 	.byte	0x04, 0x39
        /*009e*/ 	.short	(.L_1324 - .L_1323)


	//   ....[0]....
.L_1323:
        /*00a0*/ 	.word	0x00000280
        /*00a4*/ 	.word	0x000000ff
        /*00a8*/ 	.word	0x00036400
        /*00ac*/ 	.short	0x0100
        /*00ae*/ 	.byte	0x06
	.zero		1


	//   ....[1]....
        /*00b0*/ 	.word	0x00000380
        /*00b4*/ 	.word	0x000000ff
        /*00b8*/ 	.word	0x00036410
        /*00bc*/ 	.short	0x0100
        /*00be*/ 	.byte	0x08
	.zero		1


	//   ....[2]....
        /*00c0*/ 	.word	0x00000390
        /*00c4*/ 	.word	0x000000ff
        /*00c8*/ 	.word	0x00036420
        /*00cc*/ 	.short	0x0100
        /*00ce*/ 	.byte	0x08
	.zero		1


	//   ....[3]....
        /*00d0*/ 	.word	0x000003a0
        /*00d4*/ 	.word	0x000000ff
        /*00d8*/ 	.word	0x00036418
        /*00dc*/ 	.short	0x0100
        /*00de*/ 	.byte	0x08
	.zero		1


	//   ....[4]....
        /*00e0*/ 	.word	0x000003b0
        /*00e4*/ 	.word	0x000000ff
        /*00e8*/ 	.word	0x00036428
        /*00ec*/ 	.short	0x0100
        /*00ee*/ 	.byte	0x08
	.zero		1


	//   ....[5]....
        /*00f0*/ 	.word	0x000004e0
        /*00f4*/ 	.word	0x000000ff
        /*00f8*/ 	.word	0x00036430
        /*00fc*/ 	.short	0x0100
        /*00fe*/ 	.byte	0x08
	.zero		1


	//   ....[6]....
        /*0100*/ 	.word	0x000004f0
        /*0104*/ 	.word	0x000000ff
        /*0108*/ 	.word	0x00036438
        /*010c*/ 	.short	0x0100
        /*010e*/ 	.byte	0x08
	.zero		1


	//   ....[7]....
        /*0110*/ 	.word	0x00001410
        /*0114*/ 	.word	0x000000ff
        /*0118*/ 	.word	0x00036400
        /*011c*/ 	.short	0x010a
        /*011e*/ 	.byte	0x24
	.zero		1


	//   ....[8]....
        /*0120*/ 	.word	0x00001500
        /*0124*/ 	.word	0x000000ff
        /*0128*/ 	.word	0x00036400
        /*012c*/ 	.short	0x010a
        /*012e*/ 	.byte	0x24
	.zero		1


	//   ....[9]....
        /*0130*/ 	.word	0x00001c30
        /*0134*/ 	.word	0x00000003
        /*0138*/ 	.word	0x00036410
        /*013c*/ 	.short	0x010a
        /*013e*/ 	.byte	0x3f
	.zero		1


	//   ....[10]....
        /*0140*/ 	.word	0x00001c70
        /*0144*/ 	.word	0x00000003
        /*0148*/ 	.word	0x00036410
        /*014c*/ 	.short	0x010a
        /*014e*/ 	.byte	0x3f
	.zero		1


	//   ....[11]....
        /*0150*/ 	.word	0x00002310
        /*0154*/ 	.word	0x000000ff
        /*0158*/ 	.word	0x00036430
        /*015c*/ 	.short	0x010a
        /*015e*/ 	.byte	0x24
	.zero		1


	//   ....[12]....
        /*0160*/ 	.word	0x00002350
        /*0164*/ 	.word	0x000000ff
        /*0168*/ 	.word	0x00036430
        /*016c*/ 	.short	0x010a
        /*016e*/ 	.byte	0x24
	.zero		1


	//   ....[13]....
        /*0170*/ 	.word	0x00003d00
        /*0174*/ 	.word	0x000000ff
        /*0178*/ 	.word	0x00000000
        /*017c*/ 	.short	0x0101
        /*017e*/ 	.byte	0x04
	.zero		1


	//   ....[14]....
        /*0180*/ 	.word	0x00004090
        /*0184*/ 	.word	0x00000003
        /*0188*/ 	.word	0x00000000
        /*018c*/ 	.short	0x0101
        /*018e*/ 	.byte	0x3f
	.zero		1


	//   ....[15]....
        /*0190*/ 	.word	0x00008fe0
        /*0194*/ 	.word	0x00000008
        /*0198*/ 	.word	0x00036420
        /*019c*/ 	.short	0x010a
        /*019e*/ 	.byte	0x3f
	.zero		1


	//   ....[16]....
        /*01a0*/ 	.word	0x00009800
        /*01a4*/ 	.word	0x00000008
        /*01a8*/ 	.word	0x00036438
        /*01ac*/ 	.short	0x010a
        /*01ae*/ 	.byte	0x3f
	.zero		1


	//   ....[17]....
        /*01b0*/ 	.word	0x00009b70
        /*01b4*/ 	.word	0x00000008
        /*01b8*/ 	.word	0x00036428
        /*01bc*/ 	.short	0x010a
        /*01be*/ 	.byte	0x3f
	.zero		1


	//   ....[18]....
        /*01c0*/ 	.word	0x00009ea0
        /*01c4*/ 	.word	0x00000008
        /*01c8*/ 	.word	0x00036438
        /*01cc*/ 	.short	0x010a
        /*01ce*/ 	.byte	0x3f
	.zero		1


	//   ....[19]....
        /*01d0*/ 	.word	0x0000a190
        /*01d4*/ 	.word	0x00000008
        /*01d8*/ 	.word	0x00036420
        /*01dc*/ 	.short	0x010a
        /*01de*/ 	.byte	0x3f
	.zero		1


	//   ....[20]....
        /*01e0*/ 	.word	0x0000a510
        /*01e4*/ 	.word	0x00000008
        /*01e8*/ 	.word	0x00036438
        /*01ec*/ 	.short	0x010a
        /*01ee*/ 	.byte	0x3f
	.zero		1


	//   ....[21]....
        /*01f0*/ 	.word	0x0000a810
        /*01f4*/ 	.word	0x00000008
        /*01f8*/ 	.word	0x00036428
        /*01fc*/ 	.short	0x010a
        /*01fe*/ 	.byte	0x3f
	.zero		1


	//   ....[22]....
        /*0200*/ 	.word	0x0000ab50
        /*0204*/ 	.word	0x00000008
        /*0208*/ 	.word	0x00036438
        /*020c*/ 	.short	0x010a
        /*020e*/ 	.byte	0x3f
	.zero		1


	//   ....[23]....
        /*0210*/ 	.word	0x0000afb0
        /*0214*/ 	.word	0x00000009
        /*0218*/ 	.word	0x00000000
        /*021c*/ 	.short	0x010a
        /*021e*/ 	.byte	0x3f
	.zero		1


	//   ....[24]....
        /*0220*/ 	.word	0x0000b030
        /*0224*/ 	.word	0x00000003
        /*0228*/ 	.word	0x00000000
        /*022c*/ 	.short	0x010a
        /*022e*/ 	.byte	0x3f
	.zero		1


	//   ....[25]....
        /*0230*/ 	.word	0x0000b080
        /*0234*/ 	.word	0x00000004
        /*0238*/ 	.word	0x00036438
        /*023c*/ 	.short	0x010a
        /*023e*/ 	.byte	0x3f
	.zero		1


	//   ....[26]....
        /*0240*/ 	.word	0x0000b150
        /*0244*/ 	.word	0x0000009a
        /*0248*/ 	.word	0x00036400
        /*024c*/ 	.short	0x010a
        /*024e*/ 	.byte	0x3f
	.zero		1


	//   ....[27]....
        /*0250*/ 	.word	0x0000b1a0
        /*0254*/ 	.word	0x00000003
        /*0258*/ 	.word	0x00036410
        /*025c*/ 	.short	0x010a
        /*025e*/ 	.byte	0x3f
	.zero		1


	//   ....[28]....
        /*0260*/ 	.word	0x0000b1f0
        /*0264*/ 	.word	0x0000009a
        /*0268*/ 	.word	0x00036430
        /*026c*/ 	.short	0x010a
        /*026e*/ 	.byte	0x3f
	.zero		1


	//   ....[29]....
        /*0270*/ 	.word	0x0000b240
        /*0274*/ 	.word	0x00000008
        /*0278*/ 	.word	0x00036420
        /*027c*/ 	.short	0x010a
        /*027e*/ 	.byte	0x3f
	.zero		1


	//   ....[30]....
        /*0280*/ 	.word	0x0000b290
        /*0284*/ 	.word	0x00000008
        /*0288*/ 	.word	0x00036438
        /*028c*/ 	.short	0x010a
        /*028e*/ 	.byte	0x3f
	.zero		1


	//   ....[31]....
        /*0290*/ 	.word	0x0000b2e0
        /*0294*/ 	.word	0x00000008
        /*0298*/ 	.word	0x00036428
        /*029c*/ 	.short	0x010a
        /*029e*/ 	.byte	0x3f
	.zero		1


	//   ....[32]....
        /*02a0*/ 	.word	0x0000b340
        /*02a4*/ 	.word	0x00000008
        /*02a8*/ 	.word	0x00036438
        /*02ac*/ 	.short	0x010a
        /*02ae*/ 	.byte	0x3f
	.zero		1


	//   ....[33]....
        /*02b0*/ 	.word	0x0000b3c0
        /*02b4*/ 	.word	0x00000008
        /*02b8*/ 	.word	0x00036420
        /*02bc*/ 	.short	0x010a
        /*02be*/ 	.byte	0x3f
	.zero		1


	//   ....[34]....
        /*02c0*/ 	.word	0x0000b410
        /*02c4*/ 	.word	0x00000008
        /*02c8*/ 	.word	0x00036438
        /*02cc*/ 	.short	0x010a
        /*02ce*/ 	.byte	0x3f
	.zero		1


	//   ....[35]....
        /*02d0*/ 	.word	0x0000b460
        /*02d4*/ 	.word	0x00000008
        /*02d8*/ 	.word	0x00036428
        /*02dc*/ 	.short	0x010a
        /*02de*/ 	.byte	0x3f
	.zero		1


	//   ....[36]....
        /*02e0*/ 	.word	0x0000b4b0
        /*02e4*/ 	.word	0x00000008
        /*02e8*/ 	.word	0x00036438
        /*02ec*/ 	.short	0x010a
        /*02ee*/ 	.byte	0x3f
	.zero		1


	//   ....[37]....
        /*02f0*/ 	.word	0x0000b580
        /*02f4*/ 	.word	0x00000009
        /*02f8*/ 	.word	0x00000000
        /*02fc*/ 	.short	0x010a
        /*02fe*/ 	.byte	0x3f
	.zero		1


	//   ....[38]....
        /*0300*/ 	.word	0x0000b5d0
        /*0304*/ 	.word	0x00000003
        /*0308*/ 	.word	0x00000000
        /*030c*/ 	.short	0x010a
        /*030e*/ 	.byte	0x3f
	.zero		1


	//----- nvinfo : EIATTR_NUM_MBARRIERS
	.align		4
.L_1324:
        /*0310*/ 	.byte	0x03, 0x38
        /*0312*/ 	.short	0x0007


	//----- nvinfo : EIATTR_EXIT_INSTR_OFFSETS
	.align		4
        /*0314*/ 	.byte	0x04, 0x1c
        /*0316*/ 	.short	(.L_1326 - .L_1325)


	//   ....[0]....
.L_1325:
        /*0318*/ 	.word	0x0000b0d0


	//----- nvinfo : EIATTR_MAX_THREADS
	.align		4
.L_1326:
        /*031c*/ 	.byte	0x04, 0x05
        /*031e*/ 	.short	(.L_1328 - .L_1327)
.L_1327:
        /*0320*/ 	.word	0x00000200
        /*0324*/ 	.word	0x00000001
        /*0328*/ 	.word	0x00000001


	//----- nvinfo : EIATTR_CRS_STACK_SIZE
	.align		4
.L_1328:
        /*032c*/ 	.byte	0x04, 0x1e
        /*032e*/ 	.short	(.L_1330 - .L_1329)
.L_1329:
        /*0330*/ 	.word	0x00000000


	//----- nvinfo : EIATTR_CBANK_PARAM_SIZE
	.align		4
.L_1330:
        /*0334*/ 	.byte	0x03, 0x19
        /*0336*/ 	.short	0x06f0


	//----- nvinfo : EIATTR_PARAM_CBANK
	.align		4
        /*0338*/ 	.byte	0x04, 0x0a
        /*033a*/ 	.short	(.L_1332 - .L_1331)
	.align		4
.L_1331:
        /*033c*/ 	.word	index@(.nv.constant0._ZN7cutlass13device_kernelIN5flash11enable_sm90INS1_16FlashAttnBwdSm90INS1_25CollectiveMainloopBwdSm90ILi2ELi1ELi1EN4cute5tupleIJNS5_1CILi1EEES8_S8_EEENS6_IJNS7_ILi64EEENS7_ILi96EEENS7_ILi192EEEEEENS_10bfloat16_tEfNS_4arch4Sm90ELb0ELb1ELb0ELb1ELb0ELb0ELb1ELb0ELi3ELi1ELi1ELi1ELb0EEENS1_21CollectiveEpilogueBwdISD_SE_SG_Li384ELb1ELb1ELi3EEENS1_19SingleTileSchedulerILb1ELb0ELb0ELi96EEEEEEEEEvNT_6ParamsE)
        /*0340*/ 	.short	0x0210
        /*0342*/ 	.short	0x06f0


	//----- nvinfo : EIATTR_SW_WAR
	.align		4
.L_1332:
        /*0344*/ 	.byte	0x04, 0x36
        /*0346*/ 	.short	(.L_1334 - .L_1333)
.L_1333:
        /*0348*/ 	.word	0x00000008
.L_1334:


//--------------------- .nv.info._ZN7cutlass13device_kernelIN5flash11enable_sm90INS1_16FlashAttnBwdSm90INS1_25CollectiveMainloopBwdSm90ILi2ELi1ELi1EN4cute5tupleIJNS5_1CILi1EEES8_S8_EEENS6_IJNS7_ILi64EEENS7_ILi96EEENS7_ILi192EEEEEENS_10bfloat16_tEfNS_4arch4Sm90ELb0ELb1ELb0ELb1ELb1ELb0ELb1ELb0ELi3ELi1ELi1ELi1ELb0EEENS1_21CollectiveEpilogueBwdISD_SE_SG_Li384ELb1ELb1ELi3EEENS1_19SingleTileSchedulerILb1ELb0ELb0ELi96EEEEEEEEEvNT_6ParamsE --------------------------
	.section	.nv.info._ZN7cutlass13device_kernelIN5flash11enable_sm90INS1_16FlashAttnBwdSm90INS1_25CollectiveMainloopBwdSm90ILi2ELi1ELi1EN4cute5tupleIJNS5_1CILi1EEES8_S8_EEENS6_IJNS7_ILi64EEENS7_ILi96EEENS7_ILi192EEEEEENS_10bfloat16_tEfNS_4arch4Sm90ELb0ELb1ELb0ELb1ELb1ELb0ELb1ELb0ELi3ELi1ELi1ELi1ELb0EEENS1_21CollectiveEpilogueBwdISD_SE_SG_Li384ELb1ELb1ELi3EEENS1_19SingleTileSchedulerILb1ELb0ELb0ELi96EEEEEEEEEvNT_6ParamsE,"",@"SHT_CUDA_INFO"
	.sectionflags	@""
	.align	4


	//----- nvinfo : EIATTR_CUDA_API_VERSION
	.align		4
        /*0000*/ 	.byte	0x04, 0x37
        /*0002*/ 	.short	(.L_1336 - .L_1335)
.L_1335:
        /*0004*/ 	.word	0x00000082


	//----- nvinfo : EIATTR_KPARAM_INFO
	.align		4
.L_1336:
        /*0008*/ 	.byte	0x04, 0x17
        /*000a*/ 	.short	(.L_1338 - .L_1337)
.L_1337:
        /*000c*/ 	.word	0x00000000
        /*0010*/ 	.short	0x0000
        /*0012*/ 	.short	0x0070
        /*0014*/ 	.byte	0x00, 0xf0, 0x01, 0x1a


	//----- nvinfo : EIATTR_SPARSE_MMA_MASK
	.align		4
.L_1338:
        /*0018*/ 	.byte	0x03, 0x50
        /*001a*/ 	.short	0x0000


	//----- nvinfo : EIATTR_MAXREG_COUNT
	.align		4
        /*001c*/ 	.byte	0x03, 0x1b
        /*001e*/ 	.short	0x0080


	//----- nvinfo : EIATTR_NUM_BARRIERS
	.align		4
        /*0020*/ 	.byte	0x02, 0x4c
        /*0022*/ 	.byte	0x10
	.zero		1


	//----- nvinfo : EIATTR_EXTERNS
	.align		4
        /*0024*/ 	.byte	0x04, 0x0f
        /*0026*/ 	.short	(.L_1340 - .L_1339)


	//   ....[0]....
	.align		4
.L_1339:
        /*0028*/ 	.word	index@(__assertfail)


	//----- nvinfo : EIATTR_MERCURY_ISA_VERSION
	.align		4
.L_1340:
        /*002c*/ 	.byte	0x03, 0x5f
        /*002e*/ 	.short	0x0101


	//----- nvinfo : EIATTR_INT_WARP_WIDE_INSTR_OFFSETS
	.align		4
        /*0030*/ 	.byte	0x04, 0x31
        /*0032*/ 	.short	(.L_1342 - .L_1341)


	//   ....[0]....
.L_1341:
        /*0034*/ 	.word	0x00000180


	//   ....[1]....
        /*0038*/ 	.word	0x000001b0


	//   ....[2]....
        /*003c*/ 	.word	0x00007d50


	//   ....[3]....
        /*0040*/ 	.word	0x000084d0


	//   ....[4]....
        /*0044*/ 	.word	0x00008ac0


	//   ....[5]....
        /*0048*/ 	.word	0x00008d90


	//   ....[6]....
        /*004c*/ 	.word	0x00008ff0


	//   ....[7]....
        /*0050*/ 	.word	0x00009180


	//----- nvinfo : EIATTR_COOP_GROUP_MASK_REGIDS
	.align		4
.L_1342:
        /*0054*/ 	.byte	0x04, 0x29
        /*0056*/ 	.short	(.L_1344 - .L_1343)


	//   ....[0]....
.L_1343:
        /*0058*/ 	.word	0xffffffff


	//   ....[1]....
        /*005c*/ 	.word	0xffffffff


	//   ....[2]....
        /*0060*/ 	.word	0xffffffff


	//   ....[3]....
        /*0064*/ 	.word	0xffffffff


	//   ....[4]....
        /*0068*/ 	.word	0xffffffff


	//   ....[5]....
        /*006c*/ 	.word	0xffffffff


	//   ....[6]....
        /*0070*/ 	.word	0xffffffff


	//   ....[7]....
        /*0074*/ 	.word	0xffffffff


	//   ....[8]....
        /*0078*/ 	.word	0xffffffff


	//   ....[9]....
        /*007c*/ 	.word	0xffffffff


	//   ....[10]....
        /*0080*/ 	.word	0xffffffff


	//   ....[11]....
        /*0084*/ 	.word	0xffffffff


	//   ....[12]....
        /*0088*/ 	.word	0xffffffff


	//   ....[13]....
        /*008c*/ 	.word	0xffffffff


	//   ....[14]....
        /*0090*/ 	.word	0xffffffff


	//   ....[15]....
        /*0094*/ 	.word	0xffffffff


	//   ....[16]....
        /*0098*/ 	.word	0x0500000f


	//   ....[17]....
        /*009c*/ 	.word	0x0500000f


	//   ....[18]....
        /*00a0*/ 	.word	0x0500000f


	//   ....[19]....
        /*00a4*/ 	.word	0x0500000f


	//----- nvinfo : EIATTR_COOP_GROUP_INSTR_OFFSETS
	.align		4
.L_1344:
        /*00a8*/ 	.byte	0x04, 0x28
        /*00aa*/ 	.short	(.L_1346 - .L_1345)


	//   ....[0]....
.L_1345:
        /*00ac*/ 	.word	0x00000060


	//   ....[1]....
        /*00b0*/ 	.word	0x00000190


	//   ....[2]....
        /*00b4*/ 	.word	0x000001e0


	//   ....[3]....
        /*00b8*/ 	.word	0x000003d0


	//   ....[4]....
        /*00bc*/ 	.word	0x000005f0


	//   ....[5]....
        /*00c0*/ 	.word	0x000013e0


	//   ....[6]....
        /*00c4*/ 	.word	0x00006cd0


	//   ....[7]....
        /*00c8*/ 	.word	0x000077c0


	//   ....[8]....
        /*00cc*/ 	.word	0x00007c80


	//   ....[9]....
        /*00d0*/ 	.word	0x00008010


	//   ....[10]....
        /*00d4*/ 	.word	0x00008400


	//   ....[11]....
        /*00d8*/ 	.word	0x00008640


	//   ....[12]....
        /*00dc*/ 	.word	0x000089f0


	//   ....[13]....
        /*00e0*/ 	.word	0x00008cd0


	//   ....[14]....
        /*00e4*/ 	.word	0x00008ef0


	//   ....[15]....
        /*00e8*/ 	.word	0x00009080


	//   ....[16]....
        /*00ec*/ 	.word	0x0000bf90


	//   ....[17]....
        /*00f0*/ 	.word	0x0000c0e0


	//   ....[18]....
        /*00f4*/ 	.word	0x0000c150


	//   ....[19]....
        /*00f8*/ 	.word	0x0000c1c0


	//----- nvinfo : EIATTR_REG_RECONFIG
	.align		4
.L_1346:
        /*00fc*/ 	.byte	0x01, 0x54
	.zero		2


	//----- nvinfo : EIATTR_SYSCALL_OFFSETS
	.align		4
        /*0100*/ 	.byte	0x04, 0x46
        /*0102*/ 	.short	(.L_1348 - .L_1347)


	//   ....[0]....
.L_1347:
        /*0104*/ 	.word	0x00001040


	//   ....[1]....
        /*0108*/ 	.word	0x00001130


	//   ....[2]....
        /*010c*/ 	.word	0x00001270


	//   ....[3]....
        /*0110*/ 	.word	0x00001360


	//----- nvinfo : EIATTR_MBARRIER_INSTR_OFFSETS
	.align		4
.L_1348:
        /*0114*/ 	.byte	0x04, 0x39
        /*0116*/ 	.short	(.L_1350 - .L_1349)


	//   ....[0]....
.L_1349:
        /*0118*/ 	.word	0x00000280
        /*011c*/ 	.word	0x000000ff
        /*0120*/ 	.word	0x00036400
        /*0124*/ 	.short	0x0100
        /*0126*/ 	.byte	0x06
	.zero		1


	//   ....[1]....
        /*0128*/ 	.word	0x00000380
        /*012c*/ 	.word	0x000000ff
        /*0130*/ 	.word	0x00036410
        /*0134*/ 	.short	0x0100
        /*0136*/ 	.byte	0x08
	.zero		1


	//   ....[2]....
        /*0138*/ 	.word	0x00000390
        /*013c*/ 	.word	0x000000ff
        /*0140*/ 	.word	0x00036420
        /*0144*/ 	.short	0x0100
        /*0146*/ 	.byte	0x08
	.zero		1


	//   ....[3]....
        /*0148*/ 	.word	0x000003a0
        /*014c*/ 	.word	0x000000ff
        /*0150*/ 	.word	0x00036418
        /*0154*/ 	.short	0x0100
        /*0156*/ 	.byte	0x08
	.zero		1


	//   ....[4]....
        /*0158*/ 	.word	0x000003b0
        /*015c*/ 	.word	0x000000ff
        /*0160*/ 	.word	0x00036428
        /*0164*/ 	.short	0x0100
        /*0166*/ 	.byte	0x08
	.zero		1


	//   ....[5]....
        /*0168*/ 	.word	0x000004e0
        /*016c*/ 	.word	0x000000ff
        /*0170*/ 	.word	0x00036430
        /*0174*/ 	.short	0x0100
        /*0176*/ 	.byte	0x08
	.zero		1


	//   ....[6]....
        /*0178*/ 	.word	0x000004f0
        /*017c*/ 	.word	0x000000ff
        /*0180*/ 	.word	0x00036438
        /*0184*/ 	.short	0x0100
        /*0186*/ 	.byte	0x08
	.zero		1


	//   ....[7]....
        /*0188*/ 	.word	0x00001410
        /*018c*/ 	.word	0x000000ff
        /*0190*/ 	.word	0x00036400
        /*0194*/ 	.short	0x010a
        /*0196*/ 	.byte	0x24
	.zero		1


	//   ....[8]....
        /*0198*/ 	.word	0x00001500
        /*019c*/ 	.word	0x000000ff
        /*01a0*/ 	.word	0x00036400
        /*01a4*/ 	.short	0x010a
        /*01a6*/ 	.byte	0x24
	.zero		1


	//   ....[9]....
        /*01a8*/ 	.word	0x00001c30
        /*01ac*/ 	.word	0x00000003
        /*01b0*/ 	.word	0x00036410
        /*01b4*/ 	.short	0x010a
        /*01b6*/ 	.byte	0x3f
	.zero		1


	//   ....[10]....
        /*01b8*/ 	.word	0x00001c70
        /*01bc*/ 	.word	0x00000003
        /*01c0*/ 	.word	0x00036410
        /*01c4*/ 	.short	0x010a
        /*01c6*/ 	.byte	0x3f
	.zero		1


	//   ....[11]....
        /*01c8*/ 	.word	0x00002310
        /*01cc*/ 	.word	0x000000ff
        /*01d0*/ 	.word	0x00036430
        /*01d4*/ 	.short	0x010a
        /*01d6*/ 	.byte	0x24
	.zero		1


	//   ....[12]....
        /*01d8*/ 	.word	0x00002350
        /*01dc*/ 	.word	0x000000ff
        /*01e0*/ 	.word	0x00036430
        /*01e4*/ 	.short	0x010a
        /*01e6*/ 	.byte	0x24
	.zero		1


	//   ....[13]....
        /*01e8*/ 	.word	0x00003d00
        /*01ec*/ 	.word	0x000000ff
        /*01f0*/ 	.word	0x00000000
        /*01f4*/ 	.short	0x0101
        /*01f6*/ 	.byte	0x04
	.zero		1


	//   ....[14]....
        /*01f8*/ 	.word	0x00004090
        /*01fc*/ 	.word	0x00000003
        /*0200*/ 	.word	0x00000000
        /*0204*/ 	.short	0x0101
        /*0206*/ 	.byte	0x3f
	.zero		1


	//   ....[15]....
        /*0208*/ 	.word	0x00009e50
        /*020c*/ 	.word	0x00000008
        /*0210*/ 	.word	0x00036420
        /*0214*/ 	.short	0x010a
        /*0216*/ 	.byte	0x3f
	.zero		1


	//   ....[16]....
        /*0218*/ 	.word	0x0000a670
        /*021c*/ 	.word	0x00000008
        /*0220*/ 	.word	0x00036438
        /*0224*/ 	.short	0x010a
        /*0226*/ 	.byte	0x3f
	.zero		1


	//   ....[17]....
        /*0228*/ 	.word	0x0000a9e0
        /*022c*/ 	.word	0x00000008
        /*0230*/ 	.word	0x00036428
        /*0234*/ 	.short	0x010a
        /*0236*/ 	.byte	0x3f
	.zero		1


	//   ....[18]....
        /*0238*/ 	.word	0x0000ad10
        /*023c*/ 	.word	0x00000008
        /*0240*/ 	.word	0x00036438
        /*0244*/ 	.short	0x010a
        /*0246*/ 	.byte	0x3f
	.zero		1


	//   ....[19]....
        /*0248*/ 	.word	0x0000b000
        /*024c*/ 	.word	0x00000008
        /*0250*/ 	.word	0x00036420
        /*0254*/ 	.short	0x010a
        /*0256*/ 	.byte	0x3f
	.zero		1


	//   ....[20]....
        /*0258*/ 	.word	0x0000b380
        /*025c*/ 	.word	0x00000008
        /*0260*/ 	.word	0x00036438
        /*0264*/ 	.short	0x010a
        /*0266*/ 	.byte	0x3f
	.zero		1


	//   ....[21]....
        /*0268*/ 	.word	0x0000b680
        /*026c*/ 	.word	0x00000008
        /*0270*/ 	.word	0x00036428
        /*0274*/ 	.short	0x010a
        /*0276*/ 	.byte	0x3f
	.zero		1


	//   ....[22]....
        /*0278*/ 	.word	0x0000b9c0
        /*027c*/ 	.word	0x00000008
        /*0280*/ 	.word	0x00036438
        /*0284*/ 	.short	0x010a
        /*0286*/ 	.byte	0x3f
	.zero		1


	//   ....[23]....
        /*0288*/ 	.word	0x0000be20
        /*028c*/ 	.word	0x00000009
        /*0290*/ 	.word	0x00000000
        /*0294*/ 	.short	0x010a
        /*0296*/ 	.byte	0x3f
	.zero		1


	//   ....[24]....
        /*0298*/ 	.word	0x0000bea0
        /*029c*/ 	.word	0x00000003
        /*02a0*/ 	.word	0x00000000
        /*02a4*/ 	.short	0x010a
        /*02a6*/ 	.byte	0x3f
	.zero		1


	//   ....[25]....
        /*02a8*/ 	.word	0x0000bef0
        /*02ac*/ 	.word	0x00000004
        /*02b0*/ 	.word	0x00036438
        /*02b4*/ 	.short	0x010a
        /*02b6*/ 	.byte	0x3f
	.zero		1


	//   ....[26]....
        /*02b8*/ 	.word	0x0000bfc0
        /*02bc*/ 	.word	0x0000009a
        /*02c0*/ 	.word	0x00036400
        /*02c4*/ 	.short	0x010a
        /*02c6*/ 	.byte	0x3f
	.zero		1


	//   ....[27]....
        /*02c8*/ 	.word	0x0000c010
        /*02cc*/ 	.word	0x00000003
        /*02d0*/ 	.word	0x00036410
        /*02d4*/ 	.short	0x010a
        /*02d6*/ 	.byte	0x3f
	.zero		1


	//   ....[28]....
        /*02d8*/ 	.word	0x0000c060
        /*02dc*/ 	.word	0x0000009a
        /*02e0*/ 	.word	0x00036430
        /*02e4*/ 	.short	0x010a
        /*02e6*/ 	.byte	0x3f
	.zero		1


	//   ....[29]....
        /*02e8*/ 	.word	0x0000c200
        /*02ec*/ 	.word	0x00000008
        /*02f0*/ 	.word	0x00036420
        /*02f4*/ 	.short	0x010a
        /*02f6*/ 	.byte	0x3f
	.zero		1


	//   ....[30]....
        /*02f8*/ 	.word	0x0000c250
        /*02fc*/ 	.word	0x00000008
        /*0300*/ 	.word	0x00036438
        /*0304*/ 	.short	0x010a
        /*0306*/ 	.byte	0x3f
	.zero		1


	//   ....[31]....
        /*0308*/ 	.word	0x0000c2a0
        /*030c*/ 	.word	0x00000008
        /*0310*/ 	.word	0x00036428
        /*0314*/ 	.short	0x010a
        /*0316*/ 	.byte	0x3f
	.zero		1


	//   ....[32]....
        /*0318*/ 	.word	0x0000c300
        /*031c*/ 	.word	0x00000008
        /*0320*/ 	.word	0x00036438
        /*0324*/ 	.short	0x010a
        /*0326*/ 	.byte	0x3f
	.zero		1


	//   ....[33]....
        /*0328*/ 	.word	0x0000c380
        /*032c*/ 	.word	0x00000008
        /*0330*/ 	.word	0x00036420
        /*0334*/ 	.short	0x010a
        /*0336*/ 	.byte	0x3f
	.zero		1


	//   ....[34]....
        /*0338*/ 	.word	0x0000c3d0
        /*033c*/ 	.word	0x00000008
        /*0340*/ 	.word	0x00036438
        /*0344*/ 	.short	0x010a
        /*0346*/ 	.byte	0x3f
	.zero		1


	//   ....[35]....
        /*0348*/ 	.word	0x0000c420
        /*034c*/ 	.word	0x00000008
        /*0350*/ 	.word	0x00036428
        /*0354*/ 	.short	0x010a
        /*0356*/ 	.byte	0x3f
	.zero		1


	//   ....[36]....
        /*0358*/ 	.word	0x0000c470
        /*035c*/ 	.word	0x00000008
        /*0360*/ 	.word	0x00036438
        /*0364*/ 	.short	0x010a
        /*0366*/ 	.byte	0x3f
	.zero		1


	//   ....[37]....
        /*0368*/ 	.word	0x0000c540
        /*036c*/ 	.word	0x00000009
        /*0370*/ 	.word	0x00000000
        /*0374*/ 	.short	0x010a
        /*0376*/ 	.byte	0x3f
	.zero		1


	//   ....[38]....
        /*0378*/ 	.word	0x0000c590
        /*037c*/ 	.word	0x00000003
        /*0380*/ 	.word	0x00000000
        /*0384*/ 	.short	0x010a
        /*0386*/ 	.byte	0x3f
	.zero		1


	//----- nvinfo : EIATTR_NUM_MBARRIERS
	.align		4
.L_1350:
        /*0388*/ 	.byte	0x03, 0x38
        /*038a*/ 	.short	0x0007


	//----- nvinfo : EIATTR_EXIT_INSTR_OFFSETS
	.align		4
        /*038c*/ 	.byte	0x04, 0x1c
        /*038e*/ 	.short	(.L_1352 - .L_1351)


	//   ....[0]....
.L_1351:
        /*0390*/ 	.word	0x0000bf40


	//----- nvinfo : EIATTR_MAX_THREADS
	.align		4
.L_1352:
        /*0394*/ 	.byte	0x04, 0x05
        /*0396*/ 	.short	(.L_1354 - .L_1353)
.L_1353:
        /*0398*/ 	.word	0x00000200
        /*039c*/ 	.word	0x00000001
        /*03a0*/ 	.word	0x00000001


	//----- nvinfo : EIATTR_CRS_STACK_SIZE
	.align		4
.L_1354:
        /*03a4*/ 	.byte	0x04, 0x1e
        /*03a6*/ 	.short	(.L_1356 - .L_1355)
.L_1355:
        /*03a8*/ 	.word	0x00000000


	//----- nvinfo : EIATTR_CBANK_PARAM_SIZE
	.align		4
.L_1356:
        /*03ac*/ 	.byte	0x03, 0x19
        /*03ae*/ 	.short	0x06f0


	//----- nvinfo : EIATTR_PARAM_CBANK
	.align		4
        /*03b0*/ 	.byte	0x04, 0x0a
        /*03b2*/ 	.short	(.L_1358 - .L_1357)
	.align		4
.L_1357:
        /*03b4*/ 	.word	index@(.nv.constant0._ZN7cutlass13device_kernelIN5flash11enable_sm90INS1_16FlashAttnBwdSm90INS1_25CollectiveMainloopBwdSm90ILi2ELi1ELi1EN4cute5tupleIJNS5_1CILi1EEES8_S8_EEENS6_IJNS7_ILi64EEENS7_ILi96EEENS7_ILi192EEEEEENS_10bfloat16_tEfNS_4arch4Sm90ELb0ELb1ELb0ELb1ELb1ELb0ELb1ELb0ELi3ELi1ELi1ELi1ELb0EEENS1_21CollectiveEpilogueBwdISD_SE_SG_Li384ELb1ELb1ELi3EEENS1_19SingleTileSchedulerILb1ELb0ELb0ELi96EEEEEEEEEvNT_6ParamsE)
        /*03b8*/ 	.short	0x0210
        /*03ba*/ 	.short	0x06f0


	//----- nvinfo : EIATTR_SW_WAR
	.align		4
.L_1358:
        /*03bc*/ 	.byte	0x04, 0x36
        /*03be*/ 	.short	(.L_1360 - .L_1359)
.L_1359:
        /*03c0*/ 	.word	0x00000008
.L_1360:


//--------------------- .nv.info._ZN7cutlass13device_kernelIN5flash11enable_sm90INS1_16FlashAttnBwdSm90INS1_25CollectiveMainloopBwdSm90ILi2ELi1ELi1EN4cute5tupleIJNS5_1CILi1EEES8_S8_EEENS6_IJNS7_ILi64EEENS7_ILi96EEENS7_ILi192EEEEEENS_10bfloat16_tEfNS_4arch4Sm90ELb0ELb1ELb0ELb1ELb0ELb0ELb1ELb0ELi3ELi1ELi1ELi1ELb0EEENS1_24CollectiveEpilogueBwdGQAISD_fSG_Li384ELb1ELb0EEENS1_19SingleTileSchedulerILb1ELb0ELb0ELi96EEEEEEEEEvNT_6ParamsE --------------------------
	.section	.nv.info._ZN7cutlass13device_kernelIN5flash11enable_sm90INS1_16FlashAttnBwdSm90INS1_25CollectiveMainloopBwdSm90ILi2ELi1ELi1EN4cute5tupleIJNS5_1CILi1EEES8_S8_EEENS6_IJNS7_ILi64EEENS7_ILi96EEENS7_ILi192EEEEEENS_10bfloat16_tEfNS_4arch4Sm90ELb0ELb1ELb0ELb1ELb0ELb0ELb1ELb0ELi3ELi1ELi1ELi1ELb0EEENS1_24CollectiveEpilogueBwdGQAISD_fSG_Li384ELb1ELb0EEENS1_19SingleTileSchedulerILb1ELb0ELb0ELi96EEEEEEEEEvNT_6ParamsE,"",@"SHT_CUDA_INFO"
	.sectionflags	@""
	.align	4


	//----- nvinfo : EIATTR_CUDA_API_VERSION
	.align		4
        /*0000*/ 	.byte	0x04, 0x37
        /*0002*/ 	.short	(.L_1362 - .L_1361)
.L_1361:
        /*0004*/ 	.word	0x00000082


	//----- nvinfo : EIATTR_KPARAM_INFO
	.align		4
.L_1362:
        /*0008*/ 	.byte	0x04, 0x17
        /*000a*/ 	.short	(.L_1364 - .L_1363)
.L_1363:
        /*000c*/ 	.word	0x00000000
        /*0010*/ 	.short	0x0000
        /*0012*/ 	.short	0x0070
        /*0014*/ 	.byte	0x00, 0xf0, 0x01, 0x1a


	//----- nvinfo : EIATTR_SPARSE_MMA_MASK
	.align		4
.L_1364:
        /*0018*/ 	.byte	0x03, 0x50
        /*001a*/ 	.short	0x0000


	//----- nvinfo : EIATTR_MAXREG_COUNT
	.align		4
        /*001c*/ 	.byte	0x03, 0x1b
        /*001e*/ 	.short	0x0080


	//----- nvinfo : EIATTR_NUM_BARRIERS
	.align		4
        /*0020*/ 	.byte	0x02, 0x4c
        /*0022*/ 	.byte	0x10
	.zero		1


	//----- nvinfo : EIATTR_EXTERNS
	.align		4
        /*0024*/ 	.byte	0x04, 0x0f
        /*0026*/ 	.short	(.L_1366 - .L_1365)


	//   ....[0]....
	.align		4
.L_1365:
        /*0028*/ 	.word	index@(__assertfail)


	//----- nvinfo : EIATTR_MERCURY_ISA_VERSION
	.align		4
.L_1366:
        /*002c*/ 	.byte	0x03, 0x5f
        /*002e*/ 	.short	0x0101


	//----- nvinfo : EIATTR_INT_WARP_WIDE_INSTR_OFFSETS
	.align		4
        /*0030*/ 	.byte	0x04, 0x31
        /*0032*/ 	.short	(.L_1368 - .L_1367)


	//   ....[0]....
.L_1367:
        /*0034*/ 	.word	0x00000180


	//   ....[1]....
        /*0038*/ 	.word	0x000001b0


	//----- nvinfo : EIATTR_COOP_GROUP_MASK_REGIDS
	.align		4
.L_1368:
        /*003c*/ 	.byte	0x04, 0x29
        /*003e*/ 	.short	(.L_1370 - .L_1369)


	//   ....[0]....
.L_1369:
        /*0040*/ 	.word	0xffffffff


	//   ....[1]....
        /*0044*/ 	.word	0xffffffff


	//   ....[2]....
        /*0048*/ 	.word	0xffffffff


	//   ....[3]....
        /*004c*/ 	.word	0xffffffff


	//   ....[4]....
        /*0050*/ 	.word	0xffffffff


	//   ....[5]....
        /*0054*/ 	.word	0xffffffff


	//   ....[6]....
        /*0058*/ 	.word	0xffffffff


	//   ....[7]....
        /*005c*/ 	.word	0x0500000f


	//----- nvinfo : EIATTR_COOP_GROUP_INSTR_OFFSETS
	.align		4
.L_1370:
        /*0060*/ 	.byte	0x04, 0x28
        /*0062*/ 	.short	(.L_1372 - .L_1371)


	//   ....[0]....
.L_1371:
        /*0064*/ 	.word	0x00000060


	//   ....[1]....
        /*0068*/ 	.word	0x00000190


	//   ....[2]....
        /*006c*/ 	.word	0x000001e0


	//   ....[3]....
        /*0070*/ 	.word	0x000003d0


	//   ....[4]....
        /*0074*/ 	.word	0x000005f0


	//   ....[5]....
        /*0078*/ 	.word	0x000013e0


	//   ....[6]....
        /*007c*/ 	.word	0x00004d00


	//   ....[7]....
        /*0080*/ 	.word	0x00009150


	//----- nvinfo : EIATTR_REG_RECONFIG
	.align		4
.L_1372:
        /*0084*/ 	.byte	0x01, 0x54
	.zero		2


	//----- nvinfo : EIATTR_SYSCALL_OFFSETS
	.align		4
        /*0088*/ 	.byte	0x04, 0x46
        /*008a*/ 	.short	(.L_1374 - .L_1373)


	//   ....[0]....
.L_1373:
        /*008c*/ 	.word	0x00001040


	//   ....[1]....
        /*0090*/ 	.word	0x00001130


	//   ....[2]....
        /*0094*/ 	.word	0x00001270


	//   ....[3]....
        /*0098*/ 	.word	0x00001360


	//----- nvinfo : EIATTR_MBARRIER_INSTR_OFFSETS
	.align		4
.L_1374:
        /*009c*/ 	.byte	0x04, 0x39
        /*009e*/ 	.short	(.L_1376 - .L_1375)


	//   ....[0]....
.L_1375:
        /*00a0*/ 	.word	0x00000280
        /*00a4*/ 	.word	0x000000ff
        /*00a8*/ 	.word	0x00036400
        /*00ac*/ 	.short	0x0100
        /*00ae*/ 	.byte	0x06
	.zero		1


	//   ....[1]....
        /*00b0*/ 	.word	0x00000380
        /*00b4*/ 	.word	0x000000ff
        /*00b8*/ 	.word	0x00036410
        /*00bc*/ 	.short	0x0100
        /*00be*/ 	.byte	0x08
	.zero		1


	//   ....[2]....
        /*00c0*/ 	.word	0x00000390
        /*00c4*/ 	.word	0x000000ff
        /*00c8*/ 	.word	0x00036420
        /*00cc*/ 	.short	0x0100
        /*00ce*/ 	.byte	0x08
	.zero		1


	//   ....[3]....
        /*00d0*/ 	.word	0x000003a0
        /*00d4*/ 	.word	0x000000ff
        /*00d8*/ 	.word	0x00036418
        /*00dc*/ 	.short	0x0100
        /*00de*/ 	.byte	0x08
	.zero		1


	//   ....[4]....
        /*00e0*/ 	.word	0x000003b0
        /*00e4*/ 	.word	0x000000ff
        /*00e8*/ 	.word	0x00036428
        /*00ec*/ 	.short	0x0100
        /*00ee*/ 	.byte	0x08
	.zero		1


	//   ....[5]....
        /*00f0*/ 	.word	0x000004e0
        /*00f4*/ 	.word	0x000000ff
        /*00f8*/ 	.word	0x00036430
        /*00fc*/ 	.short	0x0100
        /*00fe*/ 	.byte	0x08
	.zero		1


	//   ....[6]....
        /*0100*/ 	.word	0x000004f0
        /*0104*/ 	.word	0x000000ff
        /*0108*/ 	.word	0x00036438
        /*010c*/ 	.short	0x0100
        /*010e*/ 	.byte	0x08
	.zero		1


	//   ....[7]....
        /*0110*/ 	.word	0x00001410
        /*0114*/ 	.word	0x000000ff
        /*0118*/ 	.word	0x00036400
        /*011c*/ 	.short	0x010a
        /*011e*/ 	.byte	0x24
	.zero		1


	//   ....[8]....
        /*0120*/ 	.word	0x00001500
        /*0124*/ 	.word	0x000000ff
        /*0128*/ 	.word	0x00036400
        /*012c*/ 	.short	0x010a
        /*012e*/ 	.byte	0x24
	.zero		1


	//   ....[9]....
        /*0130*/ 	.word	0x00001c30
        /*0134*/ 	.word	0x00000003
        /*0138*/ 	.word	0x00036410
        /*013c*/ 	.short	0x010a
        /*013e*/ 	.byte	0x3f
	.zero		1


	//   ....[10]....
        /*0140*/ 	.word	0x00001c70
        /*0144*/ 	.word	0x00000003
        /*0148*/ 	.word	0x00036410
        /*014c*/ 	.short	0x010a
        /*014e*/ 	.byte	0x3f
	.zero		1


	//   ....[11]....
        /*0150*/ 	.word	0x00002310
        /*0154*/ 	.word	0x000000ff
        /*0158*/ 	.word	0x00036430
        /*015c*/ 	.short	0x010a
        /*015e*/ 	.byte	0x24
	.zero		1


	//   ....[12]....
        /*0160*/ 	.word	0x00002350
        /*0164*/ 	.word	0x000000ff
        /*0168*/ 	.word	0x00036430
        /*016c*/ 	.short	0x010a
        /*016e*/ 	.byte	0x24
	.zero		1


	//   ....[13]....
        /*0170*/ 	.word	0x00003d00
        /*0174*/ 	.word	0x000000ff
        /*0178*/ 	.word	0x00000000
        /*017c*/ 	.short	0x0101
        /*017e*/ 	.byte	0x04
	.zero		1


	//   ....[14]....
        /*0180*/ 	.word	0x00004090
        /*0184*/ 	.word	0x00000003
        /*0188*/ 	.word	0x00000000
        /*018c*/ 	.short	0x0101
        /*018e*/ 	.byte	0x3f
	.zero		1


	//   ....[15]....
        /*0190*/ 	.word	0x00007010
        /*0194*/ 	.word	0x00000008
        /*0198*/ 	.word	0x00036420
        /*019c*/ 	.short	0x010a
        /*019e*/ 	.byte	0x3f
	.zero		1


	//   ....[16]....
        /*01a0*/ 	.word	0x00007830
        /*01a4*/ 	.word	0x00000008
        /*01a8*/ 	.word	0x00036438
        /*01ac*/ 	.short	0x010a
        /*01ae*/ 	.byte	0x3f
	.zero		1


	//   ....[17]....
        /*01b0*/ 	.word	0x00007ba0
        /*01b4*/ 	.word	0x00000008
        /*01b8*/ 	.word	0x00036428
        /*01bc*/ 	.short	0x010a
        /*01be*/ 	.byte	0x3f
	.zero		1


	//   ....[18]....
        /*01c0*/ 	.word	0x00007ed0
        /*01c4*/ 	.word	0x00000008
        /*01c8*/ 	.word	0x00036438
        /*01cc*/ 	.short	0x010a
        /*01ce*/ 	.byte	0x3f
	.zero		1


	//   ....[19]....
        /*01d0*/ 	.word	0x000081c0
        /*01d4*/ 	.word	0x00000008
        /*01d8*/ 	.word	0x00036420
        /*01dc*/ 	.short	0x010a
        /*01de*/ 	.byte	0x3f
	.zero		1


	//   ....[20]....
        /*01e0*/ 	.word	0x00008540
        /*01e4*/ 	.word	0x00000008
        /*01e8*/ 	.word	0x00036438
        /*01ec*/ 	.short	0x010a
        /*01ee*/ 	.byte	0x3f
	.zero		1


	//   ....[21]....
        /*01f0*/ 	.word	0x00008840
        /*01f4*/ 	.word	0x00000008
        /*01f8*/ 	.word	0x00036428
        /*01fc*/ 	.short	0x010a
        /*01fe*/ 	.byte	0x3f
	.zero		1


	//   ....[22]....
        /*0200*/ 	.word	0x00008b80
        /*0204*/ 	.word	0x00000008
        /*0208*/ 	.word	0x00036438
        /*020c*/ 	.short	0x010a
        /*020e*/ 	.byte	0x3f
	.zero		1


	//   ....[23]....
        /*0210*/ 	.word	0x00008fe0
        /*0214*/ 	.word	0x00000009
        /*0218*/ 	.word	0x00000000
        /*021c*/ 	.short	0x010a
        /*021e*/ 	.byte	0x3f
	.zero		1


	//   ....[24]....
        /*0220*/ 	.word	0x00009060
        /*0224*/ 	.word	0x00000003
        /*0228*/ 	.word	0x00000000
        /*022c*/ 	.short	0x010a
        /*022e*/ 	.byte	0x3f
	.zero		1


	//   ....[25]....
        /*0230*/ 	.word	0x000090b0
        /*0234*/ 	.word	0x00000004
        /*0238*/ 	.word	0x00036438
        /*023c*/ 	.short	0x010a
        /*023e*/ 	.byte	0x3f
	.zero		1


	//   ....[26]....
        /*0240*/ 	.word	0x00009180
        /*0244*/ 	.word	0x0000009a
        /*0248*/ 	.word	0x00036400
        /*024c*/ 	.short	0x010a
        /*024e*/ 	.byte	0x3f
	.zero		1


	//   ....[27]....
        /*0250*/ 	.word	0x000091d0
        /*0254*/ 	.word	0x00000003
        /*0258*/ 	.word	0x00036410
        /*025c*/ 	.short	0x010a
        /*025e*/ 	.byte	0x3f
	.zero		1


	//   ....[28]....
        /*0260*/ 	.word	0x00009220
        /*0264*/ 	.word	0x0000009a
        /*0268*/ 	.word	0x00036430
        /*026c*/ 	.short	0x010a
        /*026e*/ 	.byte	0x3f
	.zero		1


	//   ....[29]....
        /*0270*/ 	.word	0x00009270
        /*0274*/ 	.word	0x00000008
        /*0278*/ 	.word	0x00036420
        /*027c*/ 	.short	0x010a
        /*027e*/ 	.byte	0x3f
	.zero		1


	//   ....[30]....
        /*0280*/ 	.word	0x000092c0
        /*0284*/ 	.word	0x00000008
        /*0288*/ 	.word	0x00036438
        /*028c*/ 	.short	0x010a
        /*028e*/ 	.byte	0x3f
	.zero		1


	//   ....[31]....
        /*0290*/ 	.word	0x00009310
        /*0294*/ 	.word	0x00000008
        /*0298*/ 	.word	0x00036428
        /*029c*/ 	.short	0x010a
        /*029e*/ 	.byte	0x3f
	.zero		1


	//   ....[32]....
        /*02a0*/ 	.word	0x00009370
        /*02a4*/ 	.word	0x00000008
        /*02a8*/ 	.word	0x00036438
        /*02ac*/ 	.short	0x010a
        /*02ae*/ 	.byte	0x3f
	.zero		1


	//   ....[33]....
        /*02b0*/ 	.word	0x000093f0
        /*02b4*/ 	.word	0x00000008
        /*02b8*/ 	.word	0x00036420
        /*02bc*/ 	.short	0x010a
        /*02be*/ 	.byte	0x3f
	.zero		1


	//   ....[34]....
        /*02c0*/ 	.word	0x00009440
        /*02c4*/ 	.word	0x00000008
        /*02c8*/ 	.word	0x00036438
        /*02cc*/ 	.short	0x010a
        /*02ce*/ 	.byte	0x3f
	.zero		1


	//   ....[35]....
        /*02d0*/ 	.word	0x00009490
        /*02d4*/ 	.word	0x00000008
        /*02d8*/ 	.word	0x00036428
        /*02dc*/ 	.short	0x010a
        /*02de*/ 	.byte	0x3f
	.zero		1


	//   ....[36]....
        /*02e0*/ 	.word	0x000094e0
        /*02e4*/ 	.word	0x00000008
        /*02e8*/ 	.word	0x00036438
        /*02ec*/ 	.short	0x010a
        /*02ee*/ 	.byte	0x3f
	.zero		1


	//   ....[37]....
        /*02f0*/ 	.word	0x000095b0
        /*02f4*/ 	.word	0x00000009
        /*02f8*/ 	.word	0x00000000
        /*02fc*/ 	.short	0x010a
        /*02fe*/ 	.byte	0x3f
	.zero		1


	//   ....[38]....
        /*0300*/ 	.word	0x00009600
        /*0304*/ 	.word	0x00000003
        /*0308*/ 	.word	0x00000000
        /*030c*/ 	.short	0x010a
        /*030e*/ 	.byte	0x3f
	.zero		1


	//----- nvinfo : EIATTR_NUM_MBARRIERS
	.align		4
.L_1376:
        /*0310*/ 	.byte	0x03, 0x38
        /*0312*/ 	.short	0x0007


	//----- nvinfo : EIATTR_EXIT_INSTR_OFFSETS
	.align		4
        /*0314*/ 	.byte	0x04, 0x1c
        /*0316*/ 	.short	(.L_1378 - .L_1377)


	//   ....[0]....
.L_1377:
        /*0318*/ 	.word	0x00009100


	//----- nvinfo : EIATTR_MAX_THREADS
	.align		4
.L_1378:
        /*031c*/ 	.byte	0x04, 0x05
        /*031e*/ 	.short	(.L_1380 - .L_1379)
.L_1379:
        /*0320*/ 	.word	0x00000200
        /*0324*/ 	.word	0x00000001
        /*0328*/ 	.word	0x00000001


	//----- nvinfo : EIATTR_CRS_STACK_SIZE
	.align		4
.L_1380:
        /*032c*/ 	.byte	0x04, 0x1e
        /*032e*/ 	.short	(.L_1382 - .L_1381)
.L_1381:
        /*0330*/ 	.word	0x00000000


	//----- nvinfo : EIATTR_CBANK_PARAM_SIZE
	.align		4
.L_1382:
        /*0334*/ 	.byte	0x03, 0x19
        /*0336*/ 	.short	0x06f0


	//----- nvinfo : EIATTR_PARAM_CBANK
	.align		4
        /*0338*/ 	.byte	0x04, 0x0a
        /*033a*/ 	.short	(.L_1384 - .L_1383)
	.align		4
.L_1383:
        /*033c*/ 	.word	index@(.nv.constant0._ZN7cutlass13device_kernelIN5flash11enable_sm90INS1_16FlashAttnBwdSm90INS1_25CollectiveMainloopBwdSm90ILi2ELi1ELi1EN4cute5tupleIJNS5_1CILi1EEES8_S8_EEENS6_IJNS7_ILi64EEENS7_ILi96EEENS7_ILi192EEEEEENS_10bfloat16_tEfNS_4arch4Sm90ELb0ELb1ELb0ELb1ELb0ELb0ELb1ELb0ELi3ELi1ELi1ELi1ELb0EEENS1_24CollectiveEpilogueBwdGQAISD_fSG_Li384ELb1ELb0EEENS1_19SingleTileSchedulerILb1ELb0ELb0ELi96EEEEEEEEEvNT_6ParamsE)
        /*0340*/ 	.short	0x0210
        /*0342*/ 	.short	0x06f0


	//----- nvinfo : EIATTR_SW_WAR
	.align		4
.L_1384:
        /*0344*/ 	.byte	0x04, 0x36
        /*0346*/ 	.short	(.L_1386 - .L_1385)
.L_1385:
        /*0348*/ 	.word	0x00000008
.L_1386:


//--------------------- .nv.info._ZN7cutlass13device_kernelIN5flash11enable_sm90INS1_16FlashAttnBwdSm90INS1_25CollectiveMainloopBwdSm90ILi2ELi1ELi1EN4cute5tupleIJNS5_1CILi1EEES8_S8_EEENS6_IJNS7_ILi64EEENS7_ILi96EEENS7_ILi192EEEEEENS_10bfloat16_tEfNS_4arch4Sm90ELb0ELb1ELb0ELb1ELb1ELb0ELb1ELb0ELi3ELi1ELi1ELi1ELb0EEENS1_24CollectiveEpilogueBwdGQAISD_fSG_Li384ELb1ELb1EEENS1_19SingleTileSchedulerILb1ELb0ELb0ELi96EEEEEEEEEvNT_6ParamsE --------------------------
	.section	.nv.info._ZN7cutlass13device_kernelIN5flash11enable_sm90INS1_16FlashAttnBwdSm90INS1_25CollectiveMainloopBwdSm90ILi2ELi1ELi1EN4cute5tupleIJNS5_1CILi1EEES8_S8_EEENS6_IJNS7_ILi64EEENS7_ILi96EEENS7_ILi192EEEEEENS_10bfloat16_tEfNS_4arch4Sm90ELb0ELb1ELb0ELb1ELb1ELb0ELb1ELb0ELi3ELi1ELi1ELi1ELb0EEENS1_24CollectiveEpilogueBwdGQAISD_fSG_Li384ELb1ELb1EEENS1_19SingleTileSchedulerILb1ELb0ELb0ELi96EEEEEEEEEvNT_6ParamsE,"",@"SHT_CUDA_INFO"
	.sectionflags	@""
	.align	4


	//----- nvinfo : EIATTR_CUDA_API_VERSION
	.align		4
        /*0000*/ 	.byte	0x04, 0x37
        /*0002*/ 	.short	(.L_1388 - .L_1387)
.L_1387:
        /*0004*/ 	.word	0x00000082


	//----- nvinfo : EIATTR_KPARAM_INFO
	.align		4
.L_1388:
        /*0008*/ 	.byte	0x04, 0x17
        /*000a*/ 	.short	(.L_1390 - .L_1389)
.L_1389:
        /*000c*/ 	.word	0x00000000
        /*0010*/ 	.short	0x0000
        /*0012*/ 	.short	0x0070
        /*0014*/ 	.byte	0x00, 0xf0, 0x01, 0x1a


	//----- nvinfo : EIATTR_SPARSE_MMA_MASK
	.align		4
.L_1390:
        /*0018*/ 	.byte	0x03, 0x50
        /*001a*/ 	.short	0x0000


	//----- nvinfo : EIATTR_MAXREG_COUNT
	.align		4
        /*001c*/ 	.byte	0x03, 0x1b
        /*001e*/ 	.short	0x0080


	//----- nvinfo : EIATTR_NUM_BARRIERS
	.align		4
        /*0020*/ 	.byte	0x02, 0x4c
        /*0022*/ 	.byte	0x10
	.zero		1


	//----- nvinfo : EIATTR_EXTERNS
	.align		4
        /*0024*/ 	.byte	0x04, 0x0f
        /*0026*/ 	.short	(.L_1392 - .L_1391)


	//   ....[0]....
	.align		4
.L_1391:
        /*0028*/ 	.word	index@(__assertfail)


	//----- nvinfo : EIATTR_MERCURY_ISA_VERSION
	.align		4
.L_1392:
        /*002c*/ 	.byte	0x03, 0x5f
        /*002e*/ 	.short	0x0101


	//----- nvinfo : EIATTR_INT_WARP_WIDE_INSTR_OFFSETS
	.align		4
        /*0030*/ 	.byte	0x04, 0x31
        /*0032*/ 	.short	(.L_1394 - .L_1393)


	//   ....[0]....
.L_1393:
        /*0034*/ 	.word	0x00000180


	//   ....[1]....
        /*0038*/ 	.word	0x000001b0


	//   ....[2]....
        /*003c*/ 	.word	0x00006210


	//   ....[3]....
        /*0040*/ 	.word	0x00006990


	//   ....[4]....
        /*0044*/ 	.word	0x00006f80


	//   ....[5]....
        /*0048*/ 	.word	0x00007250


	//   ....[6]....
        /*004c*/ 	.word	0x000074b0


	//   ....[7]....
        /*0050*/ 	.word	0x00007640


	//----- nvinfo : EIATTR_COOP_GROUP_MASK_REGIDS
	.align		4
.L_1394:
        /*0054*/ 	.byte	0x04, 0x29
        /*0056*/ 	.short	(.L_1396 - .L_1395)


	//   ....[0]....
.L_1395:
        /*0058*/ 	.word	0xffffffff


	//   ....[1]....
        /*005c*/ 	.word	0xffffffff


	//   ....[2]....
        /*0060*/ 	.word	0xffffffff


	//   ....[3]....
        /*0064*/ 	.word	0xffffffff


	//   ....[4]....
        /*0068*/ 	.word	0xffffffff


	//   ....[5]....
        /*006c*/ 	.word	0xffffffff


	//   ....[6]....
        /*0070*/ 	.word	0xffffffff


	//   ....[7]....
        /*0074*/ 	.word	0xffffffff


	//   ....[8]....
        /*0078*/ 	.word	0xffffffff


	//   ....[9]....
        /*007c*/ 	.word	0xffffffff


	//   ....[10]....
        /*0080*/ 	.word	0xffffffff


	//   ....[11]....
        /*0084*/ 	.word	0xffffffff


	//   ....[12]....
        /*0088*/ 	.word	0xffffffff


	//   ....[13]....
        /*008c*/ 	.word	0xffffffff


	//   ....[14]....
        /*0090*/ 	.word	0xffffffff


	//   ....[15]....
        /*0094*/ 	.word	0xffffffff


	//   ....[16]....
        /*0098*/ 	.word	0xffffffff


	//   ....[17]....
        /*009c*/ 	.word	0xffffffff


	//   ....[18]....
        /*00a0*/ 	.word	0xffffffff


	//   ....[19]....
        /*00a4*/ 	.word	0xffffffff


	//   ....[20]....
        /*00a8*/ 	.word	0x0500000f


	//   ....[21]....
        /*00ac*/ 	.word	0x0500000f


	//   ....[22]....
        /*00b0*/ 	.word	0x0500000f


	//   ....[23]....
        /*00b4*/ 	.word	0x0500000f


	//   ....[24]....
        /*00b8*/ 	.word	0x0500000f


	//   ....[25]....
        /*00bc*/ 	.word	0x0500000f


	//----- nvinfo : EIATTR_COOP_GROUP_INSTR_OFFSETS
	.align		4
.L_1396:
        /*00c0*/ 	.byte	0x04, 0x28
        /*00c2*/ 	.short	(.L_1398 - .L_1397)


	//   ....[0]....
.L_1397:
        /*00c4*/ 	.word	0x00000060


	//   ....[1]....
        /*00c8*/ 	.word	0x00000190


	//   ....[2]....
        /*00cc*/ 	.word	0x000001e0


	//   ....[3]....
        /*00d0*/ 	.word	0x000003d0


	//   ....[4]....
        /*00d4*/ 	.word	0x000005f0


	//   ....[5]....
        /*00d8*/ 	.word	0x000013e0


	//   ....[6]....
        /*00dc*/ 	.word	0x00004ad0


	//   ....[7]....
        /*00e0*/ 	.word	0x00004c60


	//   ....[8]....
        /*00e4*/ 	.word	0x00004ef0


	//   ....[9]....
        /*00e8*/ 	.word	0x00005080


	//   ....[10]....
        /*00ec*/ 	.word	0x00005190


	//   ....[11]....
        /*00f0*/ 	.word	0x00005c80


	//   ....[12]....
        /*00f4*/ 	.word	0x00006140


	//   ....[13]....
        /*00f8*/ 	.word	0x000064d0


	//   ....[14]....
        /*00fc*/ 	.word	0x000068c0


	//   ....[15]....
        /*0100*/ 	.word	0x00006b00


	//   ....[16]....
        /*0104*/ 	.word	0x00006eb0


	//   ....[17]....
        /*0108*/ 	.word	0x00007190


	//   ....[18]....
        /*010c*/ 	.word	0x000073b0


	//   ....[19]....
        /*0110*/ 	.word	0x00007540


	//   ....[20]....
        /*0114*/ 	.word	0x0000a450


	//   ....[21]....
        /*0118*/ 	.word	0x0000a5a0


	//   ....[22]....
        /*011c*/ 	.word	0x0000a610


	//   ....[23]....
        /*0120*/ 	.word	0x0000a680


	//   ....[24]....
        /*0124*/ 	.word	0x0000a6f0


	//   ....[25]....
        /*0128*/ 	.word	0x0000a760


	//----- nvinfo : EIATTR_REG_RECONFIG
	.align		4
.L_1398:
        /*012c*/ 	.byte	0x01, 0x54
	.zero		2


	//----- nvinfo : EIATTR_SYSCALL_OFFSETS
	.align		4
        /*0130*/ 	.byte	0x04, 0x46
        /*0132*/ 	.short	(.L_1400 - .L_1399)


	//   ....[0]....
.L_1399:
        /*0134*/ 	.word	0x00001040


	//   ....[1]....
        /*0138*/ 	.word	0x00001130


	//   ....[2]....
        /*013c*/ 	.word	0x00001270


	//   ....[3]....
        /*0140*/ 	.word	0x00001360


	//----- nvinfo : EIATTR_MBARRIER_INSTR_OFFSETS
	.align		4
.L_1400:
        /*0144*/ 	.byte	0x04, 0x39
        /*0146*/ 	.short	(.L_1402 - .L_1401)


	//   ....[0]....
.L_1401:
        /*0148*/ 	.word	0x00000280
        /*014c*/ 	.word	0x000000ff
        /*0150*/ 	.word	0x00036400
        /*0154*/ 	.short	0x0100
        /*0156*/ 	.byte	0x06
	.zero		1


	//   ....[1]....
        /*0158*/ 	.word	0x00000380
        /*015c*/ 	.word	0x000000ff
        /*0160*/ 	.word	0x00036410
        /*0164*/ 	.short	0x0100
        /*0166*/ 	.byte	0x08
	.zero		1


	//   ....[2]....
        /*0168*/ 	.word	0x00000390
        /*016c*/ 	.word	0x000000ff
        /*0170*/ 	.word	0x00036420
        /*0174*/ 	.short	0x0100
        /*0176*/ 	.byte	0x08
	.zero		1


	//   ....[3]....
        /*0178*/ 	.word	0x000003a0
        /*017c*/ 	.word	0x000000ff
        /*0180*/ 	.word	0x00036418
        /*0184*/ 	.short	0x0100
        /*0186*/ 	.byte	0x08
	.zero		1


	//   ....[4]....
        /*0188*/ 	.word	0x000003b0
        /*018c*/ 	.word	0x000000ff
        /*0190*/ 	.word	0x00036428
        /*0194*/ 	.short	0x0100
        /*0196*/ 	.byte	0x08
	.zero		1


	//   ....[5]....
        /*0198*/ 	.word	0x000004e0
        /*019c*/ 	.word	0x000000ff
        /*01a0*/ 	.word	0x00036430
        /*01a4*/ 	.short	0x0100
        /*01a6*/ 	.byte	0x08
	.zero		1


	//   ....[6]....
        /*01a8*/ 	.word	0x000004f0
        /*01ac*/ 	.word	0x000000ff
        /*01b0*/ 	.word	0x00036438
        /*01b4*/ 	.short	0x0100
        /*01b6*/ 	.byte	0x08
	.zero		1


	//   ....[7]....
        /*01b8*/ 	.word	0x00001410
        /*01bc*/ 	.word	0x000000ff
        /*01c0*/ 	.word	0x00036400
        /*01c4*/ 	.short	0x010a
        /*01c6*/ 	.byte	0x24
	.zero		1


	//   ....[8]....
        /*01c8*/ 	.word	0x00001500
        /*01cc*/ 	.word	0x000000ff
        /*01d0*/ 	.word	0x00036400
        /*01d4*/ 	.short	0x010a
        /*01d6*/ 	.byte	0x24
	.zero		1


	//   ....[9]....
        /*01d8*/ 	.word	0x00001c30
        /*01dc*/ 	.word	0x00000003
        /*01e0*/ 	.word	0x00036410
        /*01e4*/ 	.short	0x010a
        /*01e6*/ 	.byte	0x3f
	.zero		1


	//   ....[10]....
        /*01e8*/ 	.word	0x00001c70
        /*01ec*/ 	.word	0x00000003
        /*01f0*/ 	.word	0x00036410
        /*01f4*/ 	.short	0x010a
        /*01f6*/ 	.byte	0x3f
	.zero		1


	//   ....[11]....
        /*01f8*/ 	.word	0x00002310
        /*01fc*/ 	.word	0x000000ff
        /*0200*/ 	.word	0x00036430
        /*0204*/ 	.short	0x010a
        /*0206*/ 	.byte	0x24
	.zero		1


	//   ....[12]....
        /*0208*/ 	.word	0x00002350
        /*020c*/ 	.word	0x000000ff
        /*0210*/ 	.word	0x00036430
        /*0214*/ 	.short	0x010a
        /*0216*/ 	.byte	0x24
	.zero		1


	//   ....[13]....
        /*0218*/ 	.word	0x00003d00
        /*021c*/ 	.word	0x000000ff
        /*0220*/ 	.word	0x00000000
        /*0224*/ 	.short	0x0101
        /*0226*/ 	.byte	0x04
	.zero		1


	//   ....[14]....
        /*0228*/ 	.word	0x00004090
        /*022c*/ 	.word	0x00000003
        /*0230*/ 	.word	0x00000000
        /*0234*/ 	.short	0x0101
        /*0236*/ 	.byte	0x3f
	.zero		1


	//   ....[15]....
        /*0238*/ 	.word	0x00008310
        /*023c*/ 	.word	0x00000008
        /*0240*/ 	.word	0x00036420
        /*0244*/ 	.short	0x010a
        /*0246*/ 	.byte	0x3f
	.zero		1


	//   ....[16]....
        /*0248*/ 	.word	0x00008b30
        /*024c*/ 	.word	0x00000008
        /*0250*/ 	.word	0x00036438
        /*0254*/ 	.short	0x010a
        /*0256*/ 	.byte	0x3f
	.zero		1


	//   ....[17]....
        /*0258*/ 	.word	0x00008ea0
        /*025c*/ 	.word	0x00000008
        /*0260*/ 	.word	0x00036428
        /*0264*/ 	.short	0x010a
        /*0266*/ 	.byte	0x3f
	.zero		1


	//   ....[18]....
        /*0268*/ 	.word	0x000091d0
        /*026c*/ 	.word	0x00000008
        /*0270*/ 	.word	0x00036438
        /*0274*/ 	.short	0x010a
        /*0276*/ 	.byte	0x3f
	.zero		1


	//   ....[19]....
        /*0278*/ 	.word	0x000094c0
        /*027c*/ 	.word	0x00000008
        /*0280*/ 	.word	0x00036420
        /*0284*/ 	.short	0x010a
        /*0286*/ 	.byte	0x3f
	.zero		1


	//   ....[20]....
        /*0288*/ 	.word	0x00009840
        /*028c*/ 	.word	0x00000008
        /*0290*/ 	.word	0x00036438
        /*0294*/ 	.short	0x010a
        /*0296*/ 	.byte	0x3f
	.zero		1


	//   ....[21]....
        /*0298*/ 	.word	0x00009b40
        /*029c*/ 	.word	0x00000008
        /*02a0*/ 	.word	0x00036428
        /*02a4*/ 	.short	0x010a
        /*02a6*/ 	.byte	0x3f
	.zero		1


	//   ....[22]....
        /*02a8*/ 	.word	0x00009e80
        /*02ac*/ 	.word	0x00000008
        /*02b0*/ 	.word	0x00036438
        /*02b4*/ 	.short	0x010a
        /*02b6*/ 	.byte	0x3f
	.zero		1


	//   ....[23]....
        /*02b8*/ 	.word	0x0000a2e0
        /*02bc*/ 	.word	0x00000009
        /*02c0*/ 	.word	0x00000000
        /*02c4*/ 	.short	0x010a
        /*02c6*/ 	.byte	0x3f
	.zero		1


	//   ....[24]....
        /*02c8*/ 	.word	0x0000a360
        /*02cc*/ 	.word	0x00000003
        /*02d0*/ 	.word	0x00000000
        /*02d4*/ 	.short	0x010a
        /*02d6*/ 	.byte	0x3f
	.zero		1


	//   ....[25]....
        /*02d8*/ 	.word	0x0000a3b0
        /*02dc*/ 	.word	0x00000004
        /*02e0*/ 	.word	0x00036438
        /*02e4*/ 	.short	0x010a
        /*02e6*/ 	.byte	0x3f
	.zero		1


	//   ....[26]....
        /*02e8*/ 	.word	0x0000a480
        /*02ec*/ 	.word	0x0000009a
        /*02f0*/ 	.word	0x00036400
        /*02f4*/ 	.short	0x010a
        /*02f6*/ 	.byte	0x3f
	.zero		1


	//   ....[27]....
        /*02f8*/ 	.word	0x0000a4d0
        /*02fc*/ 	.word	0x00000003
        /*0300*/ 	.word	0x00036410
        /*0304*/ 	.short	0x010a
        /*0306*/ 	.byte	0x3f
	.zero		1


	//   ....[28]....
        /*0308*/ 	.word	0x0000a520
        /*030c*/ 	.word	0x0000009a
        /*0310*/ 	.word	0x00036430
        /*0314*/ 	.short	0x010a
        /*0316*/ 	.byte	0x3f
	.zero		1


	//   ....[29]....
        /*0318*/ 	.word	0x0000a7a0
        /*031c*/ 	.word	0x00000008
        /*0320*/ 	.word	0x00036420
        /*0324*/ 	.short	0x010a
        /*0326*/ 	.byte	0x3f
	.zero		1


	//   ....[30]....
        /*0328*/ 	.word	0x0000a7f0
        /*032c*/ 	.word	0x00000008
        /*0330*/ 	.word	0x00036438
        /*0334*/ 	.short	0x010a
        /*0336*/ 	.byte	0x3f
	.zero		1


	//   ....[31]....
        /*0338*/ 	.word	0x0000a840
        /*033c*/ 	.word	0x00000008
        /*0340*/ 	.word	0x00036428
        /*0344*/ 	.short	0x010a
        /*0346*/ 	.byte	0x3f
	.zero		1


	//   ....[32]....
        /*0348*/ 	.word	0x0000a8a0
        /*034c*/ 	.word	0x00000008
        /*0350*/ 	.word	0x00036438
        /*0354*/ 	.short	0x010a
        /*0356*/ 	.byte	0x3f
	.zero		1


	//   ....[33]....
        /*0358*/ 	.word	0x0000a920
        /*035c*/ 	.word	0x00000008
        /*0360*/ 	.word	0x00036420
        /*0364*/ 	.short	0x010a
        /*0366*/ 	.byte	0x3f
	.zero		1


	//   ....[34]....
        /*0368*/ 	.word	0x0000a970
        /*036c*/ 	.word	0x00000008
        /*0370*/ 	.word	0x00036438
        /*0374*/ 	.short	0x010a
        /*0376*/ 	.byte	0x3f
	.zero		1


	//   ....[35]....
        /*0378*/ 	.word	0x0000a9c0
        /*037c*/ 	.word	0x00000008
        /*0380*/ 	.word	0x00036428
        /*0384*/ 	.short	0x010a
        /*0386*/ 	.byte	0x3f
	.zero		1


	//   ....[36]....
        /*0388*/ 	.word	0x0000aa10
        /*038c*/ 	.word	0x00000008
        /*0390*/ 	.word	0x00036438
        /*0394*/ 	.short	0x010a
        /*0396*/ 	.byte	0x3f
	.zero		1


	//   ....[37]....
        /*0398*/ 	.word	0x0000aae0
        /*039c*/ 	.word	0x00000009
        /*03a0*/ 	.word	0x00000000
        /*03a4*/ 	.short	0x010a
        /*03a6*/ 	.byte	0x3f
	.zero		1


	//   ....[38]....
        /*03a8*/ 	.word	0x0000ab30
        /*03ac*/ 	.word	0x00000003
        /*03b0*/ 	.word	0x00000000
        /*03b4*/ 	.short	0x010a
        /*03b6*/ 	.byte	0x3f
	.zero		1


	//----- nvinfo : EIATTR_NUM_MBARRIERS
	.align		4
.L_1402:
        /*03b8*/ 	.byte	0x03, 0x38
        /*03ba*/ 	.short	0x0007


	//----- nvinfo : EIATTR_EXIT_INSTR_OFFSETS
	.align		4
        /*03bc*/ 	.byte	0x04, 0x1c
        /*03be*/ 	.short	(.L_1404 - .L_1403)


	//   ....[0]....
.L_1403:
        /*03c0*/ 	.word	0x0000a400


	//----- nvinfo : EIATTR_MAX_THREADS
	.align		4
.L_1404:
        /*03c4*/ 	.byte	0x04, 0x05
        /*03c6*/ 	.short	(.L_1406 - .L_1405)
.L_1405:
        /*03c8*/ 	.word	0x00000200
        /*03cc*/ 	.word	0x00000001
        /*03d0*/ 	.word	0x00000001


	//----- nvinfo : EIATTR_CRS_STACK_SIZE
	.align		4
.L_1406:
        /*03d4*/ 	.byte	0x04, 0x1e
        /*03d6*/ 	.short	(.L_1408 - .L_1407)
.L_1407:
        /*03d8*/ 	.word	0x00000000


	//----- nvinfo : EIATTR_CBANK_PARAM_SIZE
	.align		4
.L_1408:
        /*03dc*/ 	.byte	0x03, 0x19
        /*03de*/ 	.short	0x06f0


	//----- nvinfo : EIATTR_PARAM_CBANK
	.align		4
        /*03e0*/ 	.byte	0x04, 0x0a
        /*03e2*/ 	.short	(.L_1410 - .L_1409)
	.align		4
.L_1409:
        /*03e4*/ 	.word	index@(.nv.constant0._ZN7cutlass13device_kernelIN5flash11enable_sm90INS1_16FlashAttnBwdSm90INS1_25CollectiveMainloopBwdSm90ILi2ELi1ELi1EN4cute5tupleIJNS5_1CILi1EEES8_S8_EEENS6_IJNS7_ILi64EEENS7_ILi96EEENS7_ILi192EEEEEENS_10bfloat16_tEfNS_4arch4Sm90ELb0ELb1ELb0ELb1ELb1ELb0ELb1ELb0ELi3ELi1ELi1ELi1ELb0EEENS1_24CollectiveEpilogueBwdGQAISD_fSG_Li384ELb1ELb1EEENS1_19SingleTileSchedulerILb1ELb0ELb0ELi96EEEEEEEEEvNT_6ParamsE)
        /*03e8*/ 	.short	0x0210
        /*03ea*/ 	.short	0x06f0


	//----- nvinfo : EIATTR_SW_WAR
	.align		4
.L_1410:
        /*03ec*/ 	.byte	0x04, 0x36
        /*03ee*/ 	.short	(.L_1412 - .L_1411)
.L_1411:
        /*03f0*/ 	.word	0x00000008
.L_1412:


//--------------------- .nv.info._ZN7cutlass13device_kernelIN5flash11enable_sm90INS1_16FlashAttnBwdSm90INS1_25CollectiveMainloopBwdSm90ILi2ELi1ELi1EN4cute5tupleIJNS5_1CILi1EEES8_S8_EEENS6_IJNS7_ILi64EEENS7_ILi96EEENS7_ILi192EEEEEENS_10bfloat16_tEfNS_4arch4Sm90ELb1ELb0ELb0ELb0ELb0ELb0ELb1ELb0ELi3ELi1ELi1ELi1ELb0EEENS1_21CollectiveEpilogueBwdISD_SE_SG_Li384ELb0ELb1ELi3EEENS1_25SingleTileBwdLPTSchedulerILb0ELi96ELb0EEEEEEEEEvNT_6ParamsE --------------------------
	.section	.nv.info._ZN7cutlass13device_kernelIN5flash11enable_sm90INS1_16FlashAttnBwdSm90INS1_25CollectiveMainloopBwdSm90ILi2ELi1ELi1EN4cute5tupleIJNS5_1CILi1EEES8_S8_EEENS6_IJNS7_ILi64EEENS7_ILi96EEENS7_ILi192EEEEEENS_10bfloat16_tEfNS_4arch4Sm90ELb1ELb0ELb0ELb0ELb0ELb0ELb1ELb0ELi3ELi1ELi1ELi1ELb0EEENS1_21CollectiveEpilogueBwdISD_SE_SG_Li384ELb0ELb1ELi3EEENS1_25SingleTileBwdLPTSchedulerILb0ELi96ELb0EEEEEEEEEvNT_6ParamsE,"",@"SHT_CUDA_INFO"
	.sectionflags	@""
	.align	4


	//----- nvinfo : EIATTR_CUDA_API_VERSION
	.align		4
        /*0000*/ 	.byte	0x04, 0x37
        /*0002*/ 	.short	(.L_1414 - .L_1413)
.L_1413:
        /*0004*/ 	.word	0x00000082


	//----- nvinfo : EIATTR_KPARAM_INFO
	.align		4
.L_1414:
        /*0008*/ 	.byte	0x04, 0x17
        /*000a*/ 	.short	(.L_1416 - .L_1415)
.L_1415:
        /*000c*/ 	.word	0x00000000
        /*0010*/ 	.short	0x0000
        /*0012*/ 	.short	0x0070
        /*0014*/ 	.byte	0x00, 0xf0, 0x01, 0x24


	//----- nvinfo : EIATTR_SPARSE_MMA_MASK
	.align		4
.L_1416:
        /*0018*/ 	.byte	0x03, 0x50
        /*001a*/ 	.short	0x0000


	//----- nvinfo : EIATTR_MAXREG_COUNT
	.align		4
        /*001c*/ 	.byte	0x03, 0x1b
        /*001e*/ 	.short	0x0080


	//----- nvinfo : EIATTR_NUM_BARRIERS
	.align		4
        /*0020*/ 	.byte	0x02, 0x4c
        /*0022*/ 	.byte	0x10
	.zero		1


	//----- nvinfo : EIATTR_EXTERNS
	.align		4
        /*0024*/ 	.byte	0x04, 0x0f
        /*0026*/ 	.short	(.L_1418 - .L_1417)


	//   ....[0]....
	.align		4
.L_1417:
        /*0028*/ 	.word	index@(__assertfail)


	//----- nvinfo : EIATTR_ANNOTATIONS
	.align		4
.L_1418:
        /*002c*/ 	.byte	0x04, 0x55
        /*002e*/ 	.short	(.L_1420 - .L_1419)


	//   ....[0]....
.L_1419:
        /* <DEDUP_REMOVED lines=9> */


	//----- nvinfo : EIATTR_MERCURY_ISA_VERSION
	.align		4
.L_1420:
        /*00b0*/ 	.byte	0x03, 0x5f
        /*00b2*/ 	.short	0x0101


	//----- nvinfo : EIATTR_INT_WARP_WIDE_INSTR_OFFSETS
	.align		4
        /*00b4*/ 	.byte	0x04, 0x31
        /*00b6*/ 	.short	(.L_1422 - .L_1421)


	//   ....[0]....
.L_1421:
        /*00b8*/ 	.word	0x000001e0


	//   ....[1]....
        /*00bc*/ 	.word	0x000002a0


	//----- nvinfo : EIATTR_COOP_GROUP_MASK_REGIDS
	.align		4
.L_1422:
        /*00c0*/ 	.byte	0x04, 0x29
        /*00c2*/ 	.short	(.L_1424 - .L_1423)


	//   ....[0]....
.L_1423:
        /*00c4*/ 	.word	0xffffffff


	//   ....[1]....
        /*00c8*/ 	.word	0xffffffff


	//   ....[2]....
        /*00cc*/ 	.word	0xffffffff


	//   ....[3]....
        /*00d0*/ 	.word	0xffffffff


	//   ....[4]....
        /*00d4*/ 	.word	0xffffffff


	//   ....[5]....
        /*00d8*/ 	.word	0xffffffff


	//   ....[6]....
        /*00dc*/ 	.word	0xffffffff


	//   ....[7]....
        /*00e0*/ 	.word	0xffffffff


	//   ....[8]....
        /*00e4*/ 	.word	0x0500000f


	//----- nvinfo : EIATTR_COOP_GROUP_INSTR_OFFSETS
	.align		4
.L_1424:
        /*00e8*/ 	.byte	0x04, 0x28
        /*00ea*/ 	.short	(.L_1426 - .L_1425)


	//   ....[0]....
.L_1425:
        /*00ec*/ 	.word	0x00000060


	//   ....[1]....
        /*00f0*/ 	.word	0x000001f0


	//   ....[2]....
        /*00f4*/ 	.word	0x00000280


	//   ....[3]....
        /*00f8*/ 	.word	0x00000400


	//   ....[4]....
        /*00fc*/ 	.word	0x00000640


	//   ....[5]....
        /*0100*/ 	.word	0x00001210


	//   ....[6]....
        /*0104*/ 	.word	0x00004460


	//   ....[7]....
        /*0108*/ 	.word	0x00005a20


	//   ....[8]....
        /*010c*/ 	.word	0x00009410


	//----- nvinfo : EIATTR_REG_RECONFIG
	.align		4
.L_1426:
        /*0110*/ 	.byte	0x01, 0x54
	.zero		2


	//----- nvinfo : EIATTR_SYSCALL_OFFSETS
	.align		4
        /*0114*/ 	.byte	0x04, 0x46
        /*0116*/ 	.short	(.L_1428 - .L_1427)


	//   ....[0]....
.L_1427:
        /*0118*/ 	.word	0x00000e70


	//   ....[1]....
        /*011c*/ 	.word	0x00000f60


	//   ....[2]....
        /*0120*/ 	.word	0x000010a0


	//   ....[3]....
        /*0124*/ 	.word	0x00001190


	//   ....[4]....
        /*0128*/ 	.word	0x00003e50


	//   ....[5]....
        /*012c*/ 	.word	0x00003f90


	//   ....[6]....
        /*0130*/ 	.word	0x000040b0


	//   ....[7]....
        /*0134*/ 	.word	0x000041d0


	//----- nvinfo : EIATTR_MBARRIER_INSTR_OFFSETS
	.align		4
.L_1428:
        /*0138*/ 	.byte	0x04, 0x39
        /*013a*/ 	.short	(.L_1430 - .L_1429)


	//   ....[0]....
.L_1429:
        /*013c*/ 	.word	0x000002c0
        /*0140*/ 	.word	0x000000ff
        /*0144*/ 	.word	0x00036400
        /*0148*/ 	.short	0x0100
        /*014a*/ 	.byte	0x06
	.zero		1


	//   ....[1]....
        /*014c*/ 	.word	0x000003b0
        /*0150*/ 	.word	0x000000ff
        /*0154*/ 	.word	0x00036410
        /*0158*/ 	.short	0x0100
        /*015a*/ 	.byte	0x08
	.zero		1


	//   ....[2]....
        /*015c*/ 	.word	0x000003c0
        /*0160*/ 	.word	0x000000ff
        /*0164*/ 	.word	0x00036420
        /*0168*/ 	.short	0x0100
        /*016a*/ 	.byte	0x08
	.zero		1


	//   ....[3]....
        /*016c*/ 	.word	0x000003d0
        /*0170*/ 	.word	0x000000ff
        /*0174*/ 	.word	0x00036418
        /*0178*/ 	.short	0x0100
        /*017a*/ 	.byte	0x08
	.zero		1


	//   ....[4]....
        /*017c*/ 	.word	0x000003e0
        /*0180*/ 	.word	0x000000ff
        /*0184*/ 	.word	0x00036428
        /*0188*/ 	.short	0x0100
        /*018a*/ 	.byte	0x08
	.zero		1


	//   ....[5]....
        /*018c*/ 	.word	0x00000510
        /*0190*/ 	.word	0x000000ff
        /*0194*/ 	.word	0x00036430
        /*0198*/ 	.short	0x0100
        /*019a*/ 	.byte	0x08
	.zero		1


	//   ....[6]....
        /*019c*/ 	.word	0x00000520
        /*01a0*/ 	.word	0x000000ff
        /*01a4*/ 	.word	0x00036438
        /*01a8*/ 	.short	0x0100
        /*01aa*/ 	.byte	0x08
	.zero		1


	//   ....[7]....
        /*01ac*/ 	.word	0x00001240
        /*01b0*/ 	.word	0x000000ff
        /*01b4*/ 	.word	0x00036400
        /*01b8*/ 	.short	0x010a
        /*01ba*/ 	.byte	0x25
	.zero		1


	//   ....[8]....
        /*01bc*/ 	.word	0x00001330
        /*01c0*/ 	.word	0x000000ff
        /*01c4*/ 	.word	0x00036400
        /*01c8*/ 	.short	0x010a
        /*01ca*/ 	.byte	0x25
	.zero		1


	//   ....[9]....
        /*01cc*/ 	.word	0x00001a60
        /*01d0*/ 	.word	0x00000003
        /*01d4*/ 	.word	0x00036410
        /*01d8*/ 	.short	0x010a
        /*01da*/ 	.byte	0x3f
	.zero		1


	//   ....[10]....
        /*01dc*/ 	.word	0x00001aa0
        /*01e0*/ 	.word	0x00000003
        /*01e4*/ 	.word	0x00036410
        /*01e8*/ 	.short	0x010a
        /*01ea*/ 	.byte	0x3f
	.zero		1


	//   ....[11]....
        /*01ec*/ 	.word	0x00002140
        /*01f0*/ 	.word	0x000000ff
        /*01f4*/ 	.word	0x00036430
        /*01f8*/ 	.short	0x010a
        /*01fa*/ 	.byte	0x25
	.zero		1


	//   ....[12]....
        /*01fc*/ 	.word	0x00002180
        /*0200*/ 	.word	0x000000ff
        /*0204*/ 	.word	0x00036430
        /*0208*/ 	.short	0x010a
        /*020a*/ 	.byte	0x25
	.zero		1


	//   ....[13]....
        /*020c*/ 	.word	0x00003600
        /*0210*/ 	.word	0x000000ff
        /*0214*/ 	.word	0x00000000
        /*0218*/ 	.short	0x0101
        /*021a*/ 	.byte	0x04
	.zero		1


	//   ....[14]....
        /*021c*/ 	.word	0x00003990
        /*0220*/ 	.word	0x00000003
        /*0224*/ 	.word	0x00000000
        /*0228*/ 	.short	0x0101
        /*022a*/ 	.byte	0x3f
	.zero		1


	//   ....[15]....
        /*022c*/ 	.word	0x00007300
        /*0230*/ 	.word	0x0000000c
        /*0234*/ 	.word	0x00036420
        /*0238*/ 	.short	0x010a
        /*023a*/ 	.byte	0x3f
	.zero		1


	//   ....[16]....
        /*023c*/ 	.word	0x00007a90
        /*0240*/ 	.word	0x0000000c
        /*0244*/ 	.word	0x00036438
        /*0248*/ 	.short	0x010a
        /*024a*/ 	.byte	0x3f
	.zero		1


	//   ....[17]....
        /*024c*/ 	.word	0x00007e10
        /*0250*/ 	.word	0x0000000c
        /*0254*/ 	.word	0x00036428
        /*0258*/ 	.short	0x010a
        /*025a*/ 	.byte	0x3f
	.zero		1


	//   ....[18]....
        /*025c*/ 	.word	0x00008160
        /*0260*/ 	.word	0x0000000c
        /*0264*/ 	.word	0x00036438
        /*0268*/ 	.short	0x010a
        /*026a*/ 	.byte	0x3f
	.zero		1


	//   ....[19]....
        /*026c*/ 	.word	0x00008480
        /*0270*/ 	.word	0x0000000c
        /*0274*/ 	.word	0x00036420
        /*0278*/ 	.short	0x010a
        /*027a*/ 	.byte	0x3f
	.zero		1


	//   ....[20]....
        /*027c*/ 	.word	0x00008800
        /*0280*/ 	.word	0x0000000c
        /*0284*/ 	.word	0x00036438
        /*0288*/ 	.short	0x010a
        /*028a*/ 	.byte	0x3f
	.zero		1


	//   ....[21]....
        /*028c*/ 	.word	0x00008b10
        /*0290*/ 	.word	0x0000000c
        /*0294*/ 	.word	0x00036428
        /*0298*/ 	.short	0x010a
        /*029a*/ 	.byte	0x3f
	.zero		1


	//   ....[22]....
        /*029c*/ 	.word	0x00008e30
        /*02a0*/ 	.word	0x0000000c
        /*02a4*/ 	.word	0x00036438
        /*02a8*/ 	.short	0x010a
        /*02aa*/ 	.byte	0x3f
	.zero		1


	//   ....[23]....
        /*02ac*/ 	.word	0x000092a0
        /*02b0*/ 	.word	0x00000005
        /*02b4*/ 	.word	0x00000000
        /*02b8*/ 	.short	0x010a
        /*02ba*/ 	.byte	0x3f
	.zero		1


	//   ....[24]....
        /*02bc*/ 	.word	0x00009320
        /*02c0*/ 	.word	0x00000017
        /*02c4*/ 	.word	0x00000000
        /*02c8*/ 	.short	0x010a
        /*02ca*/ 	.byte	0x3f
	.zero		1


	//   ....[25]....
        /*02cc*/ 	.word	0x00009370
        /*02d0*/ 	.word	0x00000007
        /*02d4*/ 	.word	0x00036438
        /*02d8*/ 	.short	0x010a
        /*02da*/ 	.byte	0x3f
	.zero		1


	//   ....[26]....
        /*02dc*/ 	.word	0x00009440
        /*02e0*/ 	.word	0x00000013
        /*02e4*/ 	.word	0x00036400
        /*02e8*/ 	.short	0x010a
        /*02ea*/ 	.byte	0x3f
	.zero		1


	//   ....[27]....
        /*02ec*/ 	.word	0x00009490
        /*02f0*/ 	.word	0x00000003
        /*02f4*/ 	.word	0x00036410
        /*02f8*/ 	.short	0x010a
        /*02fa*/ 	.byte	0x3f
	.zero		1


	//   ....[28]....
        /*02fc*/ 	.word	0x000094e0
        /*0300*/ 	.word	0x00000013
        /*0304*/ 	.word	0x00036430
        /*0308*/ 	.short	0x010a
        /*030a*/ 	.byte	0x3f
	.zero		1


	//   ....[29]....
        /*030c*/ 	.word	0x00009530
        /*0310*/ 	.word	0x0000000c
        /*0314*/ 	.word	0x00036420
        /*0318*/ 	.short	0x010a
        /*031a*/ 	.byte	0x3f
	.zero		1


	//   ....[30]....
        /*031c*/ 	.word	0x00009580
        /*0320*/ 	.word	0x0000000c
        /*0324*/ 	.word	0x00036438
        /*0328*/ 	.short	0x010a
        /*032a*/ 	.byte	0x3f
	.zero		1


	//   ....[31]....
        /*032c*/ 	.word	0x000095d0
        /*0330*/ 	.word	0x0000000c
        /*0334*/ 	.word	0x00036428
        /*0338*/ 	.short	0x010a
        /*033a*/ 	.byte	0x3f
	.zero		1


	//   ....[32]....
        /*033c*/ 	.word	0x00009640
        /*0340*/ 	.word	0x0000000c
        /*0344*/ 	.word	0x00036438
        /*0348*/ 	.short	0x010a
        /*034a*/ 	.byte	0x3f
	.zero		1


	//   ....[33]....
        /*034c*/ 	.word	0x000096b0
        /*0350*/ 	.word	0x0000000c
        /*0354*/ 	.word	0x00036420
        /*0358*/ 	.short	0x010a
        /*035a*/ 	.byte	0x3f
	.zero		1


	//   ....[34]....
        /*035c*/ 	.word	0x00009700
        /*0360*/ 	.word	0x0000000c
        /*0364*/ 	.word	0x00036438
        /*0368*/ 	.short	0x010a
        /*036a*/ 	.byte	0x3f
	.zero		1


	//   ....[35]....
        /*036c*/ 	.word	0x00009750
        /*0370*/ 	.word	0x0000000c
        /*0374*/ 	.word	0x00036428
        /*0378*/ 	.short	0x010a
        /*037a*/ 	.byte	0x3f
	.zero		1


	//   ....[36]....
        /*037c*/ 	.word	0x000097a0
        /*0380*/ 	.word	0x0000000c
        /*0384*/ 	.word	0x00036438
        /*0388*/ 	.short	0x010a
        /*038a*/ 	.byte	0x3f
	.zero		1


	//   ....[37]....
        /*038c*/ 	.word	0x00009870
        /*0390*/ 	.word	0x00000005
        /*0394*/ 	.word	0x00000000
        /*0398*/ 	.short	0x010a
        /*039a*/ 	.byte	0x3f
	.zero		1


	//   ....[38]....
        /*039c*/ 	.word	0x000098c0
        /*03a0*/ 	.word	0x00000017
        /*03a4*/ 	.word	0x00000000
        /*03a8*/ 	.short	0x010a
        /*03aa*/ 	.byte	0x3f
	.zero		1


	//----- nvinfo : EIATTR_NUM_MBARRIERS
	.align		4
.L_1430:
        /*03ac*/ 	.byte	0x03, 0x38
        /*03ae*/ 	.short	0x0007


	//----- nvinfo : EIATTR_EXIT_INSTR_OFFSETS
	.align		4
        /*03b0*/ 	.byte	0x04, 0x1c
        /*03b2*/ 	.short	(.L_1432 - .L_1431)


	//   ....[0]....
.L_1431:
        /*03b4*/ 	.word	0x000008f0


	//   ....[1]....
        /*03b8*/ 	.word	0x00004a60


	//   ....[2]....
        /*03bc*/ 	.word	0x000059d0


	//   ....[3]....
        /*03c0*/ 	.word	0x000093c0


	//----- nvinfo : EIATTR_MAX_THREADS
	.align		4
.L_1432:
        /*03c4*/ 	.byte	0x04, 0x05
        /*03c6*/ 	.short	(.L_1434 - .L_1433)
.L_1433:
        /*03c8*/ 	.word	0x00000200
        /*03cc*/ 	.word	0x00000001
        /*03d0*/ 	.word	0x00000001


	//----- nvinfo : EIATTR_CRS_STACK_SIZE
	.align		4
.L_1434:
        /*03d4*/ 	.byte	0x04, 0x1e
        /*03d6*/ 	.short	(.L_1436 - .L_1435)
.L_1435:
        /*03d8*/ 	.word	0x00000000


	//----- nvinfo : EIATTR_CBANK_PARAM_SIZE
	.align		4
.L_1436:
        /*03dc*/ 	.byte	0x03, 0x19
        /*03de*/ 	.short	0x0970


	//----- nvinfo : EIATTR_PARAM_CBANK
	.align		4
        /*03e0*/ 	.byte	0x04, 0x0a
        /*03e2*/ 	.short	(.L_1438 - .L_1437)
	.align		4
.L_1437:
        /*03e4*/ 	.word	index@(.nv.constant0._ZN7cutlass13device_kernelIN5flash11enable_sm90INS1_16FlashAttnBwdSm90INS1_25CollectiveMainloopBwdSm90ILi2ELi1ELi1EN4cute5tupleIJNS5_1CILi1EEES8_S8_EEENS6_IJNS7_ILi64EEENS7_ILi96EEENS7_ILi192EEEEEENS_10bfloat16_tEfNS_4arch4Sm90ELb1ELb0ELb0ELb0ELb0ELb0ELb1ELb0ELi3ELi1ELi1ELi1ELb0EEENS1_21CollectiveEpilogueBwdISD_SE_SG_Li384ELb0ELb1ELi3EEENS1_25SingleTileBwdLPTSchedulerILb0ELi96ELb0EEEEEEEEEvNT_6ParamsE)
        /*03e8*/ 	.short	0x0210
        /*03ea*/ 	.short	0x0970


	//----- nvinfo : EIATTR_SW_WAR
	.align		4
.L_1438:
        /*03ec*/ 	.byte	0x04, 0x36
        /*03ee*/ 	.short	(.L_1440 - .L_1439)
.L_1439:
        /*03f0*/ 	.word	0x00000008
.L_1440:


//--------------------- .nv.info._ZN7cutlass13device_kernelIN5flash11enable_sm90INS1_16FlashAttnBwdSm90INS1_25CollectiveMainloopBwdSm90ILi2ELi1ELi1EN4cute5tupleIJNS5_1CILi1EEES8_S8_EEENS6_IJNS7_ILi64EEENS7_ILi96EEENS7_ILi192EEEEEENS_10bfloat16_tEfNS_4arch4Sm90ELb1ELb0ELb0ELb0ELb1ELb0ELb1ELb0ELi3ELi1ELi1ELi1ELb0EEENS1_21CollectiveEpilogueBwdISD_SE_SG_Li384ELb0ELb1ELi3EEENS1_25SingleTileBwdLPTSchedulerILb0ELi96ELb1EEEEEEEEEvNT_6ParamsE --------------------------
	.section	.nv.info._ZN7cutlass13device_kernelIN5flash11enable_sm90INS1_16FlashAttnBwdSm90INS1_25CollectiveMainloopBwdSm90ILi2ELi1ELi1EN4cute5tupleIJNS5_1CILi1EEES8_S8_EEENS6_IJNS7_ILi64EEENS7_ILi96EEENS7_ILi192EEEEEENS_10bfloat16_tEfNS_4arch4Sm90ELb1ELb0ELb0ELb0ELb1ELb0ELb1ELb0ELi3ELi1ELi1ELi1ELb0EEENS1_21CollectiveEpilogueBwdISD_SE_SG_Li384ELb0ELb1ELi3EEENS1_25SingleTileBwdLPTSchedulerILb0ELi96ELb1EEEEEEEEEvNT_6ParamsE,"",@"SHT_CUDA_INFO"
	.sectionflags	@""
	.align	4


	//----- nvinfo : EIATTR_CUDA_API_VERSION
	.align		4
        /*0000*/ 	.byte	0x04, 0x37
        /*0002*/ 	.short	(.L_1442 - .L_1441)
.L_1441:
        /*0004*/ 	.word	0x00000082


	//----- nvinfo : EIATTR_KPARAM_INFO
	.align		4
.L_1442:
        /*0008*/ 	.byte	0x04, 0x17
        /*000a*/ 	.short	(.L_1444 - .L_1443)
.L_1443:
        /*000c*/ 	.word	0x00000000
        /*0010*/ 	.short	0x0000
        /*0012*/ 	.short	0x0070
        /*0014*/ 	.byte	0x00, 0xf0, 0x01, 0x24


	//----- nvinfo : EIATTR_SPARSE_MMA_MASK
	.align		4
.L_1444:
        /*0018*/ 	.byte	0x03, 0x50
        /*001a*/ 	.short	0x0000


	//----- nvinfo : EIATTR_MAXREG_COUNT
	.align		4
        /*001c*/ 	.byte	0x03, 0x1b
        /*001e*/ 	.short	0x0080


	//----- nvinfo : EIATTR_NUM_BARRIERS
	.align		4
        /*0020*/ 	.byte	0x02, 0x4c
        /*0022*/ 	.byte	0x10
	.zero		1


	//----- nvinfo : EIATTR_EXTERNS
	.align		4
        /*0024*/ 	.byte	0x04, 0x0f
        /*0026*/ 	.short	(.L_1446 - .L_1445)


	//   ....[0]....
	.align		4
.L_1445:
        /*0028*/ 	.word	index@(__assertfail)


	//----- nvinfo : EIATTR_ANNOTATIONS
	.align		4
.L_1446:
        /*002c*/ 	.byte	0x04, 0x55
        /*002e*/ 	.short	(.L_1448 - .L_1447)


	//   ....[0]....
.L_1447:
        /* <DEDUP_REMOVED lines=9> */


	//----- nvinfo : EIATTR_MERCURY_ISA_VERSION
	.align		4
.L_1448:
        /*00b0*/ 	.byte	0x03, 0x5f
        /*00b2*/ 	.short	0x0101


	//----- nvinfo : EIATTR_INT_WARP_WIDE_INSTR_OFFSETS
	.align		4
        /*00b4*/ 	.byte	0x04, 0x31
        /*00b6*/ 	.short	(.L_1450 - .L_1449)


	//   ....[0]....
.L_1449:
        /*00b8*/ 	.word	0x000001e0


	//   ....[1]....
        /*00bc*/ 	.word	0x000002a0


	//   ....[2]....
        /*00c0*/ 	.word	0x00006800


	//   ....[3]....
        /*00c4*/ 	.word	0x00006fb0


	//   ....[4]....
        /*00c8*/ 	.word	0x00007610


	//----- nvinfo : EIATTR_COOP_GROUP_MASK_REGIDS
	.align		4
.L_1450:
        /*00cc*/ 	.byte	0x04, 0x29
        /*00ce*/ 	.short	(.L_1452 - .L_1451)


	//   ....[0]....
.L_1451:
        /*00d0*/ 	.word	0xffffffff


	//   ....[1]....
        /*00d4*/ 	.word	0xffffffff


	//   ....[2]....
        /*00d8*/ 	.word	0xffffffff


	//   ....[3]....
        /*00dc*/ 	.word	0xffffffff


	//   ....[4]....
        /*00e0*/ 	.word	0xffffffff


	//   ....[5]....
        /*00e4*/ 	.word	0xffffffff


	//   ....[6]....
        /*00e8*/ 	.word	0xffffffff


	//   ....[7]....
        /*00ec*/ 	.word	0xffffffff


	//   ....[8]....
        /*00f0*/ 	.word	0xffffffff


	//   ....[9]....
        /*00f4*/ 	.word	0xffffffff


	//   ....[10]....
        /*00f8*/ 	.word	0xffffffff


	//   ....[11]....
        /*00fc*/ 	.word	0xffffffff


	//   ....[12]....
        /*0100*/ 	.word	0xffffffff


	//   ....[13]....
        /*0104*/ 	.word	0xffffffff


	//   ....[14]....
        /*0108*/ 	.word	0x0500000f


	//   ....[15]....
        /*010c*/ 	.word	0x0500000f


	//   ....[16]....
        /*0110*/ 	.word	0x0500000f


	//   ....[17]....
        /*0114*/ 	.word	0x0500000f


	//----- nvinfo : EIATTR_COOP_GROUP_INSTR_OFFSETS
	.align		4
.L_1452:
        /*0118*/ 	.byte	0x04, 0x28
        /*011a*/ 	.short	(.L_1454 - .L_1453)


	//   ....[0]....
.L_1453:
        /*011c*/ 	.word	0x00000060


	//   ....[1]....
        /*0120*/ 	.word	0x000001f0


	//   ....[2]....
        /*0124*/ 	.word	0x00000280


	//   ....[3]....
        /*0128*/ 	.word	0x00000400


	//   ....[4]....
        /*012c*/ 	.word	0x00000650


	//   ....[5]....
        /*0130*/ 	.word	0x00001250


	//   ....[6]....
        /*0134*/ 	.word	0x00004490


	//   ....[7]....
        /*0138*/ 	.word	0x00005a90


	//   ....[8]....
        /*013c*/ 	.word	0x00006270


	//   ....[9]....
        /*0140*/ 	.word	0x00006730


	//   ....[10]....
        /*0144*/ 	.word	0x00006af0


	//   ....[11]....
        /*0148*/ 	.word	0x00006ee0


	//   ....[12]....
        /*014c*/ 	.word	0x00007190


	//   ....[13]....
        /*0150*/ 	.word	0x00007540


	//   ....[14]....
        /*0154*/ 	.word	0x00009e80


	//   ....[15]....
        /*0158*/ 	.word	0x00009fd0


	//   ....[16]....
        /*015c*/ 	.word	0x0000a040


	//   ....[17]....
        /*0160*/ 	.word	0x0000a0b0


	//----- nvinfo : EIATTR_REG_RECONFIG
	.align		4
.L_1454:
        /*0164*/ 	.byte	0x01, 0x54
	.zero		2


	//----- nvinfo : EIATTR_SYSCALL_OFFSETS
	.align		4
        /*0168*/ 	.byte	0x04, 0x46
        /*016a*/ 	.short	(.L_1456 - .L_1455)


	//   ....[0]....
.L_1455:
        /*016c*/ 	.word	0x00000eb0


	//   ....[1]....
        /*0170*/ 	.word	0x00000fa0


	//   ....[2]....
        /*0174*/ 	.word	0x000010e0


	//   ....[3]....
        /*0178*/ 	.word	0x000011d0


	//   ....[4]....
        /*017c*/ 	.word	0x00003e80


	//   ....[5]....
        /*0180*/ 	.word	0x00003fc0


	//   ....[6]....
        /*0184*/ 	.word	0x000040e0


	//   ....[7]....
        /*0188*/ 	.word	0x00004200


	//----- nvinfo : EIATTR_MBARRIER_INSTR_OFFSETS
	.align		4
.L_1456:
        /*018c*/ 	.byte	0x04, 0x39
        /*018e*/ 	.short	(.L_1458 - .L_1457)


	//   ....[0]....
.L_1457:
        /*0190*/ 	.word	0x000002c0
        /*0194*/ 	.word	0x000000ff
        /*0198*/ 	.word	0x00036400
        /*019c*/ 	.short	0x0100
        /*019e*/ 	.byte	0x06
	.zero		1


	//   ....[1]....
        /*01a0*/ 	.word	0x000003b0
        /*01a4*/ 	.word	0x000000ff
        /*01a8*/ 	.word	0x00036410
        /*01ac*/ 	.short	0x0100
        /*01ae*/ 	.byte	0x08
	.zero		1


	//   ....[2]....
        /*01b0*/ 	.word	0x000003c0
        /*01b4*/ 	.word	0x000000ff
        /*01b8*/ 	.word	0x00036420
        /*01bc*/ 	.short	0x0100
        /*01be*/ 	.byte	0x08
	.zero		1


	//   ....[3]....
        /*01c0*/ 	.word	0x000003d0
        /*01c4*/ 	.word	0x000000ff
        /*01c8*/ 	.word	0x00036418
        /*01cc*/ 	.short	0x0100
        /*01ce*/ 	.byte	0x08
	.zero		1


	//   ....[4]....
        /*01d0*/ 	.word	0x000003e0
        /*01d4*/ 	.word	0x000000ff
        /*01d8*/ 	.word	0x00036428
        /*01dc*/ 	.short	0x0100
        /*01de*/ 	.byte	0x08
	.zero		1


	//   ....[5]....
        /*01e0*/ 	.word	0x00000510
        /*01e4*/ 	.word	0x000000ff
        /*01e8*/ 	.word	0x00036430
        /*01ec*/ 	.short	0x0100
        /*01ee*/ 	.byte	0x08
	.zero		1


	//   ....[6]....
        /*01f0*/ 	.word	0x00000520
        /*01f4*/ 	.word	0x000000ff
        /*01f8*/ 	.word	0x00036438
        /*01fc*/ 	.short	0x0100
        /*01fe*/ 	.byte	0x08
	.zero		1


	//   ....[7]....
        /*0200*/ 	.word	0x00001280
        /*0204*/ 	.word	0x000000ff
        /*0208*/ 	.word	0x00036400
        /*020c*/ 	.short	0x010a
        /*020e*/ 	.byte	0x28
	.zero		1


	//   ....[8]....
        /*0210*/ 	.word	0x00001370
        /*0214*/ 	.word	0x000000ff
        /*0218*/ 	.word	0x00036400
        /*021c*/ 	.short	0x010a
        /*021e*/ 	.byte	0x28
	.zero		1


	//   ....[9]....
        /*0220*/ 	.word	0x00001aa0
        /*0224*/ 	.word	0x00000003
        /*0228*/ 	.word	0x00036410
        /*022c*/ 	.short	0x010a
        /*022e*/ 	.byte	0x3f
	.zero		1


	//   ....[10]....
        /*0230*/ 	.word	0x00001ae0
        /*0234*/ 	.word	0x00000003
        /*0238*/ 	.word	0x00036410
        /*023c*/ 	.short	0x010a
        /*023e*/ 	.byte	0x3f
	.zero		1


	//   ....[11]....
        /*0240*/ 	.word	0x00002180
        /*0244*/ 	.word	0x000000ff
        /*0248*/ 	.word	0x00036430
        /*024c*/ 	.short	0x010a
        /*024e*/ 	.byte	0x28
	.zero		1


	//   ....[12]....
        /*0250*/ 	.word	0x000021c0
        /*0254*/ 	.word	0x000000ff
        /*0258*/ 	.word	0x00036430
        /*025c*/ 	.short	0x010a
        /*025e*/ 	.byte	0x28
	.zero		1


	//   ....[13]....
        /*0260*/ 	.word	0x00003620
        /*0264*/ 	.word	0x000000ff
        /*0268*/ 	.word	0x00000000
        /*026c*/ 	.short	0x0101
        /*026e*/ 	.byte	0x05
	.zero		1


	//   ....[14]....
        /*0270*/ 	.word	0x000039c0
        /*0274*/ 	.word	0x00000003
        /*0278*/ 	.word	0x00000000
        /*027c*/ 	.short	0x0101
        /*027e*/ 	.byte	0x3f
	.zero		1


	//   ....[15]....
        /*0280*/ 	.word	0x00007d70
        /*0284*/ 	.word	0x0000000c
        /*0288*/ 	.word	0x00036420
        /*028c*/ 	.short	0x010a
        /*028e*/ 	.byte	0x3f
	.zero		1


	//   ....[16]....
        /*0290*/ 	.word	0x00008500
        /*0294*/ 	.word	0x0000000c
        /*0298*/ 	.word	0x00036438
        /*029c*/ 	.short	0x010a
        /*029e*/ 	.byte	0x3f
	.zero		1


	//   ....[17]....
        /*02a0*/ 	.word	0x00008880
        /*02a4*/ 	.word	0x0000000c
        /*02a8*/ 	.word	0x00036428
        /*02ac*/ 	.short	0x010a
        /*02ae*/ 	.byte	0x3f
	.zero		1


	//   ....[18]....
        /*02b0*/ 	.word	0x00008bd0
        /*02b4*/ 	.word	0x0000000c
        /*02b8*/ 	.word	0x00036438
        /*02bc*/ 	.short	0x010a
        /*02be*/ 	.byte	0x3f
	.zero		1


	//   ....[19]....
        /*02c0*/ 	.word	0x00008ef0
        /*02c4*/ 	.word	0x0000000c
        /*02c8*/ 	.word	0x00036420
        /*02cc*/ 	.short	0x010a
        /*02ce*/ 	.byte	0x3f
	.zero		1


	//   ....[20]....
        /*02d0*/ 	.word	0x00009270
        /*02d4*/ 	.word	0x0000000c
        /*02d8*/ 	.word	0x00036438
        /*02dc*/ 	.short	0x010a
        /*02de*/ 	.byte	0x3f
	.zero		1


	//   ....[21]....
        /*02e0*/ 	.word	0x00009580
        /*02e4*/ 	.word	0x0000000c
        /*02e8*/ 	.word	0x00036428
        /*02ec*/ 	.short	0x010a
        /*02ee*/ 	.byte	0x3f
	.zero		1


	//   ....[22]....
        /*02f0*/ 	.word	0x000098a0
        /*02f4*/ 	.word	0x0000000c
        /*02f8*/ 	.word	0x00036438
        /*02fc*/ 	.short	0x010a
        /*02fe*/ 	.byte	0x3f
	.zero		1


	//   ....[23]....
        /*0300*/ 	.word	0x00009d10
        /*0304*/ 	.word	0x00000005
        /*0308*/ 	.word	0x00000000
        /*030c*/ 	.short	0x010a
        /*030e*/ 	.byte	0x3f
	.zero		1


	//   ....[24]....
        /*0310*/ 	.word	0x00009d90
        /*0314*/ 	.word	0x00000017
        /*0318*/ 	.word	0x00000000
        /*031c*/ 	.short	0x010a
        /*031e*/ 	.byte	0x3f
	.zero		1


	//   ....[25]....
        /*0320*/ 	.word	0x00009de0
        /*0324*/ 	.word	0x00000007
        /*0328*/ 	.word	0x00036438
        /*032c*/ 	.short	0x010a
        /*032e*/ 	.byte	0x3f
	.zero		1


	//   ....[26]....
        /*0330*/ 	.word	0x00009eb0
        /*0334*/ 	.word	0x00000013
        /*0338*/ 	.word	0x00036400
        /*033c*/ 	.short	0x010a
        /*033e*/ 	.byte	0x3f
	.zero		1


	//   ....[27]....
        /*0340*/ 	.word	0x00009f00
        /*0344*/ 	.word	0x00000003
        /*0348*/ 	.word	0x00036410
        /*034c*/ 	.short	0x010a
        /*034e*/ 	.byte	0x3f
	.zero		1


	//   ....[28]....
        /*0350*/ 	.word	0x00009f50
        /*0354*/ 	.word	0x00000013
        /*0358*/ 	.word	0x00036430
        /*035c*/ 	.short	0x010a
        /*035e*/ 	.byte	0x3f
	.zero		1


	//   ....[29]....
        /*0360*/ 	.word	0x0000a0f0
        /*0364*/ 	.word	0x0000000c
        /*0368*/ 	.word	0x00036420
        /*036c*/ 	.short	0x010a
        /*036e*/ 	.byte	0x3f
	.zero		1


	//   ....[30]....
        /*0370*/ 	.word	0x0000a140
        /*0374*/ 	.word	0x0000000c
        /*0378*/ 	.word	0x00036438
        /*037c*/ 	.short	0x010a
        /*037e*/ 	.byte	0x3f
	.zero		1


	//   ....[31]....
        /*0380*/ 	.word	0x0000a190
        /*0384*/ 	.word	0x0000000c
        /*0388*/ 	.word	0x00036428
        /*038c*/ 	.short	0x010a
        /*038e*/ 	.byte	0x3f
	.zero		1


	//   ....[32]....
        /*0390*/ 	.word	0x0000a200
        /*0394*/ 	.word	0x0000000c
        /*0398*/ 	.word	0x00036438
        /*039c*/ 	.short	0x010a
        /*039e*/ 	.byte	0x3f
	.zero		1


	//   ....[33]....
        /*03a0*/ 	.word	0x0000a270
        /*03a4*/ 	.word	0x0000000c
        /*03a8*/ 	.word	0x00036420
        /*03ac*/ 	.short	0x010a
        /*03ae*/ 	.byte	0x3f
	.zero		1


	//   ....[34]....
        /*03b0*/ 	.word	0x0000a2c0
        /*03b4*/ 	.word	0x0000000c
        /*03b8*/ 	.word	0x00036438
        /*03bc*/ 	.short	0x010a
        /*03be*/ 	.byte	0x3f
	.zero		1


	//   ....[35]....
        /*03c0*/ 	.word	0x0000a310
        /*03c4*/ 	.word	0x0000000c
        /*03c8*/ 	.word	0x00036428
        /*03cc*/ 	.short	0x010a
        /*03ce*/ 	.byte	0x3f
	.zero		1


	//   ....[36]....
        /*03d0*/ 	.word	0x0000a360
        /*03d4*/ 	.word	0x0000000c
        /*03d8*/ 	.word	0x00036438
        /*03dc*/ 	.short	0x010a
        /*03de*/ 	.byte	0x3f
	.zero		1


	//   ....[37]....
        /*03e0*/ 	.word	0x0000a430
        /*03e4*/ 	.word	0x00000005
        /*03e8*/ 	.word	0x00000000
        /*03ec*/ 	.short	0x010a
        /*03ee*/ 	.byte	0x3f
	.zero		1


	//   ....[38]....
        /*03f0*/ 	.word	0x0000a480
        /*03f4*/ 	.word	0x00000017
        /*03f8*/ 	.word	0x00000000
        /*03fc*/ 	.short	0x010a
        /*03fe*/ 	.byte	0x3f
	.zero		1


	//----- nvinfo : EIATTR_NUM_MBARRIERS
	.align		4
.L_1458:
        /*0400*/ 	.byte	0x03, 0x38
        /*0402*/ 	.short	0x0007


	//----- nvinfo : EIATTR_EXIT_INSTR_OFFSETS
	.align		4
        /*0404*/ 	.byte	0x04, 0x1c
        /*0406*/ 	.short	(.L_1460 - .L_1459)


	//   ....[0]....
.L_1459:
        /*0408*/ 	.word	0x00000930


	//   ....[1]....
        /*040c*/ 	.word	0x00004ac0


	//   ....[2]....
        /*0410*/ 	.word	0x00005a40


	//   ....[3]....
        /*0414*/ 	.word	0x00009e30


	//----- nvinfo : EIATTR_MAX_THREADS
	.align		4
.L_1460:
        /*0418*/ 	.byte	0x04, 0x05
        /*041a*/ 	.short	(.L_1462 - .L_1461)
.L_1461:
        /*041c*/ 	.word	0x00000200
        /*0420*/ 	.word	0x00000001
        /*0424*/ 	.word	0x00000001


	//----- nvinfo : EIATTR_CRS_STACK_SIZE
	.align		4
.L_1462:
        /*0428*/ 	.byte	0x04, 0x1e
        /*042a*/ 	.short	(.L_1464 - .L_1463)
.L_1463:
        /*042c*/ 	.word	0x00000000


	//----- nvinfo : EIATTR_CBANK_PARAM_SIZE
	.align		4
.L_1464:
        /*0430*/ 	.byte	0x03, 0x19
        /*0432*/ 	.short	0x0970


	//----- nvinfo : EIATTR_PARAM_CBANK
	.align		4
        /*0434*/ 	.byte	0x04, 0x0a
        /*0436*/ 	.short	(.L_1466 - .L_1465)
	.align		4
.L_1465:
        /*0438*/ 	.word	index@(.nv.constant0._ZN7cutlass13device_kernelIN5flash11enable_sm90INS1_16FlashAttnBwdSm90INS1_25CollectiveMainloopBwdSm90ILi2ELi1ELi1EN4cute5tupleIJNS5_1CILi1EEES8_S8_EEENS6_IJNS7_ILi64EEENS7_ILi96EEENS7_ILi192EEEEEENS_10bfloat16_tEfNS_4arch4Sm90ELb1ELb0ELb0ELb0ELb1ELb0ELb1ELb0ELi3ELi1ELi1ELi1ELb0EEENS1_21CollectiveEpilogueBwdISD_SE_SG_Li384ELb0ELb1ELi3EEENS1_25SingleTileBwdLPTSchedulerILb0ELi96ELb1EEEEEEEEEvNT_6ParamsE)
        /*043c*/ 	.short	0x0210
        /*043e*/ 	.short	0x0970


	//----- nvinfo : EIATTR_SW_WAR
	.align		4
.L_1466:
        /*0440*/ 	.byte	0x04, 0x36
        /*0442*/ 	.short	(.L_1468 - .L_1467)
.L_1467:
        /*0444*/ 	.word	0x00000008
.L_1468:


//--------------------- .nv.info._ZN7cutlass13device_kernelIN5flash11enable_sm90INS1_16FlashAttnBwdSm90INS1_25CollectiveMainloopBwdSm90ILi2ELi1ELi1EN4cute5tupleIJNS5_1CILi1EEES8_S8_EEENS6_IJNS7_ILi64EEENS7_ILi96EEENS7_ILi192EEEEEENS_10bfloat16_tEfNS_4arch4Sm90ELb1ELb0ELb0ELb0ELb0ELb0ELb1ELb0ELi3ELi1ELi1ELi1ELb0EEENS1_24CollectiveEpilogueBwdGQAISD_fSG_Li384ELb0ELb0EEENS1_25SingleTileBwdLPTSchedulerILb0ELi96ELb0EEEEEEEEEvNT_6ParamsE --------------------------
	.section	.nv.info._ZN7cutlass13device_kernelIN5flash11enable_sm90INS1_16FlashAttnBwdSm90INS1_25CollectiveMainloopBwdSm90ILi2ELi1ELi1EN4cute5tupleIJNS5_1CILi1EEES8_S8_EEENS6_IJNS7_ILi64EEENS7_ILi96EEENS7_ILi192EEEEEENS_10bfloat16_tEfNS_4arch4Sm90ELb1ELb0ELb0ELb0ELb0ELb0ELb1ELb0ELi3ELi1ELi1ELi1ELb0EEENS1_24CollectiveEpilogueBwdGQAISD_fSG_Li384ELb0ELb0EEENS1_25SingleTileBwdLPTSchedulerILb0ELi96ELb0EEEEEEEEEvNT_6ParamsE,"",@"SHT_CUDA_INFO"
	.sectionflags	@""
	.align	4


	//----- nvinfo : EIATTR_CUDA_API_VERSION
	.align		4
        /*0000*/ 	.byte	0x04, 0x37
        /*0002*/ 	.short	(.L_1470 - .L_1469)
.L_1469:
        /*0004*/ 	.word	0x00000082


	//----- nvinfo : EIATTR_KPARAM_INFO
	.align		4
.L_1470:
        /*0008*/ 	.byte	0x04, 0x17
        /*000a*/ 	.short	(.L_1472 - .L_1471)
.L_1471:
        /*000c*/ 	.word	0x00000000
        /*0010*/ 	.short	0x0000
        /*0012*/ 	.short	0x0070
        /*0014*/ 	.byte	0x00, 0xf0, 0x01, 0x1c


	//----- nvinfo : EIATTR_SPARSE_MMA_MASK
	.align		4
.L_1472:
        /*0018*/ 	.byte	0x03, 0x50
        /*001a*/ 	.short	0x0000


	//----- nvinfo : EIATTR_MAXREG_COUNT
	.align		4
        /*001c*/ 	.byte	0x03, 0x1b
        /*001e*/ 	.short	0x0080


	//----- nvinfo : EIATTR_NUM_BARRIERS
	.align		4
        /*0020*/ 	.byte	0x02, 0x4c
        /*0022*/ 	.byte	0x10
	.zero		1


	//----- nvinfo : EIATTR_EXTERNS
	.align		4
        /*0024*/ 	.byte	0x04, 0x0f
        /*0026*/ 	.short	(.L_1474 - .L_1473)


	//   ....[0]....
	.align		4
.L_1473:
        /*0028*/ 	.word	index@(__assertfail)


	//----- nvinfo : EIATTR_ANNOTATIONS
	.align		4
.L_1474:
        /*002c*/ 	.byte	0x04, 0x55
        /*002e*/ 	.short	(.L_1476 - .L_1475)


	//   ....[0]....
.L_1475:
        /* <DEDUP_REMOVED lines=9> */


	//----- nvinfo : EIATTR_MERCURY_ISA_VERSION
	.align		4
.L_1476:
        /*00b0*/ 	.byte	0x03, 0x5f
        /*00b2*/ 	.short	0x0101


	//----- nvinfo : EIATTR_INT_WARP_WIDE_INSTR_OFFSETS
	.align		4
        /*00b4*/ 	.byte	0x04, 0x31
        /*00b6*/ 	.short	(.L_1478 - .L_1477)


	//   ....[0]....
.L_1477:
        /*00b8*/ 	.word	0x00000180


	//   ....[1]....
        /*00bc*/ 	.word	0x00000240


	//----- nvinfo : EIATTR_COOP_GROUP_MASK_REGIDS
	.align		4
.L_1478:
        /*00c0*/ 	.byte	0x04, 0x29
        /*00c2*/ 	.short	(.L_1480 - .L_1479)


	//   ....[0]....
.L_1479:
        /*00c4*/ 	.word	0xffffffff


	//   ....[1]....
        /*00c8*/ 	.word	0xffffffff


	//   ....[2]....
        /*00cc*/ 	.word	0xffffffff


	//   ....[3]....
        /*00d0*/ 	.word	0xffffffff


	//   ....[4]....
        /*00d4*/ 	.word	0xffffffff


	//   ....[5]....
        /*00d8*/ 	.word	0xffffffff


	//   ....[6]....
        /*00dc*/ 	.word	0xffffffff


	//   ....[7]....
        /*00e0*/ 	.word	0x0500000f


	//----- nvinfo : EIATTR_COOP_GROUP_INSTR_OFFSETS
	.align		4
.L_1480:
        /*00e4*/ 	.byte	0x04, 0x28
        /*00e6*/ 	.short	(.L_1482 - .L_1481)


	//   ....[0]....
.L_1481:
        /*00e8*/ 	.word	0x00000060


	//   ....[1]....
        /*00ec*/ 	.word	0x00000190


	//   ....[2]....
        /*00f0*/ 	.word	0x00000220


	//   ....[3]....
        /*00f4*/ 	.word	0x000003a0


	//   ....[4]....
        /*00f8*/ 	.word	0x000005f0


	//   ....[5]....
        /*00fc*/ 	.word	0x000011c0


	//   ....[6]....
        /*0100*/ 	.word	0x00004460


	//   ....[7]....
        /*0104*/ 	.word	0x00007e50


	//----- nvinfo : EIATTR_REG_RECONFIG
	.align		4
.L_1482:
        /*0108*/ 	.byte	0x01, 0x54
	.zero		2


	//----- nvinfo : EIATTR_SYSCALL_OFFSETS
	.align		4
        /*010c*/ 	.byte	0x04, 0x46
        /*010e*/ 	.short	(.L_1484 - .L_1483)


	//   ....[0]....
.L_1483:
        /*0110*/ 	.word	0x00000e20


	//   ....[1]....
        /*0114*/ 	.word	0x00000f10


	//   ....[2]....
        /*0118*/ 	.word	0x00001050


	//   ....[3]....
        /*011c*/ 	.word	0x00001140


	//----- nvinfo : EIATTR_MBARRIER_INSTR_OFFSETS
	.align		4
.L_1484:
        /*0120*/ 	.byte	0x04, 0x39
        /*0122*/ 	.short	(.L_1486 - .L_1485)


	//   ....[0]....
.L_1485:
        /*0124*/ 	.word	0x00000260
        /*0128*/ 	.word	0x000000ff
        /*012c*/ 	.word	0x00036400
        /*0130*/ 	.short	0x0100
        /*0132*/ 	.byte	0x06
	.zero		1


	//   ....[1]....
        /*0134*/ 	.word	0x00000350
        /*0138*/ 	.word	0x000000ff
        /*013c*/ 	.word	0x00036410
        /*0140*/ 	.short	0x0100
        /*0142*/ 	.byte	0x08
	.zero		1


	//   ....[2]....
        /*0144*/ 	.word	0x00000360
        /*0148*/ 	.word	0x000000ff
        /*014c*/ 	.word	0x00036420
        /*0150*/ 	.short	0x0100
        /*0152*/ 	.byte	0x08
	.zero		1


	//   ....[3]....
        /*0154*/ 	.word	0x00000370
        /*0158*/ 	.word	0x000000ff
        /*015c*/ 	.word	0x00036418
        /*0160*/ 	.short	0x0100
        /*0162*/ 	.byte	0x08
	.zero		1


	//   ....[4]....
        /*0164*/ 	.word	0x00000380
        /*0168*/ 	.word	0x000000ff
        /*016c*/ 	.word	0x00036428
        /*0170*/ 	.short	0x0100
        /*0172*/ 	.byte	0x08
	.zero		1


	//   ....[5]....
        /*0174*/ 	.word	0x000004b0
        /*0178*/ 	.word	0x000000ff
        /*017c*/ 	.word	0x00036430
        /*0180*/ 	.short	0x0100
        /*0182*/ 	.byte	0x08
	.zero		1


	//   ....[6]....
        /*0184*/ 	.word	0x000004c0
        /*0188*/ 	.word	0x000000ff
        /*018c*/ 	.word	0x00036438
        /*0190*/ 	.short	0x0100
        /*0192*/ 	.byte	0x08
	.zero		1


	//   ....[7]....
        /*0194*/ 	.word	0x000011f0
        /*0198*/ 	.word	0x000000ff
        /*019c*/ 	.word	0x00036400
        /*01a0*/ 	.short	0x010a
        /*01a2*/ 	.byte	0x28
	.zero		1


	//   ....[8]....
        /*01a4*/ 	.word	0x000012e0
        /*01a8*/ 	.word	0x000000ff
        /*01ac*/ 	.word	0x00036400
        /*01b0*/ 	.short	0x010a
        /*01b2*/ 	.byte	0x28
	.zero		1


	//   ....[9]....
        /*01b4*/ 	.word	0x00001a00
        /*01b8*/ 	.word	0x00000003
        /*01bc*/ 	.word	0x00036410
        /*01c0*/ 	.short	0x010a
        /*01c2*/ 	.byte	0x3f
	.zero		1


	//   ....[10]....
        /*01c4*/ 	.word	0x00001a40
        /*01c8*/ 	.word	0x00000003
        /*01cc*/ 	.word	0x00036410
        /*01d0*/ 	.short	0x010a
        /*01d2*/ 	.byte	0x3f
	.zero		1


	//   ....[11]....
        /*01d4*/ 	.word	0x000020e0
        /*01d8*/ 	.word	0x000000ff
        /*01dc*/ 	.word	0x00036430
        /*01e0*/ 	.short	0x010a
        /*01e2*/ 	.byte	0x28
	.zero		1


	//   ....[12]....
        /*01e4*/ 	.word	0x00002120
        /*01e8*/ 	.word	0x000000ff
        /*01ec*/ 	.word	0x00036430
        /*01f0*/ 	.short	0x010a
        /*01f2*/ 	.byte	0x28
	.zero		1


	//   ....[13]....
        /*01f4*/ 	.word	0x000035a0
        /*01f8*/ 	.word	0x000000ff
        /*01fc*/ 	.word	0x00000000
        /*0200*/ 	.short	0x0101
        /*0202*/ 	.byte	0x04
	.zero		1


	//   ....[14]....
        /*0204*/ 	.word	0x00003930
        /*0208*/ 	.word	0x00000003
        /*020c*/ 	.word	0x00000000
        /*0210*/ 	.short	0x0101
        /*0212*/ 	.byte	0x3f
	.zero		1


	//   ....[15]....
        /*0214*/ 	.word	0x00005d40
        /*0218*/ 	.word	0x0000000c
        /*021c*/ 	.word	0x00036420
        /*0220*/ 	.short	0x010a
        /*0222*/ 	.byte	0x3f
	.zero		1


	//   ....[16]....
        /*0224*/ 	.word	0x000064d0
        /*0228*/ 	.word	0x0000000c
        /*022c*/ 	.word	0x00036438
        /*0230*/ 	.short	0x010a
        /*0232*/ 	.byte	0x3f
	.zero		1


	//   ....[17]....
        /*0234*/ 	.word	0x00006850
        /*0238*/ 	.word	0x0000000c
        /*023c*/ 	.word	0x00036428
        /*0240*/ 	.short	0x010a
        /*0242*/ 	.byte	0x3f
	.zero		1


	//   ....[18]....
        /*0244*/ 	.word	0x00006ba0
        /*0248*/ 	.word	0x0000000c
        /*024c*/ 	.word	0x00036438
        /*0250*/ 	.short	0x010a
        /*0252*/ 	.byte	0x3f
	.zero		1


	//   ....[19]....
        /*0254*/ 	.word	0x00006ec0
        /*0258*/ 	.word	0x0000000c
        /*025c*/ 	.word	0x00036420
        /*0260*/ 	.short	0x010a
        /*0262*/ 	.byte	0x3f
	.zero		1


	//   ....[20]....
        /*0264*/ 	.word	0x00007240
        /*0268*/ 	.word	0x0000000c
        /*026c*/ 	.word	0x00036438
        /*0270*/ 	.short	0x010a
        /*0272*/ 	.byte	0x3f
	.zero		1


	//   ....[21]....
        /*0274*/ 	.word	0x00007550
        /*0278*/ 	.word	0x0000000c
        /*027c*/ 	.word	0x00036428
        /*0280*/ 	.short	0x010a
        /*0282*/ 	.byte	0x3f
	.zero		1


	//   ....[22]....
        /*0284*/ 	.word	0x00007870
        /*0288*/ 	.word	0x0000000c
        /*028c*/ 	.word	0x00036438
        /*0290*/ 	.short	0x010a
        /*0292*/ 	.byte	0x3f
	.zero		1


	//   ....[23]....
        /*0294*/ 	.word	0x00007ce0
        /*0298*/ 	.word	0x00000005
        /*029c*/ 	.word	0x00000000
        /*02a0*/ 	.short	0x010a
        /*02a2*/ 	.byte	0x3f
	.zero		1


	//   ....[24]....
        /*02a4*/ 	.word	0x00007d60
        /*02a8*/ 	.word	0x00000017
        /*02ac*/ 	.word	0x00000000
        /*02b0*/ 	.short	0x010a
        /*02b2*/ 	.byte	0x3f
	.zero		1


	//   ....[25]....
        /*02b4*/ 	.word	0x00007db0
        /*02b8*/ 	.word	0x00000007
        /*02bc*/ 	.word	0x00036438
        /*02c0*/ 	.short	0x010a
        /*02c2*/ 	.byte	0x3f
	.zero		1


	//   ....[26]....
        /*02c4*/ 	.word	0x00007e80
        /*02c8*/ 	.word	0x00000013
        /*02cc*/ 	.word	0x00036400
        /*02d0*/ 	.short	0x010a
        /*02d2*/ 	.byte	0x3f
	.zero		1


	//   ....[27]....
        /*02d4*/ 	.word	0x00007ed0
        /*02d8*/ 	.word	0x00000003
        /*02dc*/ 	.word	0x00036410
        /*02e0*/ 	.short	0x010a
        /*02e2*/ 	.byte	0x3f
	.zero		1


	//   ....[28]....
        /*02e4*/ 	.word	0x00007f20
        /*02e8*/ 	.word	0x00000013
        /*02ec*/ 	.word	0x00036430
        /*02f0*/ 	.short	0x010a
        /*02f2*/ 	.byte	0x3f
	.zero		1


	//   ....[29]....
        /*02f4*/ 	.word	0x00007f70
        /*02f8*/ 	.word	0x0000000c
        /*02fc*/ 	.word	0x00036420
        /*0300*/ 	.short	0x010a
        /*0302*/ 	.byte	0x3f
	.zero		1


	//   ....[30]....
        /*0304*/ 	.word	0x00007fc0
        /*0308*/ 	.word	0x0000000c
        /*030c*/ 	.word	0x00036438
        /*0310*/ 	.short	0x010a
        /*0312*/ 	.byte	0x3f
	.zero		1


	//   ....[31]....
        /*0314*/ 	.word	0x00008010
        /*0318*/ 	.word	0x0000000c
        /*031c*/ 	.word	0x00036428
        /*0320*/ 	.short	0x010a
        /*0322*/ 	.byte	0x3f
	.zero		1


	//   ....[32]....
        /*0324*/ 	.word	0x00008080
        /*0328*/ 	.word	0x0000000c
        /*032c*/ 	.word	0x00036438
        /*0330*/ 	.short	0x010a
        /*0332*/ 	.byte	0x3f
	.zero		1


	//   ....[33]....
        /*0334*/ 	.word	0x000080f0
        /*0338*/ 	.word	0x0000000c
        /*033c*/ 	.word	0x00036420
        /*0340*/ 	.short	0x010a
        /*0342*/ 	.byte	0x3f
	.zero		1


	//   ....[34]....
        /*0344*/ 	.word	0x00008140
        /*0348*/ 	.word	0x0000000c
        /*034c*/ 	.word	0x00036438
        /*0350*/ 	.short	0x010a
        /*0352*/ 	.byte	0x3f
	.zero		1


	//   ....[35]....
        /*0354*/ 	.word	0x00008190
        /*0358*/ 	.word	0x0000000c
        /*035c*/ 	.word	0x00036428
        /*0360*/ 	.short	0x010a
        /*0362*/ 	.byte	0x3f
	.zero		1


	//   ....[36]....
        /*0364*/ 	.word	0x000081e0
        /*0368*/ 	.word	0x0000000c
        /*036c*/ 	.word	0x00036438
        /*0370*/ 	.short	0x010a
        /*0372*/ 	.byte	0x3f
	.zero		1


	//   ....[37]....
        /*0374*/ 	.word	0x000082c0
        /*0378*/ 	.word	0x00000005
        /*037c*/ 	.word	0x00000000
        /*0380*/ 	.short	0x010a
        /*0382*/ 	.byte	0x3f
	.zero		1


	//   ....[38]....
        /*0384*/ 	.word	0x00008310
        /*0388*/ 	.word	0x00000017
        /*038c*/ 	.word	0x00000000
        /*0390*/ 	.short	0x010a
        /*0392*/ 	.byte	0x3f
	.zero		1


	//----- nvinfo : EIATTR_NUM_MBARRIERS
	.align		4
.L_1486:
        /*0394*/ 	.byte	0x03, 0x38
        /*0396*/ 	.short	0x0007


	//----- nvinfo : EIATTR_EXIT_INSTR_OFFSETS
	.align		4
        /*0398*/ 	.byte	0x04, 0x1c
        /*039a*/ 	.short	(.L_1488 - .L_1487)


	//   ....[0]....
.L_1487:
        /*039c*/ 	.word	0x00007e00


	//----- nvinfo : EIATTR_MAX_THREADS
	.align		4
.L_1488:
        /*03a0*/ 	.byte	0x04, 0x05
        /*03a2*/ 	.short	(.L_1490 - .L_1489)
.L_1489:
        /*03a4*/ 	.word	0x00000200
        /*03a8*/ 	.word	0x00000001
        /*03ac*/ 	.word	0x00000001


	//----- nvinfo : EIATTR_CRS_STACK_SIZE
	.align		4
.L_1490:
        /*03b0*/ 	.byte	0x04, 0x1e
        /*03b2*/ 	.short	(.L_1492 - .L_1491)
.L_1491:
        /*03b4*/ 	.word	0x00000000


	//----- nvinfo : EIATTR_CBANK_PARAM_SIZE
	.align		4
.L_1492:
        /*03b8*/ 	.byte	0x03, 0x19
        /*03ba*/ 	.short	0x0770


	//----- nvinfo : EIATTR_PARAM_CBANK
	.align		4
        /*03bc*/ 	.byte	0x04, 0x0a
        /*03be*/ 	.short	(.L_1494 - .L_1493)
	.align		4
.L_1493:
        /*03c0*/ 	.word	index@(.nv.constant0._ZN7cutlass13device_kernelIN5flash11enable_sm90INS1_16FlashAttnBwdSm90INS1_25CollectiveMainloopBwdSm90ILi2ELi1ELi1EN4cute5tupleIJNS5_1CILi1EEES8_S8_EEENS6_IJNS7_ILi64EEENS7_ILi96EEENS7_ILi192EEEEEENS_10bfloat16_tEfNS_4arch4Sm90ELb1ELb0ELb0ELb0ELb0ELb0ELb1ELb0ELi3ELi1ELi1ELi1ELb0EEENS1_24CollectiveEpilogueBwdGQAISD_fSG_Li384ELb0ELb0EEENS1_25SingleTileBwdLPTSchedulerILb0ELi96ELb0EEEEEEEEEvNT_6ParamsE)
        /*03c4*/ 	.short	0x0210
        /*03c6*/ 	.short	0x0770


	//----- nvinfo : EIATTR_SW_WAR
	.align		4
.L_1494:
        /*03c8*/ 	.byte	0x04, 0x36
        /*03ca*/ 	.short	(.L_1496 - .L_1495)
.L_1495:
        /*03cc*/ 	.word	0x00000008
.L_1496:


//--------------------- .nv.info._ZN7cutlass13device_kernelIN5flash11enable_sm90INS1_16FlashAttnBwdSm90INS1_25CollectiveMainloopBwdSm90ILi2ELi1ELi1EN4cute5tupleIJNS5_1CILi1EEES8_S8_EEENS6_IJNS7_ILi64EEENS7_ILi96EEENS7_ILi192EEEEEENS_10bfloat16_tEfNS_4arch4Sm90ELb1ELb0ELb0ELb0ELb1ELb0ELb1ELb0ELi3ELi1ELi1ELi1ELb0EEENS1_24CollectiveEpilogueBwdGQAISD_fSG_Li384ELb0ELb1EEENS1_25SingleTileBwdLPTSchedulerILb0ELi96ELb1EEEEEEEEEvNT_6ParamsE --------------------------
	.section	.nv.info._ZN7cutlass13device_kernelIN5flash11enable_sm90INS1_16FlashAttnBwdSm90INS1_25CollectiveMainloopBwdSm90ILi2ELi1ELi1EN4cute5tupleIJNS5_1CILi1EEES8_S8_EEENS6_IJNS7_ILi64EEENS7_ILi96EEENS7_ILi192EEEEEENS_10bfloat16_tEfNS_4arch4Sm90ELb1ELb0ELb0ELb0ELb1ELb0ELb1ELb0ELi3ELi1ELi1ELi1ELb0EEENS1_24CollectiveEpilogueBwdGQAISD_fSG_Li384ELb0ELb1EEENS1_25SingleTileBwdLPTSchedulerILb0ELi96ELb1EEEEEEEEEvNT_6ParamsE,"",@"SHT_CUDA_INFO"
	.sectionflags	@""
	.align	4


	//----- nvinfo : EIATTR_CUDA_API_VERSION
	.align		4
        /*0000*/ 	.byte	0x04, 0x37
        /*0002*/ 	.short	(.L_1498 - .L_1497)
.L_1497:
        /*0004*/ 	.word	0x00000082


	//----- nvinfo : EIATTR_KPARAM_INFO
	.align		4
.L_1498:
        /*0008*/ 	.byte	0x04, 0x17
        /*000a*/ 	.short	(.L_1500 - .L_1499)
.L_1499:
        /*000c*/ 	.word	0x00000000
        /*0010*/ 	.short	0x0000
        /*0012*/ 	.short	0x0070
        /*0014*/ 	.byte	0x00, 0xf0, 0x01, 0x1c


	//----- nvinfo : EIATTR_SPARSE_MMA_MASK
	.align		4
.L_1500:
        /*0018*/ 	.byte	0x03, 0x50
        /*001a*/ 	.short	0x0000


	//----- nvinfo : EIATTR_MAXREG_COUNT
	.align		4
        /*001c*/ 	.byte	0x03, 0x1b
        /*001e*/ 	.short	0x0080


	//----- nvinfo : EIATTR_NUM_BARRIERS
	.align		4
        /*0020*/ 	.byte	0x02, 0x4c
        /*0022*/ 	.byte	0x10
	.zero		1


	//----- nvinfo : EIATTR_EXTERNS
	.align		4
        /*0024*/ 	.byte	0x04, 0x0f
        /*0026*/ 	.short	(.L_1502 - .L_1501)


	//   ....[0]....
	.align		4
.L_1501:
        /*0028*/ 	.word	index@(__assertfail)


	//----- nvinfo : EIATTR_ANNOTATIONS
	.align		4
.L_1502:
        /*002c*/ 	.byte	0x04, 0x55
        /*002e*/ 	.short	(.L_1504 - .L_1503)


	//   ....[0]....
.L_1503:
        /* <DEDUP_REMOVED lines=9> */


	//----- nvinfo : EIATTR_MERCURY_ISA_VERSION
	.align		4
.L_1504:
        /*00b0*/ 	.byte	0x03, 0x5f
        /*00b2*/ 	.short	0x0101


	//----- nvinfo : EIATTR_INT_WARP_WIDE_INSTR_OFFSETS
	.align		4
        /*00b4*/ 	.byte	0x04, 0x31
        /*00b6*/ 	.short	(.L_1506 - .L_1505)


	//   ....[0]....
.L_1505:
        /*00b8*/ 	.word	0x00000180


	//   ....[1]....
        /*00bc*/ 	.word	0x00000240


	//   ....[2]....
        /*00c0*/ 	.word	0x00005710


	//   ....[3]....
        /*00c4*/ 	.word	0x00005ec0


	//   ....[4]....
        /*00c8*/ 	.word	0x00006520


	//----- nvinfo : EIATTR_COOP_GROUP_MASK_REGIDS
	.align		4
.L_1506:
        /*00cc*/ 	.byte	0x04, 0x29
        /*00ce*/ 	.short	(.L_1508 - .L_1507)


	//   ....[0]....
.L_1507:
        /*00d0*/ 	.word	0xffffffff


	//   ....[1]....
        /*00d4*/ 	.word	0xffffffff


	//   ....[2]....
        /*00d8*/ 	.word	0xffffffff


	//   ....[3]....
        /*00dc*/ 	.word	0xffffffff


	//   ....[4]....
        /*00e0*/ 	.word	0xffffffff


	//   ....[5]....
        /*00e4*/ 	.word	0xffffffff


	//   ....[6]....
        /*00e8*/ 	.word	0xffffffff


	//   ....[7]....
        /*00ec*/ 	.word	0xffffffff


	//   ....[8]....
        /*00f0*/ 	.word	0xffffffff


	//   ....[9]....
        /*00f4*/ 	.word	0xffffffff


	//   ....[10]....
        /*00f8*/ 	.word	0xffffffff


	//   ....[11]....
        /*00fc*/ 	.word	0xffffffff


	//   ....[12]....
        /*0100*/ 	.word	0xffffffff


	//   ....[13]....
        /*0104*/ 	.word	0xffffffff


	//   ....[14]....
        /*0108*/ 	.word	0xffffffff


	//   ....[15]....
        /*010c*/ 	.word	0xffffffff


	//   ....[16]....
        /*0110*/ 	.word	0xffffffff


	//   ....[17]....
        /*0114*/ 	.word	0x0500000f


	//   ....[18]....
        /*0118*/ 	.word	0x0500000f


	//   ....[19]....
        /*011c*/ 	.word	0x0500000f


	//   ....[20]....
        /*0120*/ 	.word	0x0500000f


	//   ....[21]....
        /*0124*/ 	.word	0x0500000f


	//   ....[22]....
        /*0128*/ 	.word	0x0500000f


	//----- nvinfo : EIATTR_COOP_GROUP_INSTR_OFFSETS
	.align		4
.L_1508:
        /*012c*/ 	.byte	0x04, 0x28
        /*012e*/ 	.short	(.L_1510 - .L_1509)


	//   ....[0]....
.L_1509:
        /*0130*/ 	.word	0x00000060


	//   ....[1]....
        /*0134*/ 	.word	0x00000190


	//   ....[2]....
        /*0138*/ 	.word	0x00000220


	//   ....[3]....
        /*013c*/ 	.word	0x000003a0


	//   ....[4]....
        /*0140*/ 	.word	0x00000600


	//   ....[5]....
        /*0144*/ 	.word	0x00001200


	//   ....[6]....
        /*0148*/ 	.word	0x000042d0


	//   ....[7]....
        /*014c*/ 	.word	0x00004450


	//   ....[8]....
        /*0150*/ 	.word	0x00004700


	//   ....[9]....
        /*0154*/ 	.word	0x00004890


	//   ....[10]....
        /*0158*/ 	.word	0x000049a0


	//   ....[11]....
        /*015c*/ 	.word	0x00005180


	//   ....[12]....
        /*0160*/ 	.word	0x00005640


	//   ....[13]....
        /*0164*/ 	.word	0x00005a00


	//   ....[14]....
        /*0168*/ 	.word	0x00005df0


	//   ....[15]....
        /*016c*/ 	.word	0x000060a0


	//   ....[16]....
        /*0170*/ 	.word	0x00006450


	//   ....[17]....
        /*0174*/ 	.word	0x00008d90


	//   ....[18]....
        /*0178*/ 	.word	0x00008ee0


	//   ....[19]....
        /*017c*/ 	.word	0x00008f50


	//   ....[20]....
        /*0180*/ 	.word	0x00008fc0


	//   ....[21]....
        /*0184*/ 	.word	0x00009030


	//   ....[22]....
        /*0188*/ 	.word	0x000090a0


	//----- nvinfo : EIATTR_REG_RECONFIG
	.align		4
.L_1510:
        /*018c*/ 	.byte	0x01, 0x54
	.zero		2


	//----- nvinfo : EIATTR_SYSCALL_OFFSETS
	.align		4
        /*0190*/ 	.byte	0x04, 0x46
        /*0192*/ 	.short	(.L_1512 - .L_1511)


	//   ....[0]....
.L_1511:
        /*0194*/ 	.word	0x00000e60


	//   ....[1]....
        /*0198*/ 	.word	0x00000f50


	//   ....[2]....
        /*019c*/ 	.word	0x00001090


	//   ....[3]....
        /*01a0*/ 	.word	0x00001180


	//----- nvinfo : EIATTR_MBARRIER_INSTR_OFFSETS
	.align		4
.L_1512:
        /*01a4*/ 	.byte	0x04, 0x39
        /*01a6*/ 	.short	(.L_1514 - .L_1513)


	//   ....[0]....
.L_1513:
        /*01a8*/ 	.word	0x00000260
        /*01ac*/ 	.word	0x000000ff
        /*01b0*/ 	.word	0x00036400
        /*01b4*/ 	.short	0x0100
        /*01b6*/ 	.byte	0x06
	.zero		1


	//   ....[1]....
        /*01b8*/ 	.word	0x00000350
        /*01bc*/ 	.word	0x000000ff
        /*01c0*/ 	.word	0x00036410
        /*01c4*/ 	.short	0x0100
        /*01c6*/ 	.byte	0x08
	.zero		1


	//   ....[2]....
        /*01c8*/ 	.word	0x00000360
        /*01cc*/ 	.word	0x000000ff
        /*01d0*/ 	.word	0x00036420
        /*01d4*/ 	.short	0x0100
        /*01d6*/ 	.byte	0x08
	.zero		1


	//   ....[3]....
        /*01d8*/ 	.word	0x00000370
        /*01dc*/ 	.word	0x000000ff
        /*01e0*/ 	.word	0x00036418
        /*01e4*/ 	.short	0x0100
        /*01e6*/ 	.byte	0x08
	.zero		1


	//   ....[4]....
        /*01e8*/ 	.word	0x00000380
        /*01ec*/ 	.word	0x000000ff
        /*01f0*/ 	.word	0x00036428
        /*01f4*/ 	.short	0x0100
        /*01f6*/ 	.byte	0x08
	.zero		1


	//   ....[5]....
        /*01f8*/ 	.word	0x000004b0
        /*01fc*/ 	.word	0x000000ff
        /*0200*/ 	.word	0x00036430
        /*0204*/ 	.short	0x0100
        /*0206*/ 	.byte	0x08
	.zero		1


	//   ....[6]....
        /*0208*/ 	.word	0x000004c0
        /*020c*/ 	.word	0x000000ff
        /*0210*/ 	.word	0x00036438
        /*0214*/ 	.short	0x0100
        /*0216*/ 	.byte	0x08
	.zero		1


	//   ....[7]....
        /*0218*/ 	.word	0x00001230
        /*021c*/ 	.word	0x000000ff
        /*0220*/ 	.word	0x00036400
        /*0224*/ 	.short	0x010a
        /*0226*/ 	.byte	0x2b
	.zero		1


	//   ....[8]....
        /*0228*/ 	.word	0x00001320
        /*022c*/ 	.word	0x000000ff
        /*0230*/ 	.word	0x00036400
        /*0234*/ 	.short	0x010a
        /*0236*/ 	.byte	0x2b
	.zero		1


	//   ....[9]....
        /*0238*/ 	.word	0x00001a40
        /*023c*/ 	.word	0x00000003
        /*0240*/ 	.word	0x00036410
        /*0244*/ 	.short	0x010a
        /*0246*/ 	.byte	0x3f
	.zero		1


	//   ....[10]....
        /*0248*/ 	.word	0x00001a80
        /*024c*/ 	.word	0x00000003
        /*0250*/ 	.word	0x00036410
        /*0254*/ 	.short	0x010a
        /*0256*/ 	.byte	0x3f
	.zero		1


	//   ....[11]....
        /*0258*/ 	.word	0x00002120
        /*025c*/ 	.word	0x000000ff
        /*0260*/ 	.word	0x00036430
        /*0264*/ 	.short	0x010a
        /*0266*/ 	.byte	0x2b
	.zero		1


	//   ....[12]....
        /*0268*/ 	.word	0x00002160
        /*026c*/ 	.word	0x000000ff
        /*0270*/ 	.word	0x00036430
        /*0274*/ 	.short	0x010a
        /*0276*/ 	.byte	0x2b
	.zero		1


	//   ....[13]....
        /*0278*/ 	.word	0x000035c0
        /*027c*/ 	.word	0x000000ff
        /*0280*/ 	.word	0x00000000
        /*0284*/ 	.short	0x0101
        /*0286*/ 	.byte	0x05
	.zero		1


	//   ....[14]....
        /*0288*/ 	.word	0x00003960
        /*028c*/ 	.word	0x00000003
        /*0290*/ 	.word	0x00000000
        /*0294*/ 	.short	0x0101
        /*0296*/ 	.byte	0x3f
	.zero		1


	//   ....[15]....
        /*0298*/ 	.word	0x00006c80
        /*029c*/ 	.word	0x0000000c
        /*02a0*/ 	.word	0x00036420
        /*02a4*/ 	.short	0x010a
        /*02a6*/ 	.byte	0x3f
	.zero		1


	//   ....[16]....
        /*02a8*/ 	.word	0x00007410
        /*02ac*/ 	.word	0x0000000c
        /*02b0*/ 	.word	0x00036438
        /*02b4*/ 	.short	0x010a
        /*02b6*/ 	.byte	0x3f
	.zero		1


	//   ....[17]....
        /*02b8*/ 	.word	0x00007790
        /*02bc*/ 	.word	0x0000000c
        /*02c0*/ 	.word	0x00036428
        /*02c4*/ 	.short	0x010a
        /*02c6*/ 	.byte	0x3f
	.zero		1


	//   ....[18]....
        /*02c8*/ 	.word	0x00007ae0
        /*02cc*/ 	.word	0x0000000c
        /*02d0*/ 	.word	0x00036438
        /*02d4*/ 	.short	0x010a
        /*02d6*/ 	.byte	0x3f
	.zero		1


	//   ....[19]....
        /*02d8*/ 	.word	0x00007e00
        /*02dc*/ 	.word	0x0000000c
        /*02e0*/ 	.word	0x00036420
        /*02e4*/ 	.short	0x010a
        /*02e6*/ 	.byte	0x3f
	.zero		1


	//   ....[20]....
        /*02e8*/ 	.word	0x00008180
        /*02ec*/ 	.word	0x0000000c
        /*02f0*/ 	.word	0x00036438
        /*02f4*/ 	.short	0x010a
        /*02f6*/ 	.byte	0x3f
	.zero		1


	//   ....[21]....
        /*02f8*/ 	.word	0x00008490
        /*02fc*/ 	.word	0x0000000c
        /*0300*/ 	.word	0x00036428
        /*0304*/ 	.short	0x010a
        /*0306*/ 	.byte	0x3f
	.zero		1


	//   ....[22]....
        /*0308*/ 	.word	0x000087b0
        /*030c*/ 	.word	0x0000000c
        /*0310*/ 	.word	0x00036438
        /*0314*/ 	.short	0x010a
        /*0316*/ 	.byte	0x3f
	.zero		1


	//   ....[23]....
        /*0318*/ 	.word	0x00008c20
        /*031c*/ 	.word	0x00000005
        /*0320*/ 	.word	0x00000000
        /*0324*/ 	.short	0x010a
        /*0326*/ 	.byte	0x3f
	.zero		1


	//   ....[24]....
        /*0328*/ 	.word	0x00008ca0
        /*032c*/ 	.word	0x00000017
        /*0330*/ 	.word	0x00000000
        /*0334*/ 	.short	0x010a
        /*0336*/ 	.byte	0x3f
	.zero		1


	//   ....[25]....
        /*0338*/ 	.word	0x00008cf0
        /*033c*/ 	.word	0x00000007
        /*0340*/ 	.word	0x00036438
        /*0344*/ 	.short	0x010a
        /*0346*/ 	.byte	0x3f
	.zero		1


	//   ....[26]....
        /*0348*/ 	.word	0x00008dc0
        /*034c*/ 	.word	0x00000013
        /*0350*/ 	.word	0x00036400
        /*0354*/ 	.short	0x010a
        /*0356*/ 	.byte	0x3f
	.zero		1


	//   ....[27]....
        /*0358*/ 	.word	0x00008e10
        /*035c*/ 	.word	0x00000003
        /*0360*/ 	.word	0x00036410
        /*0364*/ 	.short	0x010a
        /*0366*/ 	.byte	0x3f
	.zero		1


	//   ....[28]....
        /*0368*/ 	.word	0x00008e60
        /*036c*/ 	.word	0x00000013
        /*0370*/ 	.word	0x00036430
        /*0374*/ 	.short	0x010a
        /*0376*/ 	.byte	0x3f
	.zero		1


	//   ....[29]....
        /*0378*/ 	.word	0x000090e0
        /*037c*/ 	.word	0x0000000c
        /*0380*/ 	.word	0x00036420
        /*0384*/ 	.short	0x010a
        /*0386*/ 	.byte	0x3f
	.zero		1


	//   ....[30]....
        /*0388*/ 	.word	0x00009130
        /*038c*/ 	.word	0x0000000c
        /*0390*/ 	.word	0x00036438
        /*0394*/ 	.short	0x010a
        /*0396*/ 	.byte	0x3f
	.zero		1


	//   ....[31]....
        /*0398*/ 	.word	0x00009180
        /*039c*/ 	.word	0x0000000c
        /*03a0*/ 	.word	0x00036428
        /*03a4*/ 	.short	0x010a
        /*03a6*/ 	.byte	0x3f
	.zero		1


	//   ....[32]....
        /*03a8*/ 	.word	0x000091f0
        /*03ac*/ 	.word	0x0000000c
        /*03b0*/ 	.word	0x00036438
        /*03b4*/ 	.short	0x010a
        /*03b6*/ 	.byte	0x3f
	.zero		1


	//   ....[33]....
        /*03b8*/ 	.word	0x00009260
        /*03bc*/ 	.word	0x0000000c
        /*03c0*/ 	.word	0x00036420
        /*03c4*/ 	.short	0x010a
        /*03c6*/ 	.byte	0x3f
	.zero		1


	//   ....[34]....
        /*03c8*/ 	.word	0x000092b0
        /*03cc*/ 	.word	0x0000000c
        /*03d0*/ 	.word	0x00036438
        /*03d4*/ 	.short	0x010a
        /*03d6*/ 	.byte	0x3f
	.zero		1


	//   ....[35]....
        /*03d8*/ 	.word	0x00009300
        /*03dc*/ 	.word	0x0000000c
        /*03e0*/ 	.word	0x00036428
        /*03e4*/ 	.short	0x010a
        /*03e6*/ 	.byte	0x3f
	.zero		1


	//   ....[36]....
        /*03e8*/ 	.word	0x00009350
        /*03ec*/ 	.word	0x0000000c
        /*03f0*/ 	.word	0x00036438
        /*03f4*/ 	.short	0x010a
        /*03f6*/ 	.byte	0x3f
	.zero		1


	//   ....[37]....
        /*03f8*/ 	.word	0x00009430
        /*03fc*/ 	.word	0x00000005
        /*0400*/ 	.word	0x00000000
        /*0404*/ 	.short	0x010a
        /*0406*/ 	.byte	0x3f
	.zero		1


	//   ....[38]....
        /*0408*/ 	.word	0x00009480
        /*040c*/ 	.word	0x00000017
        /*0410*/ 	.word	0x00000000
        /*0414*/ 	.short	0x010a
        /*0416*/ 	.byte	0x3f
	.zero		1


	//----- nvinfo : EIATTR_NUM_MBARRIERS
	.align		4
.L_1514:
        /*0418*/ 	.byte	0x03, 0x38
        /*041a*/ 	.short	0x0007


	//----- nvinfo : EIATTR_EXIT_INSTR_OFFSETS
	.align		4
        /*041c*/ 	.byte	0x04, 0x1c
        /*041e*/ 	.short	(.L_1516 - .L_1515)


	//   ....[0]....
.L_1515:
        /*0420*/ 	.word	0x00008d40


	//----- nvinfo : EIATTR_MAX_THREADS
	.align		4
.L_1516:
        /*0424*/ 	.byte	0x04, 0x05
        /*0426*/ 	.short	(.L_1518 - .L_1517)
.L_1517:
        /*0428*/ 	.word	0x00000200
        /*042c*/ 	.word	0x00000001
        /*0430*/ 	.word	0x00000001


	//----- nvinfo : EIATTR_CRS_STACK_SIZE
	.align		4
.L_1518:
        /*0434*/ 	.byte	0x04, 0x1e
        /*0436*/ 	.short	(.L_1520 - .L_1519)
.L_1519:
        /*0438*/ 	.word	0x00000000


	//----- nvinfo : EIATTR_CBANK_PARAM_SIZE
	.align		4
.L_1520:
        /*043c*/ 	.byte	0x03, 0x19
        /*043e*/ 	.short	0x0770


	//----- nvinfo : EIATTR_PARAM_CBANK
	.align		4
        /*0440*/ 	.byte	0x04, 0x0a
        /*0442*/ 	.short	(.L_1522 - .L_1521)
	.align		4
.L_1521:
        /*0444*/ 	.word	index@(.nv.constant0._ZN7cutlass13device_kernelIN5flash11enable_sm90INS1_16FlashAttnBwdSm90INS1_25CollectiveMainloopBwdSm90ILi2ELi1ELi1EN4cute5tupleIJNS5_1CILi1EEES8_S8_EEENS6_IJNS7_ILi64EEENS7_ILi96EEENS7_ILi192EEEEEENS_10bfloat16_tEfNS_4arch4Sm90ELb1ELb0ELb0ELb0ELb1ELb0ELb1ELb0ELi3ELi1ELi1ELi1ELb0EEENS1_24CollectiveEpilogueBwdGQAISD_fSG_Li384ELb0ELb1EEENS1_25SingleTileBwdLPTSchedulerILb0ELi96ELb1EEEEEEEEEvNT_6ParamsE)
        /*0448*/ 	.short	0x0210
        /*044a*/ 	.short	0x0770


	//----- nvinfo : EIATTR_SW_WAR
	.align		4
.L_1522:
        /*044c*/ 	.byte	0x04, 0x36
        /*044e*/ 	.short	(.L_1524 - .L_1523)
.L_1523:
        /*0450*/ 	.word	0x00000008
.L_1524:


//--------------------- .nv.info._ZN7cutlass13device_kernelIN5flash22FlashAttnBwdPreprocessIN4cute5tupleIJNS3_1CILi64EEENS5_ILi192EEEEEENS_10bfloat16_tEfNS_4arch4Sm90ELb1ELb0EEEEEvNT_6ParamsE --------------------------
	.section	.nv.info._ZN7cutlass13device_kernelIN5flash22FlashAttnBwdPreprocessIN4cute5tupleIJNS3_1CILi64EEENS5_ILi192EEEEEENS_10bfloat16_tEfNS_4arch4Sm90ELb1ELb0EEEEEvNT_6ParamsE,"",@"SHT_CUDA_INFO"
	.sectionflags	@""
	.align	4


	//----- nvinfo : EIATTR_CUDA_API_VERSION
	.align		4
        /*0000*/ 	.byte	0x04, 0x37
        /*0002*/ 	.short	(.L_1526 - .L_1525)
.L_1525:
        /*0004*/ 	.word	0x00000082


	//----- nvinfo : EIATTR_KPARAM_INFO
	.align		4
.L_1526:
        /*0008*/ 	.byte	0x04, 0x17
        /*000a*/ 	.short	(.L_1528 - .L_1527)
.L_1527:
        /*000c*/ 	.word	0x00000000
        /*0010*/ 	.short	0x0000
        /*0012*/ 	.short	0x0000
        /*0014*/ 	.byte	0x00, 0xf0, 0xc1, 0x03


	//----- nvinfo : EIATTR_SPARSE_MMA_MASK
	.align		4
.L_1528:
        /*0018*/ 	.byte	0x03, 0x50
        /*001a*/ 	.short	0x0000


	//----- nvinfo : EIATTR_MAXREG_COUNT
	.align		4
        /*001c*/ 	.byte	0x03, 0x1b
        /*001e*/ 	.short	0x0080


	//----- nvinfo : EIATTR_MERCURY_ISA_VERSION
	.align		4
        /*0020*/ 	.byte	0x03, 0x5f
        /*0022*/ 	.short	0x0101


	//----- nvinfo : EIATTR_COOP_GROUP_MASK_REGIDS
	.align		4
        /*0024*/ 	.byte	0x04, 0x29
        /*0026*/ 	.short	(.L_1530 - .L_1529)


	//   ....[0]....
.L_1529:
        /*0028*/ 	.word	0xffffffff


	//   ....[1]....
        /*002c*/ 	.word	0xffffffff


	//   ....[2]....
        /*0030*/ 	.word	0xffffffff


	//   ....[3]....
        /*0034*/ 	.word	0xffffffff


	//   ....[4]....
        /*0038*/ 	.word	0xffffffff


	//   ....[5]....
        /*003c*/ 	.word	0xffffffff


	//----- nvinfo : EIATTR_COOP_GROUP_INSTR_OFFSETS
	.align		4
.L_1530:
        /*0040*/ 	.byte	0x04, 0x28
        /*0042*/ 	.short	(.L_1532 - .L_1531)


	//   ....[0]....
.L_1531:
        /*0044*/ 	.word	0x000015d0


	//   ....[1]....
        /*0048*/ 	.word	0x000015e0


	//   ....[2]....
        /*004c*/ 	.word	0x00001610


	//   ....[3]....
        /*0050*/ 	.word	0x00001620


	//   ....[4]....
        /*0054*/ 	.word	0x00001650


	//   ....[5]....
        /*0058*/ 	.word	0x00001660


	//----- nvinfo : EIATTR_EXIT_INSTR_OFFSETS
	.align		4
.L_1532:
        /*005c*/ 	.byte	0x04, 0x1c
        /*005e*/ 	.short	(.L_1534 - .L_1533)


	//   ....[0]....
.L_1533:
        /*0060*/ 	.word	0x00001be0


	//   ....[1]....
        /*0064*/ 	.word	0x00001c60


	//----- nvinfo : EIATTR_MAX_THREADS
	.align		4
.L_1534:
        /*0068*/ 	.byte	0x04, 0x05
        /*006a*/ 	.short	(.L_1536 - .L_1535)
.L_1535:
        /*006c*/ 	.word	0x00000100
        /*0070*/ 	.word	0x00000001
        /*0074*/ 	.word	0x00000001


	//----- nvinfo : EIATTR_CRS_STACK_SIZE
	.align		4
.L_1536:
        /*0078*/ 	.byte	0x04, 0x1e
        /*007a*/ 	.short	(.L_1538 - .L_1537)
.L_1537:
        /*007c*/ 	.word	0x00000000


	//----- nvinfo : EIATTR_CBANK_PARAM_SIZE
	.align		4
.L_1538:
        /*0080*/ 	.byte	0x03, 0x19
        /*0082*/ 	.short	0x00f0


	//----- nvinfo : EIATTR_PARAM_CBANK
	.align		4
        /*0084*/ 	.byte	0x04, 0x0a
        /*0086*/ 	.short	(.L_1540 - .L_1539)
	.align		4
.L_1539:
        /*0088*/ 	.word	index@(.nv.constant0._ZN7cutlass13device_kernelIN5flash22FlashAttnBwdPreprocessIN4cute5tupleIJNS3_1CILi64EEENS5_ILi192EEEEEENS_10bfloat16_tEfNS_4arch4Sm90ELb1ELb0EEEEEvNT_6ParamsE)
        /*008c*/ 	.short	0x0210
        /*008e*/ 	.short	0x00f0


	//----- nvinfo : EIATTR_SW_WAR
	.align		4
.L_1540:
        /*0090*/ 	.byte	0x04, 0x36
        /*0092*/ 	.short	(.L_1542 - .L_1541)
.L_1541:
        /*0094*/ 	.word	0x00000008
.L_1542:


//--------------------- .nv.info._ZN7cutlass13device_kernelIN5flash11enable_sm90INS1_16FlashAttnBwdSm90INS1_25CollectiveMainloopBwdSm90ILi2ELi1ELi1EN4cute5tupleIJNS5_1CILi1EEES8_S8_EEENS6_IJNS7_ILi64EEENS7_ILi96EEENS7_ILi192EEEEEENS_10bfloat16_tEfNS_4arch4Sm90ELb1ELb0ELb0ELb1ELb0ELb0ELb1ELb0ELi3ELi1ELi1ELi1ELb0EEENS1_21CollectiveEpilogueBwdISD_SE_SG_Li384ELb1ELb1ELi3EEENS1_25SingleTileBwdLPTSchedulerILb1ELi96ELb0EEEEEEEEEvNT_6ParamsE --------------------------
	.section	.nv.info._ZN7cutlass13device_kernelIN5flash11enable_sm90INS1_16FlashAttnBwdSm90INS1_25CollectiveMainloopBwdSm90ILi2ELi1ELi1EN4cute5tupleIJNS5_1CILi1EEES8_S8_EEENS6_IJNS7_ILi64EEENS7_ILi96EEENS7_ILi192EEEEEENS_10bfloat16_tEfNS_4arch4Sm90ELb1ELb0ELb0ELb1ELb0ELb0ELb1ELb0ELi3ELi1ELi1ELi1ELb0EEENS1_21CollectiveEpilogueBwdISD_SE_SG_Li384ELb1ELb1ELi3EEENS1_25SingleTileBwdLPTSchedulerILb1ELi96ELb0EEEEEEEEEvNT_6ParamsE,"",@"SHT_CUDA_INFO"
	.sectionflags	@""
	.align	4


	//----- nvinfo : EIATTR_CUDA_API_VERSION
	.align		4
        /*0000*/ 	.byte	0x04, 0x37
        /*0002*/ 	.short	(.L_1544 - .L_1543)
.L_1543:
        /*0004*/ 	.word	0x00000082


	//----- nvinfo : EIATTR_KPARAM_INFO
	.align		4
.L_1544:
        /*0008*/ 	.byte	0x04, 0x17
        /*000a*/ 	.short	(.L_1546 - .L_1545)
.L_1545:
        /*000c*/ 	.word	0x00000000
        /*0010*/ 	.short	0x0000
        /*0012*/ 	.short	0x0070
        /*0014*/ 	.byte	0x00, 0xf0, 0x01, 0x1a


	//----- nvinfo : EIATTR_SPARSE_MMA_MASK
	.align		4
.L_1546:
        /*0018*/ 	.byte	0x03, 0x50
        /*001a*/ 	.short	0x0000


	//----- nvinfo : EIATTR_MAXREG_COUNT
	.align		4
        /*001c*/ 	.byte	0x03, 0x1b
        /*001e*/ 	.short	0x0080


	//----- nvinfo : EIATTR_NUM_BARRIERS
	.align		4
        /*0020*/ 	.byte	0x02, 0x4c
        /*0022*/ 	.byte	0x10
	.zero		1


	//----- nvinfo : EIATTR_EXTERNS
	.align		4
        /*0024*/ 	.byte	0x04, 0x0f
        /*0026*/ 	.short	(.L_1548 - .L_1547)


	//   ....[0]....
	.align		4
.L_1547:
        /*0028*/ 	.word	index@(__assertfail)


	//----- nvinfo : EIATTR_ANNOTATIONS
	.align		4
.L_1548:
        /*002c*/ 	.byte	0x04, 0x55
        /*002e*/ 	.short	(.L_1550 - .L_1549)


	//   ....[0]....
.L_1549:
        /*0030*/ 	.word	0x00000001
        /*0034*/ 	.byte	0x40, 0x05, 0x00, 0x00, 0x01, 0x00, 0x00, 0x00, 0x00, 0x17, 0x00, 0x00, 0x01, 0x00, 0x00, 0x00
        /*0044*/ 	.byte	0x10, 0xad, 0x00, 0x00


	//----- nvinfo : EIATTR_MERCURY_ISA_VERSION
	.align		4
.L_1550:
        /*0048*/ 	.byte	0x03, 0x5f
        /*004a*/ 	.short	0x0101


	//----- nvinfo : EIATTR_INT_WARP_WIDE_INSTR_OFFSETS
	.align		4
        /*004c*/ 	.byte	0x04, 0x31
        /*004e*/ 	.short	(.L_1552 - .L_1551)


	//   ....[0]....
.L_1551:
        /*0050*/ 	.word	0x00000180


	//   ....[1]....
        /*0054*/ 	.word	0x00000240


	//----- nvinfo : EIATTR_COOP_GROUP_MASK_REGIDS
	.align		4
.L_1552:
        /*0058*/ 	.byte	0x04, 0x29
        /*005a*/ 	.short	(.L_1554 - .L_1553)


	//   ....[0]....
.L_1553:
        /*005c*/ 	.word	0xffffffff


	//   ....[1]....
        /*0060*/ 	.word	0xffffffff


	//   ....[2]....
        /*0064*/ 	.word	0xffffffff


	//   ....[3]....
        /*0068*/ 	.word	0xffffffff


	//   ....[4]....
        /*006c*/ 	.word	0xffffffff


	//   ....[5]....
        /*0070*/ 	.word	0xffffffff


	//   ....[6]....
        /*0074*/ 	.word	0xffffffff


	//   ....[7]....
        /*0078*/ 	.word	0x0500000f


	//----- nvinfo : EIATTR_COOP_GROUP_INSTR_OFFSETS
	.align		4
.L_1554:
        /*007c*/ 	.byte	0x04, 0x28
        /*007e*/ 	.short	(.L_1556 - .L_1555)


	//   ....[0]....
.L_1555:
        /*0080*/ 	.word	0x00000060


	//   ....[1]....
        /*0084*/ 	.word	0x00000190


	//   ....[2]....
        /*0088*/ 	.word	0x00000220


	//   ....[3]....
        /*008c*/ 	.word	0x000003a0


	//   ....[4]....
        /*0090*/ 	.word	0x00000600


	//   ....[5]....
        /*0094*/ 	.word	0x000015a0


	//   ....[6]....
        /*0098*/ 	.word	0x000068c0


	//   ....[7]....
        /*009c*/ 	.word	0x0000af40


	//----- nvinfo : EIATTR_REG_RECONFIG
	.align		4
.L_1556:
        /*00a0*/ 	.byte	0x01, 0x54
	.zero		2


	//----- nvinfo : EIATTR_SYSCALL_OFFSETS
	.align		4
        /*00a4*/ 	.byte	0x04, 0x46
        /*00a6*/ 	.short	(.L_1558 - .L_1557)


	//   ....[0]....
.L_1557:
        /*00a8*/ 	.word	0x00001200


	//   ....[1]....
        /*00ac*/ 	.word	0x000012f0


	//   ....[2]....
        /*00b0*/ 	.word	0x00001430


	//   ....[3]....
        /*00b4*/ 	.word	0x00001520


	//----- nvinfo : EIATTR_MBARRIER_INSTR_OFFSETS
	.align		4
.L_1558:
        /*00b8*/ 	.byte	0x04, 0x39
        /*00ba*/ 	.short	(.L_1560 - .L_1559)


	//   ....[0]....
.L_1559:
        /*00bc*/ 	.word	0x00000260
        /*00c0*/ 	.word	0x000000ff
        /*00c4*/ 	.word	0x00036400
        /*00c8*/ 	.short	0x0100
        /*00ca*/ 	.byte	0x06
	.zero		1


	//   ....[1]....
        /*00cc*/ 	.word	0x00000350
        /*00d0*/ 	.word	0x000000ff
        /*00d4*/ 	.word	0x00036410
        /*00d8*/ 	.short	0x0100
        /*00da*/ 	.byte	0x08
	.zero		1


	//   ....[2]....
        /*00dc*/ 	.word	0x00000360
        /*00e0*/ 	.word	0x000000ff
        /*00e4*/ 	.word	0x00036420
        /*00e8*/ 	.short	0x0100
        /*00ea*/ 	.byte	0x08
	.zero		1


	//   ....[3]....
        /*00ec*/ 	.word	0x00000370
        /*00f0*/ 	.word	0x000000ff
        /*00f4*/ 	.word	0x00036418
        /*00f8*/ 	.short	0x0100
        /*00fa*/ 	.byte	0x08
	.zero		1


	//   ....[4]....
        /*00fc*/ 	.word	0x00000380
        /*0100*/ 	.word	0x000000ff
        /*0104*/ 	.word	0x00036428
        /*0108*/ 	.short	0x0100
        /*010a*/ 	.byte	0x08
	.zero		1


	//   ....[5]....
        /*010c*/ 	.word	0x000004b0
        /*0110*/ 	.word	0x000000ff
        /*0114*/ 	.word	0x00036430
        /*0118*/ 	.short	0x0100
        /*011a*/ 	.byte	0x08
	.zero		1


	//   ....[6]....
        /*011c*/ 	.word	0x000004c0
        /*0120*/ 	.word	0x000000ff
        /*0124*/ 	.word	0x00036438
        /*0128*/ 	.short	0x0100
        /*012a*/ 	.byte	0x08
	.zero		1


	//   ....[7]....
        /*012c*/ 	.word	0x000015e0
        /*0130*/ 	.word	0x000000ff
        /*0134*/ 	.word	0x00036400
        /*0138*/ 	.short	0x010a
        /*013a*/ 	.byte	0x24
	.zero		1


	//   ....[8]....
        /*013c*/ 	.word	0x000016e0
        /*0140*/ 	.word	0x000000ff
        /*0144*/ 	.word	0x00036400
        /*0148*/ 	.short	0x010a
        /*014a*/ 	.byte	0x24
	.zero		1


	//   ....[9]....
        /*014c*/ 	.word	0x00001dc0
        /*0150*/ 	.word	0x00000003
        /*0154*/ 	.word	0x00036410
        /*0158*/ 	.short	0x010a
        /*015a*/ 	.byte	0x3f
	.zero		1


	//   ....[10]....
        /*015c*/ 	.word	0x00001e00
        /*0160*/ 	.word	0x00000003
        /*0164*/ 	.word	0x00036410
        /*0168*/ 	.short	0x010a
        /*016a*/ 	.byte	0x3f
	.zero		1


	//   ....[11]....
        /*016c*/ 	.word	0x000024a0
        /*0170*/ 	.word	0x000000ff
        /*0174*/ 	.word	0x00036430
        /*0178*/ 	.short	0x010a
        /*017a*/ 	.byte	0x24
	.zero		1


	//   ....[12]....
        /*017c*/ 	.word	0x000024e0
        /*0180*/ 	.word	0x000000ff
        /*0184*/ 	.word	0x00036430
        /*0188*/ 	.short	0x010a
        /*018a*/ 	.byte	0x24
	.zero		1


	//   ....[13]....
        /*018c*/ 	.word	0x00003960
        /*0190*/ 	.word	0x000000ff
        /*0194*/ 	.word	0x00000000
        /*0198*/ 	.short	0x0101
        /*019a*/ 	.byte	0x04
	.zero		1


	//   ....[14]....
        /*019c*/ 	.word	0x00003cf0
        /*01a0*/ 	.word	0x00000003
        /*01a4*/ 	.word	0x00000000
        /*01a8*/ 	.short	0x0101
        /*01aa*/ 	.byte	0x3f
	.zero		1


	//   ....[15]....
        /*01ac*/ 	.word	0x00008e40
        /*01b0*/ 	.word	0x00000000
        /*01b4*/ 	.word	0x00036420
        /*01b8*/ 	.short	0x010a
        /*01ba*/ 	.byte	0x3f
	.zero		1


	//   ....[16]....
        /*01bc*/ 	.word	0x00009630
        /*01c0*/ 	.word	0x00000000
        /*01c4*/ 	.word	0x00036438
        /*01c8*/ 	.short	0x010a
        /*01ca*/ 	.byte	0x3f
	.zero		1


	//   ....[17]....
        /*01cc*/ 	.word	0x00009990
        /*01d0*/ 	.word	0x00000000
        /*01d4*/ 	.word	0x00036428
        /*01d8*/ 	.short	0x010a
        /*01da*/ 	.byte	0x3f
	.zero		1


	//   ....[18]....
        /*01dc*/ 	.word	0x00009cc0
        /*01e0*/ 	.word	0x00000000
        /*01e4*/ 	.word	0x00036438
        /*01e8*/ 	.short	0x010a
        /*01ea*/ 	.byte	0x3f
	.zero		1


	//   ....[19]....
        /*01ec*/ 	.word	0x00009fb0
        /*01f0*/ 	.word	0x00000000
        /*01f4*/ 	.word	0x00036420
        /*01f8*/ 	.short	0x010a
        /*01fa*/ 	.byte	0x3f
	.zero		1


	//   ....[20]....
        /*01fc*/ 	.word	0x0000a330
        /*0200*/ 	.word	0x00000000
        /*0204*/ 	.word	0x00036438
        /*0208*/ 	.short	0x010a
        /*020a*/ 	.byte	0x3f
	.zero		1


	//   ....[21]....
        /*020c*/ 	.word	0x0000a630
        /*0210*/ 	.word	0x00000000
        /*0214*/ 	.word	0x00036428
        /*0218*/ 	.short	0x010a
        /*021a*/ 	.byte	0x3f
	.zero		1


	//   ....[22]....
        /*021c*/ 	.word	0x0000a970
        /*0220*/ 	.word	0x00000000
        /*0224*/ 	.word	0x00036438
        /*0228*/ 	.short	0x010a
        /*022a*/ 	.byte	0x3f
	.zero		1


	//   ....[23]....
        /*022c*/ 	.word	0x0000add0
        /*0230*/ 	.word	0x00000007
        /*0234*/ 	.word	0x00000000
        /*0238*/ 	.short	0x010a
        /*023a*/ 	.byte	0x3f
	.zero		1


	//   ....[24]....
        /*023c*/ 	.word	0x0000ae50
        /*0240*/ 	.word	0x00000003
        /*0244*/ 	.word	0x00000000
        /*0248*/ 	.short	0x010a
        /*024a*/ 	.byte	0x3f
	.zero		1


	//   ....[25]....
        /*024c*/ 	.word	0x0000aea0
        /*0250*/ 	.word	0x00000009
        /*0254*/ 	.word	0x00036438
        /*0258*/ 	.short	0x010a
        /*025a*/ 	.byte	0x3f
	.zero		1


	//   ....[26]....
        /*025c*/ 	.word	0x0000af70
        /*0260*/ 	.word	0x0000009c
        /*0264*/ 	.word	0x00036400
        /*0268*/ 	.short	0x010a
        /*026a*/ 	.byte	0x3f
	.zero		1


	//   ....[27]....
        /*026c*/ 	.word	0x0000afc0
        /*0270*/ 	.word	0x00000003
        /*0274*/ 	.word	0x00036410
        /*0278*/ 	.short	0x010a
        /*027a*/ 	.byte	0x3f
	.zero		1


	//   ....[28]....
        /*027c*/ 	.word	0x0000b010
        /*0280*/ 	.word	0x0000009c
        /*0284*/ 	.word	0x00036430
        /*0288*/ 	.short	0x010a
        /*028a*/ 	.byte	0x3f
	.zero		1


	//   ....[29]....
        /*028c*/ 	.word	0x0000b060
        /*0290*/ 	.word	0x00000000
        /*0294*/ 	.word	0x00036420
        /*0298*/ 	.short	0x010a
        /*029a*/ 	.byte	0x3f
	.zero		1


	//   ....[30]....
        /*029c*/ 	.word	0x0000b0b0
        /*02a0*/ 	.word	0x00000000
        /*02a4*/ 	.word	0x00036438
        /*02a8*/ 	.short	0x010a
        /*02aa*/ 	.byte	0x3f
	.zero		1


	//   ....[31]....
        /*02ac*/ 	.word	0x0000b100
        /*02b0*/ 	.word	0x00000000
        /*02b4*/ 	.word	0x00036428
        /*02b8*/ 	.short	0x010a
        /*02ba*/ 	.byte	0x3f
	.zero		1


	//   ....[32]....
        /*02bc*/ 	.word	0x0000b160
        /*02c0*/ 	.word	0x00000000
        /*02c4*/ 	.word	0x00036438
        /*02c8*/ 	.short	0x010a
        /*02ca*/ 	.byte	0x3f
	.zero		1


	//   ....[33]....
        /*02cc*/ 	.word	0x0000b1e0
        /*02d0*/ 	.word	0x00000000
        /*02d4*/ 	.word	0x00036420
        /*02d8*/ 	.short	0x010a
        /*02da*/ 	.byte	0x3f
	.zero		1


	//   ....[34]....
        /*02dc*/ 	.word	0x0000b230
        /*02e0*/ 	.word	0x00000000
        /*02e4*/ 	.word	0x00036438
        /*02e8*/ 	.short	0x010a
        /*02ea*/ 	.byte	0x3f
	.zero		1


	//   ....[35]....
        /*02ec*/ 	.word	0x0000b280
        /*02f0*/ 	.word	0x00000000
        /*02f4*/ 	.word	0x00036428
        /*02f8*/ 	.short	0x010a
        /*02fa*/ 	.byte	0x3f
	.zero		1


	//   ....[36]....
        /*02fc*/ 	.word	0x0000b2d0
        /*0300*/ 	.word	0x00000000
        /*0304*/ 	.word	0x00036438
        /*0308*/ 	.short	0x010a
        /*030a*/ 	.byte	0x3f
	.zero		1


	//   ....[37]....
        /*030c*/ 	.word	0x0000b3a0
        /*0310*/ 	.word	0x00000007
        /*0314*/ 	.word	0x00000000
        /*0318*/ 	.short	0x010a
        /*031a*/ 	.byte	0x3f
	.zero		1


	//   ....[38]....
        /*031c*/ 	.word	0x0000b3f0
        /*0320*/ 	.word	0x00000003
        /*0324*/ 	.word	0x00000000
        /*0328*/ 	.short	0x010a
        /*032a*/ 	.byte	0x3f
	.zero		1


	//----- nvinfo : EIATTR_NUM_MBARRIERS
	.align		4
.L_1560:
        /*032c*/ 	.byte	0x03, 0x38
        /*032e*/ 	.short	0x0007


	//----- nvinfo : EIATTR_EXIT_INSTR_OFFSETS
	.align		4
        /*0330*/ 	.byte	0x04, 0x1c
        /*0332*/ 	.short	(.L_1562 - .L_1561)


	//   ....[0]....
.L_1561:
        /*0334*/ 	.word	0x0000aef0


	//----- nvinfo : EIATTR_MAX_THREADS
	.align		4
.L_1562:
        /*0338*/ 	.byte	0x04, 0x05
        /*033a*/ 	.short	(.L_1564 - .L_1563)
.L_1563:
        /*033c*/ 	.word	0x00000200
        /*0340*/ 	.word	0x00000001
        /*0344*/ 	.word	0x00000001


	//----- nvinfo : EIATTR_CRS_STACK_SIZE
	.align		4
.L_1564:
        /*0348*/ 	.byte	0x04, 0x1e
        /*034a*/ 	.short	(.L_1566 - .L_1565)
.L_1565:
        /*034c*/ 	.word	0x00000000


	//----- nvinfo : EIATTR_CBANK_PARAM_SIZE
	.align		4
.L_1566:
        /*0350*/ 	.byte	0x03, 0x19
        /*0352*/ 	.short	0x06f0


	//----- nvinfo : EIATTR_PARAM_CBANK
	.align		4
        /*0354*/ 	.byte	0x04, 0x0a
        /*0356*/ 	.short	(.L_1568 - .L_1567)
	.align		4
.L_1567:
        /*0358*/ 	.word	index@(.nv.constant0._ZN7cutlass13device_kernelIN5flash11enable_sm90INS1_16FlashAttnBwdSm90INS1_25CollectiveMainloopBwdSm90ILi2ELi1ELi1EN4cute5tupleIJNS5_1CILi1EEES8_S8_EEENS6_IJNS7_ILi64EEENS7_ILi96EEENS7_ILi192EEEEEENS_10bfloat16_tEfNS_4arch4Sm90ELb1ELb0ELb0ELb1ELb0ELb0ELb1ELb0ELi3ELi1ELi1ELi1ELb0EEENS1_21CollectiveEpilogueBwdISD_SE_SG_Li384ELb1ELb1ELi3EEENS1_25SingleTileBwdLPTSchedulerILb1ELi96ELb0EEEEEEEEEvNT_6ParamsE)
        /*035c*/ 	.short	0x0210
        /*035e*/ 	.short	0x06f0


	//----- nvinfo : EIATTR_SW_WAR
	.align		4
.L_1568:
        /*0360*/ 	.byte	0x04, 0x36
        /*0362*/ 	.short	(.L_1570 - .L_1569)
.L_1569:
        /*0364*/ 	.word	0x00000008
.L_1570:


//--------------------- .nv.info._ZN7cutlass13device_kernelIN5flash11enable_sm90INS1_16FlashAttnBwdSm90INS1_25CollectiveMainloopBwdSm90ILi2ELi1ELi1EN4cute5tupleIJNS5_1CILi1EEES8_S8_EEENS6_IJNS7_ILi64EEENS7_ILi96EEENS7_ILi192EEEEEENS_10bfloat16_tEfNS_4arch4Sm90ELb1ELb0ELb0ELb1ELb1ELb0ELb1ELb0ELi3ELi1ELi1ELi1ELb0EEENS1_21CollectiveEpilogueBwdISD_SE_SG_Li384ELb1ELb1ELi3EEENS1_25SingleTileBwdLPTSchedulerILb1ELi96ELb1EEEEEEEEEvNT_6ParamsE --------------------------
	.section	.nv.info._ZN7cutlass13device_kernelIN5flash11enable_sm90INS1_16FlashAttnBwdSm90INS1_25CollectiveMainloopBwdSm90ILi2ELi1ELi1EN4cute5tupleIJNS5_1CILi1EEES8_S8_EEENS6_IJNS7_ILi64EEENS7_ILi96EEENS7_ILi192EEEEEENS_10bfloat16_tEfNS_4arch4Sm90ELb1ELb0ELb0ELb1ELb1ELb0ELb1ELb0ELi3ELi1ELi1ELi1ELb0EEENS1_21CollectiveEpilogueBwdISD_SE_SG_Li384ELb1ELb1ELi3EEENS1_25SingleTileBwdLPTSchedulerILb1ELi96ELb1EEEEEEEEEvNT_6ParamsE,"",@"SHT_CUDA_INFO"
	.sectionflags	@""
	.align	4


	//----- nvinfo : EIATTR_CUDA_API_VERSION
	.align		4
        /*0000*/ 	.byte	0x04, 0x37
        /*0002*/ 	.short	(.L_1572 - .L_1571)
.L_1571:
        /*0004*/ 	.word	0x00000082


	//----- nvinfo : EIATTR_KPARAM_INFO
	.align		4
.L_1572:
        /*0008*/ 	.byte	0x04, 0x17
        /*000a*/ 	.short	(.L_1574 - .L_1573)
.L_1573:
        /*000c*/ 	.word	0x00000000
        /*0010*/ 	.short	0x0000
        /*0012*/ 	.short	0x0070
        /*0014*/ 	.byte	0x00, 0xf0, 0x01, 0x1a


	//----- nvinfo : EIATTR_SPARSE_MMA_MASK
	.align		4
.L_1574:
        /*0018*/ 	.byte	0x03, 0x50
        /*001a*/ 	.short	0x0000


	//----- nvinfo : EIATTR_MAXREG_COUNT
	.align		4
        /*001c*/ 	.byte	0x03, 0x1b
        /*001e*/ 	.short	0x0080


	//----- nvinfo : EIATTR_NUM_BARRIERS
	.align		4
        /*0020*/ 	.byte	0x02, 0x4c
        /*0022*/ 	.byte	0x10
	.zero		1


	//----- nvinfo : EIATTR_EXTERNS
	.align		4
        /*0024*/ 	.byte	0x04, 0x0f
        /*0026*/ 	.short	(.L_1576 - .L_1575)


	//   ....[0]....
	.align		4
.L_1575:
        /*0028*/ 	.word	index@(__assertfail)


	//----- nvinfo : EIATTR_ANNOTATIONS
	.align		4
.L_1576:
        /*002c*/ 	.byte	0x04, 0x55
        /*002e*/ 	.short	(.L_1578 - .L_1577)


	//   ....[0]....
.L_1577:
        /*0030*/ 	.word	0x00000001
        /*0034*/ 	.byte	0x40, 0x05, 0x00, 0x00, 0x01, 0x00, 0x00, 0x00, 0x20, 0x17, 0x00, 0x00, 0x01, 0x00, 0x00, 0x00
        /*0044*/ 	.byte	0x60, 0xb6, 0x00, 0x00


	//----- nvinfo : EIATTR_MERCURY_ISA_VERSION
	.align		4
.L_1578:
        /*0048*/ 	.byte	0x03, 0x5f
        /*004a*/ 	.short	0x0101


	//----- nvinfo : EIATTR_INT_WARP_WIDE_INSTR_OFFSETS
	.align		4
        /*004c*/ 	.byte	0x04, 0x31
        /*004e*/ 	.short	(.L_1580 - .L_1579)


	//   ....[0]....
.L_1579:
        /*0050*/ 	.word	0x00000180


	//   ....[1]....
        /*0054*/ 	.word	0x00000240


	//   ....[2]....
        /*0058*/ 	.word	0x00007c20


	//   ....[3]....
        /*005c*/ 	.word	0x00008410


	//   ....[4]....
        /*0060*/ 	.word	0x00008a70


	//----- nvinfo : EIATTR_COOP_GROUP_MASK_REGIDS
	.align		4
.L_1580:
        /*0064*/ 	.byte	0x04, 0x29
        /*0066*/ 	.short	(.L_1582 - .L_1581)


	//   ....[0]....
.L_1581:
        /*0068*/ 	.word	0xffffffff


	//   ....[1]....
        /*006c*/ 	.word	0xffffffff


	//   ....[2]....
        /*0070*/ 	.word	0xffffffff


	//   ....[3]....
        /*0074*/ 	.word	0xffffffff


	//   ....[4]....
        /*0078*/ 	.word	0xffffffff


	//   ....[5]....
        /*007c*/ 	.word	0xffffffff


	//   ....[6]....
        /*0080*/ 	.word	0xffffffff


	//   ....[7]....
        /*0084*/ 	.word	0xffffffff


	//   ....[8]....
        /*0088*/ 	.word	0xffffffff


	//   ....[9]....
        /*008c*/ 	.word	0xffffffff


	//   ....[10]....
        /*0090*/ 	.word	0xffffffff


	//   ....[11]....
        /*0094*/ 	.word	0xffffffff


	//   ....[12]....
        /*0098*/ 	.word	0xffffffff


	//   ....[13]....
        /*009c*/ 	.word	0x0500000f


	//   ....[14]....
        /*00a0*/ 	.word	0x0500000f


	//   ....[15]....
        /*00a4*/ 	.word	0x0500000f


	//   ....[16]....
        /*00a8*/ 	.word	0x0500000f


	//----- nvinfo : EIATTR_COOP_GROUP_INSTR_OFFSETS
	.align		4
.L_1582:
        /*00ac*/ 	.byte	0x04, 0x28
        /*00ae*/ 	.short	(.L_1584 - .L_1583)


	//   ....[0]....
.L_1583:
        /*00b0*/ 	.word	0x00000060


	//   ....[1]....
        /*00b4*/ 	.word	0x00000190


	//   ....[2]....
        /*00b8*/ 	.word	0x00000220


	//   ....[3]....
        /*00bc*/ 	.word	0x000003a0


	//   ....[4]....
        /*00c0*/ 	.word	0x00000600


	//   ....[5]....
        /*00c4*/ 	.word	0x000015c0


	//   ....[6]....
        /*00c8*/ 	.word	0x000068e0


	//   ....[7]....
        /*00cc*/ 	.word	0x00007690


	//   ....[8]....
        /*00d0*/ 	.word	0x00007b50


	//   ....[9]....
        /*00d4*/ 	.word	0x00007f50


	//   ....[10]....
        /*00d8*/ 	.word	0x00008340


	//   ....[11]....
        /*00dc*/ 	.word	0x000085f0


	//   ....[12]....
        /*00e0*/ 	.word	0x000089a0


	//   ....[13]....
        /*00e4*/ 	.word	0x0000b890


	//   ....[14]....
        /*00e8*/ 	.word	0x0000b9e0


	//   ....[15]....
        /*00ec*/ 	.word	0x0000ba50


	//   ....[16]....
        /*00f0*/ 	.word	0x0000bac0


	//----- nvinfo : EIATTR_REG_RECONFIG
	.align		4
.L_1584:
        /*00f4*/ 	.byte	0x01, 0x54
	.zero		2


	//----- nvinfo : EIATTR_SYSCALL_OFFSETS
	.align		4
        /*00f8*/ 	.byte	0x04, 0x46
        /*00fa*/ 	.short	(.L_1586 - .L_1585)


	//   ....[0]....
.L_1585:
        /*00fc*/ 	.word	0x00001220


	//   ....[1]....
        /*0100*/ 	.word	0x00001310


	//   ....[2]....
        /*0104*/ 	.word	0x00001450


	//   ....[3]....
        /*0108*/ 	.word	0x00001540


	//----- nvinfo : EIATTR_MBARRIER_INSTR_OFFSETS
	.align		4
.L_1586:
        /*010c*/ 	.byte	0x04, 0x39
        /*010e*/ 	.short	(.L_1588 - .L_1587)


	//   ....[0]....
.L_1587:
        /*0110*/ 	.word	0x00000260
        /*0114*/ 	.word	0x000000ff
        /*0118*/ 	.word	0x00036400
        /*011c*/ 	.short	0x0100
        /*011e*/ 	.byte	0x06
	.zero		1


	//   ....[1]....
        /*0120*/ 	.word	0x00000350
        /*0124*/ 	.word	0x000000ff
        /*0128*/ 	.word	0x00036410
        /*012c*/ 	.short	0x0100
        /*012e*/ 	.byte	0x08
	.zero		1


	//   ....[2]....
        /*0130*/ 	.word	0x00000360
        /*0134*/ 	.word	0x000000ff
        /*0138*/ 	.word	0x00036420
        /*013c*/ 	.short	0x0100
        /*013e*/ 	.byte	0x08
	.zero		1


	//   ....[3]....
        /*0140*/ 	.word	0x00000370
        /*0144*/ 	.word	0x000000ff
        /*0148*/ 	.word	0x00036418
        /*014c*/ 	.short	0x0100
        /*014e*/ 	.byte	0x08
	.zero		1


	//   ....[4]....
        /*0150*/ 	.word	0x00000380
        /*0154*/ 	.word	0x000000ff
        /*0158*/ 	.word	0x00036428
        /*015c*/ 	.short	0x0100
        /*015e*/ 	.byte	0x08
	.zero		1


	//   ....[5]....
        /*0160*/ 	.word	0x000004b0
        /*0164*/ 	.word	0x000000ff
        /*0168*/ 	.word	0x00036430
        /*016c*/ 	.short	0x0100
        /*016e*/ 	.byte	0x08
	.zero		1


	//   ....[6]....
        /*0170*/ 	.word	0x000004c0
        /*0174*/ 	.word	0x000000ff
        /*0178*/ 	.word	0x00036438
        /*017c*/ 	.short	0x0100
        /*017e*/ 	.byte	0x08
	.zero		1


	//   ....[7]....
        /*0180*/ 	.word	0x00001600
        /*0184*/ 	.word	0x000000ff
        /*0188*/ 	.word	0x00036400
        /*018c*/ 	.short	0x010a
        /*018e*/ 	.byte	0x24
	.zero		1


	//   ....[8]....
        /*0190*/ 	.word	0x00001700
        /*0194*/ 	.word	0x000000ff
        /*0198*/ 	.word	0x00036400
        /*019c*/ 	.short	0x010a
        /*019e*/ 	.byte	0x24
	.zero		1


	//   ....[9]....
        /*01a0*/ 	.word	0x00001de0
        /*01a4*/ 	.word	0x00000003
        /*01a8*/ 	.word	0x00036410
        /*01ac*/ 	.short	0x010a
        /*01ae*/ 	.byte	0x3f
	.zero		1


	//   ....[10]....
        /*01b0*/ 	.word	0x00001e20
        /*01b4*/ 	.word	0x00000003
        /*01b8*/ 	.word	0x00036410
        /*01bc*/ 	.short	0x010a
        /*01be*/ 	.byte	0x3f
	.zero		1


	//   ....[11]....
        /*01c0*/ 	.word	0x000024c0
        /*01c4*/ 	.word	0x000000ff
        /*01c8*/ 	.word	0x00036430
        /*01cc*/ 	.short	0x010a
        /*01ce*/ 	.byte	0x24
	.zero		1


	//   ....[12]....
        /*01d0*/ 	.word	0x00002500
        /*01d4*/ 	.word	0x000000ff
        /*01d8*/ 	.word	0x00036430
        /*01dc*/ 	.short	0x010a
        /*01de*/ 	.byte	0x24
	.zero		1


	//   ....[13]....
        /*01e0*/ 	.word	0x00003980
        /*01e4*/ 	.word	0x000000ff
        /*01e8*/ 	.word	0x00000000
        /*01ec*/ 	.short	0x0101
        /*01ee*/ 	.byte	0x04
	.zero		1


	//   ....[14]....
        /*01f0*/ 	.word	0x00003d10
        /*01f4*/ 	.word	0x00000003
        /*01f8*/ 	.word	0x00000000
        /*01fc*/ 	.short	0x0101
        /*01fe*/ 	.byte	0x3f
	.zero		1


	//   ....[15]....
        /*0200*/ 	.word	0x00009790
        /*0204*/ 	.word	0x00000000
        /*0208*/ 	.word	0x00036420
        /*020c*/ 	.short	0x010a
        /*020e*/ 	.byte	0x3f
	.zero		1


	//   ....[16]....
        /*0210*/ 	.word	0x00009f80
        /*0214*/ 	.word	0x00000000
        /*0218*/ 	.word	0x00036438
        /*021c*/ 	.short	0x010a
        /*021e*/ 	.byte	0x3f
	.zero		1


	//   ....[17]....
        /*0220*/ 	.word	0x0000a2e0
        /*0224*/ 	.word	0x00000000
        /*0228*/ 	.word	0x00036428
        /*022c*/ 	.short	0x010a
        /*022e*/ 	.byte	0x3f
	.zero		1


	//   ....[18]....
        /*0230*/ 	.word	0x0000a610
        /*0234*/ 	.word	0x00000000
        /*0238*/ 	.word	0x00036438
        /*023c*/ 	.short	0x010a
        /*023e*/ 	.byte	0x3f
	.zero		1


	//   ....[19]....
        /*0240*/ 	.word	0x0000a900
        /*0244*/ 	.word	0x00000000
        /*0248*/ 	.word	0x00036420
        /*024c*/ 	.short	0x010a
        /*024e*/ 	.byte	0x3f
	.zero		1


	//   ....[20]....
        /*0250*/ 	.word	0x0000ac80
        /*0254*/ 	.word	0x00000000
        /*0258*/ 	.word	0x00036438
        /*025c*/ 	.short	0x010a
        /*025e*/ 	.byte	0x3f
	.zero		1


	//   ....[21]....
        /*0260*/ 	.word	0x0000af80
        /*0264*/ 	.word	0x00000000
        /*0268*/ 	.word	0x00036428
        /*026c*/ 	.short	0x010a
        /*026e*/ 	.byte	0x3f
	.zero		1


	//   ....[22]....
        /*0270*/ 	.word	0x0000b2c0
        /*0274*/ 	.word	0x00000000
        /*0278*/ 	.word	0x00036438
        /*027c*/ 	.short	0x010a
        /*027e*/ 	.byte	0x3f
	.zero		1


	//   ....[23]....
        /*0280*/ 	.word	0x0000b720
        /*0284*/ 	.word	0x00000007
        /*0288*/ 	.word	0x00000000
        /*028c*/ 	.short	0x010a
        /*028e*/ 	.byte	0x3f
	.zero		1


	//   ....[24]....
        /*0290*/ 	.word	0x0000b7a0
        /*0294*/ 	.word	0x00000003
        /*0298*/ 	.word	0x00000000
        /*029c*/ 	.short	0x010a
        /*029e*/ 	.byte	0x3f
	.zero		1


	//   ....[25]....
        /*02a0*/ 	.word	0x0000b7f0
        /*02a4*/ 	.word	0x00000009
        /*02a8*/ 	.word	0x00036438
        /*02ac*/ 	.short	0x010a
        /*02ae*/ 	.byte	0x3f
	.zero		1


	//   ....[26]....
        /*02b0*/ 	.word	0x0000b8c0
        /*02b4*/ 	.word	0x0000009c
        /*02b8*/ 	.word	0x00036400
        /*02bc*/ 	.short	0x010a
        /*02be*/ 	.byte	0x3f
	.zero		1


	//   ....[27]....
        /*02c0*/ 	.word	0x0000b910
        /*02c4*/ 	.word	0x00000003
        /*02c8*/ 	.word	0x00036410
        /*02cc*/ 	.short	0x010a
        /*02ce*/ 	.byte	0x3f
	.zero		1


	//   ....[28]....
        /*02d0*/ 	.word	0x0000b960
        /*02d4*/ 	.word	0x0000009c
        /*02d8*/ 	.word	0x00036430
        /*02dc*/ 	.short	0x010a
        /*02de*/ 	.byte	0x3f
	.zero		1


	//   ....[29]....
        /*02e0*/ 	.word	0x0000bb00
        /*02e4*/ 	.word	0x00000000
        /*02e8*/ 	.word	0x00036420
        /*02ec*/ 	.short	0x010a
        /*02ee*/ 	.byte	0x3f
	.zero		1


	//   ....[30]....
        /*02f0*/ 	.word	0x0000bb50
        /*02f4*/ 	.word	0x00000000
        /*02f8*/ 	.word	0x00036438
        /*02fc*/ 	.short	0x010a
        /*02fe*/ 	.byte	0x3f
	.zero		1


	//   ....[31]....
        /*0300*/ 	.word	0x0000bba0
        /*0304*/ 	.word	0x00000000
        /*0308*/ 	.word	0x00036428
        /*030c*/ 	.short	0x010a
        /*030e*/ 	.byte	0x3f
	.zero		1


	//   ....[32]....
        /*0310*/ 	.word	0x0000bc00
        /*0314*/ 	.word	0x00000000
        /*0318*/ 	.word	0x00036438
        /*031c*/ 	.short	0x010a
        /*031e*/ 	.byte	0x3f
	.zero		1


	//   ....[33]....
        /*0320*/ 	.word	0x0000bc80
        /*0324*/ 	.word	0x00000000
        /*0328*/ 	.word	0x00036420
        /*032c*/ 	.short	0x010a
        /*032e*/ 	.byte	0x3f
	.zero		1


	//   ....[34]....
        /*0330*/ 	.word	0x0000bcd0
        /*0334*/ 	.word	0x00000000
        /*0338*/ 	.word	0x00036438
        /*033c*/ 	.short	0x010a
        /*033e*/ 	.byte	0x3f
	.zero		1


	//   ....[35]....
        /*0340*/ 	.word	0x0000bd20
        /*0344*/ 	.word	0x00000000
        /*0348*/ 	.word	0x00036428
        /*034c*/ 	.short	0x010a
        /*034e*/ 	.byte	0x3f
	.zero		1


	//   ....[36]....
        /*0350*/ 	.word	0x0000bd70
        /*0354*/ 	.word	0x00000000
        /*0358*/ 	.word	0x00036438
        /*035c*/ 	.short	0x010a
        /*035e*/ 	.byte	0x3f
	.zero		1


	//   ....[37]....
        /*0360*/ 	.word	0x0000be40
        /*0364*/ 	.word	0x00000007
        /*0368*/ 	.word	0x00000000
        /*036c*/ 	.short	0x010a
        /*036e*/ 	.byte	0x3f
	.zero		1


	//   ....[38]....
        /*0370*/ 	.word	0x0000be90
        /*0374*/ 	.word	0x00000003
        /*0378*/ 	.word	0x00000000
        /*037c*/ 	.short	0x010a
        /*037e*/ 	.byte	0x3f
	.zero		1


	//----- nvinfo : EIATTR_NUM_MBARRIERS
	.align		4
.L_1588:
        /*0380*/ 	.byte	0x03, 0x38
        /*0382*/ 	.short	0x0007


	//----- nvinfo : EIATTR_EXIT_INSTR_OFFSETS
	.align		4
        /*0384*/ 	.byte	0x04, 0x1c
        /*0386*/ 	.short	(.L_1590 - .L_1589)


	//   ....[0]....
.L_1589:
        /*0388*/ 	.word	0x0000b840


	//----- nvinfo : EIATTR_MAX_THREADS
	.align		4
.L_1590:
        /*038c*/ 	.byte	0x04, 0x05
        /*038e*/ 	.short	(.L_1592 - .L_1591)
.L_1591:
        /*0390*/ 	.word	0x00000200
        /*0394*/ 	.word	0x00000001
        /*0398*/ 	.word	0x00000001


	//----- nvinfo : EIATTR_CRS_STACK_SIZE
	.align		4
.L_1592:
        /*039c*/ 	.byte	0x04, 0x1e
        /*039e*/ 	.short	(.L_1594 - .L_1593)
.L_1593:
        /*03a0*/ 	.word	0x00000000


	//----- nvinfo : EIATTR_CBANK_PARAM_SIZE
	.align		4
.L_1594:
        /*03a4*/ 	.byte	0x03, 0x19
        /*03a6*/ 	.short	0x06f0


	//----- nvinfo : EIATTR_PARAM_CBANK
	.align		4
        /*03a8*/ 	.byte	0x04, 0x0a
        /*03aa*/ 	.short	(.L_1596 - .L_1595)
	.align		4
.L_1595:
        /*03ac*/ 	.word	index@(.nv.constant0._ZN7cutlass13device_kernelIN5flash11enable_sm90INS1_16FlashAttnBwdSm90INS1_25CollectiveMainloopBwdSm90ILi2ELi1ELi1EN4cute5tupleIJNS5_1CILi1EEES8_S8_EEENS6_IJNS7_ILi64EEENS7_ILi96EEENS7_ILi192EEEEEENS_10bfloat16_tEfNS_4arch4Sm90ELb1ELb0ELb0ELb1ELb1ELb0ELb1ELb0ELi3ELi1ELi1ELi1ELb0EEENS1_21CollectiveEpilogueBwdISD_SE_SG_Li384ELb1ELb1ELi3EEENS1_25SingleTileBwdLPTSchedulerILb1ELi96ELb1EEEEEEEEEvNT_6ParamsE)
        /*03b0*/ 	.short	0x0210
        /*03b2*/ 	.short	0x06f0


	//----- nvinfo : EIATTR_SW_WAR
	.align		4
.L_1596:
        /*03b4*/ 	.byte	0x04, 0x36
        /*03b6*/ 	.short	(.L_1598 - .L_1597)
.L_1597:
        /*03b8*/ 	.word	0x00000008
.L_1598:


//--------------------- .nv.info._ZN7cutlass13device_kernelIN5flash11enable_sm90INS1_16FlashAttnBwdSm90INS1_25CollectiveMainloopBwdSm90ILi2ELi1ELi1EN4cute5tupleIJNS5_1CILi1EEES8_S8_EEENS6_IJNS7_ILi64EEENS7_ILi96EEENS7_ILi192EEEEEENS_10bfloat16_tEfNS_4arch4Sm90ELb1ELb0ELb0ELb1ELb0ELb0ELb1ELb0ELi3ELi1ELi1ELi1ELb0EEENS1_24CollectiveEpilogueBwdGQAISD_fSG_Li384ELb1ELb0EEENS1_25SingleTileBwdLPTSchedulerILb1ELi96ELb0EEEEEEEEEvNT_6ParamsE --------------------------
	.section	.nv.info._ZN7cutlass13device_kernelIN5flash11enable_sm90INS1_16FlashAttnBwdSm90INS1_25CollectiveMainloopBwdSm90ILi2ELi1ELi1EN4cute5tupleIJNS5_1CILi1EEES8_S8_EEENS6_IJNS7_ILi64EEENS7_ILi96EEENS7_ILi192EEEEEENS_10bfloat16_tEfNS_4arch4Sm90ELb1ELb0ELb0ELb1ELb0ELb0ELb1ELb0ELi3ELi1ELi1ELi1ELb0EEENS1_24CollectiveEpilogueBwdGQAISD_fSG_Li384ELb1ELb0EEENS1_25SingleTileBwdLPTSchedulerILb1ELi96ELb0EEEEEEEEEvNT_6ParamsE,"",@"SHT_CUDA_INFO"
	.sectionflags	@""
	.align	4


	//----- nvinfo : EIATTR_CUDA_API_VERSION
	.align		4
        /*0000*/ 	.byte	0x04, 0x37
        /*0002*/ 	.short	(.L_1600 - .L_1599)
.L_1599:
        /*0004*/ 	.word	0x00000082


	//----- nvinfo : EIATTR_KPARAM_INFO
	.align		4
.L_1600:
        /*0008*/ 	.byte	0x04, 0x17
        /*000a*/ 	.short	(.L_1602 - .L_1601)
.L_1601:
        /*000c*/ 	.word	0x00000000
        /*0010*/ 	.short	0x0000
        /*0012*/ 	.short	0x0070
        /*0014*/ 	.byte	0x00, 0xf0, 0x01, 0x1c


	//----- nvinfo : EIATTR_SPARSE_MMA_MASK
	.align		4
.L_1602:
        /*0018*/ 	.byte	0x03, 0x50
        /*001a*/ 	.short	0x0000


	//----- nvinfo : EIATTR_MAXREG_COUNT
	.align		4
        /*001c*/ 	.byte	0x03, 0x1b
        /*001e*/ 	.short	0x0080


	//----- nvinfo : EIATTR_NUM_BARRIERS
	.align		4
        /*0020*/ 	.byte	0x02, 0x4c
        /*0022*/ 	.byte	0x10
	.zero		1


	//----- nvinfo : EIATTR_EXTERNS
	.align		4
        /*0024*/ 	.byte	0x04, 0x0f
        /*0026*/ 	.short	(.L_1604 - .L_1603)


	//   ....[0]....
	.align		4
.L_1603:
        /*0028*/ 	.word	index@(__assertfail)


	//----- nvinfo : EIATTR_ANNOTATIONS
	.align		4
.L_1604:
        /*002c*/ 	.byte	0x04, 0x55
        /*002e*/ 	.short	(.L_1606 - .L_1605)


	//   ....[0]....
.L_1605:
        /*0030*/ 	.word	0x00000001
        /*0034*/ 	.byte	0x40, 0x05, 0x00, 0x00, 0x01, 0x00, 0x00, 0x00, 0xf0, 0x16, 0x00, 0x00, 0x01, 0x00, 0x00, 0x00
        /*0044*/ 	.byte	0x70, 0x8d, 0x00, 0x00


	//----- nvinfo : EIATTR_MERCURY_ISA_VERSION
	.align		4
.L_1606:
        /*0048*/ 	.byte	0x03, 0x5f
        /*004a*/ 	.short	0x0101


	//----- nvinfo : EIATTR_INT_WARP_WIDE_INSTR_OFFSETS
	.align		4
        /*004c*/ 	.byte	0x04, 0x31
        /*004e*/ 	.short	(.L_1608 - .L_1607)


	//   ....[0]....
.L_1607:
        /*0050*/ 	.word	0x00000180


	//   ....[1]....
        /*0054*/ 	.word	0x00000240


	//----- nvinfo : EIATTR_COOP_GROUP_MASK_REGIDS
	.align		4
.L_1608:
        /*0058*/ 	.byte	0x04, 0x29
        /*005a*/ 	.short	(.L_1610 - .L_1609)


	//   ....[0]....
.L_1609:
        /*005c*/ 	.word	0xffffffff


	//   ....[1]....
        /*0060*/ 	.word	0xffffffff


	//   ....[2]....
        /*0064*/ 	.word	0xffffffff


	//   ....[3]....
        /*0068*/ 	.word	0xffffffff


	//   ....[4]....
        /*006c*/ 	.word	0xffffffff


	//   ....[5]....
        /*0070*/ 	.word	0xffffffff


	//   ....[6]....
        /*0074*/ 	.word	0xffffffff


	//   ....[7]....
        /*0078*/ 	.word	0x0500000f


	//----- nvinfo : EIATTR_COOP_GROUP_INSTR_OFFSETS
	.align		4
.L_1610:
        /*007c*/ 	.byte	0x04, 0x28
        /*007e*/ 	.short	(.L_1612 - .L_1611)


	//   ....[0]....
.L_1611:
        /*0080*/ 	.word	0x00000060


	//   ....[1]....
        /*0084*/ 	.word	0x00000190


	//   ....[2]....
        /*0088*/ 	.word	0x00000220


	//   ....[3]....
        /*008c*/ 	.word	0x000003a0


	//   ....[4]....
        /*0090*/ 	.word	0x00000600


	//   ....[5]....
        /*0094*/ 	.word	0x00001590


	//   ....[6]....
        /*0098*/ 	.word	0x00004920


	//   ....[7]....
        /*009c*/ 	.word	0x00008fa0


	//----- nvinfo : EIATTR_REG_RECONFIG
	.align		4
.L_1612:
        /*00a0*/ 	.byte	0x01, 0x54
	.zero		2


	//----- nvinfo : EIATTR_SYSCALL_OFFSETS
	.align		4
        /*00a4*/ 	.byte	0x04, 0x46
        /*00a6*/ 	.short	(.L_1614 - .L_1613)


	//   ....[0]....
.L_1613:
        /*00a8*/ 	.word	0x000011f0


	//   ....[1]....
        /*00ac*/ 	.word	0x000012e0


	//   ....[2]....
        /*00b0*/ 	.word	0x00001420


	//   ....[3]....
        /*00b4*/ 	.word	0x00001510


	//----- nvinfo : EIATTR_MBARRIER_INSTR_OFFSETS
	.align		4
.L_1614:
        /*00b8*/ 	.byte	0x04, 0x39
        /*00ba*/ 	.short	(.L_1616 - .L_1615)


	//   ....[0]....
.L_1615:
        /*00bc*/ 	.word	0x00000260
        /*00c0*/ 	.word	0x000000ff
        /*00c4*/ 	.word	0x00036400
        /*00c8*/ 	.short	0x0100
        /*00ca*/ 	.byte	0x06
	.zero		1


	//   ....[1]....
        /*00cc*/ 	.word	0x00000350
        /*00d0*/ 	.word	0x000000ff
        /*00d4*/ 	.word	0x00036410
        /*00d8*/ 	.short	0x0100
        /*00da*/ 	.byte	0x08
	.zero		1


	//   ....[2]....
        /*00dc*/ 	.word	0x00000360
        /*00e0*/ 	.word	0x000000ff
        /*00e4*/ 	.word	0x00036420
        /*00e8*/ 	.short	0x0100
        /*00ea*/ 	.byte	0x08
	.zero		1


	//   ....[3]....
        /*00ec*/ 	.word	0x00000370
        /*00f0*/ 	.word	0x000000ff
        /*00f4*/ 	.word	0x00036418
        /*00f8*/ 	.short	0x0100
        /*00fa*/ 	.byte	0x08
	.zero		1


	//   ....[4]....
        /*00fc*/ 	.word	0x00000380
        /*0100*/ 	.word	0x000000ff
        /*0104*/ 	.word	0x00036428
        /*0108*/ 	.short	0x0100
        /*010a*/ 	.byte	0x08
	.zero		1


	//   ....[5]....
        /*010c*/ 	.word	0x000004b0
        /*0110*/ 	.word	0x000000ff
        /*0114*/ 	.word	0x00036430
        /*0118*/ 	.short	0x0100
        /*011a*/ 	.byte	0x08
	.zero		1


	//   ....[6]....
        /*011c*/ 	.word	0x000004c0
        /*0120*/ 	.word	0x000000ff
        /*0124*/ 	.word	0x00036438
        /*0128*/ 	.short	0x0100
        /*012a*/ 	.byte	0x08
	.zero		1


	//   ....[7]....
        /*012c*/ 	.word	0x000015d0
        /*0130*/ 	.word	0x000000ff
        /*0134*/ 	.word	0x00036400
        /*0138*/ 	.short	0x010a
        /*013a*/ 	.byte	0x24
	.zero		1


	//   ....[8]....
        /*013c*/ 	.word	0x000016d0
        /*0140*/ 	.word	0x000000ff
        /*0144*/ 	.word	0x00036400
        /*0148*/ 	.short	0x010a
        /*014a*/ 	.byte	0x24
	.zero		1


	//   ....[9]....
        /*014c*/ 	.word	0x00001db0
        /*0150*/ 	.word	0x00000003
        /*0154*/ 	.word	0x00036410
        /*0158*/ 	.short	0x010a
        /*015a*/ 	.byte	0x3f
	.zero		1


	//   ....[10]....
        /*015c*/ 	.word	0x00001df0
        /*0160*/ 	.word	0x00000003
        /*0164*/ 	.word	0x00036410
        /*0168*/ 	.short	0x010a
        /*016a*/ 	.byte	0x3f
	.zero		1


	//   ....[11]....
        /*016c*/ 	.word	0x00002490
        /*0170*/ 	.word	0x000000ff
        /*0174*/ 	.word	0x00036430
        /*0178*/ 	.short	0x010a
        /*017a*/ 	.byte	0x24
	.zero		1


	//   ....[12]....
        /*017c*/ 	.word	0x000024d0
        /*0180*/ 	.word	0x000000ff
        /*0184*/ 	.word	0x00036430
        /*0188*/ 	.short	0x010a
        /*018a*/ 	.byte	0x24
	.zero		1


	//   ....[13]....
        /*018c*/ 	.word	0x00003950
        /*0190*/ 	.word	0x000000ff
        /*0194*/ 	.word	0x00000000
        /*0198*/ 	.short	0x0101
        /*019a*/ 	.byte	0x04
	.zero		1


	//   ....[14]....
        /*019c*/ 	.word	0x00003ce0
        /*01a0*/ 	.word	0x00000003
        /*01a4*/ 	.word	0x00000000
        /*01a8*/ 	.short	0x0101
        /*01aa*/ 	.byte	0x3f
	.zero		1


	//   ....[15]....
        /*01ac*/ 	.word	0x00006ea0
        /*01b0*/ 	.word	0x00000000
        /*01b4*/ 	.word	0x00036420
        /*01b8*/ 	.short	0x010a
        /*01ba*/ 	.byte	0x3f
	.zero		1


	//   ....[16]....
        /*01bc*/ 	.word	0x00007690
        /*01c0*/ 	.word	0x00000000
        /*01c4*/ 	.word	0x00036438
        /*01c8*/ 	.short	0x010a
        /*01ca*/ 	.byte	0x3f
	.zero		1


	//   ....[17]....
        /*01cc*/ 	.word	0x000079f0
        /*01d0*/ 	.word	0x00000000
        /*01d4*/ 	.word	0x00036428
        /*01d8*/ 	.short	0x010a
        /*01da*/ 	.byte	0x3f
	.zero		1


	//   ....[18]....
        /*01dc*/ 	.word	0x00007d20
        /*01e0*/ 	.word	0x00000000
        /*01e4*/ 	.word	0x00036438
        /*01e8*/ 	.short	0x010a
        /*01ea*/ 	.byte	0x3f
	.zero		1


	//   ....[19]....
        /*01ec*/ 	.word	0x00008010
        /*01f0*/ 	.word	0x00000000
        /*01f4*/ 	.word	0x00036420
        /*01f8*/ 	.short	0x010a
        /*01fa*/ 	.byte	0x3f
	.zero		1


	//   ....[20]....
        /*01fc*/ 	.word	0x00008390
        /*0200*/ 	.word	0x00000000
        /*0204*/ 	.word	0x00036438
        /*0208*/ 	.short	0x010a
        /*020a*/ 	.byte	0x3f
	.zero		1


	//   ....[21]....
        /*020c*/ 	.word	0x00008690
        /*0210*/ 	.word	0x00000000
        /*0214*/ 	.word	0x00036428
        /*0218*/ 	.short	0x010a
        /*021a*/ 	.byte	0x3f
	.zero		1


	//   ....[22]....
        /*021c*/ 	.word	0x000089d0
        /*0220*/ 	.word	0x00000000
        /*0224*/ 	.word	0x00036438
        /*0228*/ 	.short	0x010a
        /*022a*/ 	.byte	0x3f
	.zero		1


	//   ....[23]....
        /*022c*/ 	.word	0x00008e30
        /*0230*/ 	.word	0x00000007
        /*0234*/ 	.word	0x00000000
        /*0238*/ 	.short	0x010a
        /*023a*/ 	.byte	0x3f
	.zero		1


	//   ....[24]....
        /*023c*/ 	.word	0x00008eb0
        /*0240*/ 	.word	0x00000003
        /*0244*/ 	.word	0x00000000
        /*0248*/ 	.short	0x010a
        /*024a*/ 	.byte	0x3f
	.zero		1


	//   ....[25]....
        /*024c*/ 	.word	0x00008f00
        /*0250*/ 	.word	0x00000009
        /*0254*/ 	.word	0x00036438
        /*0258*/ 	.short	0x010a
        /*025a*/ 	.byte	0x3f
	.zero		1


	//   ....[26]....
        /*025c*/ 	.word	0x00008fd0
        /*0260*/ 	.word	0x0000009b
        /*0264*/ 	.word	0x00036400
        /*0268*/ 	.short	0x010a
        /*026a*/ 	.byte	0x3f
	.zero		1


	//   ....[27]....
        /*026c*/ 	.word	0x00009020
        /*0270*/ 	.word	0x00000003
        /*0274*/ 	.word	0x00036410
        /*0278*/ 	.short	0x010a
        /*027a*/ 	.byte	0x3f
	.zero		1


	//   ....[28]....
        /*027c*/ 	.word	0x00009070
        /*0280*/ 	.word	0x0000009b
        /*0284*/ 	.word	0x00036430
        /*0288*/ 	.short	0x010a
        /*028a*/ 	.byte	0x3f
	.zero		1


	//   ....[29]....
        /*028c*/ 	.word	0x000090c0
        /*0290*/ 	.word	0x00000000
        /*0294*/ 	.word	0x00036420
        /*0298*/ 	.short	0x010a
        /*029a*/ 	.byte	0x3f
	.zero		1


	//   ....[30]....
        /*029c*/ 	.word	0x00009110
        /*02a0*/ 	.word	0x00000000
        /*02a4*/ 	.word	0x00036438
        /*02a8*/ 	.short	0x010a
        /*02aa*/ 	.byte	0x3f
	.zero		1


	//   ....[31]....
        /*02ac*/ 	.word	0x00009160
        /*02b0*/ 	.word	0x00000000
        /*02b4*/ 	.word	0x00036428
        /*02b8*/ 	.short	0x010a
        /*02ba*/ 	.byte	0x3f
	.zero		1


	//   ....[32]....
        /*02bc*/ 	.word	0x000091c0
        /*02c0*/ 	.word	0x00000000
        /*02c4*/ 	.word	0x00036438
        /*02c8*/ 	.short	0x010a
        /*02ca*/ 	.byte	0x3f
	.zero		1


	//   ....[33]....
        /*02cc*/ 	.word	0x00009240
        /*02d0*/ 	.word	0x00000000
        /*02d4*/ 	.word	0x00036420
        /*02d8*/ 	.short	0x010a
        /*02da*/ 	.byte	0x3f
	.zero		1


	//   ....[34]....
        /*02dc*/ 	.word	0x00009290
        /*02e0*/ 	.word	0x00000000
        /*02e4*/ 	.word	0x00036438
        /*02e8*/ 	.short	0x010a
        /*02ea*/ 	.byte	0x3f
	.zero		1


	//   ....[35]....
        /*02ec*/ 	.word	0x000092e0
        /*02f0*/ 	.word	0x00000000
        /*02f4*/ 	.word	0x00036428
        /*02f8*/ 	.short	0x010a
        /*02fa*/ 	.byte	0x3f
	.zero		1


	//   ....[36]....
        /*02fc*/ 	.word	0x00009330
        /*0300*/ 	.word	0x00000000
        /*0304*/ 	.word	0x00036438
        /*0308*/ 	.short	0x010a
        /*030a*/ 	.byte	0x3f
	.zero		1


	//   ....[37]....
        /*030c*/ 	.word	0x00009400
        /*0310*/ 	.word	0x00000007
        /*0314*/ 	.word	0x00000000
        /*0318*/ 	.short	0x010a
        /*031a*/ 	.byte	0x3f
	.zero		1


	//   ....[38]....
        /*031c*/ 	.word	0x00009450
        /*0320*/ 	.word	0x00000003
        /*0324*/ 	.word	0x00000000
        /*0328*/ 	.short	0x010a
        /*032a*/ 	.byte	0x3f
	.zero		1


	//----- nvinfo : EIATTR_NUM_MBARRIERS
	.align		4
.L_1616:
        /*032c*/ 	.byte	0x03, 0x38
        /*032e*/ 	.short	0x0007


	//----- nvinfo : EIATTR_EXIT_INSTR_OFFSETS
	.align		4
        /*0330*/ 	.byte	0x04, 0x1c
        /*0332*/ 	.short	(.L_1618 - .L_1617)


	//   ....[0]....
.L_1617:
        /*0334*/ 	.word	0x00008f50


	//----- nvinfo : EIATTR_MAX_THREADS
	.align		4
.L_1618:
        /*0338*/ 	.byte	0x04, 0x05
        /*033a*/ 	.short	(.L_1620 - .L_1619)
.L_1619:
        /*033c*/ 	.word	0x00000200
        /*0340*/ 	.word	0x00000001
        /*0344*/ 	.word	0x00000001


	//----- nvinfo : EIATTR_CRS_STACK_SIZE
	.align		4
.L_1620:
        /*0348*/ 	.byte	0x04, 0x1e
        /*034a*/ 	.short	(.L_1622 - .L_1621)
.L_1621:
        /*034c*/ 	.word	0x00000000


	//----- nvinfo : EIATTR_CBANK_PARAM_SIZE
	.align		4
.L_1622:
        /*0350*/ 	.byte	0x03, 0x19
        /*0352*/ 	.short	0x0770


	//----- nvinfo : EIATTR_PARAM_CBANK
	.align		4
        /*0354*/ 	.byte	0x04, 0x0a
        /*0356*/ 	.short	(.L_1624 - .L_1623)
	.align		4
.L_1623:
        /*0358*/ 	.word	index@(.nv.constant0._ZN7cutlass13device_kernelIN5flash11enable_sm90INS1_16FlashAttnBwdSm90INS1_25CollectiveMainloopBwdSm90ILi2ELi1ELi1EN4cute5tupleIJNS5_1CILi1EEES8_S8_EEENS6_IJNS7_ILi64EEENS7_ILi96EEENS7_ILi192EEEEEENS_10bfloat16_tEfNS_4arch4Sm90ELb1ELb0ELb0ELb1ELb0ELb0ELb1ELb0ELi3ELi1ELi1ELi1ELb0EEENS1_24CollectiveEpilogueBwdGQAISD_fSG_Li384ELb1ELb0EEENS1_25SingleTileBwdLPTSchedulerILb1ELi96ELb0EEEEEEEEEvNT_6ParamsE)
        /*035c*/ 	.short	0x0210
        /*035e*/ 	.short	0x0770


	//----- nvinfo : EIATTR_SW_WAR
	.align		4
.L_1624:
        /*0360*/ 	.byte	0x04, 0x36
        /*0362*/ 	.short	(.L_1626 - .L_1625)
.L_1625:
        /*0364*/ 	.word	0x00000008
.L_1626:


//--------------------- .nv.info._ZN7cutlass13device_kernelIN5flash32FlashAttnBwdPostprocessConvertdQIN4cute5tupleIJNS3_1CILi96EEENS5_ILi192EEEEEENS_10bfloat16_tEfNS_4arch4Sm90ELi384ENS3_8TiledMMAINS3_8MMA_AtomIJNS3_4SM904GMMA27MMA_64x96x16_F32BF16BF16_SSILNSF_5MajorE1ELSH_1ELNSF_7ScaleInE1ELSI_1EEEEEENS3_6LayoutINS4_IJNS5_ILi3EEENS5_ILi1EEESN_EEENS4_IJSN_NS5_ILi0EEESP_EEEEENS4_IJNS3_10UnderscoreESS_SS_EEEEELb1EEEEEvNT_6ParamsE --------------------------
	.section	.nv.info._ZN7cutlass13device_kernelIN5flash32FlashAttnBwdPostprocessConvertdQIN4cute5tupleIJNS3_1CILi96EEENS5_ILi192EEEEEENS_10bfloat16_tEfNS_4arch4Sm90ELi384ENS3_8TiledMMAINS3_8MMA_AtomIJNS3_4SM904GMMA27MMA_64x96x16_F32BF16BF16_SSILNSF_5MajorE1ELSH_1ELNSF_7ScaleInE1ELSI_1EEEEEENS3_6LayoutINS4_IJNS5_ILi3EEENS5_ILi1EEESN_EEENS4_IJSN_NS5_ILi0EEESP_EEEEENS4_IJNS3_10UnderscoreESS_SS_EEEEELb1EEEEEvNT_6ParamsE,"",@"SHT_CUDA_INFO"
	.sectionflags	@""
	.align	4


	//----- nvinfo : EIATTR_CUDA_API_VERSION
	.align		4
        /*0000*/ 	.byte	0x04, 0x37
        /*0002*/ 	.short	(.L_1628 - .L_1627)
.L_1627:
        /*0004*/ 	.word	0x00000082


	//----- nvinfo : EIATTR_KPARAM_INFO
	.align		4
.L_1628:
        /*0008*/ 	.byte	0x04, 0x17
        /*000a*/ 	.short	(.L_1630 - .L_1629)
.L_1629:
        /*000c*/ 	.word	0x00000000
        /*0010*/ 	.short	0x0000
        /*0012*/ 	.short	0x0000
        /*0014*/ 	.byte	0x00, 0xf0, 0xc1, 0x01


	//----- nvinfo : EIATTR_SPARSE_MMA_MASK
	.align		4
.L_1630:
        /*0018*/ 	.byte	0x03, 0x50
        /*001a*/ 	.short	0x0000


	//----- nvinfo : EIATTR_MAXREG_COUNT
	.align		4
        /*001c*/ 	.byte	0x03, 0x1b
        /*001e*/ 	.short	0x0050


	//----- nvinfo : EIATTR_NUM_BARRIERS
	.align		4
        /*0020*/ 	.byte	0x02, 0x4c
        /*0022*/ 	.byte	0x01
	.zero		1


	//----- nvinfo : EIATTR_MERCURY_ISA_VERSION
	.align		4
        /*0024*/ 	.byte	0x03, 0x5f
        /*0026*/ 	.short	0x0101


	//----- nvinfo : EIATTR_MBARRIER_INSTR_OFFSETS
	.align		4
        /*0028*/ 	.byte	0x04, 0x39
        /*002a*/ 	.short	(.L_1632 - .L_1631)


	//   ....[0]....
.L_1631:
        /*002c*/ 	.word	0x00000490
        /*0030*/ 	.word	0x000000ff
        /*0034*/ 	.word	0x0001b000
        /*0038*/ 	.short	0x0100
        /*003a*/ 	.byte	0x06
	.zero		1


	//   ....[1]....
        /*003c*/ 	.word	0x000005a0
        /*0040*/ 	.word	0x00000002
        /*0044*/ 	.word	0x0001b000
        /*0048*/ 	.short	0x010a
        /*004a*/ 	.byte	0x3f
	.zero		1


	//----- nvinfo : EIATTR_NUM_MBARRIERS
	.align		4
.L_1632:
        /*004c*/ 	.byte	0x03, 0x38
        /*004e*/ 	.short	0x0001


	//----- nvinfo : EIATTR_EXIT_INSTR_OFFSETS
	.align		4
        /*0050*/ 	.byte	0x04, 0x1c
        /*0052*/ 	.short	(.L_1634 - .L_1633)


	//   ....[0]....
.L_1633:
        /*0054*/ 	.word	0x000001a0


	//   ....[1]....
        /*0058*/ 	.word	0x00001630


	//   ....[2]....
        /*005c*/ 	.word	0x00001710


	//----- nvinfo : EIATTR_MAX_THREADS
	.align		4
.L_1634:
        /*0060*/ 	.byte	0x04, 0x05
        /*0062*/ 	.short	(.L_1636 - .L_1635)
.L_1635:
        /*0064*/ 	.word	0x00000180
        /*0068*/ 	.word	0x00000001
        /*006c*/ 	.word	0x00000001


	//----- nvinfo : EIATTR_CRS_STACK_SIZE
	.align		4
.L_1636:
        /*0070*/ 	.byte	0x04, 0x1e
        /*0072*/ 	.short	(.L_1638 - .L_1637)
.L_1637:
        /*0074*/ 	.word	0x00000000


	//----- nvinfo : EIATTR_CBANK_PARAM_SIZE
	.align		4
.L_1638:
        /*0078*/ 	.byte	0x03, 0x19
        /*007a*/ 	.short	0x0070


	//----- nvinfo : EIATTR_PARAM_CBANK
	.align		4
        /*007c*/ 	.byte	0x04, 0x0a
        /*007e*/ 	.short	(.L_1640 - .L_1639)
	.align		4
.L_1639:
        /*0080*/ 	.word	index@(.nv.constant0._ZN7cutlass13device_kernelIN5flash32FlashAttnBwdPostprocessConvertdQIN4cute5tupleIJNS3_1CILi96EEENS5_ILi192EEEEEENS_10bfloat16_tEfNS_4arch4Sm90ELi384ENS3_8TiledMMAINS3_8MMA_AtomIJNS3_4SM904GMMA27MMA_64x96x16_F32BF16BF16_SSILNSF_5MajorE1ELSH_1ELNSF_7ScaleInE1ELSI_1EEEEEENS3_6LayoutINS4_IJNS5_ILi3EEENS5_ILi1EEESN_EEENS4_IJSN_NS5_ILi0EEESP_EEEEENS4_IJNS3_10UnderscoreESS_SS_EEEEELb1EEEEEvNT_6ParamsE)
        /*0084*/ 	.short	0x0210
        /*0086*/ 	.short	0x0070


	//----- nvinfo : EIATTR_SW_WAR
	.align		4
.L_1640:
        /*0088*/ 	.byte	0x04, 0x36
        /*008a*/ 	.short	(.L_1642 - .L_1641)
.L_1641:
        /*008c*/ 	.word	0x00000008
.L_1642:


//--------------------- .nv.info._ZN7cutlass13device_kernelIN5flash32FlashAttnBwdPostprocessConvertdQIN4cute5tupleIJNS3_1CILi64EEENS5_ILi192EEEEEENS_10bfloat16_tEfNS_4arch4Sm90ELi384ENS3_8TiledMMAINS3_8MMA_AtomIJNS3_4SM904GMMA27MMA_64x64x16_F32BF16BF16_SSILNSF_5MajorE0ELSH_1ELNSF_7ScaleInE1ELSI_1EEEEEENS3_6LayoutINS4_IJNS5_ILi1EEENS5_ILi3EEESM_EEENS4_IJNS5_ILi0EEESM_SP_EEEEENS4_IJNS3_10UnderscoreESS_SS_EEEEELb0EEEEEvNT_6ParamsE --------------------------
	.section	.nv.info._ZN7cutlass13device_kernelIN5flash32FlashAttnBwdPostprocessConvertdQIN4cute5tupleIJNS3_1CILi64EEENS5_ILi192EEEEEENS_10bfloat16_tEfNS_4arch4Sm90ELi384ENS3_8TiledMMAINS3_8MMA_AtomIJNS3_4SM904GMMA27MMA_64x64x16_F32BF16BF16_SSILNSF_5MajorE0ELSH_1ELNSF_7ScaleInE1ELSI_1EEEEEENS3_6LayoutINS4_IJNS5_ILi1EEENS5_ILi3EEESM_EEENS4_IJNS5_ILi0EEESM_SP_EEEEENS4_IJNS3_10UnderscoreESS_SS_EEEEELb0EEEEEvNT_6ParamsE,"",@"SHT_CUDA_INFO"
	.sectionflags	@""
	.align	4


	//----- nvinfo : EIATTR_CUDA_API_VERSION
	.align		4
        /*0000*/ 	.byte	0x04, 0x37
        /*0002*/ 	.short	(.L_1644 - .L_1643)
.L_1643:
        /*0004*/ 	.word	0x00000082


	//----- nvinfo : EIATTR_KPARAM_INFO
	.align		4
.L_1644:
        /*0008*/ 	.byte	0x04, 0x17
        /*000a*/ 	.short	(.L_1646 - .L_1645)
.L_1645:
        /*000c*/ 	.word	0x00000000
        /*0010*/ 	.short	0x0000
        /*0012*/ 	.short	0x0000
        /*0014*/ 	.byte	0x00, 0xf0, 0xc1, 0x01


	//----- nvinfo : EIATTR_SPARSE_MMA_MASK
	.align		4
.L_1646:
        /*0018*/ 	.byte	0x03, 0x50
        /*001a*/ 	.short	0x0000


	//----- nvinfo : EIATTR_MAXREG_COUNT
	.align		4
        /*001c*/ 	.byte	0x03, 0x1b
        /*001e*/ 	.short	0x0050


	//----- nvinfo : EIATTR_NUM_BARRIERS
	.align		4
        /*0020*/ 	.byte	0x02, 0x4c
        /*0022*/ 	.byte	0x01
	.zero		1


	//----- nvinfo : EIATTR_MERCURY_ISA_VERSION
	.align		4
        /*0024*/ 	.byte	0x03, 0x5f
        /*0026*/ 	.short	0x0101


	//----- nvinfo : EIATTR_MBARRIER_INSTR_OFFSETS
	.align		4
        /*0028*/ 	.byte	0x04, 0x39
        /*002a*/ 	.short	(.L_1648 - .L_1647)


	//   ....[0]....
.L_1647:
        /*002c*/ 	.word	0x000004a0
        /*0030*/ 	.word	0x000000ff
        /*0034*/ 	.word	0x00012000
        /*0038*/ 	.short	0x0100
        /*003a*/ 	.byte	0x06
	.zero		1


	//   ....[1]....
        /*003c*/ 	.word	0x000005b0
        /*0040*/ 	.word	0x00000029
        /*0044*/ 	.word	0x00012000
        /*0048*/ 	.short	0x010a
        /*004a*/ 	.byte	0x3f
	.zero		1


	//----- nvinfo : EIATTR_NUM_MBARRIERS
	.align		4
.L_1648:
        /*004c*/ 	.byte	0x03, 0x38
        /*004e*/ 	.short	0x0001


	//----- nvinfo : EIATTR_EXIT_INSTR_OFFSETS
	.align		4
        /*0050*/ 	.byte	0x04, 0x1c
        /*0052*/ 	.short	(.L_1650 - .L_1649)


	//   ....[0]....
.L_1649:
        /*0054*/ 	.word	0x000001b0


	//   ....[1]....
        /*0058*/ 	.word	0x00001220


	//   ....[2]....
        /*005c*/ 	.word	0x000012f0


	//----- nvinfo : EIATTR_MAX_THREADS
	.align		4
.L_1650:
        /*0060*/ 	.byte	0x04, 0x05
        /*0062*/ 	.short	(.L_1652 - .L_1651)
.L_1651:
        /*0064*/ 	.word	0x00000180
        /*0068*/ 	.word	0x00000001
        /*006c*/ 	.word	0x00000001


	//----- nvinfo : EIATTR_CRS_STACK_SIZE
	.align		4
.L_1652:
        /*0070*/ 	.byte	0x04, 0x1e
        /*0072*/ 	.short	(.L_1654 - .L_1653)
.L_1653:
        /*0074*/ 	.word	0x00000000


	//----- nvinfo : EIATTR_CBANK_PARAM_SIZE
	.align		4
.L_1654:
        /*0078*/ 	.byte	0x03, 0x19
        /*007a*/ 	.short	0x0070


	//----- nvinfo : EIATTR_PARAM_CBANK
	.align		4
        /*007c*/ 	.byte	0x04, 0x0a
        /*007e*/ 	.short	(.L_1656 - .L_1655)
	.align		4
.L_1655:
        /*0080*/ 	.word	index@(.nv.constant0._ZN7cutlass13device_kernelIN5flash32FlashAttnBwdPostprocessConvertdQIN4cute5tupleIJNS3_1CILi64EEENS5_ILi192EEEEEENS_10bfloat16_tEfNS_4arch4Sm90ELi384ENS3_8TiledMMAINS3_8MMA_AtomIJNS3_4SM904GMMA27MMA_64x64x16_F32BF16BF16_SSILNSF_5MajorE0ELSH_1ELNSF_7ScaleInE1ELSI_1EEEEEENS3_6LayoutINS4_IJNS5_ILi1EEENS5_ILi3EEESM_EEENS4_IJNS5_ILi0EEESM_SP_EEEEENS4_IJNS3_10UnderscoreESS_SS_EEEEELb0EEEEEvNT_6ParamsE)
        /*0084*/ 	.short	0x0210
        /*0086*/ 	.short	0x0070


	//----- nvinfo : EIATTR_SW_WAR
	.align		4
.L_1656:
        /*0088*/ 	.byte	0x04, 0x36
        /*008a*/ 	.short	(.L_1658 - .L_1657)
.L_1657:
        /*008c*/ 	.word	0x00000008
.L_1658:


//--------------------- .nv.info._ZN7cutlass13device_kernelIN5flash11enable_sm90INS1_16FlashAttnBwdSm90INS1_25CollectiveMainloopBwdSm90ILi2ELi1ELi1EN4cute5tupleIJNS5_1CILi1EEES8_S8_EEENS6_IJNS7_ILi64EEENS7_ILi96EEENS7_ILi192EEEEEENS_10bfloat16_tEfNS_4arch4Sm90ELb1ELb0ELb0ELb1ELb1ELb0ELb1ELb0ELi3ELi1ELi1ELi1ELb0EEENS1_24CollectiveEpilogueBwdGQAISD_fSG_Li384ELb1ELb1EEENS1_25SingleTileBwdLPTSchedulerILb1ELi96ELb1EEEEEEEEEvNT_6ParamsE --------------------------
	.section	.nv.info._ZN7cutlass13device_kernelIN5flash11enable_sm90INS1_16FlashAttnBwdSm90INS1_25CollectiveMainloopBwdSm90ILi2ELi1ELi1EN4cute5tupleIJNS5_1CILi1EEES8_S8_EEENS6_IJNS7_ILi64EEENS7_ILi96EEENS7_ILi192EEEEEENS_10bfloat16_tEfNS_4arch4Sm90ELb1ELb0ELb0ELb1ELb1ELb0ELb1ELb0ELi3ELi1ELi1ELi1ELb0EEENS1_24CollectiveEpilogueBwdGQAISD_fSG_Li384ELb1ELb1EEENS1_25SingleTileBwdLPTSchedulerILb1ELi96ELb1EEEEEEEEEvNT_6ParamsE,"",@"SHT_CUDA_INFO"
	.sectionflags	@""
	.align	4


	//----- nvinfo : EIATTR_CUDA_API_VERSION
	.align		4
        /*0000*/ 	.byte	0x04, 0x37
        /*0002*/ 	.short	(.L_1660 - .L_1659)
.L_1659:
        /*0004*/ 	.word	0x00000082


	//----- nvinfo : EIATTR_KPARAM_INFO
	.align		4
.L_1660:
        /*0008*/ 	.byte	0x04, 0x17
        /*000a*/ 	.short	(.L_1662 - .L_1661)
.L_1661:
        /*000c*/ 	.word	0x00000000
        /*0010*/ 	.short	0x0000
        /*0012*/ 	.short	0x0070
        /*0014*/ 	.byte	0x00, 0xf0, 0x01, 0x1c


	//----- nvinfo : EIATTR_SPARSE_MMA_MASK
	.align		4
.L_1662:
        /*0018*/ 	.byte	0x03, 0x50
        /*001a*/ 	.short	0x0000


	//----- nvinfo : EIATTR_MAXREG_COUNT
	.align		4
        /*001c*/ 	.byte	0x03, 0x1b
        /*001e*/ 	.short	0x0080


	//----- nvinfo : EIATTR_NUM_BARRIERS
	.align		4
        /*0020*/ 	.byte	0x02, 0x4c
        /*0022*/ 	.byte	0x10
	.zero		1


	//----- nvinfo : EIATTR_EXTERNS
	.align		4
        /*0024*/ 	.byte	0x04, 0x0f
        /*0026*/ 	.short	(.L_1664 - .L_1663)


	//   ....[0]....
	.align		4
.L_1663:
        /*0028*/ 	.word	index@(__assertfail)


	//----- nvinfo : EIATTR_ANNOTATIONS
	.align		4
.L_1664:
        /*002c*/ 	.byte	0x04, 0x55
        /*002e*/ 	.short	(.L_1666 - .L_1665)


	//   ....[0]....
.L_1665:
        /*0030*/ 	.word	0x00000001
        /*0034*/ 	.byte	0x40, 0x05, 0x00, 0x00, 0x01, 0x00, 0x00, 0x00, 0x10, 0x17, 0x00, 0x00, 0x01, 0x00, 0x00, 0x00
        /*0044*/ 	.byte	0x60, 0x9b, 0x00, 0x00


	//----- nvinfo : EIATTR_MERCURY_ISA_VERSION
	.align		4
.L_1666:
        /*0048*/ 	.byte	0x03, 0x5f
        /*004a*/ 	.short	0x0101


	//----- nvinfo : EIATTR_INT_WARP_WIDE_INSTR_OFFSETS
	.align		4
        /*004c*/ 	.byte	0x04, 0x31
        /*004e*/ 	.short	(.L_1668 - .L_1667)


	//   ....[0]....
.L_1667:
        /*0050*/ 	.word	0x00000180


	//   ....[1]....
        /*0054*/ 	.word	0x00000240


	//   ....[2]....
        /*0058*/ 	.word	0x00006120


	//   ....[3]....
        /*005c*/ 	.word	0x00006910


	//   ....[4]....
        /*0060*/ 	.word	0x00006f70


	//----- nvinfo : EIATTR_COOP_GROUP_MASK_REGIDS
	.align		4
.L_1668:
        /*0064*/ 	.byte	0x04, 0x29
        /*0066*/ 	.short	(.L_1670 - .L_1669)


	//   ....[0]....
.L_1669:
        /*0068*/ 	.word	0xffffffff


	//   ....[1]....
        /*006c*/ 	.word	0xffffffff


	//   ....[2]....
        /*0070*/ 	.word	0xffffffff


	//   ....[3]....
        /*0074*/ 	.word	0xffffffff


	//   ....[4]....
        /*0078*/ 	.word	0xffffffff


	//   ....[5]....
        /*007c*/ 	.word	0xffffffff


	//   ....[6]....
        /*0080*/ 	.word	0xffffffff


	//   ....[7]....
        /*0084*/ 	.word	0xffffffff


	//   ....[8]....
        /*0088*/ 	.word	0xffffffff


	//   ....[9]....
        /*008c*/ 	.word	0xffffffff


	//   ....[10]....
        /*0090*/ 	.word	0xffffffff


	//   ....[11]....
        /*0094*/ 	.word	0xffffffff


	//   ....[12]....
        /*0098*/ 	.word	0xffffffff


	//   ....[13]....
        /*009c*/ 	.word	0xffffffff


	//   ....[14]....
        /*00a0*/ 	.word	0xffffffff


	//   ....[15]....
        /*00a4*/ 	.word	0xffffffff


	//   ....[16]....
        /*00a8*/ 	.word	0xffffffff


	//   ....[17]....
        /*00ac*/ 	.word	0x0500000f


	//   ....[18]....
        /*00b0*/ 	.word	0x0500000f


	//   ....[19]....
        /*00b4*/ 	.word	0x0500000f


	//   ....[20]....
        /*00b8*/ 	.word	0x0500000f


	//   ....[21]....
        /*00bc*/ 	.word	0x0500000f


	//   ....[22]....
        /*00c0*/ 	.word	0x0500000f


	//----- nvinfo : EIATTR_COOP_GROUP_INSTR_OFFSETS
	.align		4
.L_1670:
        /*00c4*/ 	.byte	0x04, 0x28
        /*00c6*/ 	.short	(.L_1672 - .L_1671)


	//   ....[0]....
.L_1671:
        /*00c8*/ 	.word	0x00000060


	//   ....[1]....
        /*00cc*/ 	.word	0x00000190


	//   ....[2]....
        /*00d0*/ 	.word	0x00000220


	//   ....[3]....
        /*00d4*/ 	.word	0x000003a0


	//   ....[4]....
        /*00d8*/ 	.word	0x00000600


	//   ....[5]....
        /*00dc*/ 	.word	0x000015b0


	//   ....[6]....
        /*00e0*/ 	.word	0x00004720


	//   ....[7]....
        /*00e4*/ 	.word	0x000048b0


	//   ....[8]....
        /*00e8*/ 	.word	0x00004b40


	//   ....[9]....
        /*00ec*/ 	.word	0x00004cd0


	//   ....[10]....
        /*00f0*/ 	.word	0x00004de0


	//   ....[11]....
        /*00f4*/ 	.word	0x00005b90


	//   ....[12]....
        /*00f8*/ 	.word	0x00006050


	//   ....[13]....
        /*00fc*/ 	.word	0x00006450


	//   ....[14]....
        /*0100*/ 	.word	0x00006840


	//   ....[15]....
        /*0104*/ 	.word	0x00006af0


	//   ....[16]....
        /*0108*/ 	.word	0x00006ea0


	//   ....[17]....
        /*010c*/ 	.word	0x00009d90


	//   ....[18]....
        /*0110*/ 	.word	0x00009ee0


	//   ....[19]....
        /*0114*/ 	.word	0x00009f50


	//   ....[20]....
        /*0118*/ 	.word	0x00009fc0


	//   ....[21]....
        /*011c*/ 	.word	0x0000a030


	//   ....[22]....
        /*0120*/ 	.word	0x0000a0a0


	//----- nvinfo : EIATTR_REG_RECONFIG
	.align		4
.L_1672:
        /*0124*/ 	.byte	0x01, 0x54
	.zero		2


	//----- nvinfo : EIATTR_SYSCALL_OFFSETS
	.align		4
        /*0128*/ 	.byte	0x04, 0x46
        /*012a*/ 	.short	(.L_1674 - .L_1673)


	//   ....[0]....
.L_1673:
        /*012c*/ 	.word	0x00001210


	//   ....[1]....
        /*0130*/ 	.word	0x00001300


	//   ....[2]....
        /*0134*/ 	.word	0x00001440


	//   ....[3]....
        /*0138*/ 	.word	0x00001530


	//----- nvinfo : EIATTR_MBARRIER_INSTR_OFFSETS
	.align		4
.L_1674:
        /*013c*/ 	.byte	0x04, 0x39
        /*013e*/ 	.short	(.L_1676 - .L_1675)


	//   ....[0]....
.L_1675:
        /*0140*/ 	.word	0x00000260
        /*0144*/ 	.word	0x000000ff
        /*0148*/ 	.word	0x00036400
        /*014c*/ 	.short	0x0100
        /*014e*/ 	.byte	0x06
	.zero		1


	//   ....[1]....
        /*0150*/ 	.word	0x00000350
        /*0154*/ 	.word	0x000000ff
        /*0158*/ 	.word	0x00036410
        /*015c*/ 	.short	0x0100
        /*015e*/ 	.byte	0x08
	.zero		1


	//   ....[2]....
        /*0160*/ 	.word	0x00000360
        /*0164*/ 	.word	0x000000ff
        /*0168*/ 	.word	0x00036420
        /*016c*/ 	.short	0x0100
        /*016e*/ 	.byte	0x08
	.zero		1


	//   ....[3]....
        /*0170*/ 	.word	0x00000370
        /*0174*/ 	.word	0x000000ff
        /*0178*/ 	.word	0x00036418
        /*017c*/ 	.short	0x0100
        /*017e*/ 	.byte	0x08
	.zero		1


	//   ....[4]....
        /*0180*/ 	.word	0x00000380
        /*0184*/ 	.word	0x000000ff
        /*0188*/ 	.word	0x00036428
        /*018c*/ 	.short	0x0100
        /*018e*/ 	.byte	0x08
	.zero		1


	//   ....[5]....
        /*0190*/ 	.word	0x000004b0
        /*0194*/ 	.word	0x000000ff
        /*0198*/ 	.word	0x00036430
        /*019c*/ 	.short	0x0100
        /*019e*/ 	.byte	0x08
	.zero		1


	//   ....[6]....
        /*01a0*/ 	.word	0x000004c0
        /*01a4*/ 	.word	0x000000ff
        /*01a8*/ 	.word	0x00036438
        /*01ac*/ 	.short	0x0100
        /*01ae*/ 	.byte	0x08
	.zero		1


	//   ....[7]....
        /*01b0*/ 	.word	0x000015f0
        /*01b4*/ 	.word	0x000000ff
        /*01b8*/ 	.word	0x00036400
        /*01bc*/ 	.short	0x010a
        /*01be*/ 	.byte	0x24
	.zero		1


	//   ....[8]....
        /*01c0*/ 	.word	0x000016f0
        /*01c4*/ 	.word	0x000000ff
        /*01c8*/ 	.word	0x00036400
        /*01cc*/ 	.short	0x010a
        /*01ce*/ 	.byte	0x24
	.zero		1


	//   ....[9]....
        /*01d0*/ 	.word	0x00001dd0
        /*01d4*/ 	.word	0x00000003
        /*01d8*/ 	.word	0x00036410
        /*01dc*/ 	.short	0x010a
        /*01de*/ 	.byte	0x3f
	.zero		1


	//   ....[10]....
        /*01e0*/ 	.word	0x00001e10
        /*01e4*/ 	.word	0x00000003
        /*01e8*/ 	.word	0x00036410
        /*01ec*/ 	.short	0x010a
        /*01ee*/ 	.byte	0x3f
	.zero		1


	//   ....[11]....
        /*01f0*/ 	.word	0x000024b0
        /*01f4*/ 	.word	0x000000ff
        /*01f8*/ 	.word	0x00036430
        /*01fc*/ 	.short	0x010a
        /*01fe*/ 	.byte	0x24
	.zero		1


	//   ....[12]....
        /*0200*/ 	.word	0x000024f0
        /*0204*/ 	.word	0x000000ff
        /*0208*/ 	.word	0x00036430
        /*020c*/ 	.short	0x010a
        /*020e*/ 	.byte	0x24
	.zero		1


	//   ....[13]....
        /*0210*/ 	.word	0x00003970
        /*0214*/ 	.word	0x000000ff
        /*0218*/ 	.word	0x00000000
        /*021c*/ 	.short	0x0101
        /*021e*/ 	.byte	0x04
	.zero		1


	//   ....[14]....
        /*0220*/ 	.word	0x00003d00
        /*0224*/ 	.word	0x00000003
        /*0228*/ 	.word	0x00000000
        /*022c*/ 	.short	0x0101
        /*022e*/ 	.byte	0x3f
	.zero		1


	//   ....[15]....
        /*0230*/ 	.word	0x00007c90
        /*0234*/ 	.word	0x00000000
        /*0238*/ 	.word	0x00036420
        /*023c*/ 	.short	0x010a
        /*023e*/ 	.byte	0x3f
	.zero		1


	//   ....[16]....
        /*0240*/ 	.word	0x00008480
        /*0244*/ 	.word	0x00000000
        /*0248*/ 	.word	0x00036438
        /*024c*/ 	.short	0x010a
        /*024e*/ 	.byte	0x3f
	.zero		1


	//   ....[17]....
        /*0250*/ 	.word	0x000087e0
        /*0254*/ 	.word	0x00000000
        /*0258*/ 	.word	0x00036428
        /*025c*/ 	.short	0x010a
        /*025e*/ 	.byte	0x3f
	.zero		1


	//   ....[18]....
        /*0260*/ 	.word	0x00008b10
        /*0264*/ 	.word	0x00000000
        /*0268*/ 	.word	0x00036438
        /*026c*/ 	.short	0x010a
        /*026e*/ 	.byte	0x3f
	.zero		1


	//   ....[19]....
        /*0270*/ 	.word	0x00008e00
        /*0274*/ 	.word	0x00000000
        /*0278*/ 	.word	0x00036420
        /*027c*/ 	.short	0x010a
        /*027e*/ 	.byte	0x3f
	.zero		1


	//   ....[20]....
        /*0280*/ 	.word	0x00009180
        /*0284*/ 	.word	0x00000000
        /*0288*/ 	.word	0x00036438
        /*028c*/ 	.short	0x010a
        /*028e*/ 	.byte	0x3f
	.zero		1


	//   ....[21]....
        /*0290*/ 	.word	0x00009480
        /*0294*/ 	.word	0x00000000
        /*0298*/ 	.word	0x00036428
        /*029c*/ 	.short	0x010a
        /*029e*/ 	.byte	0x3f
	.zero		1


	//   ....[22]....
        /*02a0*/ 	.word	0x000097c0
        /*02a4*/ 	.word	0x00000000
        /*02a8*/ 	.word	0x00036438
        /*02ac*/ 	.short	0x010a
        /*02ae*/ 	.byte	0x3f
	.zero		1


	//   ....[23]....
        /*02b0*/ 	.word	0x00009c20
        /*02b4*/ 	.word	0x00000007
        /*02b8*/ 	.word	0x00000000
        /*02bc*/ 	.short	0x010a
        /*02be*/ 	.byte	0x3f
	.zero		1


	//   ....[24]....
        /*02c0*/ 	.word	0x00009ca0
        /*02c4*/ 	.word	0x00000003
        /*02c8*/ 	.word	0x00000000
        /*02cc*/ 	.short	0x010a
        /*02ce*/ 	.byte	0x3f
	.zero		1


	//   ....[25]....
        /*02d0*/ 	.word	0x00009cf0
        /*02d4*/ 	.word	0x00000009
        /*02d8*/ 	.word	0x00036438
        /*02dc*/ 	.short	0x010a
        /*02de*/ 	.byte	0x3f
	.zero		1


	//   ....[26]....
        /*02e0*/ 	.word	0x00009dc0
        /*02e4*/ 	.word	0x0000009b
        /*02e8*/ 	.word	0x00036400
        /*02ec*/ 	.short	0x010a
        /*02ee*/ 	.byte	0x3f
	.zero		1


	//   ....[27]....
        /*02f0*/ 	.word	0x00009e10
        /*02f4*/ 	.word	0x00000003
        /*02f8*/ 	.word	0x00036410
        /*02fc*/ 	.short	0x010a
        /*02fe*/ 	.byte	0x3f
	.zero		1


	//   ....[28]....
        /*0300*/ 	.word	0x00009e60
        /*0304*/ 	.word	0x0000009b
        /*0308*/ 	.word	0x00036430
        /*030c*/ 	.short	0x010a
        /*030e*/ 	.byte	0x3f
	.zero		1


	//   ....[29]....
        /*0310*/ 	.word	0x0000a0e0
        /*0314*/ 	.word	0x00000000
        /*0318*/ 	.word	0x00036420
        /*031c*/ 	.short	0x010a
        /*031e*/ 	.byte	0x3f
	.zero		1


	//   ....[30]....
        /*0320*/ 	.word	0x0000a130
        /*0324*/ 	.word	0x00000000
        /*0328*/ 	.word	0x00036438
        /*032c*/ 	.short	0x010a
        /*032e*/ 	.byte	0x3f
	.zero		1


	//   ....[31]....
        /*0330*/ 	.word	0x0000a180
        /*0334*/ 	.word	0x00000000
        /*0338*/ 	.word	0x00036428
        /*033c*/ 	.short	0x010a
        /*033e*/ 	.byte	0x3f
	.zero		1


	//   ....[32]....
        /*0340*/ 	.word	0x0000a1e0
        /*0344*/ 	.word	0x00000000
        /*0348*/ 	.word	0x00036438
        /*034c*/ 	.short	0x010a
        /*034e*/ 	.byte	0x3f
	.zero		1


	//   ....[33]....
        /*0350*/ 	.word	0x0000a260
        /*0354*/ 	.word	0x00000000
        /*0358*/ 	.word	0x00036420
        /*035c*/ 	.short	0x010a
        /*035e*/ 	.byte	0x3f
	.zero		1


	//   ....[34]....
        /*0360*/ 	.word	0x0000a2b0
        /*0364*/ 	.word	0x00000000
        /*0368*/ 	.word	0x00036438
        /*036c*/ 	.short	0x010a
        /*036e*/ 	.byte	0x3f
	.zero		1


	//   ....[35]....
        /*0370*/ 	.word	0x0000a300
        /*0374*/ 	.word	0x00000000
        /*0378*/ 	.word	0x00036428
        /*037c*/ 	.short	0x010a
        /*037e*/ 	.byte	0x3f
	.zero		1


	//   ....[36]....
        /*0380*/ 	.word	0x0000a350
        /*0384*/ 	.word	0x00000000
        /*0388*/ 	.word	0x00036438
        /*038c*/ 	.short	0x010a
        /*038e*/ 	.byte	0x3f
	.zero		1


	//   ....[37]....
        /*0390*/ 	.word	0x0000a420
        /*0394*/ 	.word	0x00000007
        /*0398*/ 	.word	0x00000000
        /*039c*/ 	.short	0x010a
        /*039e*/ 	.byte	0x3f
	.zero		1


	//   ....[38]....
        /*03a0*/ 	.word	0x0000a470
        /*03a4*/ 	.word	0x00000003
        /*03a8*/ 	.word	0x00000000
        /*03ac*/ 	.short	0x010a
        /*03ae*/ 	.byte	0x3f
	.zero		1


	//----- nvinfo : EIATTR_NUM_MBARRIERS
	.align		4
.L_1676:
        /*03b0*/ 	.byte	0x03, 0x38
        /*03b2*/ 	.short	0x0007


	//----- nvinfo : EIATTR_EXIT_INSTR_OFFSETS
	.align		4
        /*03b4*/ 	.byte	0x04, 0x1c
        /*03b6*/ 	.short	(.L_1678 - .L_1677)


	//   ....[0]....
.L_1677:
        /*03b8*/ 	.word	0x00009d40


	//----- nvinfo : EIATTR_MAX_THREADS
	.align		4
.L_1678:
        /*03bc*/ 	.byte	0x04, 0x05
        /*03be*/ 	.short	(.L_1680 - .L_1679)
.L_1679:
        /*03c0*/ 	.word	0x00000200
        /*03c4*/ 	.word	0x00000001
        /*03c8*/ 	.word	0x00000001


	//----- nvinfo : EIATTR_CRS_STACK_SIZE
	.align		4
.L_1680:
        /*03cc*/ 	.byte	0x04, 0x1e
        /*03ce*/ 	.short	(.L_1682 - .L_1681)
.L_1681:
        /*03d0*/ 	.word	0x00000000


	//----- nvinfo : EIATTR_CBANK_PARAM_SIZE
	.align		4
.L_1682:
        /*03d4*/ 	.byte	0x03, 0x19
        /*03d6*/ 	.short	0x0770


	//----- nvinfo : EIATTR_PARAM_CBANK
	.align		4
        /*03d8*/ 	.byte	0x04, 0x0a
        /*03da*/ 	.short	(.L_1684 - .L_1683)
	.align		4
.L_1683:
        /*03dc*/ 	.word	index@(.nv.constant0._ZN7cutlass13device_kernelIN5flash11enable_sm90INS1_16FlashAttnBwdSm90INS1_25CollectiveMainloopBwdSm90ILi2ELi1ELi1EN4cute5tupleIJNS5_1CILi1EEES8_S8_EEENS6_IJNS7_ILi64EEENS7_ILi96EEENS7_ILi192EEEEEENS_10bfloat16_tEfNS_4arch4Sm90ELb1ELb0ELb0ELb1ELb1ELb0ELb1ELb0ELi3ELi1ELi1ELi1ELb0EEENS1_24CollectiveEpilogueBwdGQAISD_fSG_Li384ELb1ELb1EEENS1_25SingleTileBwdLPTSchedulerILb1ELi96ELb1EEEEEEEEEvNT_6ParamsE)
        /*03e0*/ 	.short	0x0210
        /*03e2*/ 	.short	0x0770


	//----- nvinfo : EIATTR_SW_WAR
	.align		4
.L_1684:
        /*03e4*/ 	.byte	0x04, 0x36
        /*03e6*/ 	.short	(.L_1686 - .L_1685)
.L_1685:
        /*03e8*/ 	.word	0x00000008
.L_1686:


//--------------------- .nv.info._ZN7cutlass13device_kernelIN5flash22FlashAttnBwdPreprocessIN4cute5tupleIJNS3_1CILi64EEENS5_ILi192EEEEEENS_10bfloat16_tEfNS_4arch4Sm90ELb1ELb1EEEEEvNT_6ParamsE --------------------------
	.section	.nv.info._ZN7cutlass13device_kernelIN5flash22FlashAttnBwdPreprocessIN4cute5tupleIJNS3_1CILi64EEENS5_ILi192EEEEEENS_10bfloat16_tEfNS_4arch4Sm90ELb1ELb1EEEEEvNT_6ParamsE,"",@"SHT_CUDA_INFO"
	.sectionflags	@""
	.align	4


	//----- nvinfo : EIATTR_CUDA_API_VERSION
	.align		4
        /*0000*/ 	.byte	0x04, 0x37
        /*0002*/ 	.short	(.L_1688 - .L_1687)
.L_1687:
        /*0004*/ 	.word	0x00000082


	//----- nvinfo : EIATTR_KPARAM_INFO
	.align		4
.L_1688:
        /*0008*/ 	.byte	0x04, 0x17
        /*000a*/ 	.short	(.L_1690 - .L_1689)
.L_1689:
        /*000c*/ 	.word	0x00000000
        /*0010*/ 	.short	0x0000
        /*0012*/ 	.short	0x0000
        /*0014*/ 	.byte	0x00, 0xf0, 0xc1, 0x03


	//----- nvinfo : EIATTR_SPARSE_MMA_MASK
	.align		4
.L_1690:
        /*0018*/ 	.byte	0x03, 0x50
        /*001a*/ 	.short	0x0000


	//----- nvinfo : EIATTR_MAXREG_COUNT
	.align		4
        /*001c*/ 	.byte	0x03, 0x1b
        /*001e*/ 	.short	0x0080


	//----- nvinfo : EIATTR_MERCURY_ISA_VERSION
	.align		4
        /*0020*/ 	.byte	0x03, 0x5f
        /*0022*/ 	.short	0x0101


	//----- nvinfo : EIATTR_COOP_GROUP_MASK_REGIDS
	.align		4
        /*0024*/ 	.byte	0x04, 0x29
        /*0026*/ 	.short	(.L_1692 - .L_1691)


	//   ....[0]....
.L_1691:
        /*0028*/ 	.word	0xffffffff


	//   ....[1]....
        /*002c*/ 	.word	0xffffffff


	//   ....[2]....
        /*0030*/ 	.word	0xffffffff


	//   ....[3]....
        /*0034*/ 	.word	0xffffffff


	//   ....[4]....
        /*0038*/ 	.word	0xffffffff


	//   ....[5]....
        /*003c*/ 	.word	0xffffffff


	//----- nvinfo : EIATTR_COOP_GROUP_INSTR_OFFSETS
	.align		4
.L_1692:
        /*0040*/ 	.byte	0x04, 0x28
        /*0042*/ 	.short	(.L_1694 - .L_1693)


	//   ....[0]....
.L_1693:
        /*0044*/ 	.word	0x00001b30


	//   ....[1]....
        /*0048*/ 	.word	0x00001b50


	//   ....[2]....
        /*004c*/ 	.word	0x00001ba0


	//   ....[3]....
        /*0050*/ 	.word	0x00001bd0


	//   ....[4]....
        /*0054*/ 	.word	0x00001c10


	//   ....[5]....
        /*0058*/ 	.word	0x00001c40


	//----- nvinfo : EIATTR_EXIT_INSTR_OFFSETS
	.align		4
.L_1694:
        /*005c*/ 	.byte	0x04, 0x1c
        /*005e*/ 	.short	(.L_1696 - .L_1695)


	//   ....[0]....
.L_1695:
        /*0060*/ 	.word	0x000001c0


	//   ....[1]....
        /*0064*/ 	.word	0x000021b0


	//   ....[2]....
        /*0068*/ 	.word	0x00002230


	//----- nvinfo : EIATTR_MAX_THREADS
	.align		4
.L_1696:
        /*006c*/ 	.byte	0x04, 0x05
        /*006e*/ 	.short	(.L_1698 - .L_1697)
.L_1697:
        /*0070*/ 	.word	0x00000100
        /*0074*/ 	.word	0x00000001
        /*0078*/ 	.word	0x00000001


	//----- nvinfo : EIATTR_CRS_STACK_SIZE
	.align		4
.L_1698:
        /*007c*/ 	.byte	0x04, 0x1e
        /*007e*/ 	.short	(.L_1700 - .L_1699)
.L_1699:
        /*0080*/ 	.word	0x00000000


	//----- nvinfo : EIATTR_CBANK_PARAM_SIZE
	.align		4
.L_1700:
        /*0084*/ 	.byte	0x03, 0x19
        /*0086*/ 	.short	0x00f0


	//----- nvinfo : EIATTR_PARAM_CBANK
	.align		4
        /*0088*/ 	.byte	0x04, 0x0a
        /*008a*/ 	.short	(.L_1702 - .L_1701)
	.align		4
.L_1701:
        /*008c*/ 	.word	index@(.nv.constant0._ZN7cutlass13device_kernelIN5flash22FlashAttnBwdPreprocessIN4cute5tupleIJNS3_1CILi64EEENS5_ILi192EEEEEENS_10bfloat16_tEfNS_4arch4Sm90ELb1ELb1EEEEEvNT_6ParamsE)
        /*0090*/ 	.short	0x0210
        /*0092*/ 	.short	0x00f0


	//----- nvinfo : EIATTR_SW_WAR
	.align		4
.L_1702:
        /*0094*/ 	.byte	0x04, 0x36
        /*0096*/ 	.short	(.L_1704 - .L_1703)
.L_1703:
        /*0098*/ 	.word	0x00000008
.L_1704:


//--------------------- .nv.callgraph             --------------------------
	.section	.nv.callgraph,"",@"SHT_CUDA_CALLGRAPH"
	.align	4
	.sectionentsize	8
	.align		4
        /*0000*/ 	.word	0x00000000
	.align		4
        /*0004*/ 	.word	0xffffffff
	.align		4
        /*0008*/ 	.word	index@(_ZN7cutlass13device_kernelIN5flash11enable_sm90INS1_16FlashAttnBwdSm90INS1_25CollectiveMainloopBwdSm90ILi2ELi1ELi1EN4cute5tupleIJNS5_1CILi1EEES8_S8_EEENS6_IJNS7_ILi64EEENS7_ILi96EEENS7_ILi192EEEEEENS_10bfloat16_tEfNS_4arch4Sm90ELb0ELb0ELb1ELb0ELb0ELb0ELb1ELb0ELi3ELi1ELi1ELi1ELb0EEENS1_21CollectiveEpilogueBwdISD_SE_SG_Li384ELb0ELb1ELi3EEENS1_19SingleTileSchedulerILb0ELb0ELb0ELi96EEEEEEEEEvNT_6ParamsE)
	.align		4
        /*000c*/ 	.word	index@(__assertfail)
	.align		4
        /*0010*/ 	.word	index@(_ZN7cutlass13device_kernelIN5flash11enable_sm90INS1_16FlashAttnBwdSm90INS1_25CollectiveMainloopBwdSm90ILi2ELi1ELi1EN4cute5tupleIJNS5_1CILi1EEES8_S8_EEENS6_IJNS7_ILi64EEENS7_ILi96EEENS7_ILi192EEEEEENS_10bfloat16_tEfNS_4arch4Sm90ELb0ELb0ELb1ELb0ELb1ELb0ELb1ELb0ELi3ELi1ELi1ELi1ELb0EEENS1_21CollectiveEpilogueBwdISD_SE_SG_Li384ELb0ELb1ELi3EEENS1_19SingleTileSchedulerILb0ELb0ELb0ELi96EEEEEEEEEvNT_6ParamsE)
	.align		4
        /*0014*/ 	.word	index@(__assertfail)
	.align		4
        /*0018*/ 	.word	index@(_ZN7cutlass13device_kernelIN5flash11enable_sm90INS1_16FlashAttnBwdSm90INS1_25CollectiveMainloopBwdSm90ILi2ELi1ELi1EN4cute5tupleIJNS5_1CILi1EEES8_S8_EEENS6_IJNS7_ILi64EEENS7_ILi96EEENS7_ILi192EEEEEENS_10bfloat16_tEfNS_4arch4Sm90ELb0ELb0ELb1ELb0ELb0ELb0ELb1ELb0ELi3ELi1ELi1ELi1ELb0EEENS1_24CollectiveEpilogueBwdGQAISD_fSG_Li384ELb0ELb0EEENS1_19SingleTileSchedulerILb0ELb0ELb0ELi96EEEEEEEEEvNT_6ParamsE)
	.align		4
        /*001c*/ 	.word	index@(__assertfail)
	.align		4
        /*0020*/ 	.word	index@(_ZN7cutlass13device_kernelIN5flash11enable_sm90INS1_16FlashAttnBwdSm90INS1_25CollectiveMainloopBwdSm90ILi2ELi1ELi1EN4cute5tupleIJNS5_1CILi1EEES8_S8_EEENS6_IJNS7_ILi64EEENS7_ILi96EEENS7_ILi192EEEEEENS_10bfloat16_tEfNS_4arch4Sm90ELb0ELb0ELb1ELb0ELb1ELb0ELb1ELb0ELi3ELi1ELi1ELi1ELb0EEENS1_24CollectiveEpilogueBwdGQAISD_fSG_Li384ELb0ELb1EEENS1_19SingleTileSchedulerILb0ELb0ELb0ELi96EEEEEEEEEvNT_6ParamsE)
	.align		4
        /*0024*/ 	.word	index@(__assertfail)
	.align		4
        /*0028*/ 	.word	index@(_ZN7cutlass13device_kernelIN5flash11enable_sm90INS1_16FlashAttnBwdSm90INS1_25CollectiveMainloopBwdSm90ILi2ELi1ELi1EN4cute5tupleIJNS5_1CILi1EEES8_S8_EEENS6_IJNS7_ILi64EEENS7_ILi96EEENS7_ILi192EEEEEENS_10bfloat16_tEfNS_4arch4Sm90ELb0ELb0ELb1ELb1ELb0ELb0ELb1ELb0ELi3ELi1ELi1ELi1ELb0EEENS1_21CollectiveEpilogueBwdISD_SE_SG_Li384ELb1ELb1ELi3EEENS1_19SingleTileSchedulerILb1ELb0ELb0ELi96EEEEEEEEEvNT_6ParamsE)
	.align		4
        /*002c*/ 	.word	index@(__assertfail)
	.align		4
        /*0030*/ 	.word	index@(_ZN7cutlass13device_kernelIN5flash11enable_sm90INS1_16FlashAttnBwdSm90INS1_25CollectiveMainloopBwdSm90ILi2ELi1ELi1EN4cute5tupleIJNS5_1CILi1EEES8_S8_EEENS6_IJNS7_ILi64EEENS7_ILi96EEENS7_ILi192EEEEEENS_10bfloat16_tEfNS_4arch4Sm90ELb0ELb0ELb1ELb1ELb1ELb0ELb1ELb0ELi3ELi1ELi1ELi1ELb0EEENS1_21CollectiveEpilogueBwdISD_SE_SG_Li384ELb1ELb1ELi3EEENS1_19SingleTileSchedulerILb1ELb0ELb0ELi96EEEEEEEEEvNT_6ParamsE)
	.align		4
        /*0034*/ 	.word	index@(__assertfail)
	.align		4
        /*0038*/ 	.word	index@(_ZN7cutlass13device_kernelIN5flash11enable_sm90INS1_16FlashAttnBwdSm90INS1_25CollectiveMainloopBwdSm90ILi2ELi1ELi1EN4cute5tupleIJNS5_1CILi1EEES8_S8_EEENS6_IJNS7_ILi64EEENS7_ILi96EEENS7_ILi192EEEEEENS_10bfloat16_tEfNS_4arch4Sm90ELb0ELb0ELb1ELb1ELb0ELb0ELb1ELb0ELi3ELi1ELi1ELi1ELb0EEENS1_24CollectiveEpilogueBwdGQAISD_fSG_Li384ELb1ELb0EEENS1_19SingleTileSchedulerILb1ELb0ELb0ELi96EEEEEEEEEvNT_6ParamsE)
	.align		4
        /*003c*/ 	.word	index@(__assertfail)
	.align		4
        /*0040*/ 	.word	index@(_ZN7cutlass13device_kernelIN5flash11enable_sm90INS1_16FlashAttnBwdSm90INS1_25CollectiveMainloopBwdSm90ILi2ELi1ELi1EN4cute5tupleIJNS5_1CILi1EEES8_S8_EEENS6_IJNS7_ILi64EEENS7_ILi96EEENS7_ILi192EEEEEENS_10bfloat16_tEfNS_4arch4Sm90ELb0ELb0ELb1ELb1ELb1ELb0ELb1ELb0ELi3ELi1ELi1ELi1ELb0EEENS1_24CollectiveEpilogueBwdGQAISD_fSG_Li384ELb1ELb1EEENS1_19SingleTileSchedulerILb1ELb0ELb0ELi96EEEEEEEEEvNT_6ParamsE)
	.align		4
        /*0044*/ 	.word	index@(__assertfail)
	.align		4
        /*0048*/ 	.word	index@(_ZN7cutlass13device_kernelIN5flash11enable_sm90INS1_16FlashAttnBwdSm90INS1_25CollectiveMainloopBwdSm90ILi2ELi1ELi1EN4cute5tupleIJNS5_1CILi1EEES8_S8_EEENS6_IJNS7_ILi64EEENS7_ILi96EEENS7_ILi192EEEEEENS_10bfloat16_tEfNS_4arch4Sm90ELb0ELb1ELb1ELb0ELb0ELb0ELb1ELb0ELi3ELi1ELi1ELi1ELb0EEENS1_21CollectiveEpilogueBwdISD_SE_SG_Li384ELb0ELb1ELi3EEENS1_19SingleTileSchedulerILb0ELb0ELb0ELi96EEEEEEEEEvNT_6ParamsE)
	.align		4
        /*004c*/ 	.word	index@(__assertfail)
	.align		4
        /*0050*/ 	.word	index@(_ZN7cutlass13device_kernelIN5flash11enable_sm90INS1_16FlashAttnBwdSm90INS1_25CollectiveMainloopBwdSm90ILi2ELi1ELi1EN4cute5tupleIJNS5_1CILi1EEES8_S8_EEENS6_IJNS7_ILi64EEENS7_ILi96EEENS7_ILi192EEEEEENS_10bfloat16_tEfNS_4arch4Sm90ELb0ELb1ELb1ELb0ELb1ELb0ELb1ELb0ELi3ELi1ELi1ELi1ELb0EEENS1_21CollectiveEpilogueBwdISD_SE_SG_Li384ELb0ELb1ELi3EEENS1_19SingleTileSchedulerILb0ELb0ELb0ELi96EEEEEEEEEvNT_6ParamsE)
	.align		4
        /*0054*/ 	.word	index@(__assertfail)
	.align		4
        /*0058*/ 	.word	index@(_ZN7cutlass13device_kernelIN5flash11enable_sm90INS1_16FlashAttnBwdSm90INS1_25CollectiveMainloopBwdSm90ILi2ELi1ELi1EN4cute5tupleIJNS5_1CILi1EEES8_S8_EEENS6_IJNS7_ILi64EEENS7_ILi96EEENS7_ILi192EEEEEENS_10bfloat16_tEfNS_4arch4Sm90ELb0ELb1ELb1ELb0ELb0ELb0ELb1ELb0ELi3ELi1ELi1ELi1ELb0EEENS1_24CollectiveEpilogueBwdGQAISD_fSG_Li384ELb0ELb0EEENS1_19SingleTileSchedulerILb0ELb0ELb0ELi96EEEEEEEEEvNT_6ParamsE)
	.align		4
        /*005c*/ 	.word	index@(__assertfail)
	.align		4
        /*0060*/ 	.word	index@(_ZN7cutlass13device_kernelIN5flash11enable_sm90INS1_16FlashAttnBwdSm90INS1_25CollectiveMainloopBwdSm90ILi2ELi1ELi1EN4cute5tupleIJNS5_1CILi1EEES8_S8_EEENS6_IJNS7_ILi64EEENS7_ILi96EEENS7_ILi192EEEEEENS_10bfloat16_tEfNS_4arch4Sm90ELb0ELb1ELb1ELb0ELb1ELb0ELb1ELb0ELi3ELi1ELi1ELi1ELb0EEENS1_24CollectiveEpilogueBwdGQAISD_fSG_Li384ELb0ELb1EEENS1_19SingleTileSchedulerILb0ELb0ELb0ELi96EEEEEEEEEvNT_6ParamsE)
	.align		4
        /*0064*/ 	.word	index@(__assertfail)
	.align		4
        /*0068*/ 	.word	index@(_ZN7cutlass13device_kernelIN5flash11enable_sm90INS1_16FlashAttnBwdSm90INS1_25CollectiveMainloopBwdSm90ILi2ELi1ELi1EN4cute5tupleIJNS5_1CILi1EEES8_S8_EEENS6_IJNS7_ILi64EEENS7_ILi96EEENS7_ILi192EEEEEENS_10bfloat16_tEfNS_4arch4Sm90ELb0ELb1ELb1ELb1ELb0ELb0ELb1ELb0ELi3ELi1ELi1ELi1ELb0EEENS1_21CollectiveEpilogueBwdISD_SE_SG_Li384ELb1ELb1ELi3EEENS1_19SingleTileSchedulerILb1ELb0ELb0ELi96EEEEEEEEEvNT_6ParamsE)
	.align		4
        /*006c*/ 	.word	index@(__assertfail)
	.align		4
        /*0070*/ 	.word	index@(_ZN7cutlass13device_kernelIN5flash11enable_sm90INS1_16FlashAttnBwdSm90INS1_25CollectiveMainloopBwdSm90ILi2ELi1ELi1EN4cute5tupleIJNS5_1CILi1EEES8_S8_EEENS6_IJNS7_ILi64EEENS7_ILi96EEENS7_ILi192EEEEEENS_10bfloat16_tEfNS_4arch4Sm90ELb0ELb1ELb1ELb1ELb1ELb0ELb1ELb0ELi3ELi1ELi1ELi1ELb0EEENS1_21CollectiveEpilogueBwdISD_SE_SG_Li384ELb1ELb1ELi3EEENS1_19SingleTileSchedulerILb1ELb0ELb0ELi96EEEEEEEEEvNT_6ParamsE)
	.align		4
        /*0074*/ 	.word	index@(__assertfail)
	.align		4
        /*0078*/ 	.word	index@(_ZN7cutlass13device_kernelIN5flash11enable_sm90INS1_16FlashAttnBwdSm90INS1_25CollectiveMainloopBwdSm90ILi2ELi1ELi1EN4cute5tupleIJNS5_1CILi1EEES8_S8_EEENS6_IJNS7_ILi64EEENS7_ILi96EEENS7_ILi192EEEEEENS_10bfloat16_tEfNS_4arch4Sm90ELb0ELb1ELb1ELb1ELb0ELb0ELb1ELb0ELi3ELi1ELi1ELi1ELb0EEENS1_24CollectiveEpilogueBwdGQAISD_fSG_Li384ELb1ELb0EEENS1_19SingleTileSchedulerILb1ELb0ELb0ELi96EEEEEEEEEvNT_6ParamsE)
	.align		4
        /*007c*/ 	.word	index@(__assertfail)
	.align		4
        /*0080*/ 	.word	index@(_ZN7cutlass13device_kernelIN5flash11enable_sm90INS1_16FlashAttnBwdSm90INS1_25CollectiveMainloopBwdSm90ILi2ELi1ELi1EN4cute5tupleIJNS5_1CILi1EEES8_S8_EEENS6_IJNS7_ILi64EEENS7_ILi96EEENS7_ILi192EEEEEENS_10bfloat16_tEfNS_4arch4Sm90ELb0ELb1ELb1ELb1ELb1ELb0ELb1ELb0ELi3ELi1ELi1ELi1ELb0EEENS1_24CollectiveEpilogueBwdGQAISD_fSG_Li384ELb1ELb1EEENS1_19SingleTileSchedulerILb1ELb0ELb0ELi96EEEEEEEEEvNT_6ParamsE)
	.align		4
        /*0084*/ 	.word	index@(__assertfail)
	.align		4
        /*0088*/ 	.word	index@(_ZN7cutlass13device_kernelIN5flash11enable_sm90INS1_16FlashAttnBwdSm90INS1_25CollectiveMainloopBwdSm90ILi2ELi1ELi1EN4cute5tupleIJNS5_1CILi1EEES8_S8_EEENS6_IJNS7_ILi64EEENS7_ILi96EEENS7_ILi192EEEEEENS_10bfloat16_tEfNS_4arch4Sm90ELb1ELb0ELb1ELb0ELb0ELb0ELb1ELb0ELi3ELi1ELi1ELi1ELb0EEENS1_21CollectiveEpilogueBwdISD_SE_SG_Li384ELb0ELb1ELi3EEENS1_25SingleTileBwdLPTSchedulerILb0ELi96ELb0EEEEEEEEEvNT_6ParamsE)
	.align		4
        /*008c*/ 	.word	index@(__assertfail)
	.align		4
        /*0090*/ 	.word	index@(_ZN7cutlass13device_kernelIN5flash11enable_sm90INS1_16FlashAttnBwdSm90INS1_25CollectiveMainloopBwdSm90ILi2ELi1ELi1EN4cute5tupleIJNS5_1CILi1EEES8_S8_EEENS6_IJNS7_ILi64EEENS7_ILi96EEENS7_ILi192EEEEEENS_10bfloat16_tEfNS_4arch4Sm90ELb1ELb0ELb1ELb0ELb1ELb0ELb1ELb0ELi3ELi1ELi1ELi1ELb0EEENS1_21CollectiveEpilogueBwdISD_SE_SG_Li384ELb0ELb1ELi3EEENS1_25SingleTileBwdLPTSchedulerILb0ELi96ELb1EEEEEEEEEvNT_6ParamsE)
	.align		4
        /*0094*/ 	.word	index@(__assertfail)
	.align		4
        /*0098*/ 	.word	index@(_ZN7cutlass13device_kernelIN5flash11enable_sm90INS1_16FlashAttnBwdSm90INS1_25CollectiveMainloopBwdSm90ILi2ELi1ELi1EN4cute5tupleIJNS5_1CILi1EEES8_S8_EEENS6_IJNS7_ILi64EEENS7_ILi96EEENS7_ILi192EEEEEENS_10bfloat16_tEfNS_4arch4Sm90ELb1ELb0ELb1ELb0ELb0ELb0ELb1ELb0ELi3ELi1ELi1ELi1ELb0EEENS1_24CollectiveEpilogueBwdGQAISD_fSG_Li384ELb0ELb0EEENS1_25SingleTileBwdLPTSchedulerILb0ELi96ELb0EEEEEEEEEvNT_6ParamsE)
	.align		4
        /*009c*/ 	.word	index@(__assertfail)
	.align		4
        /*00a0*/ 	.word	index@(_ZN7cutlass13device_kernelIN5flash11enable_sm90INS1_16FlashAttnBwdSm90INS1_25CollectiveMainloopBwdSm90ILi2ELi1ELi1EN4cute5tupleIJNS5_1CILi1EEES8_S8_EEENS6_IJNS7_ILi64EEENS7_ILi96EEENS7_ILi192EEEEEENS_10bfloat16_tEfNS_4arch4Sm90ELb1ELb0ELb1ELb0ELb1ELb0ELb1ELb0ELi3ELi1ELi1ELi1ELb0EEENS1_24CollectiveEpilogueBwdGQAISD_fSG_Li384ELb0ELb1EEENS1_25SingleTileBwdLPTSchedulerILb0ELi96ELb1EEEEEEEEEvNT_6ParamsE)
	.align		4
        /*00a4*/ 	.word	index@(__assertfail)
	.align		4
        /*00a8*/ 	.word	index@(_ZN7cutlass13device_kernelIN5flash11enable_sm90INS1_16FlashAttnBwdSm90INS1_25CollectiveMainloopBwdSm90ILi2ELi1ELi1EN4cute5tupleIJNS5_1CILi1EEES8_S8_EEENS6_IJNS7_ILi64EEENS7_ILi96EEENS7_ILi192EEEEEENS_10bfloat16_tEfNS_4arch4Sm90ELb1ELb0ELb1ELb1ELb0ELb0ELb1ELb0ELi3ELi1ELi1ELi1ELb0EEENS1_21CollectiveEpilogueBwdISD_SE_SG_Li384ELb1ELb1ELi3EEENS1_25SingleTileBwdLPTSchedulerILb1ELi96ELb0EEEEEEEEEvNT_6ParamsE)
	.align		4
        /*00ac*/ 	.word	index@(__assertfail)
	.align		4
        /*00b0*/ 	.word	index@(_ZN7cutlass13device_kernelIN5flash11enable_sm90INS1_16FlashAttnBwdSm90INS1_25CollectiveMainloopBwdSm90ILi2ELi1ELi1EN4cute5tupleIJNS5_1CILi1EEES8_S8_EEENS6_IJNS7_ILi64EEENS7_ILi96EEENS7_ILi192EEEEEENS_10bfloat16_tEfNS_4arch4Sm90ELb1ELb0ELb1ELb1ELb1ELb0ELb1ELb0ELi3ELi1ELi1ELi1ELb0EEENS1_21CollectiveEpilogueBwdISD_SE_SG_Li384ELb1ELb1ELi3EEENS1_25SingleTileBwdLPTSchedulerILb1ELi96ELb1EEEEEEEEEvNT_6ParamsE)
	.align		4
        /*00b4*/ 	.word	index@(__assertfail)
	.align		4
        /*00b8*/ 	.word	index@(_ZN7cutlass13device_kernelIN5flash11enable_sm90INS1_16FlashAttnBwdSm90INS1_25CollectiveMainloopBwdSm90ILi2ELi1ELi1EN4cute5tupleIJNS5_1CILi1EEES8_S8_EEENS6_IJNS7_ILi64EEENS7_ILi96EEENS7_ILi192EEEEEENS_10bfloat16_tEfNS_4arch4Sm90ELb1ELb0ELb1ELb1ELb0ELb0ELb1ELb0ELi3ELi1ELi1ELi1ELb0EEENS1_24CollectiveEpilogueBwdGQAISD_fSG_Li384ELb1ELb0EEENS1_25SingleTileBwdLPTSchedulerILb1ELi96ELb0EEEEEEEEEvNT_6ParamsE)
	.align		4
        /*00bc*/ 	.word	index@(__assertfail)
	.align		4
        /*00c0*/ 	.word	index@(_ZN7cutlass13device_kernelIN5flash11enable_sm90INS1_16FlashAttnBwdSm90INS1_25CollectiveMainloopBwdSm90ILi2ELi1ELi1EN4cute5tupleIJNS5_1CILi1EEES8_S8_EEENS6_IJNS7_ILi64EEENS7_ILi96EEENS7_ILi192EEEEEENS_10bfloat16_tEfNS_4arch4Sm90ELb1ELb0ELb1ELb1ELb1ELb0ELb1ELb0ELi3ELi1ELi1ELi1ELb0EEENS1_24CollectiveEpilogueBwdGQAISD_fSG_Li384ELb1ELb1EEENS1_25SingleTileBwdLPTSchedulerILb1ELi96ELb1EEEEEEEEEvNT_6ParamsE)
	.align		4
        /*00c4*/ 	.word	index@(__assertfail)
	.align		4
        /*00c8*/ 	.word	index@(_ZN7cutlass13device_kernelIN5flash11enable_sm90INS1_16FlashAttnBwdSm90INS1_25CollectiveMainloopBwdSm90ILi2ELi1ELi1EN4cute5tupleIJNS5_1CILi1EEES8_S8_EEENS6_IJNS7_ILi64EEENS7_ILi96EEENS7_ILi192EEEEEENS_10bfloat16_tEfNS_4arch4Sm90ELb0ELb0ELb0ELb0ELb0ELb0ELb1ELb0ELi3ELi1ELi1ELi1ELb0EEENS1_21CollectiveEpilogueBwdISD_SE_SG_Li384ELb0ELb1ELi3EEENS1_19SingleTileSchedulerILb0ELb0ELb0ELi96EEEEEEEEEvNT_6ParamsE)
	.align		4
        /*00cc*/ 	.word	index@(__assertfail)
	.align		4
        /*00d0*/ 	.word	index@(_ZN7cutlass13device_kernelIN5flash11enable_sm90INS1_16FlashAttnBwdSm90INS1_25CollectiveMainloopBwdSm90ILi2ELi1ELi1EN4cute5tupleIJNS5_1CILi1EEES8_S8_EEENS6_IJNS7_ILi64EEENS7_ILi96EEENS7_ILi192EEEEEENS_10bfloat16_tEfNS_4arch4Sm90ELb0ELb0ELb0ELb0ELb1ELb0ELb1ELb0ELi3ELi1ELi1ELi1ELb0EEENS1_21CollectiveEpilogueBwdISD_SE_SG_Li384ELb0ELb1ELi3EEENS1_19SingleTileSchedulerILb0ELb0ELb0ELi96EEEEEEEEEvNT_6ParamsE)
	.align		4
        /*00d4*/ 	.word	index@(__assertfail)
	.align		4
        /*00d8*/ 	.word	index@(_ZN7cutlass13device_kernelIN5flash11enable_sm90INS1_16FlashAttnBwdSm90INS1_25CollectiveMainloopBwdSm90ILi2ELi1ELi1EN4cute5tupleIJNS5_1CILi1EEES8_S8_EEENS6_IJNS7_ILi64EEENS7_ILi96EEENS7_ILi192EEEEEENS_10bfloat16_tEfNS_4arch4Sm90ELb0ELb0ELb0ELb0ELb0ELb0ELb1ELb0ELi3ELi1ELi1ELi1ELb0EEENS1_24CollectiveEpilogueBwdGQAISD_fSG_Li384ELb0ELb0EEENS1_19SingleTileSchedulerILb0ELb0ELb0ELi96EEEEEEEEEvNT_6ParamsE)
	.align		4
        /*00dc*/ 	.word	index@(__assertfail)
	.align		4
        /*00e0*/ 	.word	index@(_ZN7cutlass13device_kernelIN5flash11enable_sm90INS1_16FlashAttnBwdSm90INS1_25CollectiveMainloopBwdSm90ILi2ELi1ELi1EN4cute5tupleIJNS5_1CILi1EEES8_S8_EEENS6_IJNS7_ILi64EEENS7_ILi96EEENS7_ILi192EEEEEENS_10bfloat16_tEfNS_4arch4Sm90ELb0ELb0ELb0ELb0ELb1ELb0ELb1ELb0ELi3ELi1ELi1ELi1ELb0EEENS1_24CollectiveEpilogueBwdGQAISD_fSG_Li384ELb0ELb1EEENS1_19SingleTileSchedulerILb0ELb0ELb0ELi96EEEEEEEEEvNT_6ParamsE)
	.align		4
        /*00e4*/ 	.word	index@(__assertfail)
	.align		4
        /*00e8*/ 	.word	index@(_ZN7cutlass13device_kernelIN5flash11enable_sm90INS1_16FlashAttnBwdSm90INS1_25CollectiveMainloopBwdSm90ILi2ELi1ELi1EN4cute5tupleIJNS5_1CILi1EEES8_S8_EEENS6_IJNS7_ILi64EEENS7_ILi96EEENS7_ILi192EEEEEENS_10bfloat16_tEfNS_4arch4Sm90ELb0ELb0ELb0ELb1ELb0ELb0ELb1ELb0ELi3ELi1ELi1ELi1ELb0EEENS1_21CollectiveEpilogueBwdISD_SE_SG_Li384ELb1ELb1ELi3EEENS1_19SingleTileSchedulerILb1ELb0ELb0ELi96EEEEEEEEEvNT_6ParamsE)
	.align		4
        /*00ec*/ 	.word	index@(__assertfail)
	.align		4
        /*00f0*/ 	.word	index@(_ZN7cutlass13device_kernelIN5flash11enable_sm90INS1_16FlashAttnBwdSm90INS1_25CollectiveMainloopBwdSm90ILi2ELi1ELi1EN4cute5tupleIJNS5_1CILi1EEES8_S8_EEENS6_IJNS7_ILi64EEENS7_ILi96EEENS7_ILi192EEEEEENS_10bfloat16_tEfNS_4arch4Sm90ELb0ELb0ELb0ELb1ELb1ELb0ELb1ELb0ELi3ELi1ELi1ELi1ELb0EEENS1_21CollectiveEpilogueBwdISD_SE_SG_Li384ELb1ELb1ELi3EEENS1_19SingleTileSchedulerILb1ELb0ELb0ELi96EEEEEEEEEvNT_6ParamsE)
	.align		4
        /*00f4*/ 	.word	index@(__assertfail)
	.align		4
        /*00f8*/ 	.word	index@(_ZN7cutlass13device_kernelIN5flash11enable_sm90INS1_16FlashAttnBwdSm90INS1_25CollectiveMainloopBwdSm90ILi2ELi1ELi1EN4cute5tupleIJNS5_1CILi1EEES8_S8_EEENS6_IJNS7_ILi64EEENS7_ILi96EEENS7_ILi192EEEEEENS_10bfloat16_tEfNS_4arch4Sm90ELb0ELb0ELb0ELb1ELb0ELb0ELb1ELb0ELi3ELi1ELi1ELi1ELb0EEENS1_24CollectiveEpilogueBwdGQAISD_fSG_Li384ELb1ELb0EEENS1_19SingleTileSchedulerILb1ELb0ELb0ELi96EEEEEEEEEvNT_6ParamsE)
	.align		4
        /*00fc*/ 	.word	index@(__assertfail)
	.align		4
        /*0100*/ 	.word	index@(_ZN7cutlass13device_kernelIN5flash11enable_sm90INS1_16FlashAttnBwdSm90INS1_25CollectiveMainloopBwdSm90ILi2ELi1ELi1EN4cute5tupleIJNS5_1CILi1EEES8_S8_EEENS6_IJNS7_ILi64EEENS7_ILi96EEENS7_ILi192EEEEEENS_10bfloat16_tEfNS_4arch4Sm90ELb0ELb0ELb0ELb1ELb1ELb0ELb1ELb0ELi3ELi1ELi1ELi1ELb0EEENS1_24CollectiveEpilogueBwdGQAISD_fSG_Li384ELb1ELb1EEENS1_19SingleTileSchedulerILb1ELb0ELb0ELi96EEEEEEEEEvNT_6ParamsE)
	.align		4
        /*0104*/ 	.word	index@(__assertfail)
	.align		4
        /*0108*/ 	.word	index@(_ZN7cutlass13device_kernelIN5flash11enable_sm90INS1_16FlashAttnBwdSm90INS1_25CollectiveMainloopBwdSm90ILi2ELi1ELi1EN4cute5tupleIJNS5_1CILi1EEES8_S8_EEENS6_IJNS7_ILi64EEENS7_ILi96EEENS7_ILi192EEEEEENS_10bfloat16_tEfNS_4arch4Sm90ELb0ELb1ELb0ELb0ELb0ELb0ELb1ELb0ELi3ELi1ELi1ELi1ELb0EEENS1_21CollectiveEpilogueBwdISD_SE_SG_Li384ELb0ELb1ELi3EEENS1_19SingleTileSchedulerILb0ELb0ELb0ELi96EEEEEEEEEvNT_6ParamsE)
	.align		4
        /*010c*/ 	.word	index@(__assertfail)
	.align		4
        /*0110*/ 	.word	index@(_ZN7cutlass13device_kernelIN5flash11enable_sm90INS1_16FlashAttnBwdSm90INS1_25CollectiveMainloopBwdSm90ILi2ELi1ELi1EN4cute5tupleIJNS5_1CILi1EEES8_S8_EEENS6_IJNS7_ILi64EEENS7_ILi96EEENS7_ILi192EEEEEENS_10bfloat16_tEfNS_4arch4Sm90ELb0ELb1ELb0ELb0ELb1ELb0ELb1ELb0ELi3ELi1ELi1ELi1ELb0EEENS1_21CollectiveEpilogueBwdISD_SE_SG_Li384ELb0ELb1ELi3EEENS1_19SingleTileSchedulerILb0ELb0ELb0ELi96EEEEEEEEEvNT_6ParamsE)
	.align		4
        /*0114*/ 	.word	index@(__assertfail)
	.align		4
        /*0118*/ 	.word	index@(_ZN7cutlass13device_kernelIN5flash11enable_sm90INS1_16FlashAttnBwdSm90INS1_25CollectiveMainloopBwdSm90ILi2ELi1ELi1EN4cute5tupleIJNS5_1CILi1EEES8_S8_EEENS6_IJNS7_ILi64EEENS7_ILi96EEENS7_ILi192EEEEEENS_10bfloat16_tEfNS_4arch4Sm90ELb0ELb1ELb0ELb0ELb0ELb0ELb1ELb0ELi3ELi1ELi1ELi1ELb0EEENS1_24CollectiveEpilogueBwdGQAISD_fSG_Li384ELb0ELb0EEENS1_19SingleTileSchedulerILb0ELb0ELb0ELi96EEEEEEEEEvNT_6ParamsE)
	.align		4
        /*011c*/ 	.word	index@(__assertfail)
	.align		4
        /*0120*/ 	.word	index@(_ZN7cutlass13device_kernelIN5flash11enable_sm90INS1_16FlashAttnBwdSm90INS1_25CollectiveMainloopBwdSm90ILi2ELi1ELi1EN4cute5tupleIJNS5_1CILi1EEES8_S8_EEENS6_IJNS7_ILi64EEENS7_ILi96EEENS7_ILi192EEEEEENS_10bfloat16_tEfNS_4arch4Sm90ELb0ELb1ELb0ELb0ELb1ELb0ELb1ELb0ELi3ELi1ELi1ELi1ELb0EEENS1_24CollectiveEpilogueBwdGQAISD_fSG_Li384ELb0ELb1EEENS1_19SingleTileSchedulerILb0ELb0ELb0ELi96EEEEEEEEEvNT_6ParamsE)
	.align		4
        /*0124*/ 	.word	index@(__assertfail)
	.align		4
        /*0128*/ 	.word	index@(_ZN7cutlass13device_kernelIN5flash11enable_sm90INS1_16FlashAttnBwdSm90INS1_25CollectiveMainloopBwdSm90ILi2ELi1ELi1EN4cute5tupleIJNS5_1CILi1EEES8_S8_EEENS6_IJNS7_ILi64EEENS7_ILi96EEENS7_ILi192EEEEEENS_10bfloat16_tEfNS_4arch4Sm90ELb0ELb1ELb0ELb1ELb0ELb0ELb1ELb0ELi3ELi1ELi1ELi1ELb0EEENS1_21CollectiveEpilogueBwdISD_SE_SG_Li384ELb1ELb1ELi3EEENS1_19SingleTileSchedulerILb1ELb0ELb0ELi96EEEEEEEEEvNT_6ParamsE)
	.align		4
        /*012c*/ 	.word	index@(__assertfail)
	.align		4
        /*0130*/ 	.word	index@(_ZN7cutlass13device_kernelIN5flash11enable_sm90INS1_16FlashAttnBwdSm90INS1_25CollectiveMainloopBwdSm90ILi2ELi1ELi1EN4cute5tupleIJNS5_1CILi1EEES8_S8_EEENS6_IJNS7_ILi64EEENS7_ILi96EEENS7_ILi192EEEEEENS_10bfloat16_tEfNS_4arch4Sm90ELb0ELb1ELb0ELb1ELb1ELb0ELb1ELb0ELi3ELi1ELi1ELi1ELb0EEENS1_21CollectiveEpilogueBwdISD_SE_SG_Li384ELb1ELb1ELi3EEENS1_19SingleTileSchedulerILb1ELb0ELb0ELi96EEEEEEEEEvNT_6ParamsE)
	.align		4
        /*0134*/ 	.word	index@(__assertfail)
	.align		4
        /*0138*/ 	.word	index@(_ZN7cutlass13device_kernelIN5flash11enable_sm90INS1_16FlashAttnBwdSm90INS1_25CollectiveMainloopBwdSm90ILi2ELi1ELi1EN4cute5tupleIJNS5_1CILi1EEES8_S8_EEENS6_IJNS7_ILi64EEENS7_ILi96EEENS7_ILi192EEEEEENS_10bfloat16_tEfNS_4arch4Sm90ELb0ELb1ELb0ELb1ELb0ELb0ELb1ELb0ELi3ELi1ELi1ELi1ELb0EEENS1_24CollectiveEpilogueBwdGQAISD_fSG_Li384ELb1ELb0EEENS1_19SingleTileSchedulerILb1ELb0ELb0ELi96EEEEEEEEEvNT_6ParamsE)
	.align		4
        /*013c*/ 	.word	index@(__assertfail)
	.align		4
        /*0140*/ 	.word	index@(_ZN7cutlass13device_kernelIN5flash11enable_sm90INS1_16FlashAttnBwdSm90INS1_25CollectiveMainloopBwdSm90ILi2ELi1ELi1EN4cute5tupleIJNS5_1CILi1EEES8_S8_EEENS6_IJNS7_ILi64EEENS7_ILi96EEENS7_ILi192EEEEEENS_10bfloat16_tEfNS_4arch4Sm90ELb0ELb1ELb0ELb1ELb1ELb0ELb1ELb0ELi3ELi1ELi1ELi1ELb0EEENS1_24CollectiveEpilogueBwdGQAISD_fSG_Li384ELb1ELb1EEENS1_19SingleTileSchedulerILb1ELb0ELb0ELi96EEEEEEEEEvNT_6ParamsE)
	.align		4
        /*0144*/ 	.word	index@(__assertfail)
	.align		4
        /*0148*/ 	.word	index@(_ZN7cutlass13device_kernelIN5flash11enable_sm90INS1_16FlashAttnBwdSm90INS1_25CollectiveMainloopBwdSm90ILi2ELi1ELi1EN4cute5tupleIJNS5_1CILi1EEES8_S8_EEENS6_IJNS7_ILi64EEENS7_ILi96EEENS7_ILi192EEEEEENS_10bfloat16_tEfNS_4arch4Sm90ELb1ELb0ELb0ELb0ELb0ELb0ELb1ELb0ELi3ELi1ELi1ELi1ELb0EEENS1_21CollectiveEpilogueBwdISD_SE_SG_Li384ELb0ELb1ELi3EEENS1_25SingleTileBwdLPTSchedulerILb0ELi96ELb0EEEEEEEEEvNT_6ParamsE)
	.align		4
        /*014c*/ 	.word	index@(__assertfail)
	.align		4
        /*0150*/ 	.word	index@(_ZN7cutlass13device_kernelIN5flash11enable_sm90INS1_16FlashAttnBwdSm90INS1_25CollectiveMainloopBwdSm90ILi2ELi1ELi1EN4cute5tupleIJNS5_1CILi1EEES8_S8_EEENS6_IJNS7_ILi64EEENS7_ILi96EEENS7_ILi192EEEEEENS_10bfloat16_tEfNS_4arch4Sm90ELb1ELb0ELb0ELb0ELb1ELb0ELb1ELb0ELi3ELi1ELi1ELi1ELb0EEENS1_21CollectiveEpilogueBwdISD_SE_SG_Li384ELb0ELb1ELi3EEENS1_25SingleTileBwdLPTSchedulerILb0ELi96ELb1EEEEEEEEEvNT_6ParamsE)
	.align		4
        /*0154*/ 	.word	index@(__assertfail)
	.align		4
        /*0158*/ 	.word	index@(_ZN7cutlass13device_kernelIN5flash11enable_sm90INS1_16FlashAttnBwdSm90INS1_25CollectiveMainloopBwdSm90ILi2ELi1ELi1EN4cute5tupleIJNS5_1CILi1EEES8_S8_EEENS6_IJNS7_ILi64EEENS7_ILi96EEENS7_ILi192EEEEEENS_10bfloat16_tEfNS_4arch4Sm90ELb1ELb0ELb0ELb0ELb0ELb0ELb1ELb0ELi3ELi1ELi1ELi1ELb0EEENS1_24CollectiveEpilogueBwdGQAISD_fSG_Li384ELb0ELb0EEENS1_25SingleTileBwdLPTSchedulerILb0ELi96ELb0EEEEEEEEEvNT_6ParamsE)
	.align		4
        /*015c*/ 	.word	index@(__assertfail)
	.align		4
        /*0160*/ 	.word	index@(_ZN7cutlass13device_kernelIN5flash11enable_sm90INS1_16FlashAttnBwdSm90INS1_25CollectiveMainloopBwdSm90ILi2ELi1ELi1EN4cute5tupleIJNS5_1CILi1EEES8_S8_EEENS6_IJNS7_ILi64EEENS7_ILi96EEENS7_ILi192EEEEEENS_10bfloat16_tEfNS_4arch4Sm90ELb1ELb0ELb0ELb0ELb1ELb0ELb1ELb0ELi3ELi1ELi1ELi1ELb0EEENS1_24CollectiveEpilogueBwdGQAISD_fSG_Li384ELb0ELb1EEENS1_25SingleTileBwdLPTSchedulerILb0ELi96ELb1EEEEEEEEEvNT_6ParamsE)
	.align		4
        /*0164*/ 	.word	index@(__assertfail)
	.align		4
        /*0168*/ 	.word	index@(_ZN7cutlass13device_kernelIN5flash11enable_sm90INS1_16FlashAttnBwdSm90INS1_25CollectiveMainloopBwdSm90ILi2ELi1ELi1EN4cute5tupleIJNS5_1CILi1EEES8_S8_EEENS6_IJNS7_ILi64EEENS7_ILi96EEENS7_ILi192EEEEEENS_10bfloat16_tEfNS_4arch4Sm90ELb1ELb0ELb0ELb1ELb0ELb0ELb1ELb0ELi3ELi1ELi1ELi1ELb0EEENS1_21CollectiveEpilogueBwdISD_SE_SG_Li384ELb1ELb1ELi3EEENS1_25SingleTileBwdLPTSchedulerILb1ELi96ELb0EEEEEEEEEvNT_6ParamsE)
	.align		4
        /*016c*/ 	.word	index@(__assertfail)
	.align		4
        /*0170*/ 	.word	index@(_ZN7cutlass13device_kernelIN5flash11enable_sm90INS1_16FlashAttnBwdSm90INS1_25CollectiveMainloopBwdSm90ILi2ELi1ELi1EN4cute5tupleIJNS5_1CILi1EEES8_S8_EEENS6_IJNS7_ILi64EEENS7_ILi96EEENS7_ILi192EEEEEENS_10bfloat16_tEfNS_4arch4Sm90ELb1ELb0ELb0ELb1ELb1ELb0ELb1ELb0ELi3ELi1ELi1ELi1ELb0EEENS1_21CollectiveEpilogueBwdISD_SE_SG_Li384ELb1ELb1ELi3EEENS1_25SingleTileBwdLPTSchedulerILb1ELi96ELb1EEEEEEEEEvNT_6ParamsE)
	.align		4
        /*0174*/ 	.word	index@(__assertfail)
	.align		4
        /*0178*/ 	.word	index@(_ZN7cutlass13device_kernelIN5flash11enable_sm90INS1_16FlashAttnBwdSm90INS1_25CollectiveMainloopBwdSm90ILi2ELi1ELi1EN4cute5tupleIJNS5_1CILi1EEES8_S8_EEENS6_IJNS7_ILi64EEENS7_ILi96EEENS7_ILi192EEEEEENS_10bfloat16_tEfNS_4arch4Sm90ELb1ELb0ELb0ELb1ELb0ELb0ELb1ELb0ELi3ELi1ELi1ELi1ELb0EEENS1_24CollectiveEpilogueBwdGQAISD_fSG_Li384ELb1ELb0EEENS1_25SingleTileBwdLPTSchedulerILb1ELi96ELb0EEEEEEEEEvNT_6ParamsE)
	.align		4
        /*017c*/ 	.word	index@(__assertfail)
	.align		4
        /*0180*/ 	.word	index@(_ZN7cutlass13device_kernelIN5flash11enable_sm90INS1_16FlashAttnBwdSm90INS1_25CollectiveMainloopBwdSm90ILi2ELi1ELi1EN4cute5tupleIJNS5_1CILi1EEES8_S8_EEENS6_IJNS7_ILi64EEENS7_ILi96EEENS7_ILi192EEEEEENS_10bfloat16_tEfNS_4arch4Sm90ELb1ELb0ELb0ELb1ELb1ELb0ELb1ELb0ELi3ELi1ELi1ELi1ELb0EEENS1_24CollectiveEpilogueBwdGQAISD_fSG_Li384ELb1ELb1EEENS1_25SingleTileBwdLPTSchedulerILb1ELi96ELb1EEEEEEEEEvNT_6ParamsE)
	.align		4
        /*0184*/ 	.word	index@(__assertfail)
	.align		4
        /*0188*/ 	.word	0x00000000
	.align		4
        /*018c*/ 	.word	0xfffffffe
	.align		4
        /*0190*/ 	.word	0x00000000
	.align		4
        /*0194*/ 	.word	0xfffffffd
	.align		4
        /*0198*/ 	.word	0x00000000
	.align		4
        /*019c*/ 	.word	0xfffffffc


//--------------------- .nv.constant4             --------------------------
	.section	.nv.constant4,"a",@progbits
	.align	8
	.align		8
.nv.constant4:
        /*0000*/ 	.dword	__assertfail
	.align		8
        /*0008*/ 	.dword	__unnamed_1
	.align		8
        /*0010*/ 	.dword	__unnamed_2
	.align		8
        /*0018*/ 	.dword	__unnamed_3
	.align		8
        /*0020*/ 	.dword	__unnamed_4
	.align		8
        /*0028*/ 	.dword	_ZN77_INTERNAL_ece17259_41_flash_bwd_hdim192_bf16_softcapall_sm90_cu_ceb34e2a_29144cuda3std3__45__cpo5beginE
	.align		8
        /*0030*/ 	.dword	_ZN77_INTERNAL_ece17259_41_flash_bwd_hdim192_bf16_softcapall_sm90_cu_ceb34e2a_29144cuda3std3__45__cpo3endE
	.align		8
        /*0038*/ 	.dword	_ZN77_INTERNAL_ece17259_41_flash_bwd_hdim192_bf16_softcapall_sm90_cu_ceb34e2a_29144cuda3std3__45__cpo6cbeginE
	.align		8
        /*0040*/ 	.dword	_ZN77_INTERNAL_ece17259_41_flash_bwd_hdim192_bf16_softcapall_sm90_cu_ceb34e2a_29144cuda3std3__45__cpo4cendE
	.align		8
        /*0048*/ 	.dword	_ZN77_INTERNAL_ece17259_41_flash_bwd_hdim192_bf16_softcapall_sm90_cu_ceb34e2a_29144cuda3std3__479_GLOBAL__N__ece17259_41_flash_bwd_hdim192_bf16_softcapall_sm90_cu_ceb34e2a_29146ignoreE
	.align		8
        /*0050*/ 	.dword	_ZN77_INTERNAL_ece17259_41_flash_bwd_hdim192_bf16_softcapall_sm90_cu_ceb34e2a_29144cuda3std3__419piecewise_constructE
	.align		8
        /*0058*/ 	.dword	_ZN77_INTERNAL_ece17259_41_flash_bwd_hdim192_bf16_softcapall_sm90_cu_ceb34e2a_29144cuda3std3__48in_placeE
	.align		8
        /*0060*/ 	.dword	_ZN77_INTERNAL_ece17259_41_flash_bwd_hdim192_bf16_softcapall_sm90_cu_ceb34e2a_29144cuda3std6ranges3__45__cpo4swapE
	.align		8
        /*0068*/ 	.dword	_ZN77_INTERNAL_ece17259_41_flash_bwd_hdim192_bf16_softcapall_sm90_cu_ceb34e2a_29144cuda3std6ranges3__45__cpo9iter_moveE
	.align		8
        /*0070*/ 	.dword	_ZN77_INTERNAL_ece17259_41_flash_bwd_hdim192_bf16_softcapall_sm90_cu_ceb34e2a_29144cute7productE
	.align		8
        /*0078*/ 	.dword	_ZN77_INTERNAL_ece17259_41_flash_bwd_hdim192_bf16_softcapall_sm90_cu_ceb34e2a_29144cute1_E
	.align		8
        /*0080*/ 	.dword	$str$23
	.align		8
        /*0088*/ 	.dword	$str$24


//--------------------- .text._ZN7cutlass13device_kernelIN5flash11enable_sm90INS1_16FlashAttnBwdSm90INS1_25CollectiveMainloopBwdSm90ILi2ELi1ELi1EN4cute5tupleIJNS5_1CILi1EEES8_S8_EEENS6_IJNS7_ILi64EEENS7_ILi96EEENS7_ILi192EEEEEENS_10bfloat16_tEfNS_4arch4Sm90ELb0ELb0ELb1ELb0ELb0ELb0ELb1ELb0ELi3ELi1ELi1ELi1ELb0EEENS1_21CollectiveEpilogueBwdISD_SE_SG_Li384ELb0ELb1ELi3EEENS1_19SingleTileSchedulerILb0ELb0ELb0ELi96EEEEEEEEEvNT_6ParamsE --------------------------
	.section	.text._ZN7cutlass13device_kernelIN5flash11enable_sm90INS1_16FlashAttnBwdSm90INS1_25CollectiveMainloopBwdSm90ILi2ELi1ELi1EN4cute5tupleIJNS5_1CILi1EEES8_S8_EEENS6_IJNS7_ILi64EEENS7_ILi96EEENS7_ILi192EEEEEENS_10bfloat16_tEfNS_4arch4Sm90ELb0ELb0ELb1ELb0ELb0ELb0ELb1ELb0ELi3ELi1ELi1ELi1ELb0EEENS1_21CollectiveEpilogueBwdISD_SE_SG_Li384ELb0ELb1ELi3EEENS1_19SingleTileSchedulerILb0ELb0ELb0ELi96EEEEEEEEEvNT_6ParamsE,"ax",@progbits
	.align	128
.text._ZN7cutlass13device_kernelIN5flash11enable_sm90INS1_16FlashAttnBwdSm90INS1_25CollectiveMainloopBwdSm90ILi2ELi1ELi1EN4cute5tupleIJNS5_1CILi1EEES8_S8_EEENS6_IJNS7_ILi64EEENS7_ILi96EEENS7_ILi192EEEEEENS_10bfloat16_tEfNS_4arch4Sm90ELb0ELb0ELb1ELb0ELb0ELb0ELb1ELb0ELi3ELi1ELi1ELi1ELb0EEENS1_21CollectiveEpilogueBwdISD_SE_SG_Li384ELb0ELb1ELi3EEENS1_19SingleTileSchedulerILb0ELb0ELb0ELi96EEEEEEEEEvNT_6ParamsE:
        .type           _ZN7cutlass13device_kernelIN5flash11enable_sm90INS1_16FlashAttnBwdSm90INS1_25CollectiveMainloopBwdSm90ILi2ELi1ELi1EN4cute5tupleIJNS5_1CILi1EEES8_S8_EEENS6_IJNS7_ILi64EEENS7_ILi96EEENS7_ILi192EEEEEENS_10bfloat16_tEfNS_4arch4Sm90ELb0ELb0ELb1ELb0ELb0ELb0ELb1ELb0ELi3ELi1ELi1ELi1ELb0EEENS1_21CollectiveEpilogueBwdISD_SE_SG_Li384ELb0ELb1ELi3EEENS1_19SingleTileSchedulerILb0ELb0ELb0ELi96EEEEEEEEEvNT_6ParamsE,@function
        .size           _ZN7cutlass13device_kernelIN5flash11enable_sm90INS1_16FlashAttnBwdSm90INS1_25CollectiveMainloopBwdSm90ILi2ELi1ELi1EN4cute5tupleIJNS5_1CILi1EEES8_S8_EEENS6_IJNS7_ILi64EEENS7_ILi96EEENS7_ILi192EEEEEENS_10bfloat16_tEfNS_4arch4Sm90ELb0ELb0ELb1ELb0ELb0ELb0ELb1ELb0ELi3ELi1ELi1ELi1ELb0EEENS1_21CollectiveEpilogueBwdISD_SE_SG_Li384ELb0ELb1ELi3EEENS1_19SingleTileSchedulerILb0ELb0ELb0ELi96EEEEEEEEEvNT_6ParamsE,(.L_x_7649 - _ZN7cutlass13device_kernelIN5flash11enable_sm90INS1_16FlashAttnBwdSm90INS1_25CollectiveMainloopBwdSm90ILi2ELi1ELi1EN4cute5tupleIJNS5_1CILi1EEES8_S8_EEENS6_IJNS7_ILi64EEENS7_ILi96EEENS7_ILi192EEEEEENS_10bfloat16_tEfNS_4arch4Sm90ELb0ELb0ELb1ELb0ELb0ELb0ELb1ELb0ELi3ELi1ELi1ELi1ELb0EEENS1_21CollectiveEpilogueBwdISD_SE_SG_Li384ELb0ELb1ELi3EEENS1_19SingleTileSchedulerILb0ELb0ELb0ELi96EEEEEEEEEvNT_6ParamsE)
        .other          _ZN7cutlass13device_kernelIN5flash11enable_sm90INS1_16FlashAttnBwdSm90INS1_25CollectiveMainloopBwdSm90ILi2ELi1ELi1EN4cute5tupleIJNS5_1CILi1EEES8_S8_EEENS6_IJNS7_ILi64EEENS7_ILi96EEENS7_ILi192EEEEEENS_10bfloat16_tEfNS_4arch4Sm90ELb0ELb0ELb1ELb0ELb0ELb0ELb1ELb0ELi3ELi1ELi1ELi1ELb0EEENS1_21CollectiveEpilogueBwdISD_SE_SG_Li384ELb0ELb1ELi3EEENS1_19SingleTileSchedulerILb0ELb0ELb0ELi96EEEEEEEEEvNT_6ParamsE,@"STO_CUDA_ENTRY STV_DEFAULT"
_ZN7cutlass13device_kernelIN5flash11enable_sm90INS1_16FlashAttnBwdSm90INS1_25CollectiveMainloopBwdSm90ILi2ELi1ELi1EN4cute5tupleIJNS5_1CILi1EEES8_S8_EEENS6_IJNS7_ILi64EEENS7_ILi96EEENS7_ILi192EEEEEENS_10bfloat16_tEfNS_4arch4Sm90ELb0ELb0ELb1ELb0ELb0ELb0ELb1ELb0ELi3ELi1ELi1ELi1ELb0EEENS1_21CollectiveEpilogueBwdISD_SE_SG_Li384ELb0ELb1ELi3EEENS1_19SingleTileSchedulerILb0ELb0ELb0ELi96EEEEEEEEEvNT_6ParamsE:
[----:B------:R-:W1:Y:S02]  /*0000*/  LDC R1, c[0x0][0x28] ;  /* 0x00000a00ff017b82 */ /* 0x000e640000000800 */
[----:B-1----:R-:W-:Y:S01]  /*0010*/  VIADD R1, R1, 0xfffffff8 ;  /* 0xfffffff801017836 */ /* 0x002fe20000000000 */
[----:B------:R-:W1:Y:S01]  /*0020*/  S2R R3, SR_TID.X ;  /* 0x0000000000037919 */ /* 0x000e620000002100 */
[----:B------:R-:W-:Y:S01]  /*0030*/  ELECT P0, URZ, PT ;  /* 0x00000000003f782f */ /* 0x000fe20003800000 */
[----:B------:R-:W-:Y:S01]  /*0040*/  BSSY B0, `(.L_x_0) ;  /* 0x0000019000007945 */ /* 0x000fe20003800000 */
[----:B-1----:R-:W-:-:S05]  /*0050*/  SHF.R.U32.HI R0, RZ, 0x5, R3 ;  /* 0x00000005ff007819 */ /* 0x002fca0000011603 */
[----:B------:R-:W1:Y:S02]  /*0060*/  SHFL.IDX PT, R2, R0, RZ, 0x1f ;  /* 0x00001fff00027589 */ /* 0x000e6400000e0000 */
[----:B-1----:R-:W-:-:S13]  /*0070*/  ISETP.EQ.AND P0, PT, R2, RZ, P0 ;  /* 0x000000ff0200720c */ /* 0x002fda0000702270 */
[----:B------:R-:W-:Y:S05]  /*0080*/  @!P0 BRA `(.L_x_1) ;  /* 0x0000000000508947 */ /* 0x000fea0003800000 */
[----:B------:R-:W-:Y:S02]  /*0090*/  ULDC.64 UR4, c[0x0][0x198] ;  /* 0x0000660000047ab9 */ /* 0x000fe40000000a00 */
[----:B------:R-:W-:Y:S02]  /*00a0*/  UIADD3 UR6, UP0, UR4, 0xf0, URZ ;  /* 0x000000f004067890 */ /* 0x000fe4000ff1e03f */
[----:B------:R-:W-:Y:S02]  /*00b0*/  UIADD3 UR8, UP1, UR4, 0x1f0, URZ ;  /* 0x000001f004087890 */ /* 0x000fe4000ff3e03f */
[----:B------:R-:W-:Y:S02]  /*00c0*/  UIADD3 UR10, UP2, UR4, 0x2f0, URZ ;  /* 0x000002f0040a7890 */ /* 0x000fe4000ff5e03f */
[----:B------:R-:W-:Y:S02]  /*00d0*/  UIADD3 UR12, UP3, UR4, 0x3f0, URZ ;  /* 0x000003f0040c7890 */ /* 0x000fe4000ff7e03f */
[----:B------:R-:W-:-:S02]  /*00e0*/  UIADD3 UR14, UP4, UR4, 0x670, URZ ;  /* 0x00000670040e7890 */ /* 0x000fc4000ff9e03f */
[----:B------:R-:W-:Y:S02]  /*00f0*/  UIADD3.X UR7, URZ, UR5, URZ, UP0, !UPT ;  /* 0x000000053f077290 */ /* 0x000fe400087fe43f */
[----:B------:R-:W-:Y:S02]  /*0100*/  UIADD3 UR4, UP5, UR4, 0x770, URZ ;  /* 0x0000077004047890 */ /* 0x000fe4000ffbe03f */
[----:B------:R-:W-:Y:S02]  /*0110*/  UIADD3.X UR9, URZ, UR5, URZ, UP1, !UPT ;  /* 0x000000053f097290 */ /* 0x000fe40008ffe43f */
[----:B------:R-:W-:Y:S02]  /*0120*/  UIADD3.X UR11, URZ, UR5, URZ, UP2, !UPT ;  /* 0x000000053f0b7290 */ /* 0x000fe400097fe43f */
[----:B------:R-:W-:Y:S01]  /*0130*/  UIADD3.X UR13, URZ, UR5, URZ, UP3, !UPT ;  /* 0x000000053f0d7290 */ /* 0x000fe20009ffe43f */
[----:B------:R1:W-:Y:S01]  /*0140*/  UTMACCTL.PF [UR6] ;  /* 0x00000000060079b9 */ /* 0x0003e20008040000 */
[----:B------:R-:W-:-:S03]  /*0150*/  UIADD3.X UR15, URZ, UR5, URZ, UP4, !UPT ;  /* 0x000000053f0f7290 */ /* 0x000fc6000a7fe43f */
[----:B------:R1:W-:Y:S01]  /*0160*/  UTMACCTL.PF [UR8] ;  /* 0x00000000080079b9 */ /* 0x0003e20008040000 */
[----:B------:R-:W-:Y:S01]  /*0170*/  UIADD3.X UR5, URZ, UR5, URZ, UP5, !UPT ;  /* 0x000000053f057290 */ /* 0x000fe2000affe43f */
[----:B------:R1:W-:Y:S02]  /*0180*/  UTMACCTL.PF [UR10] ;  /* 0x000000000a0079b9 */ /* 0x0003e40008040000 */
[----:B------:R1:W-:Y:S02]  /*0190*/  UTMACCTL.PF [UR12] ;  /* 0x000000000c0079b9 */ /* 0x0003e40008040000 */
[----:B------:R1:W-:Y:S04]  /*01a0*/  UTMACCTL.PF [UR14] ;  /* 0x000000000e0079b9 */ /* 0x0003e80008040000 */
[----:B------:R1:W-:Y:S02]  /*01b0*/  UTMACCTL.PF [UR4] ;  /* 0x00000000040079b9 */ /* 0x0003e40008040000 */
[----:B-1----:R-:W-:Y:S01]  /*01c0*/  NOP ;  /* 0x0000000000007918 */ /* 0x002fe20000000000 */
.L_x_1:
[----:B------:R-:W-:Y:S05]  /*01d0*/  BSYNC B0 ;  /* 0x0000000000007941 */ /* 0x000fea0003800000 */
.L_x_0:
[----:B------:R-:W-:Y:S01]  /*01e0*/  VOTEU.ANY UP0, P0 ;  /* 0x00000000003f7886 */ /* 0x000fe20000000100 */
[----:B------:R-:W1:Y:S01]  /*01f0*/  SHFL.IDX PT, R2, R0, RZ, 0x1f ;  /* 0x00001fff00027589 */ /* 0x000e6200000e0000 */
[----:B------:R-:W-:Y:S01]  /*0200*/  UMOV UR4, 0x1 ;  /* 0x0000000100047882 */ /* 0x000fe20000000000 */
[----:B------:R-:W-:Y:S02]  /*0210*/  SHF.R.U32.HI R3, RZ, 0x7, R3 ;  /* 0x00000007ff037819 */ /* 0x000fe40000011603 */
[----:B------:R-:W2:Y:S01]  /*0220*/  @UP0 S2UR UR7, SR_CgaCtaId ;  /* 0x00000000000709c3 */ /* 0x000ea20000008800 */
[----:B------:R-:W-:Y:S01]  /*0230*/  @UP0 UMOV UR6, 0x400 ;  /* 0x0000040000060882 */ /* 0x000fe20000000000 */
[----:B------:R-:W-:-:S04]  /*0240*/  @UP0 UIADD3 UR4, -UR4, 0x100000, URZ ;  /* 0x0010000004040890 */ /* 0x000fc8000fffe13f */
[----:B------:R-:W-:Y:S02]  /*0250*/  @UP0 USHF.L.U32 UR5, UR4, 0xb, URZ ;  /* 0x0000000b04050899 */ /* 0x000fe4000800063f */
[----:B------:R-:W-:Y:S01]  /*0260*/  @UP0 USHF.L.U32 UR4, UR4, 0x1, URZ ;  /* 0x0000000104040899 */ /* 0x000fe2000800063f */
[----:B-1----:R-:W-:Y:S02]  /*0270*/  ISETP.NE.AND P1, PT, R2, RZ, PT ;  /* 0x000000ff0200720c */ /* 0x002fe40003f25270 */
[----:B------:R1:W3:Y:S01]  /*0280*/  SHFL.IDX PT, R2, R3, RZ, 0x1f ;  /* 0x00001fff03027589 */ /* 0x0002e200000e0000 */
[----:B--2---:R-:W-:Y:S01]  /*0290*/  @UP0 ULEA UR6, UR7, UR6, 0x18 ;  /* 0x0000000607060291 */ /* 0x004fe2000f8ec03f */
[----:B------:R-:W-:Y:S02]  /*02a0*/  VOTEU.ANY UP0, P0 ;  /* 0x00000000003f7886 */ /* 0x000fe40000000100 */
[----:B------:R-:W2:Y:S09]  /*02b0*/  FENCE.VIEW.ASYNC.S ;  /* 0x00000000000073c6 */ /* 0x000eb20000000000 */
[----:B--2---:R1:W2:Y:S02]  /*02c0*/  @UP0 SYNCS.EXCH.64 URZ, [UR6+0x36400], UR4 ;  /* 0x03640004063f05b2 */ /* 0x0042a40008000100 */
[----:B-1----:R-:W-:Y:S05]  /*02d0*/  @P1 BRA `(.L_x_2) ;  /* 0x0000000000481947 */ /* 0x002fea0003800000 */
[----:B------:R-:W1:Y:S01]  /*02e0*/  S2UR UR5, SR_CgaCtaId ;  /* 0x00000000000579c3 */ /* 0x000e620000008800 */
[----:B------:R-:W-:Y:S01]  /*02f0*/  UMOV UR4, 0x400 ;  /* 0x0000040000047882 */ /* 0x000fe20000000000 */
[----:B------:R-:W-:Y:S01]  /*0300*/  UMOV UR6, 0x1 ;  /* 0x0000000100067882 */ /* 0x000fe20000000000 */
[----:B------:R-:W-:Y:S01]  /*0310*/  UMOV UR9, 0x180 ;  /* 0x0000018000097882 */ /* 0x000fe20000000000 */
[----:B------:R-:W-:-:S04]  /*0320*/  UIADD3 UR6, -UR6, 0x100000, URZ ;  /* 0x0010000006067890 */ /* 0x000fc8000fffe13f */
[----:B------:R-:W-:Y:S02]  /*0330*/  USHF.L.U32 UR7, UR6, 0xb, URZ ;  /* 0x0000000b06077899 */ /* 0x000fe4000800063f */
[----:B------:R-:W-:Y:S01]  /*0340*/  USHF.L.U32 UR6, UR6, 0x1, URZ ;  /* 0x0000000106067899 */ /* 0x000fe2000800063f */
[----:B------:R-:W-:Y:S01]  /*0350*/  ELECT P0, URZ, PT ;  /* 0x00000000003f782f */ /* 0x000fe20003800000 */
[----:B-1----:R-:W-:Y:S02]  /*0360*/  ULEA UR8, UR5, UR4, 0x18 ;  /* 0x0000000405087291 */ /* 0x002fe4000f8ec03f */
[----:B------:R-:W-:-:S04]  /*0370*/  UIADD3 UR4, -UR9, 0x100000, URZ ;  /* 0x0010000009047890 */ /* 0x000fc8000fffe13f */
[----:B------:R-:W-:Y:S02]  /*0380*/  USHF.L.U32 UR5, UR4, 0xb, URZ ;  /* 0x0000000b04057899 */ /* 0x000fe4000800063f */
[----:B------:R-:W-:Y:S01]  /*0390*/  USHF.L.U32 UR4, UR4, 0x1, URZ ;  /* 0x0000000104047899 */ /* 0x000fe2000800063f */
[----:B------:R-:W1:Y:S03]  /*03a0*/  FENCE.VIEW.ASYNC.S ;  /* 0x00000000000073c6 */ /* 0x000e660000000000 */
[----:B-1----:R1:W4:Y:S08]  /*03b0*/  SYNCS.EXCH.64 URZ, [UR8+0x36410], UR6 ;  /* 0x03641006083f75b2 */ /* 0x0023300008000100 */
[----:B------:R1:W1:Y:S01]  /*03c0*/  SYNCS.EXCH.64 URZ, [UR8+0x36420], UR4 ;  /* 0x03642004083f75b2 */ /* 0x0002620008000100 */
[----:B------:R1:W1:Y:S01]  /*03d0*/  SYNCS.EXCH.64 URZ, [UR8+0x36418], UR6 ;  /* 0x03641806083f75b2 */ /* 0x0002620008000100 */
[----:B------:R1:W1:Y:S01]  /*03e0*/  SYNCS.EXCH.64 URZ, [UR8+0x36428], UR4 ;  /* 0x03642804083f75b2 */ /* 0x0002620008000100 */
[----:B------:R-:W-:Y:S01]  /*03f0*/  NOP ;  /* 0x0000000000007918 */ /* 0x000fe20000000000 */
.L_x_2:
[----:B------:R-:W5:Y:S01]  /*0400*/  SHFL.IDX PT, R3, R0, RZ, 0x1f ;  /* 0x00001fff00037589 */ /* 0x000f6200000e0000 */
[----:B------:R-:W-:Y:S01]  /*0410*/  NOP ;  /* 0x0000000000007918 */ /* 0x000fe20000000000 */
[----:B-----5:R-:W-:-:S13]  /*0420*/  ISETP.NE.AND P0, PT, R3, RZ, PT ;  /* 0x000000ff0300720c */ /* 0x020fda0003f05270 */
[----:B------:R-:W-:Y:S05]  /*0430*/  @P0 BRA `(.L_x_3) ;  /* 0x0000000000400947 */ /* 0x000fea0003800000 */
[----:B-1----:R-:W1:Y:S01]  /*0440*/  S2UR UR5, SR_CgaCtaId ;  /* 0x00000000000579c3 */ /* 0x002e620000008800 */
[----:B------:R-:W-:Y:S01]  /*0450*/  UMOV UR4, 0x400 ;  /* 0x0000040000047882 */ /* 0x000fe20000000000 */
[----:B------:R-:W-:Y:S01]  /*0460*/  UMOV UR6, 0x1 ;  /* 0x0000000100067882 */ /* 0x000fe20000000000 */
[----:B------:R-:W-:Y:S01]  /*0470*/  UMOV UR7, 0x180 ;  /* 0x0000018000077882 */ /* 0x000fe20000000000 */
[----:B------:R-:W-:Y:S01]  /*0480*/  ELECT P0, URZ, PT ;  /* 0x00000000003f782f */ /* 0x000fe20003800000 */
[----:B-1----:R-:W-:Y:S02]  /*0490*/  ULEA UR8, UR5, UR4, 0x18 ;  /* 0x0000000405087291 */ /* 0x002fe4000f8ec03f */
[----:B------:R-:W-:-:S04]  /*04a0*/  UIADD3 UR4, -UR6, 0x100000, URZ ;  /* 0x0010000006047890 */ /* 0x000fc8000fffe13f */
[----:B------:R-:W-:Y:S02]  /*04b0*/  USHF.L.U32 UR5, UR4, 0xb, URZ ;  /* 0x0000000b04057899 */ /* 0x000fe4000800063f */
[----:B------:R-:W-:Y:S02]  /*04c0*/  USHF.L.U32 UR4, UR4, 0x1, URZ ;  /* 0x0000000104047899 */ /* 0x000fe4000800063f */
[----:B------:R-:W-:-:S04]  /*04d0*/  UIADD3 UR6, -UR7, 0x100000, URZ ;  /* 0x0010000007067890 */ /* 0x000fc8000fffe13f */
[----:B------:R-:W-:Y:S02]  /*04e0*/  USHF.L.U32 UR7, UR6, 0xb, URZ ;  /* 0x0000000b06077899 */ /* 0x000fe4000800063f */
[----:B------:R-:W-:Y:S01]  /*04f0*/  USHF.L.U32 UR6, UR6, 0x1, URZ ;  /* 0x0000000106067899 */ /* 0x000fe2000800063f */
[----:B------:R-:W1:Y:S03]  /*0500*/  FENCE.VIEW.ASYNC.S ;  /* 0x00000000000073c6 */ /* 0x000e660000000000 */
[----:B-1----:R1:W1:Y:S08]  /*0510*/  SYNCS.EXCH.64 URZ, [UR8+0x36430], UR4 ;  /* 0x03643004083f75b2 */ /* 0x0022700008000100 */
[----:B------:R1:W1:Y:S01]  /*0520*/  SYNCS.EXCH.64 URZ, [UR8+0x36438], UR6 ;  /* 0x03643806083f75b2 */ /* 0x0002620008000100 */
[----:B------:R-:W-:Y:S01]  /*0530*/  NOP ;  /* 0x0000000000007918 */ /* 0x000fe20000000000 */
.L_x_3:
[----:B---3--:R-:W-:Y:S01]  /*0540*/  ISETP.NE.AND P0, PT, R2, RZ, PT ;  /* 0x000000ff0200720c */ /* 0x008fe20003f05270 */
[----:B------:R-:W-:Y:S01]  /*0550*/  IMAD.MOV.U32 R17, RZ, RZ, 0x1 ;  /* 0x00000001ff117424 */ /* 0x000fe200078e00ff */
[----:B------:R-:W-:-:S04]  /*0560*/  NOP ;  /* 0x0000000000007918 */ /* 0x000fc80000000000 */
[----:B------:R-:W-:Y:S01]  /*0570*/  SEL R17, R17, 0x2, !P0 ;  /* 0x0000000211117807 */ /* 0x000fe20004000000 */
[----:B-12-4-:R-:W-:Y:S06]  /*0580*/  BAR.SYNC.DEFER_BLOCKING 0x0 ;  /* 0x0000000000007b1d */ /* 0x016fec0000010000 */
[----:B------:R-:W-:Y:S05]  /*0590*/  @!P0 BRA `(.L_x_4) ;  /* 0x0000004000848947 */ /* 0x000fea0003800000 */
.L_x_5:
[----:B------:R-:W-:-:S08]  /*05a0*/  NOP ;  /* 0x0000000000007918 */ /* 0x000fd00000000000 */
[----:B------:R-:W1:Y:S02]  /*05b0*/  USETMAXREG.TRY_ALLOC.CTAPOOL UP0, 0xa0 ;  /* 0x000000a0000079c8 */ /* 0x000e640008000600 */
[----:B-1----:R-:W-:-:S13]  /*05c0*/  PLOP3.LUT P0, PT, PT, PT, UP0, 0x80, 0x0 ;  /* 0x000000000000781c */ /* 0x002fda0003f0f008 */
[----:B------:R-:W-:Y:S05]  /*05d0*/  @!P0 BRA `(.L_x_5) ;  /* 0xfffffffc00f08947 */ /* 0x000fea000383ffff */
[----:B------:R-:W-:Y:S01]  /*05e0*/  LOP3.LUT R0, R0, 0x3, RZ, 0xc0, !PT ;  /* 0x0000000300007812 */ /* 0x000fe200078ec0ff */
[----:B------:R-:W1:Y:S01]  /*05f0*/  S2R R2, SR_TID.X ;  /* 0x0000000000027919 */ /* 0x000e620000002100 */
[----:B------:R-:W2:Y:S04]  /*0600*/  S2UR UR4, SR_CTAID.Z ;  /* 0x00000000000479c3 */ /* 0x000ea80000002700 */
[----:B------:R-:W3:Y:S02]  /*0610*/  SHFL.IDX PT, R0, R0, RZ, 0x1f ;  /* 0x00001fff00007589 */ /* 0x000ee400000e0000 */
[----:B---3--:R-:W-:Y:S02]  /*0620*/  ISETP.NE.AND P0, PT, R0, RZ, PT ;  /* 0x000000ff0000720c */ /* 0x008fe40003f05270 */
[----:B-1----:R-:W-:-:S11]  /*0630*/  SHF.R.U32.HI R2, RZ, 0x7, R2 ;  /* 0x00000007ff027819 */ /* 0x002fd60000011602 */
[----:B------:R-:W-:-:S05]  /*0640*/  @!P0 VIADD R2, R2, 0x9 ;  /* 0x0000000902028836 */ /* 0x000fca0000000000 */
[----:B------:R1:W-:Y:S06]  /*0650*/  @!P0 BAR.ARV R2, 0xa0 ;  /* 0x000280020000851d */ /* 0x0003ec0000002000 */
[----:B--2---:R-:W-:-:S13]  /*0660*/  ISETP.LE.AND P0, PT, RZ, UR4, PT ;  /* 0x00000004ff007c0c */ /* 0x004fda000bf03270 */
[----:B-1----:R-:W-:Y:S05]  /*0670*/  @!P0 EXIT ;  /* 0x000000000000894d */ /* 0x002fea0003800000 */
[----:B------:R-:W1:Y:S01]  /*0680*/  S2UR UR4, SR_CgaCtaId ;  /* 0x00000000000479c3 */ /* 0x000e620000008800 */
[----:B------:R-:W-:Y:S02]  /*0690*/  UMOV UR37, 0x400 ;  /* 0x0000040000257882 */ /* 0x000fe40000000000 */
[----:B-1----:R-:W-:-:S04]  /*06a0*/  ULEA UR37, UR4, UR37, 0x18 ;  /* 0x0000002504257291 */ /* 0x002fc8000f8ec03f */
[----:B------:R-:W-:-:S04]  /*06b0*/  UIADD3 UR36, UR37, 0x30400, URZ ;  /* 0x0003040025247890 */ /* 0x000fc8000fffe03f */
[----:B------:R-:W-:-:S06]  /*06c0*/  ULOP3.LUT UP0, URZ, UR36, 0x1bf, URZ, 0xc0, !UPT ;  /* 0x000001bf243f7892 */ /* 0x000fcc000f80c03f */
[----:B------:R-:W-:-:S13]  /*06d0*/  PLOP3.LUT P0, PT, PT, PT, UP0, 0x80, 0x0 ;  /* 0x000000000000781c */ /* 0x000fda0003f0f008 */
[----:B------:R-:W-:Y:S05]  /*06e0*/  @!P0 BRA `(.L_x_6) ;  /* 0x00000000007c8947 */ /* 0x000fea0003800000 */
[----:B------:R-:W-:Y:S01]  /*06f0*/  MOV R2, 0x0 ;  /* 0x0000000000027802 */ /* 0x000fe20000000f00 */
[----:B------:R-:W-:Y:S01]  /*0700*/  ULDC.64 UR4, c[0x4][0x80] ;  /* 0x0100200000047ab9 */ /* 0x000fe20000000a00 */
[----:B------:R-:W-:Y:S01]  /*0710*/  ULDC.64 UR6, c[0x4][0x8] ;  /* 0x0100020000067ab9 */ /* 0x000fe20000000a00 */
[----:B------:R-:W-:Y:S01]  /*0720*/  IMAD.U32 R4, RZ, RZ, UR4 ;  /* 0x00000004ff047e24 */ /* 0x000fe2000f8e00ff */
[----:B------:R1:W2:Y:S01]  /*0730*/  LDC.64 R14, c[0x4][R2] ;  /* 0x01000000020e7b82 */ /* 0x0002a20000000a00 */
[----:B------:R-:W-:Y:S01]  /*0740*/  IMAD.U32 R5, RZ, RZ, UR5 ;  /* 0x00000005ff057e24 */ /* 0x000fe2000f8e00ff */
[----:B------:R-:W-:Y:S01]  /*0750*/  ULDC.64 UR4, c[0x4][0x88] ;  /* 0x0100220000047ab9 */ /* 0x000fe20000000a00 */
[----:B------:R-:W-:Y:S02]  /*0760*/  IMAD.U32 R10, RZ, RZ, UR6 ;  /* 0x00000006ff0a7e24 */ /* 0x000fe4000f8e00ff */
[----:B------:R-:W-:Y:S02]  /*0770*/  IMAD.U32 R6, RZ, RZ, UR4 ;  /* 0x00000004ff067e24 */ /* 0x000fe4000f8e00ff */
[----:B------:R-:W-:-:S02]  /*0780*/  IMAD.U32 R7, RZ, RZ, UR5 ;  /* 0x00000005ff077e24 */ /* 0x000fc4000f8e00ff */
[----:B------:R-:W-:Y:S02]  /*0790*/  IMAD.U32 R11, RZ, RZ, UR7 ;  /* 0x00000007ff0b7e24 */ /* 0x000fe4000f8e00ff */
[----:B------:R-:W-:Y:S02]  /*07a0*/  IMAD.MOV.U32 R8, RZ, RZ, 0x70 ;  /* 0x00000070ff087424 */ /* 0x000fe400078e00ff */
[----:B------:R-:W-:Y:S02]  /*07b0*/  IMAD.MOV.U32 R12, RZ, RZ, 0x1 ;  /* 0x00000001ff0c7424 */ /* 0x000fe400078e00ff */
[----:B-1----:R-:W-:-:S07]  /*07c0*/  IMAD.MOV.U32 R13, RZ, RZ, RZ ;  /* 0x000000ffff0d7224 */ /* 0x002fce00078e00ff */
[----:B------:R-:W-:-:S07]  /*07d0*/  LEPC R20, `(.L_x_7) ;  /* 0x000000001014794e */ /* 0x000fce0000000000 */
[----:B--2---:R-:W-:Y:S05]  /*07e0*/  CALL.ABS.NOINC R14 ;  /* 0x000000000e007343 */ /* 0x004fea0003c00000 */
.L_x_7:
[----:B------:R-:W1:Y:S01]  /*07f0*/  LDC.64 R2, c[0x4][R2] ;  /* 0x0100000002027b82 */ /* 0x000e620000000a00 */
[----:B------:R-:W-:Y:S01]  /*0800*/  ULDC.64 UR4, c[0x4][0x80] ;  /* 0x0100200000047ab9 */ /* 0x000fe20000000a00 */
[----:B------:R-:W-:Y:S01]  /*0810*/  ULDC.64 UR6, c[0x4][0x88] ;  /* 0x0100220000067ab9 */ /* 0x000fe20000000a00 */
[----:B------:R-:W-:Y:S02]  /*0820*/  IMAD.U32 R4, RZ, RZ, UR4 ;  /* 0x00000004ff047e24 */ /* 0x000fe4000f8e00ff */
        /* <DEDUP_REMOVED lines=8> */
[----:B------:R-:W-:-:S07]  /*08b0*/  IMAD.MOV.U32 R13, RZ, RZ, RZ ;  /* 0x000000ffff0d7224 */ /* 0x000fce00078e00ff */
[----:B------:R-:W-:-:S07]  /*08c0*/  LEPC R20, `(.L_x_6) ;  /* 0x000000001014794e */ /* 0x000fce0000000000 */
[----:B-1----:R-:W-:Y:S05]  /*08d0*/  CALL.ABS.NOINC R2 ;  /* 0x0000000002007343 */ /* 0x002fea0003c00000 */
.L_x_6:
[----:B------:R-:W-:-:S04]  /*08e0*/  IMAD.U32 R157, RZ, RZ, UR37 ;  /* 0x00000025ff9d7e24 */ /* 0x000fc8000f8e00ff */
[----:B------:R-:W-:-:S05]  /*08f0*/  VIADD R156, R157, 0x33400 ;  /* 0x000334009d9c7836 */ /* 0x000fca0000000000 */
[----:B------:R-:W-:-:S13]  /*0900*/  LOP3.LUT P0, RZ, R156, 0x1bf, RZ, 0xc0, !PT ;  /* 0x000001bf9cff7812 */ /* 0x000fda000780c0ff */
        /* <DEDUP_REMOVED lines=17> */
.L_x_9:
        /* <DEDUP_REMOVED lines=15> */
.L_x_8:
[----:B------:R-:W1:Y:S01]  /*0b10*/  S2R R2, SR_TID.X ;  /* 0x0000000000027919 */ /* 0x000e620000002100 */
[----:B------:R-:W-:Y:S01]  /*0b20*/  UMOV UR4, 0xffffffff ;  /* 0xffffffff00047882 */ /* 0x000fe20000000000 */
[----:B-1----:R-:W-:-:S05]  /*0b30*/  VIADD R0, R2, 0xffffff80 ;  /* 0xffffff8002007836 */ /* 0x002fca0000000000 */
[----:B------:R-:W-:-:S04]  /*0b40*/  SHF.R.S32.HI R3, RZ, 0x1f, R0 ;  /* 0x0000001fff037819 */ /* 0x000fc80000011400 */
[----:B------:R-:W-:-:S04]  /*0b50*/  LEA.HI R2, R3, R0, RZ, 0x7 ;  /* 0x0000000003027211 */ /* 0x000fc800078f38ff */
[----:B------:R-:W-:Y:S01]  /*0b60*/  SHF.R.S32.HI R13, RZ, 0x7, R2 ;  /* 0x00000007ff0d7819 */ /* 0x000fe20000011402 */
[----:B------:R-:W-:Y:S06]  /*0b70*/  BRA.DIV UR4, `(.L_x_10) ;  /* 0x0000006e043c7947 */ /* 0x000fec000b800000 */
[----:B------:R1:W2:Y:S02]  /*0b80*/  SHFL.IDX PT, R14, R13, RZ, 0x1f ;  /* 0x00001fff0d0e7589 */ /* 0x0002a400000e0000 */
.L_x_94:
[----:B------:R-:W-:Y:S02]  /*0b90*/  SHF.L.U32 R18, RZ, 0x1f, RZ ;  /* 0x0000001fff127819 */ /* 0x000fe400000006ff */
[----:B------:R-:W-:Y:S01]  /*0ba0*/  LOP3.LUT R5, R2, 0xffffff80, RZ, 0xc0, !PT ;  /* 0xffffff8002057812 */ /* 0x000fe200078ec0ff */
[----:B--2---:R-:W-:Y:S01]  /*0bb0*/  IMAD.HI R2, R14, 0x55555556, RZ ;  /* 0x555555560e027827 */ /* 0x004fe200078e02ff */
[CC--:B------:R-:W-:Y:S01]  /*0bc0*/  LEA.HI R6, R3.reuse, R0.reuse, RZ, 0x5 ;  /* 0x0000000003067211 */ /* 0x0c0fe200078f28ff */
[----:B------:R-:W2:Y:S01]  /*0bd0*/  SYNCS.PHASECHK.TRANS64.TRYWAIT P0, [UR37+0x36400], R18 ;  /* 0x03640012ff0075a7 */ /* 0x000ea20008000165 */
[----:B------:R-:W-:Y:S01]  /*0be0*/  LEA.HI R3, R3, R0, RZ, 0x4 ;  /* 0x0000000003037211 */ /* 0x000fe200078f20ff */
[----:B------:R-:W-:Y:S01]  /*0bf0*/  IMAD.IADD R4, R0, 0x1, -R5 ;  /* 0x0000000100047824 */ /* 0x000fe200078e0a05 */
[----:B------:R-:W-:Y:S02]  /*0c00*/  LEA.HI R5, R2, R2, RZ, 0x1 ;  /* 0x0000000202057211 */ /* 0x000fe400078f08ff */
[----:B------:R-:W-:-:S02]  /*0c10*/  SHF.R.S32.HI R2, RZ, 0x4, R3 ;  /* 0x00000004ff027819 */ /* 0x000fc40000011403 */
[----:B------:R-:W-:Y:S01]  /*0c20*/  SHF.R.S32.HI R8, RZ, 0x5, R6 ;  /* 0x00000005ff087819 */ /* 0x000fe20000011406 */
[----:B------:R-:W-:Y:S01]  /*0c30*/  IMAD R5, R5, -0x3, R14 ;  /* 0xfffffffd05057824 */ /* 0x000fe200078e020e */
[----:B------:R-:W-:Y:S02]  /*0c40*/  SHF.R.S32.HI R7, RZ, 0x1f, R6 ;  /* 0x0000001fff077819 */ /* 0x000fe40000011406 */
[----:B------:R-:W-:Y:S02]  /*0c50*/  LEA.HI R6, R3, R2, RZ, 0x1 ;  /* 0x0000000203067211 */ /* 0x000fe400078f08ff */
[----:B------:R-:W-:Y:S02]  /*0c60*/  LEA.HI R9, R7, R8, RZ, 0x2 ;  /* 0x0000000807097211 */ /* 0x000fe400078f10ff */
[----:B------:R-:W-:Y:S02]  /*0c70*/  LOP3.LUT R7, R6, 0xfffffffe, RZ, 0xc0, !PT ;  /* 0xfffffffe06077812 */ /* 0x000fe400078ec0ff */
[----:B------:R-:W-:-:S02]  /*0c80*/  LOP3.LUT R9, R9, 0xfffffffc, RZ, 0xc0, !PT ;  /* 0xfffffffc09097812 */ /* 0x000fc400078ec0ff */
[----:B------:R-:W-:Y:S01]  /*0c90*/  SHF.R.S32.HI R11, RZ, 0x1f, R4 ;  /* 0x0000001fff0b7819 */ /* 0x000fe20000011404 */
[----:B------:R-:W-:Y:S02]  /*0ca0*/  IMAD.IADD R6, R2, 0x1, -R7 ;  /* 0x0000000102067824 */ /* 0x000fe400078e0a07 */
[----:B------:R-:W-:Y:S01]  /*0cb0*/  IMAD.IADD R2, R8, 0x1, -R9 ;  /* 0x0000000108027824 */ /* 0x000fe200078e0a09 */
[CC--:B------:R-:W-:Y:S02]  /*0cc0*/  LEA.HI R10, R11.reuse, R4.reuse, RZ, 0x2 ;  /* 0x000000040b0a7211 */ /* 0x0c0fe400078f10ff */
[----:B------:R3:W-:Y:S01]  /*0cd0*/  STL [R1+0x4], R6 ;  /* 0x0000040601007387 */ /* 0x0007e20000100800 */
[----:B------:R-:W-:Y:S02]  /*0ce0*/  LEA.HI R11, R11, R4, RZ, 0x5 ;  /* 0x000000040b0b7211 */ /* 0x000fe400078f28ff */
[--C-:B------:R-:W-:Y:S01]  /*0cf0*/  SHF.R.S32.HI R12, RZ, 0x2, R10.reuse ;  /* 0x00000002ff0c7819 */ /* 0x100fe2000001140a */
[----:B------:R3:W-:Y:S01]  /*0d00*/  STL [R1], R2 ;  /* 0x0000000201007387 */ /* 0x0007e20000100800 */
[----:B------:R-:W-:-:S02]  /*0d10*/  SHF.R.S32.HI R15, RZ, 0x1f, R10 ;  /* 0x0000001fff0f7819 */ /* 0x000fc4000001140a */
[----:B------:R-:W-:Y:S02]  /*0d20*/  SHF.R.S32.HI R11, RZ, 0x5, R11 ;  /* 0x00000005ff0b7819 */ /* 0x000fe4000001140b */
[----:B------:R-:W-:-:S04]  /*0d30*/  LEA.HI R15, R15, R12, RZ, 0x3 ;  /* 0x0000000c0f0f7211 */ /* 0x000fc800078f18ff */
[----:B------:R-:W-:-:S05]  /*0d40*/  LOP3.LUT R15, R15, 0xfffffff8, RZ, 0xc0, !PT ;  /* 0xfffffff80f0f7812 */ /* 0x000fca00078ec0ff */
[----:B------:R-:W-:Y:S01]  /*0d50*/  IMAD.IADD R16, R12, 0x1, -R15 ;  /* 0x000000010c107824 */ /* 0x000fe200078e0a0f */
[----:B--23--:R-:W-:Y:S06]  /*0d60*/  @P0 BRA `(.L_x_11) ;  /* 0x0000000000080947 */ /* 0x00cfec0003800000 */
[----:B------:R-:W2:Y:S02]  /*0d70*/  SYNCS.PHASECHK.TRANS64.TRYWAIT P0, [UR37+0x36400], R18 ;  /* 0x03640012ff0075a7 */ /* 0x000ea40008000165 */
[----:B--2---:R-:W-:Y:S05]  /*0d80*/  @!P0 BRA `(.L_x_12) ;  /* 0x0000006800d48947 */ /* 0x004fea0003800000 */
.L_x_11:
[----:B------:R-:W3:Y:S01]  /*0d90*/  LDC R12, c[0x0][0x280] ;  /* 0x0000a000ff0c7b82 */ /* 0x000ee20000000800 */
[----:B------:R-:W-:Y:S01]  /*0da0*/  IMAD R16, R11, 0x10, R16 ;  /* 0x000000100b107824 */ /* 0x000fe200078e0210 */
[----:B------:R-:W-:Y:S02]  /*0db0*/  CS2R R118, SRZ ;  /* 0x0000000000767805 */ /* 0x000fe4000001ff00 */
[----:B------:R-:W-:Y:S02]  /*0dc0*/  CS2R R116, SRZ ;  /* 0x0000000000747805 */ /* 0x000fe4000001ff00 */
[----:B------:R-:W-:Y:S02]  /*0dd0*/  CS2R R114, SRZ ;  /* 0x0000000000727805 */ /* 0x000fe4000001ff00 */
[----:B------:R-:W-:Y:S02]  /*0de0*/  CS2R R112, SRZ ;  /* 0x0000000000707805 */ /* 0x000fe4000001ff00 */
[----:B------:R-:W-:-:S02]  /*0df0*/  CS2R R110, SRZ ;  /* 0x00000000006e7805 */ /* 0x000fc4000001ff00 */
[----:B------:R-:W-:Y:S02]  /*0e00*/  CS2R R108, SRZ ;  /* 0x00000000006c7805 */ /* 0x000fe4000001ff00 */
        /* <DEDUP_REMOVED lines=16> */
[----:B---3--:R-:W-:-:S02]  /*0f10*/  ISETP.GE.AND P0, PT, R12, 0x1, PT ;  /* 0x000000010c00780c */ /* 0x008fc40003f06270 */
        /* <DEDUP_REMOVED lines=25> */
[----:B------:R-:W-:Y:S01]  /*10b0*/  CS2R R24, SRZ ;  /* 0x0000000000187805 */ /* 0x000fe2000001ff00 */
[----:B------:R-:W-:Y:S06]  /*10c0*/  @!P0 BRA `(.L_x_13) ;  /* 0x0000002400a08947 */ /* 0x000fec0003800000 */
[----:B------:R-:W3:Y:S04]  /*10d0*/  LDL R19, [R1+0x4] ;  /* 0x0000040001137983 */ /* 0x000ee80000100800 */
[----:B------:R-:W4:Y:S01]  /*10e0*/  LDL R15, [R1] ;  /* 0x00000000010f7983 */ /* 0x000f220000100800 */
[----:B------:R-:W-:Y:S01]  /*10f0*/  LOP3.LUT R3, R3, 0xfffffff0, RZ, 0xc0, !PT ;  /* 0xfffffff003037812 */ /* 0x000fe200078ec0ff */
[----:B--2---:R-:W2:Y:S01]  /*1100*/  LDC R18, c[0x0][0x290] ;  /* 0x0000a400ff127b82 */ /* 0x004ea20000000800 */
[----:B------:R-:W-:Y:S01]  /*1110*/  LOP3.LUT R9, R10, 0xfffffffc, RZ, 0xc0, !PT ;  /* 0xfffffffc0a097812 */ /* 0x000fe200078ec0ff */
[----:B------:R-:W2:Y:S01]  /*1120*/  S2R R11, SR_CTAID.X ;  /* 0x00000000000b7919 */ /* 0x000ea20000002500 */
[----:B------:R-:W-:-:S04]  /*1130*/  IMAD.HI R10, R13, 0x55555556, RZ ;  /* 0x555555560d0a7827 */ /* 0x000fc800078e02ff */
[----:B------:R-:W-:Y:S01]  /*1140*/  IMAD.IADD R3, R0, 0x1, -R3 ;  /* 0x0000000100037824 */ /* 0x000fe200078e0a03 */
[----:B------:R-:W-:Y:S01]  /*1150*/  LEA.HI R10, R10, R10, RZ, 0x1 ;  /* 0x0000000a0a0a7211 */ /* 0x000fe200078f08ff */
[----:B------:R-:W-:Y:S02]  /*1160*/  IMAD R14, R13, 0x400, R4 ;  /* 0x000004000d0e7824 */ /* 0x000fe400078e0204 */
[----:B------:R-:W-:Y:S01]  /*1170*/  IMAD.MOV.U32 R119, RZ, RZ, RZ ;  /* 0x000000ffff777224 */ /* 0x000fe200078e00ff */
[----:B------:R-:W-:Y:S01]  /*1180*/  LEA.HI R0, R3, R3, RZ, 0x1 ;  /* 0x0000000303007211 */ /* 0x000fe200078f08ff */
[----:B------:R-:W-:Y:S01]  /*1190*/  IMAD R10, R10, -0x3, R13 ;  /* 0xfffffffd0a0a7824 */ /* 0x000fe200078e020d */
[----:B------:R-:W-:Y:S02]  /*11a0*/  SHF.R.S32.HI R6, RZ, 0x1f, R3 ;  /* 0x0000001fff067819 */ /* 0x000fe40000011403 */
[--C-:B------:R-:W-:Y:S02]  /*11b0*/  SHF.R.S32.HI R2, RZ, 0x1, R0.reuse ;  /* 0x00000001ff027819 */ /* 0x100fe40000011400 */
[----:B------:R-:W-:-:S02]  /*11c0*/  SHF.R.S32.HI R7, RZ, 0x1f, R0 ;  /* 0x0000001fff077819 */ /* 0x000fc40000011400 */
[----:B------:R-:W-:Y:S02]  /*11d0*/  LEA.HI R8, R6, R3, RZ, 0x3 ;  /* 0x0000000306087211 */ /* 0x000fe400078f18ff */
[----:B------:R-:W-:Y:S02]  /*11e0*/  LEA.HI R7, R7, R2, RZ, 0x2 ;  /* 0x0000000207077211 */ /* 0x000fe400078f10ff */
[----:B------:R-:W-:Y:S01]  /*11f0*/  LOP3.LUT R0, R0, 0x7fffffe, RZ, 0xc0, !PT ;  /* 0x07fffffe00007812 */ /* 0x000fe200078ec0ff */
[----:B------:R-:W-:Y:S01]  /*1200*/  IMAD.SHL.U32 R8, R8, 0x20, RZ ;  /* 0x0000002008087824 */ /* 0x000fe200078e00ff */
[----:B------:R-:W-:-:S03]  /*1210*/  LOP3.LUT R7, R7, 0xfffffffc, RZ, 0xc0, !PT ;  /* 0xfffffffc07077812 */ /* 0x000fc600078ec0ff */
[----:B------:R-:W-:Y:S01]  /*1220*/  IMAD.IADD R6, R3, 0x1, -R0 ;  /* 0x0000000103067824 */ /* 0x000fe200078e0a00 */
[----:B------:R-:W-:Y:S01]  /*1230*/  LOP3.LUT R8, R8, 0x7fffff00, RZ, 0xc0, !PT ;  /* 0x7fffff0008087812 */ /* 0x000fe200078ec0ff */
[----:B------:R-:W-:Y:S02]  /*1240*/  IMAD.IADD R7, R2, 0x1, -R7 ;  /* 0x0000000102077824 */ /* 0x000fe400078e0a07 */
[----:B------:R-:W-:Y:S02]  /*1250*/  IMAD.IADD R2, R4, 0x1, -R9 ;  /* 0x0000000104027824 */ /* 0x000fe400078e0a09 */
[C---:B------:R-:W-:Y:S01]  /*1260*/  IMAD.SHL.U32 R0, R7.reuse, 0x40, RZ ;  /* 0x0000004007007824 */ /* 0x040fe200078e00ff */
[----:B------:R-:W-:Y:S01]  /*1270*/  LOP3.LUT P0, RZ, R7, 0x2, RZ, 0xc0, !PT ;  /* 0x0000000207ff7812 */ /* 0x000fe2000780c0ff */
[----:B-1----:R-:W-:Y:S02]  /*1280*/  IMAD R13, R13, 0x800, R8 ;  /* 0x000008000d0d7824 */ /* 0x002fe400078e0208 */
[----:B------:R-:W-:Y:S01]  /*1290*/  VIADD R4, R12, 0x3f ;  /* 0x0000003f0c047836 */ /* 0x000fe20000000000 */
[----:B------:R-:W-:Y:S01]  /*12a0*/  LOP3.LUT R0, R0, 0xc0, RZ, 0xc0, !PT ;  /* 0x000000c000007812 */ /* 0x000fe200078ec0ff */
[----:B------:R-:W-:-:S02]  /*12b0*/  IMAD R6, R6, 0x20, R13 ;  /* 0x0000002006067824 */ /* 0x000fc400078e020d */
[----:B--2---:R-:W-:Y:S01]  /*12c0*/  IMAD R9, R11, -0x60, R18 ;  /* 0xffffffa00b097824 */ /* 0x004fe200078e0212 */
[----:B------:R-:W-:Y:S01]  /*12d0*/  SHF.R.S32.HI R11, RZ, 0x1f, R4 ;  /* 0x0000001fff0b7819 */ /* 0x000fe20000011404 */
[----:B------:R-:W-:Y:S02]  /*12e0*/  IMAD.MOV.U32 R8, RZ, RZ, RZ ;  /* 0x000000ffff087224 */ /* 0x000fe400078e00ff */
[----:B------:R-:W-:Y:S01]  /*12f0*/  IMAD R9, R10, -0x20, R9 ;  /* 0xffffffe00a097824 */ /* 0x000fe200078e0209 */
[----:B------:R-:W-:Y:S01]  /*1300*/  LEA.HI R12, R11, R4, RZ, 0x6 ;  /* 0x000000040b0c7211 */ /* 0x000fe200078f30ff */
[----:B------:R-:W-:Y:S02]  /*1310*/  IMAD.MOV.U32 R11, RZ, RZ, 0x20 ;  /* 0x00000020ff0b7424 */ /* 0x000fe400078e00ff */
[----:B------:R-:W-:Y:S02]  /*1320*/  IMAD.SHL.U32 R4, R14, 0x4, RZ ;  /* 0x000000040e047824 */ /* 0x000fe400078e00ff */
[----:B------:R-:W-:Y:S01]  /*1330*/  IMAD R2, R2, -0x2, R9 ;  /* 0xfffffffe02027824 */ /* 0x000fe200078e0209 */
[----:B------:R-:W-:-:S02]  /*1340*/  SEL R11, R11, 0xffffffe0, !P0 ;  /* 0xffffffe00b0b7807 */ /* 0x000fc40004000000 */
[----:B------:R-:W-:Y:S02]  /*1350*/  LOP3.LUT R9, R17, 0x1, RZ, 0xfc, !PT ;  /* 0x0000000111097812 */ /* 0x000fe400078efcff */
[----:B------:R-:W-:Y:S01]  /*1360*/  SHF.R.S32.HI R17, RZ, 0x6, R12 ;  /* 0x00000006ff117819 */ /* 0x000fe2000001140c */
[----:B---3--:R-:W-:-:S05]  /*1370*/  IMAD.SHL.U32 R3, R19, 0x8, RZ ;  /* 0x0000000813037824 */ /* 0x008fca00078e00ff */
[----:B------:R-:W-:Y:S02]  /*1380*/  LOP3.LUT R3, R0, 0x8, R3, 0xf8, !PT ;  /* 0x0000000800037812 */ /* 0x000fe400078ef803 */
[----:B------:R-:W-:-:S04]  /*1390*/  SHF.R.U32.HI R0, RZ, 0x3, R0 ;  /* 0x00000003ff007819 */ /* 0x000fc80000011600 */
[----:B------:R-:W-:Y:S01]  /*13a0*/  LOP3.LUT R0, R3, R0, RZ, 0x3c, !PT ;  /* 0x0000000003007212 */ /* 0x000fe200078e3cff */
[----:B----4-:R-:W-:Y:S01]  /*13b0*/  IMAD R3, R15, 0x200, R6 ;  /* 0x000002000f037824 */ /* 0x010fe200078e0206 */
[----:B------:R-:W-:-:S03]  /*13c0*/  CS2R R6, SRZ ;  /* 0x0000000000067805 */ /* 0x000fc6000001ff00 */
[----:B------:R-:W-:Y:S02]  /*13d0*/  IMAD.IADD R0, R0, 0x1, R3 ;  /* 0x0000000100007824 */ /* 0x000fe400078e0203 */
[----:B------:R-:W-:-:S03]  /*13e0*/  IMAD.MOV.U32 R3, RZ, RZ, RZ ;  /* 0x000000ffff037224 */ /* 0x000fc600078e00ff */
[----:B------:R-:W-:Y:S02]  /*13f0*/  LEA R10, R0, UR37, 0x1 ;  /* 0x00000025000a7c11 */ /* 0x000fe4000f8e08ff */
[----:B------:R-:W-:Y:S02]  /*1400*/  LEA R0, R4, UR37, 0x2 ;  /* 0x0000002504007c11 */ /* 0x000fe4000f8e10ff */
[----:B------:R-:W-:-:S07]  /*1410*/  IADD3 R11, R11, 0x30400, R10 ;  /* 0x000304000b0b7810 */ /* 0x000fce0007ffe00a */
.L_x_24:
[----:B------:R-:W-:Y:S01]  /*1420*/  ISETP.NE.AND P0, PT, R9, 0x3, PT ;  /* 0x000000030900780c */ /* 0x000fe20003f05270 */
[----:B------:R-:W-:-:S12]  /*1430*/  YIELD ;  /* 0x0000000000007946 */ /* 0x000fd80003800000 */
[----:B---3--:R-:W-:Y:S05]  /*1440*/  @!P0 BRA `(.L_x_14) ;  /* 0x0000000000048947 */ /* 0x008fea0003800000 */
[----:B------:R-:W-:Y:S01]  /*1450*/  BPT.TRAP 0x1 ;  /* 0x000000040000795c */ /* 0x000fe20000300000 */
.L_x_14:
[----:B------:R-:W-:Y:S02]  /*1460*/  LEA R4, R3, UR37, 0x3 ;  /* 0x0000002503047c11 */ /* 0x000fe4000f8e18ff */
[----:B------:R-:W-:-:S04]  /*1470*/  SHF.L.U32 R13, R8, 0x1f, RZ ;  /* 0x0000001f080d7819 */ /* 0x000fc800000006ff */
[----:B------:R1:W2:Y:S01]  /*1480*/  SYNCS.PHASECHK.TRANS64.TRYWAIT P1, [R4+URZ+0x36410], R13 ;  /* 0x0364100d040075a7 */ /* 0x0002a2000802017f */
[----:B------:R-:W-:Y:S05]  /*1490*/  @!P0 BRA `(.L_x_15) ;  /* 0x0000000000048947 */ /* 0x000fea0003800000 */
[----:B------:R-:W-:Y:S01]  /*14a0*/  BPT.TRAP 0x1 ;  /* 0x000000040000795c */ /* 0x000fe20000300000 */
.L_x_15:
[----:B--2---:R-:W-:Y:S05]  /*14b0*/  @P1 BRA `(.L_x_16) ;  /* 0x0000000000081947 */ /* 0x004fea0003800000 */
[----:B------:R-:W2:Y:S02]  /*14c0*/  SYNCS.PHASECHK.TRANS64.TRYWAIT P1, [R4+URZ+0x36410], R13 ;  /* 0x0364100d040075a7 */ /* 0x000ea4000802017f */
[----:B--2---:R-:W-:Y:S05]  /*14d0*/  @!P1 BRA `(.L_x_17) ;  /* 0x0000006400149947 */ /* 0x004fea0003800000 */
.L_x_16:
[----:B------:R-:W-:Y:S05]  /*14e0*/  WARPSYNC.ALL ;  /* 0x0000000000007948 */ /* 0x000fea0003800000 */
[----:B------:R-:W-:Y:S01]  /*14f0*/  R2UR UR6, R5 ;  /* 0x00000000050672ca */ /* 0x000fe200000e0000 */
[----:B------:R-:W-:Y:S01]  /*1500*/  UIADD3 UR4, UR37, 0x1e000, URZ ;  /* 0x0001e00025047890 */ /* 0x000fe2000fffe03f */
[C---:B------:R-:W-:Y:S01]  /*1510*/  R2UR UR7, R3.reuse ;  /* 0x00000000030772ca */ /* 0x040fe200000e0000 */
[----:B------:R-:W-:Y:S01]  /*1520*/  WARPGROUP.ARRIVE ;  /* 0x00000000000079c5 */ /* 0x000fe20000000000 */
[----:B------:R-:W-:Y:S01]  /*1530*/  UMOV UR13, 0x40000040 ;  /* 0x40000040000d7882 */ /* 0x000fe20000000000 */
[----:B------:R-:W-:Y:S01]  /*1540*/  USHF.R.U32.HI UR5, URZ, 0x4, UR4 ;  /* 0x000000043f057899 */ /* 0x000fe20008011604 */
[----:B------:R-:W-:Y:S01]  /*1550*/  IMAD R12, R3, 0x40, R16 ;  /* 0x00000040030c7824 */ /* 0x000fe200078e0210 */
[----:B------:R-:W-:Y:S01]  /*1560*/  UMOV UR15, 0x40000040 ;  /* 0x40000040000f7882 */ /* 0x000fe20000000000 */
[----:B------:R-:W-:Y:S01]  /*1570*/  UMOV UR9, 0x40000040 ;  /* 0x4000004000097882 */ /* 0x000fe20000000000 */
[----:B------:R-:W-:Y:S01]  /*1580*/  ULOP3.LUT UR5, UR5, 0x3fff, URZ, 0xc0, !UPT ;  /* 0x00003fff05057892 */ /* 0x000fe2000f8ec03f */
[----:B------:R-:W-:Y:S01]  /*1590*/  UMOV UR11, 0x40000040 ;  /* 0x40000040000b7882 */ /* 0x000fe20000000000 */
[----:B------:R-:W-:-:S02]  /*15a0*/  LEA R14, R12, UR37, 0x2 ;  /* 0x000000250c0e7c11 */ /* 0x000fc4000f8e10ff */
[----:B------:R-:W-:Y:S02]  /*15b0*/  ULEA UR4, UR6, UR37, 0xc ;  /* 0x0000002506047291 */ /* 0x000fe4000f8e603f */
[----:B------:R-:W-:Y:S02]  /*15c0*/  ULOP3.LUT UR5, UR5, 0x10000, URZ, 0xfc, !UPT ;  /* 0x0001000005057892 */ /* 0x000fe4000f8efc3f */
[----:B------:R-:W-:-:S04]  /*15d0*/  USHF.R.U32.HI UR6, URZ, 0x4, UR4 ;  /* 0x000000043f067899 */ /* 0x000fc80008011604 */
[----:B------:R-:W-:Y:S02]  /*15e0*/  ULOP3.LUT UR8, UR6, 0x3fff, URZ, 0xc0, !UPT ;  /* 0x00003fff06087892 */ /* 0x000fe4000f8ec03f */
[----:B------:R-:W-:Y:S02]  /*15f0*/  UIMAD UR6, UR7, 0x600, UR5 ;  /* 0x00000600070678a4 */ /* 0x000fe4000f8e0205 */
[----:B------:R-:W-:-:S04]  /*1600*/  ULOP3.LUT UR8, UR8, 0x10000, URZ, 0xfc, !UPT ;  /* 0x0001000008087892 */ /* 0x000fc8000f8efc3f */
[----:B------:R-:W-:Y:S01]  /*1610*/  UIADD3 UR10, UR8, 0x606, URZ ;  /* 0x00000606080a7890 */ /* 0x000fe2000fffe03f */
[----:B------:R-:W-:Y:S02]  /*1620*/  UMOV UR12, UR6 ;  /* 0x00000006000c7c82 */ /* 0x000fe40008000000 */
[----:B------:R-:W-:Y:S02]  /*1630*/  UMOV UR14, UR8 ;  /* 0x00000008000e7c82 */ /* 0x000fe40008000000 */
[----:B------:R-:W-:Y:S01]  /*1640*/  HGMMA.64x32x16.F32.BF16 R136, gdesc[UR12], RZ, !UPT, gsb0 ;  /* 0x006000000c8879f0 */ /* 0x000fe2000c0018ff */
[----:B------:R-:W-:Y:S02]  /*1650*/  UIADD3 UR12, UR6, 0x2, URZ ;  /* 0x00000002060c7890 */ /* 0x000fe4000fffe03f */
[----:B------:R-:W-:Y:S01]  /*1660*/  UIADD3 UR14, UR8, 0x2, URZ ;  /* 0x00000002080e7890 */ /* 0x000fe2000fffe03f */
[----:B------:R-:W-:Y:S01]  /*1670*/  UMOV UR13, 0x40000040 ;  /* 0x40000040000d7882 */ /* 0x000fe20000000000 */
[----:B------:R-:W-:Y:S01]  /*1680*/  UMOV UR15, 0x40000040 ;  /* 0x40000040000f7882 */ /* 0x000fe20000000000 */
[----:B------:R-:W-:-:S02]  /*1690*/  WARPGROUP.DEPBAR.LE gsb0, 0x0 ;  /* 0x00008000000079c5 */ /* 0x000fc40000010000 */
[----:B------:R-:W-:-:S06]  /*16a0*/  WARPGROUP.ARRIVE ;  /* 0x00000000000079c5 */ /* 0x000fcc0000000000 */
[----:B------:R-:W-:Y:S01]  /*16b0*/  HGMMA.64x32x16.F32.BF16 R136, gdesc[UR12], R136, gsb0 ;  /* 0x006000000c8879f0 */ /* 0x000fe20008001888 */
[----:B------:R-:W-:Y:S02]  /*16c0*/  UIADD3 UR12, UR6, 0x4, URZ ;  /* 0x00000004060c7890 */ /* 0x000fe4000fffe03f */
[----:B------:R-:W-:Y:S01]  /*16d0*/  UIADD3 UR14, UR8, 0x4, URZ ;  /* 0x00000004080e7890 */ /* 0x000fe2000fffe03f */
[----:B------:R-:W-:Y:S01]  /*16e0*/  UMOV UR13, 0x40000040 ;  /* 0x40000040000d7882 */ /* 0x000fe20000000000 */
[----:B------:R-:W-:Y:S01]  /*16f0*/  UMOV UR15, 0x40000040 ;  /* 0x40000040000f7882 */ /* 0x000fe20000000000 */
[----:B------:R-:W-:Y:S02]  /*1700*/  WARPGROUP.DEPBAR.LE gsb0, 0x0 ;  /* 0x00008000000079c5 */ /* 0x000fe40000010000 */
        /* <DEDUP_REMOVED lines=55> */
[----:B------:R-:W-:-:S07]  /*1a80*/  UIADD3 UR6, UR6, 0x406, URZ ;  /* 0x0000040606067890 */ /* 0x000fce000fffe03f */
[----:B------:R-:W-:Y:S01]  /*1a90*/  UMOV UR8, UR6 ;  /* 0x0000000600087c82 */ /* 0x000fe20008000000 */
[----:B------:R-:W-:Y:S02]  /*1aa0*/  WARPGROUP.DEPBAR.LE gsb0, 0x0 ;  /* 0x00008000000079c5 */ /* 0x000fe40000010000 */
[----:B------:R-:W-:-:S06]  /*1ab0*/  WARPGROUP.ARRIVE ;  /* 0x00000000000079c5 */ /* 0x000fcc0000000000 */
[----:B------:R-:W-:Y:S03]  /*1ac0*/  HGMMA.64x32x16.F32.BF16 R136, gdesc[UR12], R136, gsb0 ;  /* 0x006000000c8879f0 */ /* 0x000fe60008001888 */
[----:B------:R-:W-:Y:S02]  /*1ad0*/  WARPGROUP.DEPBAR.LE gsb0, 0x0 ;  /* 0x00008000000079c5 */ /* 0x000fe40000010000 */
[----:B------:R-:W-:-:S06]  /*1ae0*/  WARPGROUP.ARRIVE ;  /* 0x00000000000079c5 */ /* 0x000fcc0000000000 */
[----:B------:R-:W-:Y:S03]  /*1af0*/  HGMMA.64x32x16.F32.BF16 R136, gdesc[UR8], R136, gsb0 ;  /* 0x00600000088879f0 */ /* 0x000fe60008001888 */
[----:B------:R-:W-:Y:S02]  /*1b00*/  WARPGROUP.DEPBAR.LE gsb0, 0x0 ;  /* 0x00008000000079c5 */ /* 0x000fe40000010000 */
[----:B------:R3:W4:Y:S04]  /*1b10*/  LDS R12, [R14+0x30000] ;  /* 0x030000000e0c7984 */ /* 0x0007280000000800 */
[----:B-12---:R3:W1:Y:S01]  /*1b20*/  LDS R13, [R14+0x30020] ;  /* 0x030020000e0d7984 */ /* 0x0066620000000800 */
[----:B------:R-:W-:Y:S05]  /*1b30*/  @!P0 BRA `(.L_x_18) ;  /* 0x0000000000048947 */ /* 0x000fea0003800000 */
[----:B------:R-:W-:Y:S01]  /*1b40*/  BPT.TRAP 0x1 ;  /* 0x000000040000795c */ /* 0x000fe20000300000 */
.L_x_18:
[----:B---3--:R-:W-:-:S04]  /*1b50*/  SHF.L.U32 R14, R7, 0x1f, RZ ;  /* 0x0000001f070e7819 */ /* 0x008fc800000006ff */
[----:B------:R2:W3:Y:S01]  /*1b60*/  SYNCS.PHASECHK.TRANS64.TRYWAIT P1, [UR37+0x36430], R14 ;  /* 0x0364300eff0075a7 */ /* 0x0004e20008020165 */
[----:B------:R-:W-:Y:S05]  /*1b70*/  @!P0 BRA `(.L_x_19) ;  /* 0x0000000000048947 */ /* 0x000fea0003800000 */
[----:B------:R-:W-:Y:S01]  /*1b80*/  BPT.TRAP 0x1 ;  /* 0x000000040000795c */ /* 0x000fe20000300000 */
.L_x_19:
[----:B---3--:R-:W-:Y:S05]  /*1b90*/  @P1 BRA `(.L_x_20) ;  /* 0x0000000000081947 */ /* 0x008fea0003800000 */
[----:B------:R-:W3:Y:S02]  /*1ba0*/  SYNCS.PHASECHK.TRANS64.TRYWAIT P1, [UR37+0x36430], R14 ;  /* 0x0364300eff0075a7 */ /* 0x000ee40008020165 */
[----:B---3--:R-:W-:Y:S05]  /*1bb0*/  @!P1 BRA `(.L_x_21) ;  /* 0x0000005c00709947 */ /* 0x008fea0003800000 */
.L_x_20:
[----:B------:R-:W-:Y:S01]  /*1bc0*/  UIADD3 UR5, UR37, 0x2a000, URZ ;  /* 0x0002a00025057890 */ /* 0x000fe2000fffe03f */
[----:B------:R-:W-:Y:S01]  /*1bd0*/  WARPGROUP.ARRIVE ;  /* 0x00000000000079c5 */ /* 0x000fe20000000000 */
[----:B------:R-:W-:Y:S01]  /*1be0*/  UIADD3 UR4, UR4, 0x9000, URZ ;  /* 0x0000900004047890 */ /* 0x000fe2000fffe03f */
[C---:B------:R-:W-:Y:S01]  /*1bf0*/  ISETP.GT.AND P3, PT, R2.reuse, RZ, PT ;  /* 0x000000ff0200720c */ /* 0x040fe20003f64270 */
[----:B------:R-:W-:Y:S01]  /*1c00*/  USHF.R.U32.HI UR6, URZ, 0x4, UR5 ;  /* 0x000000043f067899 */ /* 0x000fe20008011605 */
[C---:B------:R-:W-:Y:S01]  /*1c10*/  ISETP.GT.AND P4, PT, R2.reuse, 0x1, PT ;  /* 0x000000010200780c */ /* 0x040fe20003f84270 */
[----:B------:R-:W-:Y:S01]  /*1c20*/  USHF.R.U32.HI UR4, URZ, 0x4, UR4 ;  /* 0x000000043f047899 */ /* 0x000fe20008011604 */
[C---:B------:R-:W-:Y:S01]  /*1c30*/  ISETP.GT.AND P5, PT, R2.reuse, 0x8, PT ;  /* 0x000000080200780c */ /* 0x040fe20003fa4270 */
[----:B------:R-:W-:Y:S01]  /*1c40*/  ULOP3.LUT UR7, UR6, 0x3fff, URZ, 0xc0, !UPT ;  /* 0x00003fff06077892 */ /* 0x000fe2000f8ec03f */
[C---:B------:R-:W-:Y:S01]  /*1c50*/  ISETP.GT.AND P2, PT, R2.reuse, 0x10, PT ;  /* 0x000000100200780c */ /* 0x040fe20003f44270 */
[----:B------:R-:W-:Y:S01]  /*1c60*/  ULOP3.LUT UR6, UR4, 0x3fff, URZ, 0xc0, !UPT ;  /* 0x00003fff04067892 */ /* 0x000fe2000f8ec03f */
[----:B------:R-:W-:Y:S01]  /*1c70*/  ISETP.GT.AND P1, PT, R2, 0x9, PT ;  /* 0x000000090200780c */ /* 0x000fe20003f24270 */
[----:B------:R-:W-:-:S02]  /*1c80*/  ULOP3.LUT UR4, UR7, 0x10000, URZ, 0xfc, !UPT ;  /* 0x0001000007047892 */ /* 0x000fc4000f8efc3f */
[----:B------:R-:W-:Y:S01]  /*1c90*/  ULOP3.LUT UR6, UR6, 0x10000, URZ, 0xfc, !UPT ;  /* 0x0001000006067892 */ /* 0x000fe2000f8efc3f */
[----:B------:R-:W-:Y:S01]  /*1ca0*/  UMOV UR9, 0x40000040 ;  /* 0x4000004000097882 */ /* 0x000fe20000000000 */
[----:B------:R-:W-:Y:S01]  /*1cb0*/  UMOV UR11, 0x40000040 ;  /* 0x40000040000b7882 */ /* 0x000fe20000000000 */
[----:B------:R-:W-:Y:S02]  /*1cc0*/  ULDC UR7, c[0x0][0x75c] ;  /* 0x0001d70000077ab9 */ /* 0x000fe40000000800 */
[----:B------:R-:W-:Y:S01]  /*1cd0*/  UMOV UR8, UR4 ;  /* 0x0000000400087c82 */ /* 0x000fe20008000000 */
[----:B--23--:R-:W-:Y:S01]  /*1ce0*/  FMUL.FTZ R14, R136, UR7 ;  /* 0x00000007880e7c20 */ /* 0x00cfe20008410000 */
[----:B------:R-:W-:Y:S01]  /*1cf0*/  UMOV UR10, UR6 ;  /* 0x00000006000a7c82 */ /* 0x000fe20008000000 */
[----:B------:R-:W-:Y:S01]  /*1d00*/  FMUL.FTZ R15, R137, UR7 ;  /* 0x00000007890f7c20 */ /* 0x000fe20008410000 */
[----:B------:R-:W-:Y:S01]  /*1d10*/  HGMMA.64x32x16.F32.BF16 R120, gdesc[UR8], RZ, !UPT, gsb0 ;  /* 0x00600000087879f0 */ /* 0x000fe2000c0018ff */
[----:B------:R-:W-:Y:S01]  /*1d20*/  UIADD3 UR10, UR6, 0x2, URZ ;  /* 0x00000002060a7890 */ /* 0x000fe2000fffe03f */
[----:B------:R-:W-:Y:S01]  /*1d30*/  FMUL.FTZ R137, R141, UR7 ;  /* 0x000000078d897c20 */ /* 0x000fe20008410000 */
[----:B------:R-:W-:Y:S01]  /*1d40*/  UIADD3 UR8, UR4, 0x2, URZ ;  /* 0x0000000204087890 */ /* 0x000fe2000fffe03f */
[----:B------:R-:W2:Y:S01]  /*1d50*/  MUFU.TANH R14, R14 ;  /* 0x0000000e000e7308 */ /* 0x000ea20000002400 */
[----:B------:R-:W-:Y:S01]  /*1d60*/  UMOV UR11, 0x40000040 ;  /* 0x40000040000b7882 */ /* 0x000fe20000000000 */
[----:B------:R-:W-:Y:S01]  /*1d70*/  UMOV UR9, 0x40000040 ;  /* 0x4000004000097882 */ /* 0x000fe20000000000 */
[----:B------:R-:W-:Y:S01]  /*1d80*/  LEA R141, R16, UR37, 0x2 ;  /* 0x00000025108d7c11 */ /* 0x000fe2000f8e10ff */
[----:B------:R-:W-:Y:S01]  /*1d90*/  FMUL.FTZ R21, R143, UR7 ;  /* 0x000000078f157c20 */ /* 0x000fe20008410000 */
[----:B------:R-:W-:Y:S01]  /*1da0*/  FMUL.FTZ R19, R139, UR7 ;  /* 0x000000078b137c20 */ /* 0x000fe20008410000 */
[----:B------:R-:W-:Y:S01]  /*1db0*/  FMUL.FTZ R22, R146, UR7 ;  /* 0x0000000792167c20 */ /* 0x000fe20008410000 */
[----:B------:R-:W-:Y:S01]  /*1dc0*/  FMUL.FTZ R136, R140, UR7 ;  /* 0x000000078c887c20 */ /* 0x000fe20008410000 */
[----:B------:R-:W-:Y:S01]  /*1dd0*/  MUFU.TANH R15, R15 ;  /* 0x0000000f000f7308 */ /* 0x000fe20000002400 */
[----:B------:R-:W-:Y:S01]  /*1de0*/  FMUL.FTZ R23, R147, UR7 ;  /* 0x0000000793177c20 */ /* 0x000fe20008410000 */
[----:B------:R-:W-:Y:S01]  /*1df0*/  FMUL.FTZ R18, R138, UR7 ;  /* 0x000000078a127c20 */ /* 0x000fe20008410000 */
[----:B------:R-:W-:Y:S01]  /*1e00*/  FMUL.FTZ R138, R144, UR7 ;  /* 0x00000007908a7c20 */ /* 0x000fe20008410000 */
[----:B------:R-:W-:Y:S01]  /*1e10*/  FMUL.FTZ R20, R142, UR7 ;  /* 0x000000078e147c20 */ /* 0x000fe20008410000 */
[----:B------:R-:W-:Y:S01]  /*1e20*/  FMUL.FTZ R142, R145, UR7 ;  /* 0x00000007918e7c20 */ /* 0x000fe20008410000 */
[----:B------:R-:W-:Y:S01]  /*1e30*/  FMUL.FTZ R145, R149, UR7 ;  /* 0x0000000795917c20 */ /* 0x000fe20008410000 */
[----:B------:R-:W-:Y:S01]  /*1e40*/  FMUL.FTZ R140, R148, UR7 ;  /* 0x00000007948c7c20 */ /* 0x000fe20008410000 */
[----:B------:R-:W3:Y:S01]  /*1e50*/  MUFU.TANH R136, R136 ;  /* 0x0000008800887308 */ /* 0x000ee20000002400 */
[----:B--2---:R-:W-:-:S07]  /*1e60*/  FSEL R139, R14, -INF , P3 ;  /* 0xff8000000e8b7808 */ /* 0x004fce0001800000 */
[----:B------:R-:W-:Y:S08]  /*1e70*/  MUFU.TANH R138, R138 ;  /* 0x0000008a008a7308 */ /* 0x000ff00000002400 */
[----:B------:R-:W-:Y:S01]  /*1e80*/  MUFU.TANH R137, R137 ;  /* 0x0000008900897308 */ /* 0x000fe20000002400 */
[----:B---3--:R-:W-:-:S07]  /*1e90*/  FSEL R149, R136, -INF , P5 ;  /* 0xff80000088957808 */ /* 0x008fce0002800000 */
[----:B------:R-:W2:Y:S08]  /*1ea0*/  MUFU.TANH R18, R18 ;  /* 0x0000001200127308 */ /* 0x000eb00000002400 */
[----:B------:R-:W-:Y:S01]  /*1eb0*/  MUFU.TANH R19, R19 ;  /* 0x0000001300137308 */ /* 0x000fe20000002400 */
[----:B------:R-:W-:Y:S02]  /*1ec0*/  WARPGROUP.DEPBAR.LE gsb0, 0x0 ;  /* 0x00008000000079c5 */ /* 0x000fe40000010000 */
[----:B------:R-:W-:-:S05]  /*1ed0*/  WARPGROUP.ARRIVE ;  /* 0x00000000000079c5 */ /* 0x000fca0000000000 */
[----:B------:R-:W-:Y:S01]  /*1ee0*/  MUFU.TANH R20, R20 ;  /* 0x0000001400147308 */ /* 0x000fe20000002400 */
[----:B--2---:R-:W-:Y:S02]  /*1ef0*/  FSEL R148, R18, -INF , P3 ;  /* 0xff80000012947808 */ /* 0x004fe40001800000 */
[----:B------:R-:W-:Y:S01]  /*1f00*/  ISETP.GT.AND P3, PT, R2, 0x11, PT ;  /* 0x000000110200780c */ /* 0x000fe20003f64270 */
[----:B------:R-:W-:Y:S01]  /*1f10*/  HGMMA.64x32x16.F32.BF16 R120, gdesc[UR8], R120, gsb0 ;  /* 0x00600000087879f0 */ /* 0x000fe20008001878 */
[----:B------:R-:W-:Y:S02]  /*1f20*/  UIADD3 UR10, UR6, 0x4, URZ ;  /* 0x00000004060a7890 */ /* 0x000fe4000fffe03f */
[----:B------:R-:W-:Y:S01]  /*1f30*/  UIADD3 UR8, UR4, 0x4, URZ ;  /* 0x0000000404087890 */ /* 0x000fe2000fffe03f */
[----:B------:R-:W-:Y:S01]  /*1f40*/  MUFU.TANH R142, R142 ;  /* 0x0000008e008e7308 */ /* 0x000fe20000002400 */
[----:B------:R-:W-:Y:S01]  /*1f50*/  UMOV UR11, 0x40000040 ;  /* 0x40000040000b7882 */ /* 0x000fe20000000000 */
[----:B------:R-:W-:-:S06]  /*1f60*/  UMOV UR9, 0x40000040 ;  /* 0x4000004000097882 */ /* 0x000fcc0000000000 */
[----:B------:R-:W-:Y:S08]  /*1f70*/  MUFU.TANH R140, R140 ;  /* 0x0000008c008c7308 */ /* 0x000ff00000002400 */
[----:B------:R-:W-:Y:S08]  /*1f80*/  MUFU.TANH R145, R145 ;  /* 0x0000009100917308 */ /* 0x000ff00000002400 */
[----:B------:R-:W-:Y:S08]  /*1f90*/  MUFU.TANH R21, R21 ;  /* 0x0000001500157308 */ /* 0x000ff00000002400 */
[----:B------:R-:W-:Y:S08]  /*1fa0*/  MUFU.TANH R22, R22 ;  /* 0x0000001600167308 */ /* 0x000ff00000002400 */
[----:B------:R-:W-:Y:S01]  /*1fb0*/  MUFU.TANH R23, R23 ;  /* 0x0000001700177308 */ /* 0x000fe20000002400 */
        /* <DEDUP_REMOVED lines=63> */
[----:B------:R-:W-:Y:S02]  /*23b0*/  ULDC UR4, c[0x0][0x744] ;  /* 0x0001d10000047ab9 */ /* 0x000fe40000000800 */
[----:B----4-:R-:W-:Y:S01]  /*23c0*/  FFMA.FTZ R146, R139, UR4, -R12 ;  /* 0x000000048b927c23 */ /* 0x010fe2000801080c */
[----:B------:R-:W-:-:S05]  /*23d0*/  FSEL R139, R15, -INF , P4 ;  /* 0xff8000000f8b7808 */ /* 0x000fca0002000000 */
[----:B------:R-:W-:Y:S01]  /*23e0*/  FFMA.FTZ R147, R139, UR4, -R12 ;  /* 0x000000048b937c23 */ /* 0x000fe2000801080c */
[----:B------:R-:W-:Y:S08]  /*23f0*/  MUFU.EX2 R146, R146 ;  /* 0x0000009200927308 */ /* 0x000ff00000000800 */
[----:B------:R-:W2:Y:S01]  /*2400*/  MUFU.EX2 R147, R147 ;  /* 0x0000009300937308 */ /* 0x000ea20000000800 */
[----:B------:R-:W-:-:S02]  /*2410*/  WARPGROUP.DEPBAR.LE gsb0, 0x0 ;  /* 0x00008000000079c5 */ /* 0x000fc40000010000 */
[----:B------:R-:W-:-:S06]  /*2420*/  WARPGROUP.ARRIVE ;  /* 0x00000000000079c5 */ /* 0x000fcc0000000000 */
[----:B------:R-:W-:Y:S01]  /*2430*/  HGMMA.64x32x16.F32.BF16 R120, gdesc[UR8], R120, gsb0 ;  /* 0x00600000087879f0 */ /* 0x000fe20008001878 */
[----:B------:R-:W-:Y:S01]  /*2440*/  R2UR UR10, R5 ;  /* 0x00000000050a72ca */ /* 0x000fe200000e0000 */
[----:B------:R-:W-:-:S12]  /*2450*/  UMOV UR11, 0x40000040 ;  /* 0x40000040000b7882 */ /* 0x000fd80000000000 */
[----:B------:R-:W-:-:S04]  /*2460*/  ULEA UR5, UR10, UR5, 0xd ;  /* 0x000000050a057291 */ /* 0x000fc8000f8e683f */
[----:B------:R-:W-:-:S04]  /*2470*/  USHF.R.U32.HI UR5, URZ, 0x4, UR5 ;  /* 0x000000043f057899 */ /* 0x000fc80008011605 */
[----:B------:R-:W-:-:S03]  /*2480*/  ULOP3.LUT UR8, UR5, 0x3fff, URZ, 0xc0, !UPT ;  /* 0x00003fff05087892 */ /* 0x000fc6000f8ec03f */
[----:B------:R-:W-:Y:S01]  /*2490*/  UMOV UR5, 0x40000040 ;  /* 0x4000004000057882 */ /* 0x000fe20000000000 */
[----:B------:R-:W-:Y:S02]  /*24a0*/  WARPGROUP.DEPBAR.LE gsb0, 0x0 ;  /* 0x00008000000079c5 */ /* 0x000fe40000010000 */
[----:B------:R-:W3:Y:S04]  /*24b0*/  LDS R143, [R141+0x30200] ;  /* 0x030200008d8f7984 */ /* 0x000ee80000000800 */
[----:B------:R-:W4:Y:S01]  /*24c0*/  LDS R141, [R141+0x30220] ;  /* 0x030220008d8d7984 */ /* 0x000f220000000800 */
[--C-:B---3--:R-:W-:Y:S01]  /*24d0*/  FADD.FTZ R144, R121, -R143.reuse ;  /* 0x8000008f79907221 */ /* 0x108fe20000010000 */
[--C-:B------:R-:W-:Y:S01]  /*24e0*/  FADD.FTZ R139, R120, -R143.reuse ;  /* 0x8000008f788b7221 */ /* 0x100fe20000010000 */
[----:B------:R-:W-:Y:S01]  /*24f0*/  FFMA.FTZ R121, -R15, R15, 1 ;  /* 0x3f8000000f797423 */ /* 0x000fe2000001010f */
[----:B------:R-:W-:Y:S01]  /*2500*/  FFMA.FTZ R120, -R14, R14, 1 ;  /* 0x3f8000000e787423 */ /* 0x000fe2000001010e */
[----:B--2---:R-:W-:Y:S01]  /*2510*/  FMUL.FTZ R144, R147, R144 ;  /* 0x0000009093907220 */ /* 0x004fe20000410000 */
[--C-:B------:R-:W-:Y:S01]  /*2520*/  FFMA.FTZ R14, R149, UR4, -R12.reuse ;  /* 0x00000004950e7c23 */ /* 0x100fe2000801080c */
[----:B------:R-:W-:Y:S01]  /*2530*/  FSEL R149, R138, -INF , P2 ;  /* 0xff8000008a957808 */ /* 0x000fe20001000000 */
[----:B------:R-:W-:Y:S01]  /*2540*/  FMUL.FTZ R139, R146, R139 ;  /* 0x0000008b928b7220 */ /* 0x000fe20000410000 */
[----:B------:R-:W-:Y:S01]  /*2550*/  FMUL.FTZ R121, R121, R144 ;  /* 0x0000009079797220 */ /* 0x000fe20000410000 */
[----:B------:R-:W-:Y:S01]  /*2560*/  FMUL.FTZ R144, R151, UR7 ;  /* 0x0000000797907c20 */ /* 0x000fe20008410000 */
[--C-:B------:R-:W-:Y:S01]  /*2570*/  FADD.FTZ R151, R124, -R143.reuse ;  /* 0x8000008f7c977221 */ /* 0x100fe20000010000 */
[----:B------:R-:W-:Y:S01]  /*2580*/  FFMA.FTZ R124, -R136, R136, 1 ;  /* 0x3f800000887c7423 */ /* 0x000fe20000010188 */
[--C-:B------:R-:W-:Y:S01]  /*2590*/  FFMA.FTZ R136, R149, UR4, -R12.reuse ;  /* 0x0000000495887c23 */ /* 0x100fe2000801080c */
[----:B------:R-:W2:Y:S01]  /*25a0*/  MUFU.EX2 R14, R14 ;  /* 0x0000000e000e7308 */ /* 0x000ea20000000800 */
[----:B------:R-:W-:Y:S01]  /*25b0*/  FSEL R15, R137, -INF , P1 ;  /* 0xff800000890f7808 */ /* 0x000fe20000800000 */
[--C-:B------:R-:W-:Y:S01]  /*25c0*/  FADD.FTZ R149, R128, -R143.reuse ;  /* 0x8000008f80957221 */ /* 0x100fe20000010000 */
[----:B------:R-:W-:Y:S01]  /*25d0*/  FMUL.FTZ R120, R120, R139 ;  /* 0x0000008b78787220 */ /* 0x000fe20000410000 */
[----:B------:R-:W-:Y:S01]  /*25e0*/  FMUL.FTZ R139, R150, UR7 ;  /* 0x00000007968b7c20 */ /* 0x000fe20008410000 */
[----:B------:R-:W-:Y:S01]  /*25f0*/  FADD.FTZ R150, R125, -R143 ;  /* 0x8000008f7d967221 */ /* 0x000fe20000010000 */
[--C-:B------:R-:W-:Y:S01]  /*2600*/  FFMA.FTZ R15, R15, UR4, -R12.reuse ;  /* 0x000000040f0f7c23 */ /* 0x100fe2000801080c */
[----:B------:R-:W-:Y:S01]  /*2610*/  FFMA.FTZ R128, -R138, R138, 1 ;  /* 0x3f8000008a807423 */ /* 0x000fe2000001018a */
[----:B------:R-:W3:Y:S01]  /*2620*/  MUFU.EX2 R136, R136 ;  /* 0x0000008800887308 */ /* 0x000ee20000000800 */
[----:B------:R-:W-:Y:S01]  /*2630*/  FFMA.FTZ R125, -R137, R137, 1 ;  /* 0x3f800000897d7423 */ /* 0x000fe20000010189 */
[----:B-1----:R-:W-:Y:S01]  /*2640*/  FFMA.FTZ R137, R148, UR4, -R13 ;  /* 0x0000000494897c23 */ /* 0x002fe2000801080d */
[----:B------:R-:W-:Y:S01]  /*2650*/  FSEL R148, R19, -INF , P4 ;  /* 0xff80000013947808 */ /* 0x000fe20002000000 */
[--C-:B------:R-:W-:Y:S01]  /*2660*/  FADD.FTZ R132, R132, -R143.reuse ;  /* 0x8000008f84847221 */ /* 0x100fe20000010000 */
[----:B------:R-:W-:Y:S01]  /*2670*/  FSEL R138, R20, -INF , P5 ;  /* 0xff800000148a7808 */ /* 0x000fe20002800000 */
[--C-:B------:R-:W-:Y:S01]  /*2680*/  FADD.FTZ R129, R129, -R143.reuse ;  /* 0x8000008f81817221 */ /* 0x100fe20000010000 */
[----:B------:R-:W-:Y:S01]  /*2690*/  ISETP.GT.AND P4, PT, R2, 0x18, PT ;  /* 0x000000180200780c */ /* 0x000fe20003f84270 */
[----:B------:R-:W1:Y:S01]  /*26a0*/  MUFU.EX2 R15, R15 ;  /* 0x0000000f000f7308 */ /* 0x000e620000000800 */
[----:B--2---:R-:W-:Y:S01]  /*26b0*/  FMUL.FTZ R151, R14, R151 ;  /* 0x000000970e977220 */ /* 0x004fe20000410000 */
[----:B------:R-:W-:Y:S01]  /*26c0*/  ISETP.GT.AND P5, PT, R2, 0x19, PT ;  /* 0x000000190200780c */ /* 0x000fe20003fa4270 */
[----:B------:R-:W-:Y:S01]  /*26d0*/  FADD.FTZ R133, R133, -R143 ;  /* 0x8000008f85857221 */ /* 0x000fe20000010000 */
[----:B------:R-:W-:Y:S01]  /*26e0*/  FSEL R153, R140, -INF , P4 ;  /* 0xff8000008c997808 */ /* 0x000fe20002000000 */
[----:B------:R-:W-:Y:S01]  /*26f0*/  FMUL.FTZ R124, R124, R151 ;  /* 0x000000977c7c7220 */ /* 0x000fe20000410000 */
[----:B------:R-:W-:Y:S01]  /*2700*/  FFMA.FTZ R140, -R140, R140, 1 ;  /* 0x3f8000008c8c7423 */ /* 0x000fe2000001018c */
[----:B----4-:R-:W-:Y:S01]  /*2710*/  FADD.FTZ R122, R122, -R141 ;  /* 0x8000008d7a7a7221 */ /* 0x010fe20000010000 */
[----:B------:R-:W2:Y:S01]  /*2720*/  MUFU.TANH R139, R139 ;  /* 0x0000008b008b7308 */ /* 0x000ea20000002400 */
[----:B---3--:R-:W-:Y:S01]  /*2730*/  FMUL.FTZ R151, R136, R149 ;  /* 0x0000009588977220 */ /* 0x008fe20000410000 */
[--C-:B------:R-:W-:Y:S01]  /*2740*/  FFMA.FTZ R149, R148, UR4, -R13.reuse ;  /* 0x0000000494957c23 */ /* 0x100fe2000801080d */
[----:B------:R-:W-:Y:S01]  /*2750*/  FFMA.FTZ R148, R138, UR4, -R13 ;  /* 0x000000048a947c23 */ /* 0x000fe2000801080d */
[--C-:B------:R-:W-:Y:S01]  /*2760*/  FFMA.FTZ R152, R153, UR4, -R12.reuse ;  /* 0x0000000499987c23 */ /* 0x100fe2000801080c */
[----:B------:R-:W-:Y:S01]  /*2770*/  FMUL.FTZ R128, R128, R151 ;  /* 0x0000009780807220 */ /* 0x000fe20000410000 */
[----:B------:R-:W-:Y:S01]  /*2780*/  FSEL R151, R142, -INF , P3 ;  /* 0xff8000008e977808 */ /* 0x000fe20001800000 */
[--C-:B------:R-:W-:Y:S01]  /*2790*/  FADD.FTZ R127, R127, -R141.reuse ;  /* 0x8000008d7f7f7221 */ /* 0x100fe20000010000 */
[----:B------:R-:W3:Y:S01]  /*27a0*/  MUFU.TANH R144, R144 ;  /* 0x0000009000907308 */ /* 0x000ee20000002400 */
[C---:B-1----:R-:W-:Y:S01]  /*27b0*/  FMUL.FTZ R150, R15.reuse, R150 ;  /* 0x000000960f967220 */ /* 0x042fe20000410000 */
[----:B------:R-:W-:Y:S01]  /*27c0*/  F2FP.BF16.F32.PACK_AB R14, R15, R14 ;  /* 0x0000000e0f0e723e */ /* 0x000fe200000010ff */
[--C-:B------:R-:W-:Y:S01]  /*27d0*/  FFMA.FTZ R138, R151, UR4, -R12.reuse ;  /* 0x00000004978a7c23 */ /* 0x100fe2000801080c */
[----:B------:R-:W-:Y:S01]  /*27e0*/  FSEL R151, R145, -INF , P5 ;  /* 0xff80000091977808 */ /* 0x000fe20002800000 */
[----:B------:R-:W-:Y:S01]  /*27f0*/  FMUL.FTZ R125, R125, R150 ;  /* 0x000000967d7d7220 */ /* 0x000fe20000410000 */
[----:B------:R-:W-:Y:S01]  /*2800*/  FSEL R150, R21, -INF , P1 ;  /* 0xff80000015967808 */ /* 0x000fe20000800000 */
[----:B------:R-:W-:Y:S01]  /*2810*/  FADD.FTZ R130, R130, -R141 ;  /* 0x8000008d82827221 */ /* 0x000fe20000010000 */
[----:B------:R-:W1:Y:S01]  /*2820*/  MUFU.EX2 R137, R137 ;  /* 0x0000008900897308 */ /* 0x000e620000000800 */
[----:B------:R-:W-:Y:S01]  /*2830*/  FFMA.FTZ R154, R151, UR4, -R12 ;  /* 0x00000004979a7c23 */ /* 0x000fe2000801080c */
[----:B------:R-:W-:Y:S01]  /*2840*/  FFMA.FTZ R12, -R142, R142, 1 ;  /* 0x3f8000008e0c7423 */ /* 0x000fe2000001018e */
[----:B------:R-:W-:Y:S01]  /*2850*/  FFMA.FTZ R150, R150, UR4, -R13 ;  /* 0x0000000496967c23 */ /* 0x000fe2000801080d */
[----:B------:R-:W-:Y:S01]  /*2860*/  FSEL R151, R22, -INF , P2 ;  /* 0xff80000016977808 */ /* 0x000fe20001000000 */
[--C-:B------:R-:W-:Y:S01]  /*2870*/  FADD.FTZ R131, R131, -R141.reuse ;  /* 0x8000008d83837221 */ /* 0x100fe20000010000 */
[----:B--2---:R-:W-:Y:S01]  /*2880*/  FSEL R153, R139, -INF , P4 ;  /* 0xff8000008b997808 */ /* 0x004fe20002000000 */
[----:B------:R-:W-:Y:S01]  /*2890*/  FADD.FTZ R134, R134, -R141 ;  /* 0x8000008d86867221 */ /* 0x000fe20000010000 */
[----:B------:R2:W4:Y:S01]  /*28a0*/  MUFU.EX2 R142, R152 ;  /* 0x00000098008e7308 */ /* 0x0005220000000800 */
[C---:B---3--:R-:W-:Y:S01]  /*28b0*/  FSEL R155, R144.reuse, -INF , P5 ;  /* 0xff800000909b7808 */ /* 0x048fe20002800000 */
[--C-:B------:R-:W-:Y:S01]  /*28c0*/  FFMA.FTZ R151, R151, UR4, -R13.reuse ;  /* 0x0000000497977c23 */ /* 0x100fe2000801080d */
[----:B------:R-:W-:Y:S01]  /*28d0*/  FFMA.FTZ R153, R153, UR4, -R13 ;  /* 0x0000000499997c23 */ /* 0x000fe2000801080d */
[----:B------:R-:W-:Y:S01]  /*28e0*/  FADD.FTZ R135, R135, -R141 ;  /* 0x8000008d87877221 */ /* 0x000fe20000010000 */
[----:B------:R-:W-:Y:S01]  /*28f0*/  FFMA.FTZ R145, -R145, R145, 1 ;  /* 0x3f80000091917423 */ /* 0x000fe20000010191 */
[----:B------:R-:W-:Y:S01]  /*2900*/  FFMA.FTZ R155, R155, UR4, -R13 ;  /* 0x000000049b9b7c23 */ /* 0x000fe2000801080d */
[----:B------:R-:W-:Y:S01]  /*2910*/  FFMA.FTZ R139, -R139, R139, 1 ;  /* 0x3f8000008b8b7423 */ /* 0x000fe2000001018b */
[----:B------:R-:W3:Y:S01]  /*2920*/  MUFU.EX2 R138, R138 ;  /* 0x0000008a008a7308 */ /* 0x000ee20000000800 */
[----:B--2---:R-:W-:Y:S01]  /*2930*/  FSEL R152, R23, -INF , P3 ;  /* 0xff80000017987808 */ /* 0x004fe20001800000 */
[----:B-1----:R-:W-:Y:S01]  /*2940*/  FMUL.FTZ R122, R137, R122 ;  /* 0x0000007a897a7220 */ /* 0x002fe20000410000 */
[----:B------:R-:W-:Y:S01]  /*2950*/  FFMA.FTZ R144, -R144, R144, 1 ;  /* 0x3f80000090907423 */ /* 0x000fe20000010190 */
[----:B------:R-:W-:-:S02]  /*2960*/  UMOV UR7, 0x80000020 ;  /* 0x8000002000077882 */ /* 0x000fc40000000000 */
[----:B------:R-:W-:Y:S01]  /*2970*/  FFMA.FTZ R152, R152, UR4, -R13 ;  /* 0x0000000498987c23 */ /* 0x000fe2000801080d */
[----:B------:R-:W-:Y:S01]  /*2980*/  USHF.R.U32.HI UR4, URZ, 0x4, UR36 ;  /* 0x000000043f047899 */ /* 0x000fe20008011624 */
[----:B------:R-:W1:Y:S01]  /*2990*/  MUFU.EX2 R149, R149 ;  /* 0x0000009500957308 */ /* 0x000e620000000800 */
[----:B----4-:R-:W-:Y:S02]  /*29a0*/  FMUL.FTZ R143, R142, R132 ;  /* 0x000000848e8f7220 */ /* 0x010fe40000410000 */
[----:B------:R-:W-:Y:S02]  /*29b0*/  ULOP3.LUT UR4, UR4, 0x3fff, URZ, 0xc0, !UPT ;  /* 0x00003fff04047892 */ /* 0x000fe4000f8ec03f */
[----:B------:R-:W-:Y:S02]  /*29c0*/  FMUL.FTZ R132, R140, R143 ;  /* 0x0000008f8c847220 */ /* 0x000fe40000410000 */
[----:B------:R-:W-:Y:S01]  /*29d0*/  ULOP3.LUT UR9, UR4, 0x1000000, URZ, 0xfc, !UPT ;  /* 0x0100000004097892 */ /* 0x000fe2000f8efc3f */
[----:B------:R-:W-:Y:S01]  /*29e0*/  MUFU.EX2 R148, R148 ;  /* 0x0000009400947308 */ /* 0x000fe20000000800 */
[----:B---3--:R-:W-:Y:S01]  /*29f0*/  FMUL.FTZ R129, R138, R129 ;  /* 0x000000818a817220 */ /* 0x008fe20000410000 */
[----:B------:R-:W-:-:S03]  /*2a00*/  UMOV UR4, UR8 ;  /* 0x0000000800047c82 */ /* 0x000fc60008000000 */
[----:B------:R-:W-:Y:S01]  /*2a10*/  FMUL.FTZ R129, R12, R129 ;  /* 0x000000810c817220 */ /* 0x000fe20000410000 */
[----:B------:R-:W-:Y:S01]  /*2a20*/  F2FP.BF16.F32.PACK_AB R12, R147, R146 ;  /* 0x00000092930c723e */ /* 0x000fe200000010ff */
[----:B------:R-:W-:Y:S01]  /*2a30*/  UMOV UR6, UR9 ;  /* 0x0000000900067c82 */ /* 0x000fe20008000000 */
[----:B------:R-:W2:Y:S01]  /*2a40*/  MUFU.EX2 R150, R150 ;  /* 0x0000009600967308 */ /* 0x000ea20000000800 */
[----:B-1----:R-:W-:-:S07]  /*2a50*/  F2FP.BF16.F32.PACK_AB R13, R149, R137 ;  /* 0x00000089950d723e */ /* 0x002fce00000010ff */
[----:B------:R-:W1:Y:S08]  /*2a60*/  MUFU.EX2 R154, R154 ;  /* 0x0000009a009a7308 */ /* 0x000e700000000800 */
[----:B------:R-:W3:Y:S01]  /*2a70*/  MUFU.EX2 R151, R151 ;  /* 0x0000009700977308 */ /* 0x000ee20000000800 */
[C---:B--2---:R-:W-:Y:S01]  /*2a80*/  F2FP.BF16.F32.PACK_AB R15, R150.reuse, R148 ;  /* 0x00000094960f723e */ /* 0x044fe200000010ff */
[----:B------:R-:W-:Y:S01]  /*2a90*/  BAR.SYNC.DEFER_BLOCKING 0x9, 0x180 ;  /* 0x0246000000007b1d */ /* 0x000fe20000010000 */
[----:B------:R-:W-:-:S05]  /*2aa0*/  FMUL.FTZ R127, R150, R127 ;  /* 0x0000007f967f7220 */ /* 0x000fca0000410000 */
[----:B------:R-:W2:Y:S01]  /*2ab0*/  MUFU.EX2 R152, R152 ;  /* 0x0000009800987308 */ /* 0x000ea20000000800 */
[----:B-1----:R-:W-:-:S04]  /*2ac0*/  FMUL.FTZ R146, R154, R133 ;  /* 0x000000859a927220 */ /* 0x002fc80000410000 */
[----:B------:R-:W-:-:S03]  /*2ad0*/  FMUL.FTZ R133, R145, R146 ;  /* 0x0000009291857220 */ /* 0x000fc60000410000 */
[----:B------:R-:W1:Y:S01]  /*2ae0*/  MUFU.EX2 R153, R153 ;  /* 0x0000009900997308 */ /* 0x000e620000000800 */
[----:B---3--:R-:W-:-:S07]  /*2af0*/  FMUL.FTZ R130, R151, R130 ;  /* 0x0000008297827220 */ /* 0x008fce0000410000 */
[----:B------:R-:W3:Y:S01]  /*2b00*/  MUFU.EX2 R140, R155 ;  /* 0x0000009b008c7308 */ /* 0x000ee20000000800 */
[----:B--2---:R-:W-:Y:S01]  /*2b10*/  FMUL.FTZ R131, R152, R131 ;  /* 0x0000008398837220 */ /* 0x004fe20000410000 */
[----:B------:R2:W-:Y:S01]  /*2b20*/  STSM.16.M88.4 [R10+0x30400], R12 ;  /* 0x0304000c0a007844 */ /* 0x0005e20000000200 */
[----:B-1----:R-:W-:Y:S01]  /*2b30*/  FMUL.FTZ R134, R153, R134 ;  /* 0x0000008699867220 */ /* 0x002fe20000410000 */
[----:B---3--:R-:W-:Y:S01]  /*2b40*/  FMUL.FTZ R135, R140, R135 ;  /* 0x000000878c877220 */ /* 0x008fe20000410000 */
[--C-:B--2---:R-:W-:Y:S01]  /*2b50*/  FADD.FTZ R12, R123, -R141.reuse ;  /* 0x8000008d7b0c7221 */ /* 0x104fe20000010000 */
[----:B------:R-:W-:Y:S01]  /*2b60*/  FADD.FTZ R13, R126, -R141 ;  /* 0x8000008d7e0d7221 */ /* 0x000fe20000010000 */
[----:B------:R-:W-:Y:S01]  /*2b70*/  F2FP.BF16.F32.PACK_AB R14, R154, R142 ;  /* 0x0000008e9a0e723e */ /* 0x000fe200000010ff */
[----:B------:R-:W-:Y:S01]  /*2b80*/  FFMA.FTZ R123, -R18, R18, 1 ;  /* 0x3f800000127b7423 */ /* 0x000fe20000010112 */
[----:B------:R-:W-:Y:S01]  /*2b90*/  FMUL.FTZ R149, R149, R12 ;  /* 0x0000000c95957220 */ /* 0x000fe20000410000 */
[----:B------:R-:W-:Y:S01]  /*2ba0*/  FMUL.FTZ R148, R148, R13 ;  /* 0x0000000d94947220 */ /* 0x000fe20000410000 */
[----:B------:R-:W-:Y:S01]  /*2bb0*/  F2FP.BF16.F32.PACK_AB R12, R138, R136 ;  /* 0x000000888a0c723e */ /* 0x000fe200000010ff */
[----:B------:R-:W-:Y:S01]  /*2bc0*/  FFMA.FTZ R18, -R19, R19, 1 ;  /* 0x3f80000013127423 */ /* 0x000fe20000010113 */
[----:B------:R-:W-:Y:S01]  /*2bd0*/  F2FP.BF16.F32.PACK_AB R13, R152, R151 ;  /* 0x00000097980d723e */ /* 0x000fe200000010ff */
[----:B------:R-:W-:Y:S01]  /*2be0*/  FFMA.FTZ R19, -R20, R20, 1 ;  /* 0x3f80000014137423 */ /* 0x000fe20000010114 */
[----:B------:R-:W-:Y:S01]  /*2bf0*/  F2FP.BF16.F32.PACK_AB R15, R140, R153 ;  /* 0x000000998c0f723e */ /* 0x000fe200000010ff */
[----:B------:R-:W-:Y:S01]  /*2c00*/  FFMA.FTZ R20, -R21, R21, 1 ;  /* 0x3f80000015147423 */ /* 0x000fe20000010115 */
[----:B------:R-:W-:Y:S01]  /*2c10*/  FMUL.FTZ R122, R123, R122 ;  /* 0x0000007a7b7a7220 */ /* 0x000fe20000410000 */
[----:B------:R-:W-:Y:S01]  /*2c20*/  FMUL.FTZ R148, R19, R148 ;  /* 0x0000009413947220 */ /* 0x000fe20000410000 */
[----:B------:R-:W-:Y:S01]  /*2c30*/  FFMA.FTZ R19, -R22, R22, 1 ;  /* 0x3f80000016137423 */ /* 0x000fe20000010116 */
[----:B------:R1:W-:Y:S01]  /*2c40*/  STSM.16.M88.4 [R11], R12 ;  /* 0x0000000c0b007844 */ /* 0x0003e20000000200 */
[----:B------:R-:W-:Y:S01]  /*2c50*/  FMUL.FTZ R149, R18, R149 ;  /* 0x0000009512957220 */ /* 0x000fe20000410000 */
[----:B------:R-:W-:Y:S01]  /*2c60*/  FMUL.FTZ R127, R20, R127 ;  /* 0x0000007f147f7220 */ /* 0x000fe20000410000 */
[----:B------:R-:W-:Y:S01]  /*2c70*/  FMUL.FTZ R19, R19, R130 ;  /* 0x0000008213137220 */ /* 0x000fe20000410000 */
[----:B------:R-:W-:Y:S01]  /*2c80*/  @!PT LDS RZ, [RZ] ;  /* 0x00000000fffff984 */ /* 0x000fe20000000800 */
[----:B------:R-:W-:Y:S01]  /*2c90*/  @!PT LDS RZ, [RZ] ;  /* 0x00000000fffff984 */ /* 0x000fe20000000800 */
[----:B------:R-:W-:Y:S01]  /*2ca0*/  @!PT LDS RZ, [RZ] ;  /* 0x00000000fffff984 */ /* 0x000fe20000000800 */
[----:B------:R-:W-:Y:S01]  /*2cb0*/  @!PT LDS RZ, [RZ] ;  /* 0x00000000fffff984 */ /* 0x000fe20000000800 */
[----:B------:R2:W-:Y:S06]  /*2cc0*/  MEMBAR.ALL.CTA ;  /* 0x0000000000007992 */ /* 0x0005ec0000008000 */
[----:B--2---:R-:W2:Y:S01]  /*2cd0*/  FENCE.VIEW.ASYNC.S ;  /* 0x00000000000073c6 */ /* 0x004ea20000000000 */
[----:B------:R-:W-:Y:S01]  /*2ce0*/  FMUL.FTZ R144, R144, R135 ;  /* 0x0000008790907220 */ /* 0x000fe20000410000 */
[----:B------:R-:W-:-:S02]  /*2cf0*/  F2FP.BF16.F32.PACK_AB R20, R129, R128 ;  /* 0x000000808114723e */ /* 0x000fc400000010ff */
[----:B------:R-:W-:Y:S01]  /*2d00*/  F2FP.BF16.F32.PACK_AB R22, R133, R132 ;  /* 0x000000848516723e */ /* 0x000fe200000010ff */
[----:B-1----:R-:W-:Y:S01]  /*2d10*/  FFMA.FTZ R12, -R23, R23, 1 ;  /* 0x3f800000170c7423 */ /* 0x002fe20000010117 */
[----:B------:R-:W-:Y:S01]  /*2d20*/  FMUL.FTZ R23, R139, R134 ;  /* 0x000000868b177220 */ /* 0x000fe20000410000 */
[----:B------:R-:W-:Y:S02]  /*2d30*/  F2FP.BF16.F32.PACK_AB R14, R125, R124 ;  /* 0x0000007c7d0e723e */ /* 0x000fe400000010ff */
[----:B------:R-:W-:Y:S01]  /*2d40*/  FMUL.FTZ R18, R12, R131 ;  /* 0x000000830c127220 */ /* 0x000fe20000410000 */
[----:B------:R-:W-:Y:S02]  /*2d50*/  F2FP.BF16.F32.PACK_AB R12, R121, R120 ;  /* 0x00000078790c723e */ /* 0x000fe400000010ff */
[----:B------:R-:W-:Y:S02]  /*2d60*/  F2FP.BF16.F32.PACK_AB R13, R149, R122 ;  /* 0x0000007a950d723e */ /* 0x000fe400000010ff */
[----:B------:R-:W-:-:S02]  /*2d70*/  F2FP.BF16.F32.PACK_AB R15, R127, R148 ;  /* 0x000000947f0f723e */ /* 0x000fc400000010ff */
[----:B------:R-:W-:Y:S01]  /*2d80*/  F2FP.BF16.F32.PACK_AB R21, R18, R19 ;  /* 0x000000131215723e */ /* 0x000fe200000010ff */
[----:B--2---:R-:W-:Y:S01]  /*2d90*/  BAR.SYNC.DEFER_BLOCKING 0x9, 0x180 ;  /* 0x0246000000007b1d */ /* 0x004fe20000010000 */
[----:B------:R-:W-:-:S05]  /*2da0*/  F2FP.BF16.F32.PACK_AB R23, R144, R23 ;  /* 0x000000179017723e */ /* 0x000fca00000010ff */
[----:B------:R1:W-:Y:S04]  /*2db0*/  STSM.16.M88.4 [R10+0x33400], R12 ;  /* 0x0334000c0a007844 */ /* 0x0003e80000000200 */
[----:B------:R1:W-:Y:S01]  /*2dc0*/  STSM.16.M88.4 [R11+0x3000], R20 ;  /* 0x003000140b007844 */ /* 0x0003e20000000200 */
[----:B------:R-:W-:-:S06]  /*2dd0*/  WARPGROUP.ARRIVE ;  /* 0x00000000000079c5 */ /* 0x000fcc0000000000 */
[----:B------:R-:W-:Y:S01]  /*2de0*/  HGMMA.64x96x16.F32.BF16 R24, gdesc[UR4].tnspA.tnspB, R24, gsb0 ;  /* 0x61600000041879f0 */ /* 0x000fe20008001818 */
[----:B------:R-:W-:Y:S02]  /*2df0*/  UIADD3 UR6, UR9, 0x40, URZ ;  /* 0x0000004009067890 */ /* 0x000fe4000fffe03f */
[----:B------:R-:W-:Y:S01]  /*2e00*/  UIADD3 UR4, UR8, 0x80, URZ ;  /* 0x0000008008047890 */ /* 0x000fe2000fffe03f */
[----:B------:R-:W-:Y:S01]  /*2e10*/  UMOV UR7, 0x80000020 ;  /* 0x8000002000077882 */ /* 0x000fe20000000000 */
[----:B------:R-:W-:Y:S01]  /*2e20*/  UMOV UR5, 0x40000040 ;  /* 0x4000004000057882 */ /* 0x000fe20000000000 */
[----:B------:R-:W-:Y:S02]  /*2e30*/  WARPGROUP.DEPBAR.LE gsb0, 0x0 ;  /* 0x00008000000079c5 */ /* 0x000fe40000010000 */
        /* <DEDUP_REMOVED lines=9> */
[----:B------:R-:W-:Y:S01]  /*2ed0*/  R2UR UR5, R156 ;  /* 0x000000009c0572ca */ /* 0x000fe200000e0000 */
[----:B------:R-:W-:Y:S02]  /*2ee0*/  UIMAD UR4, UR10, 0x3000, UR37 ;  /* 0x000030000a0478a4 */ /* 0x000fe4000f8e0225 */
[----:B------:R-:W-:Y:S01]  /*2ef0*/  UIADD3 UR6, UR9, 0xc0, URZ ;  /* 0x000000c009067890 */ /* 0x000fe2000fffe03f */
[----:B------:R-:W-:Y:S02]  /*2f00*/  UMOV UR7, 0x80000020 ;  /* 0x8000002000077882 */ /* 0x000fe40000000000 */
[----:B------:R-:W-:-:S07]  /*2f10*/  UMOV UR9, 0x80000020 ;  /* 0x8000002000097882 */ /* 0x000fce0000000000 */
[----:B------:R-:W-:-:S04]  /*2f20*/  USHF.R.U32.HI UR5, URZ, 0x4, UR5 ;  /* 0x000000043f057899 */ /* 0x000fc80008011605 */
[----:B------:R-:W-:Y:S02]  /*2f30*/  ULOP3.LUT UR12, UR5, 0x3fff, URZ, 0xc0, !UPT ;  /* 0x00003fff050c7892 */ /* 0x000fe4000f8ec03f */
[----:B------:R-:W-:Y:S02]  /*2f40*/  USHF.R.U32.HI UR5, URZ, 0x4, UR4 ;  /* 0x000000043f057899 */ /* 0x000fe40008011604 */
[----:B------:R-:W-:Y:S02]  /*2f50*/  UIADD3 UR4, UR8, 0x180, URZ ;  /* 0x0000018008047890 */ /* 0x000fe4000fffe03f */
[----:B------:R-:W-:Y:S02]  /*2f60*/  ULOP3.LUT UR10, UR5, 0x3fff, URZ, 0xc0, !UPT ;  /* 0x00003fff050a7892 */ /* 0x000fe4000f8ec03f */
[----:B------:R-:W-:Y:S01]  /*2f70*/  ULOP3.LUT UR13, UR12, 0x10000, URZ, 0xfc, !UPT ;  /* 0x000100000c0d7892 */ /* 0x000fe2000f8efc3f */
[----:B------:R-:W-:-:S06]  /*2f80*/  UMOV UR5, 0x40000040 ;  /* 0x4000004000057882 */ /* 0x000fcc0000000000 */
[----:B------:R-:W-:Y:S01]  /*2f90*/  UMOV UR8, UR13 ;  /* 0x0000000d00087c82 */ /* 0x000fe20008000000 */
        /* <DEDUP_REMOVED lines=8> */
[----:B------:R-:W-:Y:S01]  /*3020*/  @!PT LDS RZ, [RZ] ;  /* 0x00000000fffff984 */ /* 0x000fe20000000800 */
[----:B------:R-:W-:Y:S01]  /*3030*/  @!PT LDS RZ, [RZ] ;  /* 0x00000000fffff984 */ /* 0x000fe20000000800 */
[----:B------:R-:W-:Y:S01]  /*3040*/  @!PT LDS RZ, [RZ] ;  /* 0x00000000fffff984 */ /* 0x000fe20000000800 */
[----:B------:R-:W-:Y:S01]  /*3050*/  @!PT LDS RZ, [RZ] ;  /* 0x00000000fffff984 */ /* 0x000fe20000000800 */
[----:B------:R2:W-:Y:S06]  /*3060*/  MEMBAR.ALL.CTA ;  /* 0x0000000000007992 */ /* 0x0005ec0000008000 */
[----:B--2---:R-:W2:Y:S02]  /*3070*/  FENCE.VIEW.ASYNC.S ;  /* 0x00000000000073c6 */ /* 0x004ea40000000000 */
[----:B--2---:R-:W-:Y:S06]  /*3080*/  BAR.SYNC.DEFER_BLOCKING 0x9, 0x180 ;  /* 0x0246000000007b1d */ /* 0x004fec0000010000 */
[----:B------:R-:W-:-:S06]  /*3090*/  WARPGROUP.ARRIVE ;  /* 0x00000000000079c5 */ /* 0x000fcc0000000000 */
[----:B------:R-:W-:Y:S03]  /*30a0*/  HGMMA.64x64x16.F32.BF16 R120, gdesc[UR8].tnspB, RZ, !UPT, gsb0 ;  /* 0x40e00000087879f0 */ /* 0x000fe6000c0018ff */
[----:B------:R-:W-:Y:S02]  /*30b0*/  WARPGROUP.DEPBAR.LE gsb0, 0x0 ;  /* 0x00008000000079c5 */ /* 0x000fe40000010000 */
[----:B------:R-:W-:-:S06]  /*30c0*/  WARPGROUP.ARRIVE ;  /* 0x00000000000079c5 */ /* 0x000fcc0000000000 */
[----:B------:R-:W-:Y:S01]  /*30d0*/  HGMMA.64x64x16.F32.BF16 R120, gdesc[UR4].tnspB, R120, gsb0 ;  /* 0x40e00000047879f0 */ /* 0x000fe20008001878 */
[----:B------:R-:W-:Y:S02]  /*30e0*/  UIADD3 UR6, UR10, 0x100, URZ ;  /* 0x000001000a067890 */ /* 0x000fe4000fffe03f */
[----:B------:R-:W-:Y:S01]  /*30f0*/  UIADD3 UR4, UR13, 0x100, URZ ;  /* 0x000001000d047890 */ /* 0x000fe2000fffe03f */
[----:B------:R-:W-:Y:S01]  /*3100*/  UMOV UR7, 0x40000040 ;  /* 0x4000004000077882 */ /* 0x000fe20000000000 */
[----:B------:R-:W-:Y:S01]  /*3110*/  UMOV UR5, 0x80000020 ;  /* 0x8000002000057882 */ /* 0x000fe20000000000 */
        /* <DEDUP_REMOVED lines=23> */
[----:B------:R-:W-:Y:S03]  /*3290*/  HGMMA.64x64x16.F32.BF16 R120, gdesc[UR4].tnspB, R120, gsb0 ;  /* 0x40e00000047879f0 */ /* 0x000fe60008001878 */
[----:B------:R-:W-:Y:S02]  /*32a0*/  WARPGROUP.DEPBAR.LE gsb0, 0x0 ;  /* 0x00008000000079c5 */ /* 0x000fe40000010000 */
[----:B-1----:R-:W-:Y:S05]  /*32b0*/  @!P0 BRA `(.L_x_22) ;  /* 0x0000000000048947 */ /* 0x002fea0003800000 */
[----:B------:R-:W-:Y:S01]  /*32c0*/  BPT.TRAP 0x1 ;  /* 0x000000040000795c */ /* 0x000fe20000300000 */
.L_x_22:
[----:B------:R-:W-:Y:S01]  /*32d0*/  LEA R12, R5, UR37, 0xd ;  /* 0x00000025050c7c11 */ /* 0x000fe2000f8e68ff */
[----:B------:R-:W-:Y:S01]  /*32e0*/  UIADD3 UR4, UR37, 0x36438, URZ ;  /* 0x0003643825047890 */ /* 0x000fe2000fffe03f */
[----:B------:R-:W1:Y:S01]  /*32f0*/  S2R R13, SR_TID.X ;  /* 0x00000000000d7919 */ /* 0x000e620000002100 */
[----:B------:R-:W-:Y:S02]  /*3300*/  ULOP3.LUT UR12, UR12, 0x1000000, URZ, 0xfc, !UPT ;  /* 0x010000000c0c7892 */ /* 0x000fe4000f8efc3f */
[----:B------:R-:W-:Y:S01]  /*3310*/  VIADD R12, R12, 0x1e000 ;  /* 0x0001e0000c0c7836 */ /* 0x000fe20000000000 */
[----:B------:R-:W-:Y:S01]  /*3320*/  UPRMT UR4, URZ, 0x654, UR4 ;  /* 0x000006543f047896 */ /* 0x000fe20008000004 */
[----:B------:R-:W-:Y:S01]  /*3330*/  UMOV UR7, 0x80000020 ;  /* 0x8000002000077882 */ /* 0x000fe20000000000 */
[----:B------:R-:W-:Y:S02]  /*3340*/  UMOV UR5, 0x40000040 ;  /* 0x4000004000057882 */ /* 0x000fe40000000000 */
[----:B------:R-:W-:Y:S01]  /*3350*/  SHF.R.U32.HI R12, RZ, 0x4, R12 ;  /* 0x00000004ff0c7819 */ /* 0x000fe2000001160c */
[----:B------:R-:W-:-:S03]  /*3360*/  UMOV UR6, UR12 ;  /* 0x0000000c00067c82 */ /* 0x000fc60008000000 */
[----:B------:R-:W-:Y:S01]  /*3370*/  LOP3.LUT R12, R12, 0x3fff, RZ, 0xc0, !PT ;  /* 0x00003fff0c0c7812 */ /* 0x000fe200078ec0ff */
[----:B------:R-:W-:Y:S01]  /*3380*/  SYNCS.ARRIVE.TRANS64.RED.A1T0 RZ, [UR4], RZ ;  /* 0x000000ffffff79a7 */ /* 0x000fe20008100404 */
[----:B------:R-:W-:-:S03]  /*3390*/  WARPGROUP.ARRIVE ;  /* 0x00000000000079c5 */ /* 0x000fc60000000000 */
[----:B------:R-:W-:-:S05]  /*33a0*/  IMAD R12, R3, 0x600, R12 ;  /* 0x00000600030c7824 */ /* 0x000fca00078e020c */
[----:B------:R-:W-:Y:S02]  /*33b0*/  R2UR UR8, R12 ;  /* 0x000000000c0872ca */ /* 0x000fe400000e0000 */
[----:B-1----:R-:W-:-:S11]  /*33c0*/  SHF.R.U32.HI R14, RZ, 0x7, R13 ;  /* 0x00000007ff0e7819 */ /* 0x002fd6000001160d */
[----:B------:R-:W-:Y:S02]  /*33d0*/  UMOV UR4, UR8 ;  /* 0x0000000800047c82 */ /* 0x000fe40008000000 */
[----:B------:R-:W-:Y:S01]  /*33e0*/  HGMMA.64x96x16.F32.BF16 R72, gdesc[UR4].tnspA.tnspB, R72, gsb0 ;  /* 0x61600000044879f0 */ /* 0x000fe20008001848 */
[----:B------:R-:W-:Y:S01]  /*33f0*/  UIADD3 UR6, UR12, 0x40, URZ ;  /* 0x000000400c067890 */ /* 0x000fe2000fffe03f */
[C---:B------:R-:W-:Y:S01]  /*3400*/  VIADD R13, R14.reuse, 0x9 ;  /* 0x000000090e0d7836 */ /* 0x040fe20000000000 */
[----:B------:R-:W-:Y:S01]  /*3410*/  UIADD3 UR4, UR8, 0x80, URZ ;  /* 0x0000008008047890 */ /* 0x000fe2000fffe03f */
[----:B------:R-:W-:Y:S01]  /*3420*/  VIADD R12, R14, 0xc ;  /* 0x0000000c0e0c7836 */ /* 0x000fe20000000000 */
        /* <DEDUP_REMOVED lines=18> */
[----:B------:R-:W-:Y:S03]  /*3550*/  HGMMA.64x96x16.F32.BF16 R72, gdesc[UR4].tnspA.tnspB, R72, gsb0 ;  /* 0x61600000044879f0 */ /* 0x000fe60008001848 */
[----:B------:R-:W-:Y:S02]  /*3560*/  WARPGROUP.DEPBAR.LE gsb0, 0x0 ;  /* 0x00008000000079c5 */ /* 0x000fe40000010000 */
[----:B------:R1:W-:Y:S06]  /*3570*/  BAR.SYNC.DEFER_BLOCKING R13, 0xa0 ;  /* 0x0002800d0000751d */ /* 0x0003ec0000010000 */
[----:B------:R1:W-:Y:S04]  /*3580*/  STS.128 [R0+0x12000], R120 ;  /* 0x0120007800007388 */ /* 0x0003e80000000c00 */
[----:B------:R1:W-:Y:S04]  /*3590*/  STS.128 [R0+0x12800], R124 ;  /* 0x0128007c00007388 */ /* 0x0003e80000000c00 */
[----:B------:R1:W-:Y:S04]  /*35a0*/  STS.128 [R0+0x13000], R128 ;  /* 0x0130008000007388 */ /* 0x0003e80000000c00 */
[----:B------:R1:W-:Y:S04]  /*35b0*/  STS.128 [R0+0x13800], R132 ;  /* 0x0138008400007388 */ /* 0x0003e80000000c00 */
[----:B------:R1:W-:Y:S04]  /*35c0*/  STS.128 [R0+0x14000], R136 ;  /* 0x0140008800007388 */ /* 0x0003e80000000c00 */
[----:B------:R1:W-:Y:S04]  /*35d0*/  STS.128 [R0+0x14800], R140 ;  /* 0x0148008c00007388 */ /* 0x0003e80000000c00 */
[----:B------:R1:W-:Y:S04]  /*35e0*/  STS.128 [R0+0x15000], R144 ;  /* 0x0150009000007388 */ /* 0x0003e80000000c00 */
[----:B------:R1:W-:Y:S01]  /*35f0*/  STS.128 [R0+0x15800], R148 ;  /* 0x0158009400007388 */ /* 0x0003e20000000c00 */
[----:B------:R-:W-:Y:S01]  /*3600*/  @!PT LDS RZ, [RZ] ;  /* 0x00000000fffff984 */ /* 0x000fe20000000800 */
[----:B------:R-:W-:Y:S01]  /*3610*/  @!PT LDS RZ, [RZ] ;  /* 0x00000000fffff984 */ /* 0x000fe20000000800 */
[----:B------:R-:W-:Y:S01]  /*3620*/  @!PT LDS RZ, [RZ] ;  /* 0x00000000fffff984 */ /* 0x000fe20000000800 */
[----:B------:R-:W-:Y:S01]  /*3630*/  @!PT LDS RZ, [RZ] ;  /* 0x00000000fffff984 */ /* 0x000fe20000000800 */
[----:B------:R2:W-:Y:S06]  /*3640*/  MEMBAR.ALL.CTA ;  /* 0x0000000000007992 */ /* 0x0005ec0000008000 */
[----:B--2---:R-:W2:Y:S02]  /*3650*/  FENCE.VIEW.ASYNC.S ;  /* 0x00000000000073c6 */ /* 0x004ea40000000000 */
[----:B--2---:R1:W-:Y:S06]  /*3660*/  BAR.ARV R12, 0xa0 ;  /* 0x0002800c0000751d */ /* 0x0043ec0000002000 */
[----:B------:R-:W-:Y:S05]  /*3670*/  @!P0 BRA `(.L_x_23) ;  /* 0x0000000000048947 */ /* 0x000fea0003800000 */
[----:B------:R-:W-:Y:S01]  /*3680*/  BPT.TRAP 0x1 ;  /* 0x000000040000795c */ /* 0x000fe20000300000 */
.L_x_23:
[----:B------:R-:W-:Y:S01]  /*3690*/  VIADD R6, R6, 0x1 ;  /* 0x0000000106067836 */ /* 0x000fe20000000000 */
[----:B------:R-:W-:Y:S01]  /*36a0*/  LOP3.LUT R7, R7, 0x1, RZ, 0x3c, !PT ;  /* 0x0000000107077812 */ /* 0x000fe200078e3cff */
[----:B------:R-:W-:Y:S02]  /*36b0*/  VIADD R3, R3, 0x1 ;  /* 0x0000000103037836 */ /* 0x000fe40000000000 */
[----:B------:R-:W-:Y:S01]  /*36c0*/  VIADD R4, R4, 0x36420 ;  /* 0x0003642004047836 */ /* 0x000fe20000000000 */
[----:B------:R-:W-:Y:S02]  /*36d0*/  ISETP.GE.AND P1, PT, R6, R17, PT ;  /* 0x000000110600720c */ /* 0x000fe40003f26270 */
[----:B------:R-:W-:Y:S02]  /*36e0*/  ISETP.NE.AND P0, PT, R3, 0x2, PT ;  /* 0x000000020300780c */ /* 0x000fe40003f05270 */
[----:B------:R-:W-:Y:S02]  /*36f0*/  PRMT R4, RZ, 0x654, R4 ;  /* 0x00000654ff047816 */ /* 0x000fe40000000004 */
[----:B-1----:R-:W-:-:S02]  /*3700*/  SEL R13, RZ, 0x1, P0 ;  /* 0x00000001ff0d7807 */ /* 0x002fc40000000000 */
[----:B------:R3:W-:Y:S01]  /*3710*/  SYNCS.ARRIVE.TRANS64.RED.A1T0 RZ, [R4+URZ], RZ ;  /* 0x000000ff04ff79a7 */ /* 0x0007e2000810043f */
[----:B------:R-:W-:Y:S02]  /*3720*/  SEL R3, R3, RZ, P0 ;  /* 0x000000ff03037207 */ /* 0x000fe40000000000 */
[----:B------:R-:W-:Y:S02]  /*3730*/  LOP3.LUT R8, R8, R13, RZ, 0x3c, !PT ;  /* 0x0000000d08087212 */ /* 0x000fe400078e3cff */
[----:B------:R-:W-:Y:S05]  /*3740*/  @!P1 BRA `(.L_x_24) ;  /* 0xffffffdc00349947 */ /* 0x000fea000383ffff */
.L_x_13:
[----:B------:R-:W-:Y:S01]  /*3750*/  IMAD.U32 R2, RZ, RZ, UR37 ;  /* 0x00000025ff027e24 */ /* 0x000fe2000f8e00ff */
[----:B------:R-:W-:Y:S02]  /*3760*/  ULDC UR4, c[0x0][0x740] ;  /* 0x0001d00000047ab9 */ /* 0x000fe40000000800 */
[----:B------:R-:W-:Y:S01]  /*3770*/  FMUL.FTZ R72, R72, UR4 ;  /* 0x0000000448487c20 */ /* 0x000fe20008410000 */
[----:B------:R-:W-:Y:S01]  /*3780*/  FMUL.FTZ R73, R73, UR4 ;  /* 0x0000000449497c20 */ /* 0x000fe20008410000 */
[----:B------:R-:W-:Y:S01]  /*3790*/  LOP3.LUT P0, RZ, R2, 0x3ff, RZ, 0xc0, !PT ;  /* 0x000003ff02ff7812 */ /* 0x000fe2000780c0ff */
[----:B------:R-:W-:Y:S01]  /*37a0*/  FMUL.FTZ R74, R74, UR4 ;  /* 0x000000044a4a7c20 */ /* 0x000fe20008410000 */
        /* <DEDUP_REMOVED lines=45> */
[----:B------:R-:W-:Y:S06]  /*3a80*/  @!P0 BRA `(.L_x_25) ;  /* 0x0000000000408947 */ /* 0x000fec0003800000 */
[----:B------:R-:W-:Y:S01]  /*3a90*/  MOV R14, 0x0 ;  /* 0x00000000000e7802 */ /* 0x000fe20000000f00 */
[----:B------:R-:W-:Y:S01]  /*3aa0*/  ULDC.64 UR4, c[0x4][0x80] ;  /* 0x0100200000047ab9 */ /* 0x000fe20000000a00 */
[----:B------:R-:W-:Y:S01]  /*3ab0*/  ULDC.64 UR6, c[0x4][0x88] ;  /* 0x0100220000067ab9 */ /* 0x000fe20000000a00 */
[----:B---3--:R-:W-:Y:S02]  /*3ac0*/  IMAD.U32 R4, RZ, RZ, UR4 ;  /* 0x00000004ff047e24 */ /* 0x008fe4000f8e00ff */
[----:B------:R-:W-:Y:S01]  /*3ad0*/  IMAD.U32 R5, RZ, RZ, UR5 ;  /* 0x00000005ff057e24 */ /* 0x000fe2000f8e00ff */
[----:B------:R-:W3:Y:S01]  /*3ae0*/  LDC.64 R14, c[0x4][R14] ;  /* 0x010000000e0e7b82 */ /* 0x000ee20000000a00 */
[----:B------:R-:W-:Y:S01]  /*3af0*/  ULDC.64 UR4, c[0x4][0x18] ;  /* 0x0100060000047ab9 */ /* 0x000fe20000000a00 */
[----:B------:R-:W-:Y:S02]  /*3b00*/  IMAD.U32 R6, RZ, RZ, UR6 ;  /* 0x00000006ff067e24 */ /* 0x000fe4000f8e00ff */
[----:B------:R-:W-:-:S02]  /*3b10*/  IMAD.U32 R7, RZ, RZ, UR7 ;  /* 0x00000007ff077e24 */ /* 0x000fc4000f8e00ff */
[----:B------:R-:W-:Y:S02]  /*3b20*/  IMAD.U32 R10, RZ, RZ, UR4 ;  /* 0x00000004ff0a7e24 */ /* 0x000fe4000f8e00ff */
[----:B------:R-:W-:Y:S02]  /*3b30*/  IMAD.U32 R11, RZ, RZ, UR5 ;  /* 0x00000005ff0b7e24 */ /* 0x000fe4000f8e00ff */
[----:B------:R-:W-:Y:S02]  /*3b40*/  IMAD.MOV.U32 R8, RZ, RZ, 0x70 ;  /* 0x00000070ff087424 */ /* 0x000fe400078e00ff */
[----:B------:R-:W-:Y:S02]  /*3b50*/  IMAD.MOV.U32 R12, RZ, RZ, 0x1 ;  /* 0x00000001ff0c7424 */ /* 0x000fe400078e00ff */
[----:B-1----:R-:W-:-:S07]  /*3b60*/  IMAD.MOV.U32 R13, RZ, RZ, RZ ;  /* 0x000000ffff0d7224 */ /* 0x002fce00078e00ff */
[----:B------:R-:W-:-:S07]  /*3b70*/  LEPC R20, `(.L_x_25) ;  /* 0x000000001014794e */ /* 0x000fce0000000000 */
[----:B--23--:R-:W-:Y:S05]  /*3b80*/  CALL.ABS.NOINC R14 ;  /* 0x000000000e007343 */ /* 0x00cfea0003c00000 */
.L_x_25:
[----:B------:R-:W-:-:S06]  /*3b90*/  UIADD3 UR4, UR37, 0x9000, URZ ;  /* 0x0000900025047890 */ /* 0x000fcc000fffe03f */
[----:B------:R-:W-:-:S05]  /*3ba0*/  IMAD.U32 R16, RZ, RZ, UR4 ;  /* 0x00000004ff107e24 */ /* 0x000fca000f8e00ff */
[----:B------:R-:W-:-:S13]  /*3bb0*/  LOP3.LUT P0, RZ, R16, 0x3ff, RZ, 0xc0, !PT ;  /* 0x000003ff10ff7812 */ /* 0x000fda000780c0ff */
[----:B------:R-:W-:Y:S05]  /*3bc0*/  @!P0 BRA `(.L_x_26) ;  /* 0x0000000000408947 */ /* 0x000fea0003800000 */
        /* <DEDUP_REMOVED lines=16> */
.L_x_26:
        /* <DEDUP_REMOVED lines=18> */
.L_x_27:
        /* <DEDUP_REMOVED lines=18> */
.L_x_28:
[----:B------:R-:W4:Y:S04]  /*3f10*/  LDL.LU R2, [R1] ;  /* 0x0000000001027983 */ /* 0x000f280000300800 */
[----:B------:R-:W5:Y:S01]  /*3f20*/  LDL.LU R16, [R1+0x4] ;  /* 0x0000040001107983 */ /* 0x000f620000300800 */
[----:B------:R-:W-:Y:S05]  /*3f30*/  WARPSYNC.ALL ;  /* 0x0000000000007948 */ /* 0x000fea0003800000 */
[----:B------:R-:W3:Y:S01]  /*3f40*/  S2R R0, SR_TID.X ;  /* 0x0000000000007919 */ /* 0x000ee20000002100 */
[----:B------:R-:W-:-:S02]  /*3f50*/  F2FP.BF16.F32.PACK_AB R24, R25, R24 ;  /* 0x000000181918723e */ /* 0x000fc400000010ff */
[----:B------:R-:W-:Y:S02]  /*3f60*/  F2FP.BF16.F32.PACK_AB R25, R27, R26 ;  /* 0x0000001a1b19723e */ /* 0x000fe400000010ff */
[----:B------:R-:W-:Y:S02]  /*3f70*/  F2FP.BF16.F32.PACK_AB R32, R33, R32 ;  /* 0x000000202120723e */ /* 0x000fe400000010ff */
[----:B------:R-:W-:Y:S02]  /*3f80*/  F2FP.BF16.F32.PACK_AB R26, R29, R28 ;  /* 0x0000001c1d1a723e */ /* 0x000fe400000010ff */
[----:B------:R-:W-:Y:S02]  /*3f90*/  F2FP.BF16.F32.PACK_AB R27, R31, R30 ;  /* 0x0000001e1f1b723e */ /* 0x000fe400000010ff */
[----:B------:R-:W-:Y:S02]  /*3fa0*/  F2FP.BF16.F32.PACK_AB R33, R35, R34 ;  /* 0x000000222321723e */ /* 0x000fe400000010ff */
        /* <DEDUP_REMOVED lines=9> */
[----:B------:R-:W-:Y:S01]  /*4040*/  F2FP.BF16.F32.PACK_AB R50, R53, R52 ;  /* 0x000000343532723e */ /* 0x000fe200000010ff */
[----:B---3--:R-:W-:Y:S01]  /*4050*/  VIADD R4, R0, 0xffffff80 ;  /* 0xffffff8000047836 */ /* 0x008fe20000000000 */
[----:B------:R-:W-:Y:S02]  /*4060*/  F2FP.BF16.F32.PACK_AB R51, R55, R54 ;  /* 0x000000363733723e */ /* 0x000fe400000010ff */
[----:B------:R-:W-:Y:S01]  /*4070*/  F2FP.BF16.F32.PACK_AB R57, R59, R58 ;  /* 0x0000003a3b39723e */ /* 0x000fe200000010ff */
[----:B------:R-:W-:Y:S01]  /*4080*/  IMAD.SHL.U32 R0, R4, 0x40, RZ ;  /* 0x0000004004007824 */ /* 0x000fe200078e00ff */
[----:B------:R-:W-:-:S02]  /*4090*/  SHF.R.S32.HI R7, RZ, 0x1f, R4 ;  /* 0x0000001fff077819 */ /* 0x000fc40000011404 */
[----:B------:R-:W-:Y:S02]  /*40a0*/  F2FP.BF16.F32.PACK_AB R64, R65, R64 ;  /* 0x000000404140723e */ /* 0x000fe400000010ff */
[----:B------:R-:W-:Y:S02]  /*40b0*/  LEA.HI R5, R7, R4, RZ, 0x7 ;  /* 0x0000000407057211 */ /* 0x000fe400078f38ff */
[----:B------:R-:W-:Y:S02]  /*40c0*/  F2FP.BF16.F32.PACK_AB R58, R61, R60 ;  /* 0x0000003c3d3a723e */ /* 0x000fe400000010ff */
[----:B------:R-:W-:Y:S02]  /*40d0*/  SHF.R.S32.HI R6, RZ, 0x7, R5 ;  /* 0x00000007ff067819 */ /* 0x000fe40000011405 */
        /* <DEDUP_REMOVED lines=27> */
[----:B------:R-:W-:Y:S01]  /*4290*/  F2FP.BF16.F32.PACK_AB R115, R119, R118 ;  /* 0x000000767773723e */ /* 0x000fe200000010ff */
[----:B----4-:R-:W-:Y:S01]  /*42a0*/  IMAD.SHL.U32 R3, R2, 0x10, RZ ;  /* 0x0000001002037824 */ /* 0x010fe200078e00ff */
[----:B------:R-:W-:Y:S02]  /*42b0*/  LOP3.LUT R2, R0, 0x1c0, RZ, 0xc0, !PT ;  /* 0x000001c000027812 */ /* 0x000fe400078ec0ff */
[----:B------:R-:W-:Y:S02]  /*42c0*/  LEA.HI R0, R7, R4, RZ, 0x3 ;  /* 0x0000000407007211 */ /* 0x000fe400078f18ff */
[----:B------:R-:W-:Y:S02]  /*42d0*/  LOP3.LUT R3, R2, 0x30, R3, 0xf8, !PT ;  /* 0x0000003002037812 */ /* 0x000fe400078ef803 */
[----:B------:R-:W-:-:S02]  /*42e0*/  SHF.R.U32.HI R5, RZ, 0x3, R2 ;  /* 0x00000003ff057819 */ /* 0x000fc40000011602 */
[----:B------:R-:W-:Y:S01]  /*42f0*/  LOP3.LUT R0, R3, 0x8, R0, 0xf8, !PT ;  /* 0x0000000803007812 */ /* 0x000fe200078ef800 */
[----:B-----5:R-:W-:Y:S01]  /*4300*/  IMAD R3, R6, 0xc, R16 ;  /* 0x0000000c06037824 */ /* 0x020fe200078e0210 */
[----:B------:R-:W-:Y:S02]  /*4310*/  LEA.HI R4, R7, R4, RZ, 0x5 ;  /* 0x0000000407047211 */ /* 0x000fe400078f28ff */
[----:B------:R-:W-:Y:S02]  /*4320*/  LOP3.LUT R0, R0, R5, RZ, 0x3c, !PT ;  /* 0x0000000500007212 */ /* 0x000fe400078e3cff */
[----:B------:R-:W-:-:S03]  /*4330*/  SHF.R.S32.HI R2, RZ, 0x5, R4 ;  /* 0x00000005ff027819 */ /* 0x000fc60000011404 */
[----:B------:R-:W-:-:S03]  /*4340*/  IMAD.U32 R0, R3, 0x200, R0 ;  /* 0x0000020003007824 */ /* 0x000fc600078e0000 */
[----:B------:R-:W3:Y:S02]  /*4350*/  SHFL.IDX PT, R2, R2, RZ, 0x1f ;  /* 0x00001fff02027589 */ /* 0x000ee400000e0000 */
[----:B------:R-:W-:Y:S01]  /*4360*/  LEA R0, R0, UR37, 0x1 ;  /* 0x0000002500007c11 */ /* 0x000fe2000f8e08ff */
[----:B------:R-:W-:Y:S01]  /*4370*/  BAR.SYNC.DEFER_BLOCKING 0x1, 0x180 ;  /* 0x0046000000007b1d */ /* 0x000fe20000010000 */
[----:B---3--:R-:W-:-:S05]  /*4380*/  ISETP.NE.AND P0, PT, R2, 0xb, PT ;  /* 0x0000000b0200780c */ /* 0x008fca0003f05270 */
[----:B------:R3:W-:Y:S04]  /*4390*/  STSM.16.MT88.4 [R0+0x9000], R24 ;  /* 0x0090001800007844 */ /* 0x0007e80000004200 */
[----:B------:R3:W-:Y:S04]  /*43a0*/  STSM.16.MT88.4 [R0+0x9800], R32 ;  /* 0x0098002000007844 */ /* 0x0007e80000004200 */
[----:B------:R3:W-:Y:S04]  /*43b0*/  STSM.16.MT88.4 [R0+0xa000], R40 ;  /* 0x00a0002800007844 */ /* 0x0007e80000004200 */
[----:B------:R3:W-:Y:S04]  /*43c0*/  STSM.16.MT88.4 [R0+0xa800], R48 ;  /* 0x00a8003000007844 */ /* 0x0007e80000004200 */
[----:B------:R3:W-:Y:S04]  /*43d0*/  STSM.16.MT88.4 [R0+0xb000], R56 ;  /* 0x00b0003800007844 */ /* 0x0007e80000004200 */
[----:B------:R3:W-:Y:S04]  /*43e0*/  STSM.16.MT88.4 [R0+0xb800], R64 ;  /* 0x00b8004000007844 */ /* 0x0007e80000004200 */
[----:B------:R3:W-:Y:S04]  /*43f0*/  STSM.16.MT88.4 [R0], R72 ;  /* 0x0000004800007844 */ /* 0x0007e80000004200 */
[----:B------:R3:W-:Y:S04]  /*4400*/  STSM.16.MT88.4 [R0+0x800], R80 ;  /* 0x0008005000007844 */ /* 0x0007e80000004200 */
[----:B------:R3:W-:Y:S04]  /*4410*/  STSM.16.MT88.4 [R0+0x1000], R88 ;  /* 0x0010005800007844 */ /* 0x0007e80000004200 */
[----:B------:R3:W-:Y:S04]  /*4420*/  STSM.16.MT88.4 [R0+0x1800], R96 ;  /* 0x0018006000007844 */ /* 0x0007e80000004200 */
[----:B------:R3:W-:Y:S04]  /*4430*/  STSM.16.MT88.4 [R0+0x2000], R104 ;  /* 0x0020006800007844 */ /* 0x0007e80000004200 */
[----:B------:R3:W-:Y:S01]  /*4440*/  STSM.16.MT88.4 [R0+0x2800], R112 ;  /* 0x0028007000007844 */ /* 0x0007e20000004200 */
[----:B------:R-:W-:Y:S01]  /*4450*/  @!PT LDS RZ, [RZ] ;  /* 0x00000000fffff984 */ /* 0x000fe20000000800 */
[----:B------:R-:W-:Y:S01]  /*4460*/  @!PT LDS RZ, [RZ] ;  /* 0x00000000fffff984 */ /* 0x000fe20000000800 */
[----:B------:R-:W-:Y:S01]  /*4470*/  @!PT LDS RZ, [RZ] ;  /* 0x00000000fffff984 */ /* 0x000fe20000000800 */
[----:B------:R-:W-:Y:S01]  /*4480*/  @!PT LDS RZ, [RZ] ;  /* 0x00000000fffff984 */ /* 0x000fe20000000800 */
[----:B------:R4:W-:Y:S06]  /*4490*/  MEMBAR.ALL.CTA ;  /* 0x0000000000007992 */ /* 0x0009ec0000008000 */
[----:B----4-:R-:W4:Y:S02]  /*44a0*/  FENCE.VIEW.ASYNC.S ;  /* 0x00000000000073c6 */ /* 0x010f240000000000 */
[----:B----4-:R-:W-:Y:S06]  /*44b0*/  BAR.ARV 0x1, 0x1a0 ;  /* 0x0046800000007b1d */ /* 0x010fec0000002000 */
[----:B------:R-:W-:Y:S05]  /*44c0*/  @P0 BRA `(.L_x_29) ;  /* 0x0000000000b00947 */ /* 0x000fea0003800000 */
[----:B------:R-:W-:Y:S01]  /*44d0*/  BAR.SYNC.DEFER_BLOCKING 0x1, 0x1a0 ;  /* 0x0046800000007b1d */ /* 0x000fe20000010000 */
[----:B------:R-:W-:-:S05]  /*44e0*/  ELECT P0, URZ, PT ;  /* 0x00000000003f782f */ /* 0x000fca0003800000 */
[----:B------:R-:W-:Y:S08]  /*44f0*/  BSSY B0, `(.L_x_29) ;  /* 0x0000029000007945 */ /* 0x000ff00003800000 */
[----:B------:R-:W-:Y:S05]  /*4500*/  @!P0 BRA `(.L_x_30) ;  /* 0x00000000009c8947 */ /* 0x000fea0003800000 */
[----:B------:R-:W4:Y:S01]  /*4510*/  S2UR UR10, SR_CTAID.X ;  /* 0x00000000000a79c3 */ /* 0x000f220000002500 */
[----:B------:R-:W-:Y:S01]  /*4520*/  ULDC.64 UR6, c[0x0][0x198] ;  /* 0x0000660000067ab9 */ /* 0x000fe20000000a00 */
[----:B------:R-:W-:Y:S02]  /*4530*/  UIADD3 UR8, UR37, 0x9000, URZ ;  /* 0x0000900025087890 */ /* 0x000fe4000fffe03f */
[----:B------:R-:W-:Y:S02]  /*4540*/  UIADD3 UR4, UP0, UR6, 0x770, URZ ;  /* 0x0000077006047890 */ /* 0x000fe4000ff1e03f */
[----:B------:R-:W-:Y:S02]  /*4550*/  UIADD3 UR40, UR37, 0xc000, URZ ;  /* 0x0000c00025287890 */ /* 0x000fe4000fffe03f */
[----:B------:R-:W5:Y:S01]  /*4560*/  S2UR UR11, SR_CTAID.Y ;  /* 0x00000000000b79c3 */ /* 0x000f620000002600 */
[----:B------:R-:W-:Y:S02]  /*4570*/  UIADD3.X UR5, URZ, UR7, URZ, UP0, !UPT ;  /* 0x000000073f057290 */ /* 0x000fe400087fe43f */
[----:B------:R-:W-:-:S02]  /*4580*/  UIADD3 UR6, UP0, UR6, 0x670, URZ ;  /* 0x0000067006067890 */ /* 0x000fc4000ff1e03f */
[----:B------:R-:W-:Y:S02]  /*4590*/  UIADD3 UR32, UR37, 0xf000, URZ ;  /* 0x0000f00025207890 */ /* 0x000fe4000fffe03f */
[----:B------:R-:W-:Y:S01]  /*45a0*/  UIADD3.X UR7, URZ, UR7, URZ, UP0, !UPT ;  /* 0x000000073f077290 */ /* 0x000fe200087fe43f */
[----:B------:R-:W1:Y:S01]  /*45b0*/  S2UR UR12, SR_CTAID.Z ;  /* 0x00000000000c79c3 */ /* 0x000e620000002700 */
[----:B------:R-:W-:Y:S02]  /*45c0*/  UIADD3 UR24, UR37, 0x3000, URZ ;  /* 0x0000300025187890 */ /* 0x000fe4000fffe03f */
[----:B------:R-:W-:Y:S01]  /*45d0*/  UIADD3 UR16, UR37, 0x6000, URZ ;  /* 0x0000600025107890 */ /* 0x000fe2000fffe03f */
[----:B------:R-:W-:Y:S01]  /*45e0*/  UMOV UR9, URZ ;  /* 0x0000003f00097c82 */ /* 0x000fe20008000000 */
[----:B------:R-:W-:Y:S01]  /*45f0*/  UMOV UR41, 0x40 ;  /* 0x0000004000297882 */ /* 0x000fe20000000000 */
[----:B------:R-:W-:Y:S01]  /*4600*/  UMOV UR33, 0x80 ;  /* 0x0000008000217882 */ /* 0x000fe20000000000 */
[----:B----4-:R-:W-:Y:S01]  /*4610*/  UIMAD UR10, UR10, 0x60, URZ ;  /* 0x000000600a0a78a4 */ /* 0x010fe2000f8e023f */
[----:B------:R-:W-:Y:S01]  /*4620*/  UMOV UR25, 0x40 ;  /* 0x0000004000197882 */ /* 0x000fe20000000000 */
[----:B------:R-:W-:-:S05]  /*4630*/  UMOV UR17, 0x80 ;  /* 0x0000008000117882 */ /* 0x000fca0000000000 */
[----:B------:R-:W-:Y:S01]  /*4640*/  UMOV UR42, UR10 ;  /* 0x0000000a002a7c82 */ /* 0x000fe20008000000 */
[----:B-----5:R-:W-:Y:S01]  /*4650*/  UMOV UR43, UR11 ;  /* 0x0000000b002b7c82 */ /* 0x020fe20008000000 */
[----:B------:R-:W-:Y:S01]  /*4660*/  UMOV UR35, UR11 ;  /* 0x0000000b00237c82 */ /* 0x000fe20008000000 */
[----:B------:R-:W-:Y:S01]  /*4670*/  UMOV UR34, UR10 ;  /* 0x0000000a00227c82 */ /* 0x000fe20008000000 */
[----:B------:R-:W-:Y:S01]  /*4680*/  UMOV UR27, UR11 ;  /* 0x0000000b001b7c82 */ /* 0x000fe20008000000 */
[----:B------:R-:W-:Y:S01]  /*4690*/  UMOV UR26, UR10 ;  /* 0x0000000a001a7c82 */ /* 0x000fe20008000000 */
[----:B------:R-:W-:Y:S01]  /*46a0*/  UMOV UR19, UR11 ;  /* 0x0000000b00137c82 */ /* 0x000fe20008000000 */
[----:B------:R-:W-:Y:S01]  /*46b0*/  UMOV UR18, UR10 ;  /* 0x0000000a00127c82 */ /* 0x000fe20008000000 */
[----:B-1----:R-:W-:Y:S01]  /*46c0*/  UMOV UR44, UR12 ;  /* 0x0000000c002c7c82 */ /* 0x002fe20008000000 */
[----:B------:R1:W-:Y:S01]  /*46d0*/  UTMASTG.4D [UR8], [UR4] ;  /* 0x00000008040073b5 */ /* 0x0003e20008018000 */
[----:B------:R-:W-:Y:S01]  /*46e0*/  UMOV UR36, UR12 ;  /* 0x0000000c00247c82 */ /* 0x000fe20008000000 */
[----:B------:R-:W-:Y:S01]  /*46f0*/  UMOV UR28, UR12 ;  /* 0x0000000c001c7c82 */ /* 0x000fe20008000000 */
[----:B------:R-:W-:Y:S01]  /*4700*/  UMOV UR20, UR12 ;  /* 0x0000000c00147c82 */ /* 0x000fe20008000000 */
[----:B------:R4:W-:Y:S01]  /*4710*/  UTMASTG.4D [UR40], [UR4] ;  /* 0x00000028040073b5 */ /* 0x0009e20008018000 */
[----:B------:R4:W-:Y:S01]  /*4720*/  UTMASTG.4D [UR32], [UR4] ;  /* 0x00000020040073b5 */ /* 0x0009e20008018000 */
[----:B-1----:R-:W-:-:S02]  /*4730*/  UMOV UR8, UR37 ;  /* 0x0000002500087c82 */ /* 0x002fc40008000000 */
[----:B------:R4:W-:Y:S01]  /*4740*/  UTMASTG.4D [UR8], [UR6] ;  /* 0x00000008060073b5 */ /* 0x0009e20008018000 */
[----:B------:R4:W-:Y:S01]  /*4750*/  UTMASTG.4D [UR24], [UR6] ;  /* 0x00000018060073b5 */ /* 0x0009e20008018000 */
[----:B------:R4:W-:Y:S02]  /*4760*/  UTMASTG.4D [UR16], [UR6] ;  /* 0x00000010060073b5 */ /* 0x0009e40008018000 */
[----:B----4-:R0:W-:Y:S02]  /*4770*/  UTMACMDFLUSH ;  /* 0x00000000000079b7 */ /* 0x0101e40000000000 */
.L_x_30:
[----:B------:R-:W-:Y:S05]  /*4780*/  BSYNC B0 ;  /* 0x0000000000007941 */ /* 0x000fea0003800000 */
.L_x_29:
[----:B------:R-:W-:-:S04]  /*4790*/  DEPBAR.LE SB0, 0x0 ;  /* 0x000080000000791a */ /* 0x000fc80000000000 */
[----:B------:R-:W-:Y:S05]  /*47a0*/  EXIT ;  /* 0x000000000000794d */ /* 0x000fea0003800000 */
.L_x_4:
[----:B------:R-:W-:-:S08]  /*47b0*/  NOP ;  /* 0x0000000000007918 */ /* 0x000fd00000000000 */
[----:B------:R-:W1:-:S00]  /*47c0*/  USETMAXREG.DEALLOC.CTAPOOL 0x20 ;  /* 0x00000020000079c8 */ /* 0x000e4000080e0500 */
[----:B-1----:R-:W-:Y:S01]  /*47d0*/  LOP3.LUT R0, R0, 0x3, RZ, 0xc0, !PT ;  /* 0x0000000300007812 */ /* 0x002fe200078ec0ff */
[----:B------:R-:W-:-:S05]  /*47e0*/  IMAD.MOV.U32 R2, RZ, RZ, RZ ;  /* 0x000000ffff027224 */ /* 0x000fca00078e00ff */
[----:B------:R-:W1:Y:S02]  /*47f0*/  SHFL.IDX PT, R0, R0, RZ, 0x1f ;  /* 0x00001fff00007589 */ /* 0x000e6400000e0000 */
[----:B-1----:R-:W-:-:S13]  /*4800*/  ISETP.NE.AND P0, PT, R0, RZ, PT ;  /* 0x000000ff0000720c */ /* 0x002fda0003f05270 */
[----:B------:R-:W-:Y:S05]  /*4810*/  @!P0 BRA `(.L_x_31) ;  /* 0x0000000c00b88947 */ /* 0x000fea0003800000 */
[----:B------:R-:W-:-:S13]  /*4820*/  ISETP.NE.AND P0, PT, R0, 0x1, PT ;  /* 0x000000010000780c */ /* 0x000fda0003f05270 */
[----:B------:R-:W-:Y:S05]  /*4830*/  @P0 EXIT ;  /* 0x000000000000094d */ /* 0x000fea0003800000 */
[----:B------:R-:W1:Y:S02]  /*4840*/  S2UR UR12, SR_CTAID.Z ;  /* 0x00000000000c79c3 */ /* 0x000e640000002700 */
[----:B-1----:R-:W-:-:S13]  /*4850*/  ISETP.LE.AND P0, PT, RZ, UR12, PT ;  /* 0x0000000cff007c0c */ /* 0x002fda000bf03270 */
[----:B------:R-:W-:Y:S05]  /*4860*/  @!P0 EXIT ;  /* 0x000000000000894d */ /* 0x000fea0003800000 */
[----:B------:R-:W1:Y:S01]  /*4870*/  S2UR UR7, SR_CTAID.Y ;  /* 0x00000000000779c3 */ /* 0x000e620000002600 */
[----:B------:R-:W-:Y:S01]  /*4880*/  ULDC.64 UR8, c[0x0][0x2d8] ;  /* 0x0000b60000087ab9 */ /* 0x000fe20000000a00 */
[----:B------:R-:W-:Y:S01]  /*4890*/  ULDC.64 UR10, c[0x0][0x2e0] ;  /* 0x0000b800000a7ab9 */ /* 0x000fe20000000a00 */
[----:B------:R-:W-:-:S05]  /*48a0*/  ELECT P0, URZ, PT ;  /* 0x00000000003f782f */ /* 0x000fca0003800000 */
[----:B------:R-:W2:Y:S01]  /*48b0*/  LDC R2, c[0x0][0x280] ;  /* 0x0000a000ff027b82 */ /* 0x000ea20000000800 */
[----:B-1----:R-:W-:-:S04]  /*48c0*/  USHF.R.S32.HI UR4, URZ, 0x1f, UR7 ;  /* 0x0000001f3f047899 */ /* 0x002fc80008011407 */
[----:B------:R-:W-:Y:S02]  /*48d0*/  UIMAD UR6, UR4, UR8, URZ ;  /* 0x00000008040672a4 */ /* 0x000fe4000f8e023f */
[----:B------:R-:W-:Y:S01]  /*48e0*/  UIMAD.WIDE.U32 UR4, UR7, UR8, URZ ;  /* 0x00000008070472a5 */ /* 0x000fe2000f8e003f */
[----:B--2---:R-:W-:Y:S01]  /*48f0*/  ISETP.GE.AND P1, PT, R2, 0x1, PT ;  /* 0x000000010200780c */ /* 0x004fe20003f26270 */
[----:B------:R-:W-:Y:S02]  /*4900*/  UIMAD UR7, UR7, UR9, UR6 ;  /* 0x00000009070772a4 */ /* 0x000fe4000f8e0206 */
[----:B------:R-:W-:Y:S02]  /*4910*/  USHF.R.S32.HI UR6, URZ, 0x1f, UR12 ;  /* 0x0000001f3f067899 */ /* 0x000fe4000801140c */
[----:B------:R-:W-:Y:S02]  /*4920*/  UIADD3 UR5, UR5, UR7, URZ ;  /* 0x0000000705057290 */ /* 0x000fe4000fffe03f */
[----:B------:R-:W-:-:S04]  /*4930*/  UIMAD UR6, UR6, UR10, URZ ;  /* 0x0000000a060672a4 */ /* 0x000fc8000f8e023f */
[----:B------:R-:W-:Y:S02]  /*4940*/  UIMAD UR8, UR12, UR11, UR6 ;  /* 0x0000000b0c0872a4 */ /* 0x000fe4000f8e0206 */
[----:B------:R-:W-:Y:S01]  /*4950*/  UIMAD.WIDE.U32 UR6, UR12, UR10, UR4 ;  /* 0x0000000a0c0672a5 */ /* 0x000fe2000f8e0004 */
[----:B------:R-:W-:Y:S11]  /*4960*/  @!P1 EXIT ;  /* 0x000000000000994d */ /* 0x000ff60003800000 */
[C---:B------:R-:W-:Y:S01]  /*4970*/  VIADD R0, R2.reuse, 0x3f ;  /* 0x0000003f02007836 */ /* 0x040fe20000000000 */
[----:B------:R-:W-:Y:S01]  /*4980*/  ISETP.GE.AND P1, PT, R2, 0x41, PT ;  /* 0x000000410200780c */ /* 0x000fe20003f26270 */
[----:B------:R-:W-:Y:S01]  /*4990*/  UIADD3 UR8, UR7, UR8, URZ ;  /* 0x0000000807087290 */ /* 0x000fe2000fffe03f */
[----:B------:R-:W-:Y:S02]  /*49a0*/  UMOV UR4, URZ ;  /* 0x0000003f00047c82 */ /* 0x000fe40008000000 */
[----:B------:R-:W-:-:S04]  /*49b0*/  SHF.R.S32.HI R3, RZ, 0x1f, R0 ;  /* 0x0000001fff037819 */ /* 0x000fc80000011400 */
[----:B------:R-:W-:-:S04]  /*49c0*/  LEA.HI R3, R3, R0, RZ, 0x6 ;  /* 0x0000000003037211 */ /* 0x000fc800078f30ff */
[----:B------:R-:W-:-:S04]  /*49d0*/  SHF.R.S32.HI R0, RZ, 0x6, R3 ;  /* 0x00000006ff007819 */ /* 0x000fc80000011403 */
[----:B------:R-:W-:-:S04]  /*49e0*/  VIMNMX R0, R0, 0x1, !PT ;  /* 0x0000000100007848 */ /* 0x000fc80007fe0100 */
[----:B------:R-:W-:Y:S01]  /*49f0*/  LOP3.LUT R3, R0, 0x1, RZ, 0xc0, !PT ;  /* 0x0000000100037812 */ /* 0x000fe200078ec0ff */
[----:B------:R-:W-:Y:S06]  /*4a00*/  @!P1 BRA `(.L_x_32) ;  /* 0x0000000800209947 */ /* 0x000fec0003800000 */
[----:B------:R-:W-:Y:S01]  /*4a10*/  ULDC.64 UR20, c[0x0][0x2c0] ;  /* 0x0000b00000147ab9 */ /* 0x000fe20000000a00 */
[----:B------:R-:W-:Y:S01]  /*4a20*/  IMAD.IADD R0, R0, 0x1, -R3 ;  /* 0x0000000100007824 */ /* 0x000fe200078e0a03 */
[----:B------:R-:W-:Y:S01]  /*4a30*/  ULEA UR20, UP0, UR6, UR20, 0x2 ;  /* 0x0000001406147291 */ /* 0x000fe2000f80103f */
[----:B------:R-:W-:Y:S01]  /*4a40*/  UMOV UR4, URZ ;  /* 0x0000003f00047c82 */ /* 0x000fe20008000000 */
[----:B------:R-:W-:Y:S02]  /*4a50*/  UMOV UR5, URZ ;  /* 0x0000003f00057c82 */ /* 0x000fe40008000000 */
[----:B------:R-:W-:Y:S02]  /*4a60*/  ULEA.HI.X UR21, UR6, UR21, UR8, 0x2, UP0 ;  /* 0x0000001506157291 */ /* 0x000fe400080f1408 */
[----:B------:R-:W-:Y:S02]  /*4a70*/  UIADD3 UR12, UP0, UR20, 0x4000, URZ ;  /* 0x00004000140c7890 */ /* 0x000fe4000ff1e03f */
[----:B------:R-:W-:-:S02]  /*4a80*/  UIADD3 UR14, UP1, UR20, 0x8000, URZ ;  /* 0x00008000140e7890 */ /* 0x000fc4000ff3e03f */
[----:B------:R-:W-:Y:S02]  /*4a90*/  UIADD3 UR16, UP2, UR20, 0xc000, URZ ;  /* 0x0000c00014107890 */ /* 0x000fe4000ff5e03f */
[----:B------:R-:W-:Y:S02]  /*4aa0*/  UIADD3 UR18, UP3, UR20, 0x10000, URZ ;  /* 0x0001000014127890 */ /* 0x000fe4000ff7e03f */
[----:B------:R-:W-:Y:S02]  /*4ab0*/  UIADD3 UR20, UP4, UR20, 0x14000, URZ ;  /* 0x0001400014147890 */ /* 0x000fe4000ff9e03f */
[----:B------:R-:W-:Y:S02]  /*4ac0*/  UIADD3.X UR13, URZ, UR21, URZ, UP0, !UPT ;  /* 0x000000153f0d7290 */ /* 0x000fe400087fe43f */
[----:B------:R-:W-:Y:S02]  /*4ad0*/  UIADD3.X UR15, URZ, UR21, URZ, UP1, !UPT ;  /* 0x000000153f0f7290 */ /* 0x000fe40008ffe43f */
[----:B------:R-:W-:-:S02]  /*4ae0*/  UIADD3.X UR17, URZ, UR21, URZ, UP2, !UPT ;  /* 0x000000153f117290 */ /* 0x000fc400097fe43f */
[----:B------:R-:W-:Y:S02]  /*4af0*/  UIADD3.X UR19, URZ, UR21, URZ, UP3, !UPT ;  /* 0x000000153f137290 */ /* 0x000fe40009ffe43f */
[----:B------:R-:W-:Y:S01]  /*4b00*/  UIADD3.X UR21, URZ, UR21, URZ, UP4, !UPT ;  /* 0x000000153f157290 */ /* 0x000fe2000a7fe43f */
[----:B------:R-:W-:-:S11]  /*4b10*/  ULDC.64 UR24, c[0x0][0x2c0] ;  /* 0x0000b00000187ab9 */ /* 0x000fd60000000a00 */
.L_x_53:
[----:B------:R-:W-:Y:S01]  /*4b20*/  UIMAD UR10, UR4, 0x6000, URZ ;  /* 0x00006000040a78a4 */ /* 0x000fe2000f8e023f */
[----:B------:R-:W-:Y:S01]  /*4b30*/  BAR.SYNC.DEFER_BLOCKING 0xd, 0xa0 ;  /* 0x0342800000007b1d */ /* 0x000fe20000010000 */
[----:B------:R-:W-:Y:S02]  /*4b40*/  UIMAD UR9, UR5, 0x3000, URZ ;  /* 0x00003000050978a4 */ /* 0x000fe4000f8e023f */
[----:B------:R-:W-:Y:S02]  /*4b50*/  UIMAD.WIDE UR28, UR10, 0x4, UR12 ;  /* 0x000000040a1c78a5 */ /* 0x000fe4000f8e020c */
[----:B------:R-:W-:Y:S01]  /*4b60*/  UIMAD.WIDE UR26, UR10, 0x4, UR14 ;  /* 0x000000040a1a78a5 */ /* 0x000fe2000f8e020e */
[----:B------:R-:W-:Y:S01]  /*4b70*/  BSSY B0, `(.L_x_33) ;  /* 0x0000012000007945 */ /* 0x000fe20003800000 */
[----:B------:R-:W-:Y:S02]  /*4b80*/  UIMAD.WIDE UR30, UR10, 0x4, UR16 ;  /* 0x000000040a1e78a5 */ /* 0x000fe4000f8e0210 */
[----:B------:R-:W-:-:S02]  /*4b90*/  UIMAD.WIDE UR32, UR10, 0x4, UR18 ;  /* 0x000000040a2078a5 */ /* 0x000fc4000f8e0212 */
[----:B------:R-:W-:Y:S01]  /*4ba0*/  UIMAD.WIDE UR10, UR10, 0x4, UR20 ;  /* 0x000000040a0a78a5 */ /* 0x000fe2000f8e0214 */
[----:B------:R-:W-:Y:S11]  /*4bb0*/  @!P0 BRA `(.L_x_34) ;  /* 0x0000000000348947 */ /* 0x000ff60003800000 */
[----:B------:R-:W1:Y:S01]  /*4bc0*/  S2UR UR23, SR_CgaCtaId ;  /* 0x00000000001779c3 */ /* 0x000e620000008800 */
[----:B------:R-:W-:Y:S01]  /*4bd0*/  UIADD3 UR34, UP0, UR9, UR6, URZ ;  /* 0x0000000609227290 */ /* 0x000fe2000ff1e03f */
[----:B------:R-:W-:-:S03]  /*4be0*/  UMOV UR22, 0x400 ;  /* 0x0000040000167882 */ /* 0x000fc60000000000 */
[----:B------:R-:W-:Y:S02]  /*4bf0*/  ULEA.HI.X.SX32 UR35, UR9, UR8, 0x1, UP0 ;  /* 0x0000000809237291 */ /* 0x000fe400080f0e3f */
[----:B------:R-:W-:-:S04]  /*4c00*/  ULEA UR36, UP0, UR34, UR24, 0x2 ;  /* 0x0000001822247291 */ /* 0x000fc8000f80103f */
[----:B------:R-:W-:-:S03]  /*4c10*/  ULEA.HI.X UR37, UR34, UR25, UR35, 0x2, UP0 ;  /* 0x0000001922257291 */ /* 0x000fc600080f1423 */
[----:B------:R-:W-:Y:S01]  /*4c20*/  UMOV UR34, 0x0 ;  /* 0x0000000000227882 */ /* 0x000fe20000000000 */
[----:B------:R-:W-:Y:S01]  /*4c30*/  UMOV UR35, 0x14f00000 ;  /* 0x14f0000000237882 */ /* 0x000fe20000000000 */
[----:B-1----:R-:W-:-:S03]  /*4c40*/  ULEA UR22, UR23, UR22, 0x18 ;  /* 0x0000001617167291 */ /* 0x002fc6000f8ec03f */
[----:B------:R-:W-:Y:S01]  /*4c50*/  UMOV UR23, 0x400 ;  /* 0x0000040000177882 */ /* 0x000fe20000000000 */
[----:B------:R-:W-:-:S09]  /*4c60*/  UIADD3 UR22, UR22, 0x12000, URZ ;  /* 0x0001200016167890 */ /* 0x000fd2000fffe03f */
[----:B------:R1:W-:Y:S02]  /*4c70*/  UBLKRED.G.S.ADD.F32.RN [UR36], [UR22], UR23, desc[UR34] ;  /* 0x00002224160073bb */ /* 0x0003e400080a1417 */
[----:B-1----:R0:W-:Y:S02]  /*4c80*/  UTMACMDFLUSH ;  /* 0x00000000000079b7 */ /* 0x0021e40000000000 */
.L_x_34:
[----:B------:R-:W-:Y:S05]  /*4c90*/  BSYNC B0 ;  /* 0x0000000000007941 */ /* 0x000fea0003800000 */
.L_x_33:
[----:B------:R-:W-:Y:S06]  /*4ca0*/  BAR.SYNC.DEFER_BLOCKING 0xe, 0xa0 ;  /* 0x0382800000007b1d */ /* 0x000fec0000010000 */
[----:B------:R-:W-:Y:S04]  /*4cb0*/  BSSY B0, `(.L_x_35) ;  /* 0x000000b000007945 */ /* 0x000fe80003800000 */
[----:B------:R-:W-:Y:S05]  /*4cc0*/  @!P0 BRA `(.L_x_36) ;  /* 0x0000000000248947 */ /* 0x000fea0003800000 */
[----:B------:R-:W1:Y:S01]  /*4cd0*/  S2UR UR23, SR_CgaCtaId ;  /* 0x00000000001779c3 */ /* 0x000e620000008800 */
[----:B------:R-:W-:Y:S01]  /*4ce0*/  UMOV UR22, 0x400 ;  /* 0x0000040000167882 */ /* 0x000fe20000000000 */
[----:B------:R-:W-:Y:S01]  /*4cf0*/  UMOV UR34, 0x0 ;  /* 0x0000000000227882 */ /* 0x000fe20000000000 */
[----:B------:R-:W-:Y:S01]  /*4d00*/  UMOV UR35, 0x14f00000 ;  /* 0x14f0000000237882 */ /* 0x000fe20000000000 */
[----:B-1----:R-:W-:-:S03]  /*4d10*/  ULEA UR22, UR23, UR22, 0x18 ;  /* 0x0000001617167291 */ /* 0x002fc6000f8ec03f */
[----:B------:R-:W-:Y:S01]  /*4d20*/  UMOV UR23, 0x400 ;  /* 0x0000040000177882 */ /* 0x000fe20000000000 */
[----:B------:R-:W-:-:S09]  /*4d30*/  UIADD3 UR22, UR22, 0x16000, URZ ;  /* 0x0001600016167890 */ /* 0x000fd2000fffe03f */
[----:B------:R1:W-:Y:S02]  /*4d40*/  UBLKRED.G.S.ADD.F32.RN [UR28], [UR22], UR23, desc[UR34] ;  /* 0x0000221c160073bb */ /* 0x0003e400080a1417 */
[----:B-1----:R0:W-:Y:S02]  /*4d50*/  UTMACMDFLUSH ;  /* 0x00000000000079b7 */ /* 0x0021e40000000000 */
.L_x_36:
[----:B------:R-:W-:Y:S05]  /*4d60*/  BSYNC B0 ;  /* 0x0000000000007941 */ /* 0x000fea0003800000 */
.L_x_35:
        /* <DEDUP_REMOVED lines=10> */
[----:B------:R1:W-:Y:S01]  /*4e10*/  UBLKRED.G.S.ADD.F32.RN [UR26], [UR22], UR23, desc[UR28] ;  /* 0x00001c1a160073bb */ /* 0x0003e200080a1417 */
[----:B------:R0:W-:Y:S01]  /*4e20*/  UTMACMDFLUSH ;  /* 0x00000000000079b7 */ /* 0x0001e20000000000 */
[----:B-1----:R-:W-:-:S04]  /*4e30*/  DEPBAR.LE SB0, 0x2 ;  /* 0x000080800000791a */ /* 0x002fc80000000000 */
.L_x_38:
[----:B------:R-:W-:Y:S05]  /*4e40*/  BSYNC B0 ;  /* 0x0000000000007941 */ /* 0x000fea0003800000 */
.L_x_37:
[----:B------:R-:W-:Y:S06]  /*4e50*/  BAR.ARV 0xa, 0xa0 ;  /* 0x0282800000007b1d */ /* 0x000fec0000002000 */
[----:B------:R-:W-:Y:S04]  /*4e60*/  BSSY B0, `(.L_x_39) ;  /* 0x0000003000007945 */ /* 0x000fe80003800000 */
[----:B------:R-:W-:Y:S05]  /*4e70*/  @!P0 BRA `(.L_x_40) ;  /* 0x0000000000048947 */ /* 0x000fea0003800000 */
[----:B------:R-:W-:-:S04]  /*4e80*/  DEPBAR.LE SB0, 0x1 ;  /* 0x000080400000791a */ /* 0x000fc80000000000 */
.L_x_40:
[----:B------:R-:W-:Y:S05]  /*4e90*/  BSYNC B0 ;  /* 0x0000000000007941 */ /* 0x000fea0003800000 */
.L_x_39:
[----:B------:R-:W-:Y:S06]  /*4ea0*/  BAR.ARV 0xb, 0xa0 ;  /* 0x02c2800000007b1d */ /* 0x000fec0000002000 */
[----:B------:R-:W-:Y:S04]  /*4eb0*/  BSSY B0, `(.L_x_41) ;  /* 0x0000003000007945 */ /* 0x000fe80003800000 */
[----:B------:R-:W-:Y:S05]  /*4ec0*/  @!P0 BRA `(.L_x_42) ;  /* 0x0000000000048947 */ /* 0x000fea0003800000 */
[----:B------:R-:W-:-:S04]  /*4ed0*/  DEPBAR.LE SB0, 0x0 ;  /* 0x000080000000791a */ /* 0x000fc80000000000 */
.L_x_42:
[----:B------:R-:W-:Y:S05]  /*4ee0*/  BSYNC B0 ;  /* 0x0000000000007941 */ /* 0x000fea0003800000 */
.L_x_41:
[----:B------:R-:W-:Y:S06]  /*4ef0*/  BAR.ARV 0xc, 0xa0 ;  /* 0x0302800000007b1d */ /* 0x000fec0000002000 */
[----:B------:R-:W-:Y:S02]  /*4f00*/  BSSY B0, `(.L_x_43) ;  /* 0x000000c000007945 */ /* 0x000fe40003800000 */
[----:B------:R-:W-:Y:S06]  /*4f10*/  BAR.SYNC.DEFER_BLOCKING 0xd, 0xa0 ;  /* 0x0342800000007b1d */ /* 0x000fec0000010000 */
        /* <DEDUP_REMOVED lines=10> */
.L_x_44:
[----:B------:R-:W-:Y:S05]  /*4fc0*/  BSYNC B0 ;  /* 0x0000000000007941 */ /* 0x000fea0003800000 */
.L_x_43:
        /* <DEDUP_REMOVED lines=12> */
.L_x_46:
[----:B------:R-:W-:Y:S05]  /*5090*/  BSYNC B0 ;  /* 0x0000000000007941 */ /* 0x000fea0003800000 */
.L_x_45:
        /* <DEDUP_REMOVED lines=13> */
.L_x_48:
[----:B------:R-:W-:Y:S05]  /*5170*/  BSYNC B0 ;  /* 0x0000000000007941 */ /* 0x000fea0003800000 */
.L_x_47:
[----:B------:R-:W-:Y:S06]  /*5180*/  BAR.ARV 0xa, 0xa0 ;  /* 0x0282800000007b1d */ /* 0x000fec0000002000 */
[----:B------:R-:W-:Y:S04]  /*5190*/  BSSY B0, `(.L_x_49) ;  /* 0x0000003000007945 */ /* 0x000fe80003800000 */
[----:B------:R-:W-:Y:S05]  /*51a0*/  @!P0 BRA `(.L_x_50) ;  /* 0x0000000000048947 */ /* 0x000fea0003800000 */
[----:B------:R-:W-:-:S04]  /*51b0*/  DEPBAR.LE SB0, 0x1 ;  /* 0x000080400000791a */ /* 0x000fc80000000000 */
.L_x_50:
[----:B------:R-:W-:Y:S05]  /*51c0*/  BSYNC B0 ;  /* 0x0000000000007941 */ /* 0x000fea0003800000 */
.L_x_49:
[----:B------:R-:W-:Y:S01]  /*51d0*/  VIADD R0, R0, 0xfffffffe ;  /* 0xfffffffe00007836 */ /* 0x000fe20000000000 */
[----:B------:R-:W-:Y:S06]  /*51e0*/  BAR.ARV 0xb, 0xa0 ;  /* 0x02c2800000007b1d */ /* 0x000fec0000002000 */
[----:B------:R-:W-:Y:S01]  /*51f0*/  BSSY B0, `(.L_x_51) ;  /* 0x0000004000007945 */ /* 0x000fe20003800000 */
[----:B------:R-:W-:-:S03]  /*5200*/  ISETP.NE.AND P1, PT, R0, RZ, PT ;  /* 0x000000ff0000720c */ /* 0x000fc60003f25270 */
[----:B------:R-:W-:Y:S10]  /*5210*/  @!P0 BRA `(.L_x_52) ;  /* 0x0000000000048947 */ /* 0x000ff40003800000 */
[----:B------:R-:W-:-:S04]  /*5220*/  DEPBAR.LE SB0, 0x0 ;  /* 0x000080000000791a */ /* 0x000fc80000000000 */
.L_x_52:
[----:B------:R-:W-:Y:S05]  /*5230*/  BSYNC B0 ;  /* 0x0000000000007941 */ /* 0x000fea0003800000 */
.L_x_51:
[----:B------:R-:W-:Y:S06]  /*5240*/  BAR.ARV 0xc, 0xa0 ;  /* 0x0302800000007b1d */ /* 0x000fec0000002000 */
[----:B------:R-:W-:Y:S02]  /*5250*/  UIADD3 UR5, UR5, 0x2, URZ ;  /* 0x0000000205057890 */ /* 0x000fe4000fffe03f */
[----:B------:R-:W-:Y:S01]  /*5260*/  UIADD3 UR4, UR4, 0x1, URZ ;  /* 0x0000000104047890 */ /* 0x000fe2000fffe03f */
[----:B------:R-:W-:Y:S11]  /*5270*/  @P1 BRA `(.L_x_53) ;  /* 0xfffffff800281947 */ /* 0x000ff6000383ffff */
[----:B------:R-:W-:-:S12]  /*5280*/  UIADD3 UR4, UR9, 0x6000, URZ ;  /* 0x0000600009047890 */ /* 0x000fd8000fffe03f */
.L_x_32:
[----:B------:R-:W-:-:S13]  /*5290*/  ISETP.NE.AND P1, PT, R3, RZ, PT ;  /* 0x000000ff0300720c */ /* 0x000fda0003f25270 */
[----:B------:R-:W-:Y:S05]  /*52a0*/  @!P1 EXIT ;  /* 0x000000000000994d */ /* 0x000fea0003800000 */
[----:B------:R-:W-:Y:S06]  /*52b0*/  BAR.SYNC.DEFER_BLOCKING 0xd, 0xa0 ;  /* 0x0342800000007b1d */ /* 0x000fec0000010000 */
[----:B------:R-:W-:Y:S04]  /*52c0*/  BSSY B0, `(.L_x_54) ;  /* 0x0000010000007945 */ /* 0x000fe80003800000 */
[----:B------:R-:W-:Y:S05]  /*52d0*/  @!P0 BRA `(.L_x_55) ;  /* 0x0000000000388947 */ /* 0x000fea0003800000 */
[----:B------:R-:W1:Y:S01]  /*52e0*/  S2UR UR9, SR_CgaCtaId ;  /* 0x00000000000979c3 */ /* 0x000e620000008800 */
[----:B------:R-:W-:Y:S01]  /*52f0*/  UIADD3 UR12, UP0, UR4, UR6, URZ ;  /* 0x00000006040c7290 */ /* 0x000fe2000ff1e03f */
[----:B------:R-:W-:Y:S01]  /*5300*/  UMOV UR5, 0x400 ;  /* 0x0000040000057882 */ /* 0x000fe20000000000 */
[----:B------:R-:W-:Y:S02]  /*5310*/  ULDC.64 UR10, c[0x0][0x2c0] ;  /* 0x0000b000000a7ab9 */ /* 0x000fe40000000a00 */
        /* <DEDUP_REMOVED lines=10> */
.L_x_55:
[----:B------:R-:W-:Y:S05]  /*53c0*/  BSYNC B0 ;  /* 0x0000000000007941 */ /* 0x000fea0003800000 */
.L_x_54:
[----:B------:R-:W-:Y:S06]  /*53d0*/  BAR.SYNC.DEFER_BLOCKING 0xe, 0xa0 ;  /* 0x0382800000007b1d */ /* 0x000fec0000010000 */
[----:B------:R-:W-:Y:S04]  /*53e0*/  BSSY B0, `(.L_x_56) ;  /* 0x0000011000007945 */ /* 0x000fe80003800000 */
[----:B------:R-:W-:Y:S05]  /*53f0*/  @!P0 BRA `(.L_x_57) ;  /* 0x00000000003c8947 */ /* 0x000fea0003800000 */
[----:B------:R-:W1:Y:S01]  /*5400*/  S2UR UR12, SR_CgaCtaId ;  /* 0x00000000000c79c3 */ /* 0x000e620000008800 */
[----:B------:R-:W-:Y:S01]  /*5410*/  UIADD3 UR5, UR4, 0x1000, URZ ;  /* 0x0000100004057890 */ /* 0x000fe2000fffe03f */
[----:B------:R-:W-:Y:S01]  /*5420*/  UMOV UR9, 0x400 ;  /* 0x0000040000097882 */ /* 0x000fe20000000000 */
[----:B------:R-:W-:Y:S02]  /*5430*/  ULDC.64 UR10, c[0x0][0x2c0] ;  /* 0x0000b000000a7ab9 */ /* 0x000fe40000000a00 */
[----:B------:R-:W-:-:S04]  /*5440*/  UIADD3 UR13, UP0, UR5, UR6, URZ ;  /* 0x00000006050d7290 */ /* 0x000fc8000ff1e03f */
        /* <DEDUP_REMOVED lines=10> */
.L_x_57:
[----:B------:R-:W-:Y:S05]  /*54f0*/  BSYNC B0 ;  /* 0x0000000000007941 */ /* 0x000fea0003800000 */
.L_x_56:
        /* <DEDUP_REMOVED lines=19> */
.L_x_59:
[----:B------:R-:W-:Y:S05]  /*5630*/  BSYNC B0 ;  /* 0x0000000000007941 */ /* 0x000fea0003800000 */
.L_x_58:
[----:B------:R-:W-:Y:S06]  /*5640*/  BAR.ARV 0xa, 0xa0 ;  /* 0x0282800000007b1d */ /* 0x000fec0000002000 */
[----:B------:R-:W-:Y:S04]  /*5650*/  BSSY B0, `(.L_x_60) ;  /* 0x0000003000007945 */ /* 0x000fe80003800000 */
[----:B------:R-:W-:Y:S05]  /*5660*/  @!P0 BRA `(.L_x_61) ;  /* 0x0000000000048947 */ /* 0x000fea0003800000 */
[----:B------:R-:W-:-:S04]  /*5670*/  DEPBAR.LE SB0, 0x1 ;  /* 0x000080400000791a */ /* 0x000fc80000000000 */
.L_x_61:
[----:B------:R-:W-:Y:S05]  /*5680*/  BSYNC B0 ;  /* 0x0000000000007941 */ /* 0x000fea0003800000 */
.L_x_60:
[----:B------:R-:W-:Y:S06]  /*5690*/  BAR.ARV 0xb, 0xa0 ;  /* 0x02c2800000007b1d */ /* 0x000fec0000002000 */
[----:B------:R-:W-:Y:S04]  /*56a0*/  BSSY B0, `(.L_x_62) ;  /* 0x0000003000007945 */ /* 0x000fe80003800000 */
[----:B------:R-:W-:Y:S05]  /*56b0*/  @!P0 BRA `(.L_x_63) ;  /* 0x0000000000048947 */ /* 0x000fea0003800000 */
[----:B------:R-:W-:-:S04]  /*56c0*/  DEPBAR.LE SB0, 0x0 ;  /* 0x000080000000791a */ /* 0x000fc80000000000 */
.L_x_63:
[----:B------:R-:W-:Y:S05]  /*56d0*/  BSYNC B0 ;  /* 0x0000000000007941 */ /* 0x000fea0003800000 */
.L_x_62:
[----:B------:R-:W-:Y:S06]  /*56e0*/  BAR.ARV 0xc, 0xa0 ;  /* 0x0302800000007b1d */ /* 0x000fec0000002000 */
[----:B------:R-:W-:Y:S05]  /*56f0*/  EXIT ;  /* 0x000000000000794d */ /* 0x000fea0003800000 */
.L_x_31:
[----:B------:R-:W1:Y:S01]  /*5700*/  S2UR UR29, SR_CTAID.Z ;  /* 0x00000000001d79c3 */ /* 0x000e620000002700 */
[----:B------:R-:W-:Y:S02]  /*5710*/  IMAD.MOV.U32 R12, RZ, RZ, 0x1 ;  /* 0x00000001ff0c7424 */ /* 0x000fe400078e00ff */
[----:B------:R-:W-:Y:S01]  /*5720*/  IMAD.MOV.U32 R4, RZ, RZ, 0x1 ;  /* 0x00000001ff047424 */ /* 0x000fe200078e00ff */
[----:B-1----:R-:W-:-:S13]  /*5730*/  ISETP.LE.AND P0, PT, RZ, UR29, PT ;  /* 0x0000001dff007c0c */ /* 0x002fda000bf03270 */
[----:B------:R-:W-:Y:S05]  /*5740*/  @!P0 BRA `(.L_x_64) ;  /* 0x0000001c00bc8947 */ /* 0x000fea0003800000 */
[----:B------:R-:W1:Y:S01]  /*5750*/  S2R R13, SR_CTAID.Y ;  /* 0x00000000000d7919 */ /* 0x000e620000002600 */
[----:B------:R-:W2:Y:S01]  /*5760*/  LDC.64 R8, c[0x0][0x718] ;  /* 0x0001c600ff087b82 */ /* 0x000ea20000000a00 */
[----:B------:R-:W-:Y:S01]  /*5770*/  ULDC UR4, c[0x0][0x2e8] ;  /* 0x0000ba0000047ab9 */ /* 0x000fe20000000800 */
[----:B------:R-:W-:Y:S01]  /*5780*/  BSSY B0, `(.L_x_64) ;  /* 0x00001eb000007945 */ /* 0x000fe20003800000 */
[----:B------:R-:W3:Y:S01]  /*5790*/  S2R R11, SR_CTAID.Z ;  /* 0x00000000000b7919 */ /* 0x000ee20000002700 */
[----:B------:R-:W-:-:S04]  /*57a0*/  UISETP.NE.AND UP0, UPT, UR4, 0x1, UPT ;  /* 0x000000010400788c */ /* 0x000fc8000bf05270 */
[----:B------:R-:W2:Y:S07]  /*57b0*/  S2UR UR28, SR_CTAID.Y ;  /* 0x00000000001c79c3 */ /* 0x000eae0000002600 */
[----:B------:R-:W-:Y:S01]  /*57c0*/  @UP0 ULDC UR6, c[0x0][0x2ec] ;  /* 0x0000bb0000060ab9 */ /* 0x000fe20000000800 */
[----:B------:R-:W4:Y:S01]  /*57d0*/  LDC.64 R14, c[0x0][0x720] ;  /* 0x0001c800ff0e7b82 */ /* 0x000f220000000a00 */
[----:B------:R-:W-:-:S07]  /*57e0*/  @UP0 ULDC UR8, c[0x0][0x2f0] ;  /* 0x0000bc0000080ab9 */ /* 0x000fce0000000800 */
[----:B------:R-:W5:Y:S01]  /*57f0*/  LDC.64 R4, c[0x0][0x700] ;  /* 0x0001c000ff047b82 */ /* 0x000f620000000a00 */
[----:B-1----:R-:W-:-:S07]  /*5800*/  SHF.R.S32.HI R13, RZ, 0x1f, R13 ;  /* 0x0000001fff0d7819 */ /* 0x002fce000001140d */
[----:B------:R-:W1:Y:S01]  /*5810*/  LDC.64 R6, c[0x0][0x730] ;  /* 0x0001cc00ff067b82 */ /* 0x000e620000000a00 */
[----:B--2---:R-:W-:Y:S01]  /*5820*/  IMAD.WIDE.U32 R2, R8, UR28, RZ ;  /* 0x0000001c08027c25 */ /* 0x004fe2000f8e00ff */
[----:B------:R-:W-:Y:S01]  /*5830*/  UIMAD.WIDE.U32 UR6, UR28, UR6, URZ ;  /* 0x000000061c0672a5 */ /* 0x000fe2000f8e003f */
[----:B---3--:R-:W-:Y:S01]  /*5840*/  SHF.R.S32.HI R11, RZ, 0x1f, R11 ;  /* 0x0000001fff0b7819 */ /* 0x008fe2000001140b */
[----:B------:R-:W-:Y:S01]  /*5850*/  UMOV UR36, UR28 ;  /* 0x0000001c00247c82 */ /* 0x000fe20008000000 */
[----:B------:R-:W-:Y:S01]  /*5860*/  IMAD R0, R13, R8, RZ ;  /* 0x000000080d007224 */ /* 0x000fe200078e02ff */
[----:B------:R-:W-:-:S03]  /*5870*/  @UP0 USHF.R.U32.HI UR36, URZ, UR8, UR7 ;  /* 0x000000083f240299 */ /* 0x000fc60008011607 */
[----:B------:R-:W-:Y:S02]  /*5880*/  IMAD R9, R9, UR28, R0 ;  /* 0x0000001c09097c24 */ /* 0x000fe4000f8e0200 */
[----:B----4-:R-:W-:Y:S02]  /*5890*/  IMAD R0, R11, R14, RZ ;  /* 0x0000000e0b007224 */ /* 0x010fe400078e02ff */
[----:B------:R-:W-:Y:S02]  /*58a0*/  IMAD.IADD R3, R3, 0x1, R9 ;  /* 0x0000000103037824 */ /* 0x000fe400078e0209 */
[----:B------:R-:W2:Y:S01]  /*58b0*/  LDC.64 R8, c[0x0][0x738] ;  /* 0x0001ce00ff087b82 */ /* 0x000ea20000000a00 */
[----:B------:R-:W-:Y:S02]  /*58c0*/  IMAD R15, R15, UR29, R0 ;  /* 0x0000001d0f0f7c24 */ /* 0x000fe4000f8e0200 */
[----:B------:R-:W-:-:S04]  /*58d0*/  IMAD.WIDE.U32 R2, R14, UR29, R2 ;  /* 0x0000001d0e027c25 */ /* 0x000fc8000f8e0002 */
[----:B------:R-:W-:Y:S01]  /*58e0*/  IMAD.IADD R0, R3, 0x1, R15 ;  /* 0x0000000103007824 */ /* 0x000fe200078e020f */
[----:B-----5:R-:W-:Y:S01]  /*58f0*/  LEA R4, P0, R2, R4, 0x2 ;  /* 0x0000000402047211 */ /* 0x020fe200078010ff */
[----:B-1----:R-:W-:-:S03]  /*5900*/  IMAD R10, R13, R6, RZ ;  /* 0x000000060d0a7224 */ /* 0x002fc600078e02ff */
[----:B------:R-:W-:Y:S02]  /*5910*/  LEA.HI.X R0, R2, R5, R0, 0x2, P0 ;  /* 0x0000000502007211 */ /* 0x000fe400000f1400 */
[----:B------:R-:W-:Y:S01]  /*5920*/  ELECT P0, URZ, PT ;  /* 0x00000000003f782f */ /* 0x000fe20003800000 */
[----:B------:R-:W-:Y:S01]  /*5930*/  IMAD R3, R7, UR28, R10 ;  /* 0x0000001c07037c24 */ /* 0x000fe2000f8e020a */
[----:B------:R-:W-:Y:S01]  /*5940*/  R2UR UR4, R4 ;  /* 0x00000000040472ca */ /* 0x000fe200000e0000 */
[----:B------:R-:W-:Y:S01]  /*5950*/  IMAD.WIDE.U32 R6, R6, UR28, RZ ;  /* 0x0000001c06067c25 */ /* 0x000fe2000f8e00ff */
[----:B------:R-:W-:-:S03]  /*5960*/  R2UR UR5, R0 ;  /* 0x00000000000572ca */ /* 0x000fc600000e0000 */
[----:B------:R-:W-:Y:S02]  /*5970*/  IMAD.IADD R7, R7, 0x1, R3 ;  /* 0x0000000107077824 */ /* 0x000fe400078e0203 */
[----:B------:R-:W-:Y:S02]  /*5980*/  IMAD.MOV.U32 R2, RZ, RZ, RZ ;  /* 0x000000ffff027224 */ /* 0x000fe400078e00ff */
[----:B--2---:R-:W-:Y:S02]  /*5990*/  IMAD R0, R11, R8, RZ ;  /* 0x000000080b007224 */ /* 0x004fe400078e02ff */
[----:B------:R-:W-:-:S04]  /*59a0*/  IMAD.WIDE.U32 R6, R8, UR29, R6 ;  /* 0x0000001d08067c25 */ /* 0x000fc8000f8e0006 */
[----:B------:R-:W-:Y:S02]  /*59b0*/  IMAD R9, R9, UR29, R0 ;  /* 0x0000001d09097c24 */ /* 0x000fe4000f8e0200 */
[----:B------:R-:W-:Y:S01]  /*59c0*/  IMAD.MOV.U32 R4, RZ, RZ, 0x1 ;  /* 0x00000001ff047424 */ /* 0x000fe200078e00ff */
[----:B------:R-:W-:Y:S06]  /*59d0*/  @!P0 BRA `(.L_x_65) ;  /* 0x0000001c00148947 */ /* 0x000fec0003800000 */
[----:B------:R-:W1:Y:S01]  /*59e0*/  S2R R3, SR_CgaCtaId ;  /* 0x0000000000037919 */ /* 0x000e620000008800 */
[----:B------:R-:W-:Y:S01]  /*59f0*/  IMAD.MOV.U32 R10, RZ, RZ, 0x1 ;  /* 0x00000001ff0a7424 */ /* 0x000fe200078e00ff */
[----:B------:R-:W-:Y:S01]  /*5a00*/  MOV R0, 0x400 ;  /* 0x0000040000007802 */ /* 0x000fe20000000f00 */
[----:B------:R-:W-:Y:S01]  /*5a10*/  IMAD.IADD R11, R7, 0x1, R9 ;  /* 0x00000001070b7824 */ /* 0x000fe200078e0209 */
[----:B------:R-:W2:Y:S02]  /*5a20*/  S2R R16, SR_TID.X ;  /* 0x0000000000107919 */ /* 0x000ea40000002100 */
[----:B------:R-:W-:Y:S01]  /*5a30*/  SHF.L.U32 R10, R10, 0x1f, RZ ;  /* 0x0000001f0a0a7819 */ /* 0x000fe200000006ff */
[----:B------:R-:W3:Y:S01]  /*5a40*/  S2R R2, SR_CTAID.X ;  /* 0x0000000000027919 */ /* 0x000ee20000002500 */
[----:B-1----:R-:W-:-:S04]  /*5a50*/  LEA R0, R3, R0, 0x18 ;  /* 0x0000000003007211 */ /* 0x002fc800078ec0ff */
[----:B------:R-:W1:Y:S01]  /*5a60*/  SYNCS.PHASECHK.TRANS64.TRYWAIT P1, [R0+URZ+0x36420], R10 ;  /* 0x0364200a000075a7 */ /* 0x000e62000802017f */
[----:B--2---:R-:W-:Y:S01]  /*5a70*/  LOP3.LUT P0, RZ, R16, 0x7f, RZ, 0xc0, !PT ;  /* 0x0000007f10ff7812 */ /* 0x004fe2000780c0ff */
[----:B-1-3--:R-:W-:-:S12]  /*5a80*/  @!P1 BRA `(.L_x_66) ;  /* 0x0000001c00d09947 */ /* 0x00afd80003800000 */
.L_x_95:
[----:B------:R-:W-:Y:S02]  /*5a90*/  IMAD.MOV.U32 R12, RZ, RZ, 0x1 ;  /* 0x00000001ff0c7424 */ /* 0x000fe400078e00ff */
[----:B------:R-:W-:Y:S01]  /*5aa0*/  IMAD R4, R2, 0x60, RZ ;  /* 0x0000006002047824 */ /* 0x000fe200078e02ff */
[----:B------:R-:W-:Y:S06]  /*5ab0*/  @P0 BRA `(.L_x_67) ;  /* 0x0000000000180947 */ /* 0x000fec0003800000 */
[----:B------:R-:W2:Y:S01]  /*5ac0*/  S2R R5, SR_TID.X ;  /* 0x0000000000057919 */ /* 0x000ea20000002100 */
[----:B------:R-:W-:-:S04]  /*5ad0*/  IMAD.MOV.U32 R3, RZ, RZ, 0x6100 ;  /* 0x00006100ff037424 */ /* 0x000fc800078e00ff */
[----:B------:R3:W-:Y:S01]  /*5ae0*/  SYNCS.ARRIVE.TRANS64 RZ, [R0+URZ+0x36410], R3 ;  /* 0x0364100300ff79a7 */ /* 0x0007e2000800003f */
[----:B--2---:R-:W-:-:S13]  /*5af0*/  LOP3.LUT P1, RZ, R5, 0x1f, RZ, 0xc0, !PT ;  /* 0x0000001f05ff7812 */ /* 0x004fda000782c0ff */
[----:B---3--:R-:W-:Y:S05]  /*5b00*/  @!P1 BRA `(.L_x_67) ;  /* 0x0000000000049947 */ /* 0x008fea0003800000 */
[----:B------:R-:W-:Y:S01]  /*5b10*/  BPT.TRAP 0x1 ;  /* 0x000000040000795c */ /* 0x000fe20000300000 */
.L_x_67:
[----:B------:R-:W2:Y:S01]  /*5b20*/  LDC.64 R8, c[0x0][0x198] ;  /* 0x00006600ff087b82 */ /* 0x000ea20000000a00 */
[----:B------:R-:W-:Y:S01]  /*5b30*/  R2UR UR32, R0 ;  /* 0x00000000002072ca */ /* 0x000fe200000e0000 */
[----:B------:R-:W-:Y:S01]  /*5b40*/  UMOV UR27, URZ ;  /* 0x0000003f001b7c82 */ /* 0x000fe20008000000 */
[----:B------:R-:W-:Y:S01]  /*5b50*/  R2UR UR35, R4 ;  /* 0x00000000042372ca */ /* 0x000fe200000e0000 */
[----:B------:R-:W-:Y:S01]  /*5b60*/  UMOV UR30, 0x0 ;  /* 0x00000000001e7882 */ /* 0x000fe20000000000 */
[----:B------:R-:W-:Y:S01]  /*5b70*/  UMOV UR31, 0x14f00000 ;  /* 0x14f00000001f7882 */ /* 0x000fe20000000000 */
[----:B------:R-:W-:Y:S01]  /*5b80*/  UMOV UR26, URZ ;  /* 0x0000003f001a7c82 */ /* 0x000fe20008000000 */
[----:B------:R-:W-:Y:S01]  /*5b90*/  UMOV UR18, 0x40 ;  /* 0x0000004000127882 */ /* 0x000fe20000000000 */
[----:B------:R-:W3:Y:S01]  /*5ba0*/  LDC R16, c[0x0][0x280] ;  /* 0x0000a000ff107b82 */ /* 0x000ee20000000800 */
[----:B------:R-:W-:Y:S01]  /*5bb0*/  UMOV UR20, UR28 ;  /* 0x0000001c00147c82 */ /* 0x000fe20008000000 */
[----:B------:R-:W-:Y:S01]  /*5bc0*/  UMOV UR21, UR29 ;  /* 0x0000001d00157c82 */ /* 0x000fe20008000000 */
[----:B------:R-:W-:Y:S01]  /*5bd0*/  UMOV UR19, UR27 ;  /* 0x0000001b00137c82 */ /* 0x000fe20008000000 */
[----:B------:R-:W-:Y:S01]  /*5be0*/  UMOV UR10, 0x80 ;  /* 0x00000080000a7882 */ /* 0x000fe20000000000 */
[----:B------:R-:W-:Y:S01]  /*5bf0*/  UMOV UR12, UR28 ;  /* 0x0000001c000c7c82 */ /* 0x000fe20008000000 */
[----:B------:R-:W-:Y:S01]  /*5c00*/  UIADD3 UR24, UR32, 0x1e000, URZ ;  /* 0x0001e00020187890 */ /* 0x000fe2000fffe03f */
[----:B------:R-:W-:Y:S01]  /*5c10*/  IMAD.MOV.U32 R4, RZ, RZ, 0x1 ;  /* 0x00000001ff047424 */ /* 0x000fe200078e00ff */
[----:B------:R-:W-:-:S02]  /*5c20*/  UIADD3 UR25, UR32, 0x36410, URZ ;  /* 0x0003641020197890 */ /* 0x000fc4000fffe03f */
[----:B------:R-:W-:Y:S02]  /*5c30*/  UIADD3 UR16, UR32, 0x20000, URZ ;  /* 0x0002000020107890 */ /* 0x000fe4000fffe03f */
[----:B------:R-:W-:Y:S02]  /*5c40*/  UIADD3 UR8, UR32, 0x22000, URZ ;  /* 0x0002200020087890 */ /* 0x000fe4000fffe03f */
[----:B------:R-:W-:Y:S01]  /*5c50*/  UIADD3 UR40, UR32, 0x30000, URZ ;  /* 0x0003000020287890 */ /* 0x000fe2000fffe03f */
[----:B--2---:R-:W-:Y:S01]  /*5c60*/  IMAD.MOV.U32 R13, RZ, RZ, R8 ;  /* 0x000000ffff0d7224 */ /* 0x004fe200078e0008 */
[----:B------:R-:W-:Y:S01]  /*5c70*/  UIADD3 UR33, UR32, 0x36400, URZ ;  /* 0x0003640020217890 */ /* 0x000fe2000fffe03f */
[----:B------:R-:W-:Y:S01]  /*5c80*/  IMAD.MOV.U32 R14, RZ, RZ, R9 ;  /* 0x000000ffff0e7224 */ /* 0x000fe200078e0009 */
[----:B------:R-:W-:Y:S01]  /*5c90*/  UMOV UR17, UR25 ;  /* 0x0000001900117c82 */ /* 0x000fe20008000000 */
[----:B------:R-:W-:Y:S01]  /*5ca0*/  UMOV UR13, UR29 ;  /* 0x0000001d000d7c82 */ /* 0x000fe20008000000 */
[C---:B------:R-:W-:Y:S01]  /*5cb0*/  IADD3 R2, P2, R13.reuse, 0x2f0, RZ ;  /* 0x000002f00d027810 */ /* 0x040fe20007f5e0ff */
[----:B------:R-:W-:Y:S01]  /*5cc0*/  UMOV UR11, UR27 ;  /* 0x0000001b000b7c82 */ /* 0x000fe20008000000 */
[C---:B------:R-:W-:Y:S01]  /*5cd0*/  IADD3 R5, P3, R13.reuse, 0x3f0, RZ ;  /* 0x000003f00d057810 */ /* 0x040fe20007f7e0ff */
[----:B------:R-:W-:Y:S01]  /*5ce0*/  UMOV UR9, UR25 ;  /* 0x0000001900097c82 */ /* 0x000fe20008000000 */
[----:B------:R-:W-:Y:S01]  /*5cf0*/  R2UR UR14, R2 ;  /* 0x00000000020e72ca */ /* 0x000fe200000e0000 */
[----:B------:R-:W-:Y:S01]  /*5d00*/  UMOV UR42, 0x10 ;  /* 0x00000010002a7882 */ /* 0x000fe20000000000 */
[----:B------:R-:W-:Y:S01]  /*5d10*/  IADD3 R2, P1, R13, 0xf0, RZ ;  /* 0x000000f00d027810 */ /* 0x000fe20007f3e0ff */
[--C-:B------:R-:W-:Y:S01]  /*5d20*/  IMAD.X R15, RZ, RZ, R14.reuse, P3 ;  /* 0x000000ffff0f7224 */ /* 0x100fe200018e060e */
[----:B------:R-:W-:Y:S01]  /*5d30*/  R2UR UR6, R5 ;  /* 0x00000000050672ca */ /* 0x000fe200000e0000 */
[--C-:B------:R-:W-:Y:S01]  /*5d40*/  IMAD.X R5, RZ, RZ, R14.reuse, P2 ;  /* 0x000000ffff057224 */ /* 0x100fe200010e060e */
[----:B------:R-:W-:Y:S01]  /*5d50*/  R2UR UR22, R2 ;  /* 0x00000000021672ca */ /* 0x000fe200000e0000 */
[----:B------:R-:W-:Y:S01]  /*5d60*/  IMAD.X R3, RZ, RZ, R14, P1 ;  /* 0x000000ffff037224 */ /* 0x000fe200008e060e */
[----:B------:R-:W-:Y:S01]  /*5d70*/  R2UR UR7, R15 ;  /* 0x000000000f0772ca */ /* 0x000fe200000e0000 */
[----:B------:R-:W-:Y:S01]  /*5d80*/  UMOV UR41, UR25 ;  /* 0x0000001900297c82 */ /* 0x000fe20008000000 */
[----:B------:R-:W-:Y:S01]  /*5d90*/  R2UR UR15, R5 ;  /* 0x00000000050f72ca */ /* 0x000fe200000e0000 */
[----:B------:R-:W-:Y:S01]  /*5da0*/  IMAD.MOV.U32 R5, RZ, RZ, 0x12000 ;  /* 0x00012000ff057424 */ /* 0x000fe200078e00ff */
[----:B------:R-:W-:Y:S01]  /*5db0*/  R2UR UR23, R3 ;  /* 0x00000000031772ca */ /* 0x000fe200000e0000 */
[----:B------:R-:W-:Y:S01]  /*5dc0*/  UIADD3 UR48, UR32, 0x3000, URZ ;  /* 0x0000300020307890 */ /* 0x000fe2000fffe03f */
[----:B---3--:R-:W-:Y:S01]  /*5dd0*/  ISETP.GE.AND P1, PT, R16, 0x41, PT ;  /* 0x000000411000780c */ /* 0x008fe20003f26270 */
[----:B------:R-:W-:Y:S01]  /*5de0*/  UMOV UR38, 0x0 ;  /* 0x0000000000267882 */ /* 0x000fe20000000000 */
[----:B------:R-:W-:Y:S01]  /*5df0*/  UMOV UR39, 0x10000000 ;  /* 0x1000000000277882 */ /* 0x000fe20000000000 */
[----:B------:R-:W-:Y:S01]  /*5e00*/  UMOV UR37, UR29 ;  /* 0x0000001d00257c82 */ /* 0x000fe20008000000 */
[----:B------:R-:W-:Y:S01]  /*5e10*/  UMOV UR34, UR26 ;  /* 0x0000001a00227c82 */ /* 0x000fe20008000000 */
[----:B------:R-:W-:Y:S01]  /*5e20*/  UMOV UR50, 0x40 ;  /* 0x0000004000327882 */ /* 0x000fe20000000000 */
[----:B------:R-:W-:Y:S01]  /*5e30*/  UMOV UR52, UR36 ;  /* 0x0000002400347c82 */ /* 0x000fe20008000000 */
[----:B------:R-:W-:Y:S01]  /*5e40*/  UMOV UR53, UR29 ;  /* 0x0000001d00357c82 */ /* 0x000fe20008000000 */
[----:B------:R-:W-:Y:S01]  /*5e50*/  UMOV UR51, UR35 ;  /* 0x0000002300337c82 */ /* 0x000fe20008000000 */
[----:B------:R-:W-:Y:S01]  /*5e60*/  UMOV UR49, UR33 ;  /* 0x0000002100317c82 */ /* 0x000fe20008000000 */
[----:B------:R-:W-:Y:S01]  /*5e70*/  UMOV UR44, UR36 ;  /* 0x00000024002c7c82 */ /* 0x000fe20008000000 */
[----:B------:R-:W-:Y:S01]  /*5e80*/  UTMALDG.4D [UR24], [UR22], desc[UR30] ;  /* 0x00001e18160075b4 */ /* 0x000fe20008019000 */
[----:B------:R-:W-:Y:S01]  /*5e90*/  UMOV UR45, UR29 ;  /* 0x0000001d002d7c82 */ /* 0x000fe20008000000 */
[----:B------:R-:W-:Y:S01]  /*5ea0*/  UMOV UR43, UR35 ;  /* 0x00000023002b7c82 */ /* 0x000fe20008000000 */
[----:B------:R-:W-:Y:S01]  /*5eb0*/  IMAD.MOV.U32 R15, RZ, RZ, 0x1 ;  /* 0x00000001ff0f7424 */ /* 0x000fe200078e00ff */
[----:B------:R2:W-:Y:S01]  /*5ec0*/  UTMALDG.4D [UR16], [UR22], desc[UR30] ;  /* 0x00001e10160075b4 */ /* 0x0005e20008019000 */
[----:B------:R-:W-:Y:S01]  /*5ed0*/  UTMALDG.4D [UR8], [UR22], desc[UR30] ;  /* 0x00001e08160075b4 */ /* 0x000fe20008019000 */
[----:B------:R3:W-:Y:S01]  /*5ee0*/  UBLKCP.S.G [UR40], [UR4], UR42 ;  /* 0x00000028040073ba */ /* 0x0007e2000800022a */
[----:B------:R4:W-:Y:S01]  /*5ef0*/  SYNCS.ARRIVE.TRANS64 RZ, [R0+URZ+0x36400], R5 ;  /* 0x0364000500ff79a7 */ /* 0x0009e2000800003f */
[----:B------:R5:W-:Y:S01]  /*5f00*/  UTMALDG.4D [UR32], [UR14], desc[UR38] ;  /* 0x000026200e0075b4 */ /* 0x000be20008019000 */
[----:B--2---:R-:W-:Y:S01]  /*5f10*/  UIADD3 UR16, UR32, 0x9000, URZ ;  /* 0x0000900020107890 */ /* 0x004fe2000fffe03f */
[----:B----4-:R-:W-:Y:S01]  /*5f20*/  IMAD.MOV.U32 R5, RZ, RZ, RZ ;  /* 0x000000ffff057224 */ /* 0x010fe200078e00ff */
[----:B------:R-:W-:Y:S01]  /*5f30*/  UMOV UR20, UR36 ;  /* 0x0000002400147c82 */ /* 0x000fe20008000000 */
[----:B------:R-:W-:Y:S01]  /*5f40*/  UMOV UR18, UR26 ;  /* 0x0000001a00127c82 */ /* 0x000fe20008000000 */
[----:B------:R-:W-:Y:S01]  /*5f50*/  UMOV UR19, UR35 ;  /* 0x0000002300137c82 */ /* 0x000fe20008000000 */
[----:B------:R-:W-:Y:S01]  /*5f60*/  UMOV UR17, UR33 ;  /* 0x0000002100117c82 */ /* 0x000fe20008000000 */
[----:B---3--:R-:W-:Y:S01]  /*5f70*/  UIADD3 UR40, UR32, 0x6000, URZ ;  /* 0x0000600020287890 */ /* 0x008fe2000fffe03f */
[----:B------:R2:W-:Y:S01]  /*5f80*/  UTMALDG.4D [UR48], [UR14], desc[UR38] ;  /* 0x000026300e0075b4 */ /* 0x0005e20008019000 */
[----:B------:R-:W-:Y:S01]  /*5f90*/  UIADD3 UR8, UR32, 0xc000, URZ ;  /* 0x0000c00020087890 */ /* 0x000fe2000fffe03f */
[----:B------:R-:W-:Y:S01]  /*5fa0*/  UMOV UR42, 0x80 ;  /* 0x00000080002a7882 */ /* 0x000fe20000000000 */
[----:B------:R-:W-:Y:S01]  /*5fb0*/  UMOV UR41, UR33 ;  /* 0x0000002100297c82 */ /* 0x000fe20008000000 */
[----:B------:R-:W-:Y:S01]  /*5fc0*/  UMOV UR10, 0x40 ;  /* 0x00000040000a7882 */ /* 0x000fe20000000000 */
[----:B------:R-:W-:Y:S01]  /*5fd0*/  UMOV UR12, UR36 ;  /* 0x00000024000c7c82 */ /* 0x000fe20008000000 */
[----:B------:R-:W-:-:S02]  /*5fe0*/  UMOV UR11, UR35 ;  /* 0x00000023000b7c82 */ /* 0x000fc40008000000 */
[----:B------:R2:W-:Y:S01]  /*5ff0*/  UTMALDG.4D [UR40], [UR14], desc[UR38] ;  /* 0x000026280e0075b4 */ /* 0x0005e20008019000 */
[----:B------:R-:W-:Y:S01]  /*6000*/  UMOV UR9, UR33 ;  /* 0x0000002100097c82 */ /* 0x000fe20008000000 */
[----:B------:R2:W-:Y:S01]  /*6010*/  UTMALDG.4D [UR16], [UR6], desc[UR38] ;  /* 0x00002610060075b4 */ /* 0x0005e20008019000 */
[----:B-----5:R-:W-:Y:S01]  /*6020*/  UIADD3 UR32, UR32, 0xf000, URZ ;  /* 0x0000f00020207890 */ /* 0x020fe2000fffe03f */
[----:B------:R-:W-:Y:S01]  /*6030*/  UMOV UR34, 0x80 ;  /* 0x0000008000227882 */ /* 0x000fe20000000000 */
[----:B------:R2:W-:Y:S07]  /*6040*/  UTMALDG.4D [UR8], [UR6], desc[UR38] ;  /* 0x00002608060075b4 */ /* 0x0005ee0008019000 */
[----:B------:R2:W-:Y:S02]  /*6050*/  UTMALDG.4D [UR32], [UR6], desc[UR38] ;  /* 0x00002620060075b4 */ /* 0x0005e40008019000 */
[----:B--2---:R-:W-:Y:S05]  /*6060*/  @!P1 BRA `(.L_x_68) ;  /* 0x00000010009c9947 */ /* 0x004fea0003800000 */
[----:B------:R-:W2:Y:S01]  /*6070*/  S2R R18, SR_TID.X ;  /* 0x0000000000127919 */ /* 0x000ea20000002100 */
[C---:B------:R-:W-:Y:S01]  /*6080*/  VIADD R4, R16.reuse, 0x3f ;  /* 0x0000003f10047836 */ /* 0x040fe20000000000 */
[----:B------:R-:W-:Y:S01]  /*6090*/  ISETP.GE.AND P1, PT, R16, 0x81, PT ;  /* 0x000000811000780c */ /* 0x000fe20003f26270 */
[----:B------:R-:W-:Y:S02]  /*60a0*/  IMAD.MOV.U32 R15, RZ, RZ, 0x1 ;  /* 0x00000001ff0f7424 */ /* 0x000fe400078e00ff */
[----:B------:R-:W-:Y:S01]  /*60b0*/  IMAD.MOV.U32 R20, RZ, RZ, RZ ;  /* 0x000000ffff147224 */ /* 0x000fe200078e00ff */
[----:B------:R-:W-:Y:S01]  /*60c0*/  SHF.R.S32.HI R5, RZ, 0x1f, R4 ;  /* 0x0000001fff057819 */ /* 0x000fe20000011404 */
[----:B------:R-:W-:-:S03]  /*60d0*/  IMAD.MOV.U32 R12, RZ, RZ, 0x1 ;  /* 0x00000001ff0c7424 */ /* 0x000fc600078e00ff */
[----:B------:R-:W-:Y:S01]  /*60e0*/  LEA.HI R4, R5, R4, RZ, 0x6 ;  /* 0x0000000405047211 */ /* 0x000fe200078f30ff */
[----:B------:R-:W-:-:S03]  /*60f0*/  IMAD.MOV.U32 R5, RZ, RZ, RZ ;  /* 0x000000ffff057224 */ /* 0x000fc600078e00ff */
[----:B------:R-:W-:-:S04]  /*6100*/  LEA.HI.SX32 R4, R4, 0xffffffff, 0x1a ;  /* 0xffffffff04047811 */ /* 0x000fc800078fd2ff */
[----:B------:R-:W-:-:S04]  /*6110*/  VIMNMX R4, R4, 0x1, !PT ;  /* 0x0000000104047848 */ /* 0x000fc80007fe0100 */
[----:B------:R-:W-:Y:S02]  /*6120*/  LOP3.LUT R21, R4, 0x1, RZ, 0xc0, !PT ;  /* 0x0000000104157812 */ /* 0x000fe400078ec0ff */
[----:B--2---:R-:W-:Y:S01]  /*6130*/  LOP3.LUT R16, R18, 0x1f, RZ, 0xc0, !PT ;  /* 0x0000001f12107812 */ /* 0x004fe200078ec0ff */
[----:B------:R-:W-:Y:S06]  /*6140*/  @!P1 BRA `(.L_x_69) ;  /* 0x0000000800f49947 */ /* 0x000fec0003800000 */
[----:B------:R-:W-:Y:S02]  /*6150*/  IMAD.IADD R22, R4, 0x1, -R21 ;  /* 0x0000000104167824 */ /* 0x000fe400078e0a15 */
[----:B------:R-:W-:Y:S02]  /*6160*/  IMAD.MOV.U32 R20, RZ, RZ, RZ ;  /* 0x000000ffff147224 */ /* 0x000fe400078e00ff */
[----:B------:R-:W-:-:S07]  /*6170*/  IMAD.MOV.U32 R12, RZ, RZ, 0x1 ;  /* 0x00000001ff0c7424 */ /* 0x000fce00078e00ff */
.L_x_78:
[----:B-1----:R-:W-:-:S05]  /*6180*/  IMAD.MOV.U32 R10, RZ, RZ, 0x1 ;  /* 0x00000001ff0a7424 */ /* 0x002fca00078e00ff */
[----:B------:R-:W-:-:S04]  /*6190*/  SHF.L.U32 R10, R10, 0x1f, RZ ;  /* 0x0000001f0a0a7819 */ /* 0x000fc800000006ff */
[----:B------:R-:W1:Y:S02]  /*61a0*/  SYNCS.PHASECHK.TRANS64.TRYWAIT P1, [R0+URZ+0x36438], R10 ;  /* 0x0364380a000075a7 */ /* 0x000e64000802017f */
[----:B-123--:R-:W-:Y:S05]  /*61b0*/  @!P1 BRA `(.L_x_70) ;  /* 0x0000001800189947 */ /* 0x00efea0003800000 */
.L_x_96:
[----:B------:R-:W-:Y:S05]  /*61c0*/  @P0 BRA `(.L_x_71) ;  /* 0x0000000000140947 */ /* 0x000fea0003800000 */
[----:B------:R-:W-:Y:S01]  /*61d0*/  ISETP.NE.AND P1, PT, R16, RZ, PT ;  /* 0x000000ff1000720c */ /* 0x000fe20003f25270 */
[----:B------:R-:W-:-:S04]  /*61e0*/  IMAD.MOV.U32 R3, RZ, RZ, 0x6100 ;  /* 0x00006100ff037424 */ /* 0x000fc800078e00ff */
[----:B------:R2:W-:Y:S08]  /*61f0*/  SYNCS.ARRIVE.TRANS64 RZ, [R0+URZ+0x36430], R3 ;  /* 0x0364300300ff79a7 */ /* 0x0005f0000800003f */
[----:B------:R-:W-:Y:S05]  /*6200*/  @!P1 BRA `(.L_x_71) ;  /* 0x0000000000049947 */ /* 0x000fea0003800000 */
[----:B------:R-:W-:Y:S01]  /*6210*/  BPT.TRAP 0x1 ;  /* 0x000000040000795c */ /* 0x000fe20000300000 */
.L_x_71:
[----:B------:R-:W3:Y:S01]  /*6220*/  LDC.64 R18, c[0x0][0x728] ;  /* 0x0001ca00ff127b82 */ /* 0x000ee20000000a00 */
[----:B------:R-:W-:Y:S01]  /*6230*/  IMAD.SHL.U32 R28, R20, 0x40, RZ ;  /* 0x00000040141c7824 */ /* 0x000fe200078e00ff */
[----:B------:R-:W-:Y:S01]  /*6240*/  UMOV UR14, 0x0 ;  /* 0x00000000000e7882 */ /* 0x000fe20000000000 */
[----:B------:R-:W-:Y:S01]  /*6250*/  IMAD.MOV.U32 R13, RZ, RZ, R8 ;  /* 0x000000ffff0d7224 */ /* 0x000fe200078e0008 */
[----:B------:R-:W-:Y:S01]  /*6260*/  UMOV UR15, 0x14f00000 ;  /* 0x14f00000000f7882 */ /* 0x000fe20000000000 */
[----:B------:R-:W-:Y:S01]  /*6270*/  IMAD.MOV.U32 R14, RZ, RZ, R9 ;  /* 0x000000ffff0e7224 */ /* 0x000fe200078e0009 */
[----:B------:R-:W-:Y:S01]  /*6280*/  IADD3 R2, P1, R28, R6, RZ ;  /* 0x000000061c027210 */ /* 0x000fe20007f3e0ff */
[----:B------:R-:W-:Y:S01]  /*6290*/  VIADD R23, R0, 0x36430 ;  /* 0x0003643000177836 */ /* 0x000fe20000000000 */
[----:B------:R-:W-:Y:S01]  /*62a0*/  R2UR UR27, R28 ;  /* 0x000000001c1b72ca */ /* 0x000fe200000e0000 */
[----:B------:R-:W-:Y:S01]  /*62b0*/  VIADD R24, R0, 0x2a000 ;  /* 0x0002a00000187836 */ /* 0x000fe20000000000 */
[----:B--2---:R-:W-:Y:S01]  /*62c0*/  LEA.HI.X.SX32 R3, R28, R11, 0x1, P1 ;  /* 0x0000000b1c037211 */ /* 0x004fe200008f0eff */
[C---:B------:R-:W-:Y:S01]  /*62d0*/  VIADD R25, R0.reuse, 0x2c000 ;  /* 0x0002c00000197836 */ /* 0x040fe20000000000 */
[----:B------:R-:W-:Y:S01]  /*62e0*/  R2UR UR25, R23 ;  /* 0x00000000171972ca */ /* 0x000fe200000e0000 */
[----:B------:R-:W-:Y:S01]  /*62f0*/  VIADD R26, R0, 0x2e000 ;  /* 0x0002e000001a7836 */ /* 0x000fe20000000000 */
[----:B------:R-:W-:Y:S01]  /*6300*/  R2UR UR24, R24 ;  /* 0x00000000181872ca */ /* 0x000fe200000e0000 */
[----:B------:R-:W-:Y:S01]  /*6310*/  VIADD R27, R0, 0x30200 ;  /* 0x00030200001b7836 */ /* 0x000fe20000000000 */
[----:B------:R-:W-:Y:S01]  /*6320*/  R2UR UR16, R25 ;  /* 0x00000000191072ca */ /* 0x000fe200000e0000 */
[----:B------:R-:W-:Y:S01]  /*6330*/  UMOV UR26, URZ ;  /* 0x0000003f001a7c82 */ /* 0x000fe20008000000 */
[----:B------:R-:W-:Y:S01]  /*6340*/  R2UR UR8, R26 ;  /* 0x000000001a0872ca */ /* 0x000fe200000e0000 */
[----:B------:R-:W-:Y:S01]  /*6350*/  UMOV UR18, 0x40 ;  /* 0x0000004000127882 */ /* 0x000fe20000000000 */
[----:B------:R-:W-:Y:S01]  /*6360*/  R2UR UR32, R27 ;  /* 0x000000001b2072ca */ /* 0x000fe200000e0000 */
[----:B------:R-:W-:Y:S01]  /*6370*/  UMOV UR20, UR28 ;  /* 0x0000001c00147c82 */ /* 0x000fe20008000000 */
[----:B------:R-:W-:Y:S01]  /*6380*/  UMOV UR21, UR29 ;  /* 0x0000001d00157c82 */ /* 0x000fe20008000000 */
[----:B------:R-:W-:Y:S01]  /*6390*/  UMOV UR19, UR27 ;  /* 0x0000001b00137c82 */ /* 0x000fe20008000000 */
[C---:B---3--:R-:W-:Y:S01]  /*63a0*/  LEA R4, P1, R2.reuse, R18, 0x2 ;  /* 0x0000001202047211 */ /* 0x048fe200078210ff */
[----:B------:R-:W-:Y:S01]  /*63b0*/  UMOV UR17, UR25 ;  /* 0x0000001900117c82 */ /* 0x000fe20008000000 */
[----:B------:R-:W-:Y:S01]  /*63c0*/  UMOV UR10, 0x80 ;  /* 0x00000080000a7882 */ /* 0x000fe20000000000 */
[----:B------:R-:W-:Y:S01]  /*63d0*/  UMOV UR12, UR28 ;  /* 0x0000001c000c7c82 */ /* 0x000fe20008000000 */
[----:B------:R-:W-:Y:S01]  /*63e0*/  LEA.HI.X R2, R2, R19, R3, 0x2, P1 ;  /* 0x0000001302027211 */ /* 0x000fe200008f1403 */
[----:B------:R-:W-:Y:S01]  /*63f0*/  UMOV UR13, UR29 ;  /* 0x0000001d000d7c82 */ /* 0x000fe20008000000 */
[----:B------:R-:W-:Y:S01]  /*6400*/  R2UR UR30, R4 ;  /* 0x00000000041e72ca */ /* 0x000fe200000e0000 */
[----:B------:R-:W-:Y:S01]  /*6410*/  UMOV UR9, UR25 ;  /* 0x0000001900097c82 */ /* 0x000fe20008000000 */
[----:B------:R-:W-:Y:S01]  /*6420*/  IADD3 R4, P1, R13, 0x1f0, RZ ;  /* 0x000001f00d047810 */ /* 0x000fe20007f3e0ff */
[----:B------:R-:W-:Y:S01]  /*6430*/  UMOV UR11, UR27 ;  /* 0x0000001b000b7c82 */ /* 0x000fe20008000000 */
[----:B------:R-:W-:Y:S01]  /*6440*/  R2UR UR31, R2 ;  /* 0x00000000021f72ca */ /* 0x000fe200000e0000 */
[----:B------:R-:W-:Y:S01]  /*6450*/  UMOV UR22, 0x10 ;  /* 0x0000001000167882 */ /* 0x000fe20000000000 */
[----:B------:R-:W-:Y:S01]  /*6460*/  R2UR UR6, R4 ;  /* 0x00000000040672ca */ /* 0x000fe200000e0000 */
[----:B------:R-:W-:Y:S01]  /*6470*/  IMAD.X R5, RZ, RZ, R14, P1 ;  /* 0x000000ffff057224 */ /* 0x000fe200008e060e */
[----:B------:R-:W-:Y:S01]  /*6480*/  SHF.L.U32 R3, R12, 0x1f, RZ ;  /* 0x0000001f0c037819 */ /* 0x000fe200000006ff */
[----:B------:R-:W-:-:S03]  /*6490*/  UMOV UR33, UR25 ;  /* 0x0000001900217c82 */ /* 0x000fc60008000000 */
[----:B------:R-:W-:-:S13]  /*64a0*/  R2UR UR7, R5 ;  /* 0x00000000050772ca */ /* 0x000fda00000e0000 */
[----:B------:R2:W-:Y:S01]  /*64b0*/  UTMALDG.4D [UR24], [UR6], desc[UR14] ;  /* 0x00000e18060075b4 */ /* 0x0005e20008019000 */
[----:B------:R2:W-:Y:S01]  /*64c0*/  UTMALDG.4D [UR16], [UR6], desc[UR14] ;  /* 0x00000e10060075b4 */ /* 0x0005e20008019000 */
[----:B------:R2:W-:Y:S01]  /*64d0*/  UTMALDG.4D [UR8], [UR6], desc[UR14] ;  /* 0x00000e08060075b4 */ /* 0x0005e20008019000 */
[----:B------:R2:W-:Y:S01]  /*64e0*/  UBLKCP.S.G [UR32], [UR30], UR22 ;  /* 0x000000201e0073ba */ /* 0x0005e20008000216 */
[----:B------:R-:W3:Y:S02]  /*64f0*/  SYNCS.PHASECHK.TRANS64.TRYWAIT P1, [R0+URZ+0x36428], R3 ;  /* 0x03642803000075a7 */ /* 0x000ee4000802017f */
[----:B--23--:R-:W-:Y:S05]  /*6500*/  @!P1 BRA `(.L_x_72) ;  /* 0x0000001400589947 */ /* 0x00cfea0003800000 */
.L_x_97:
[----:B------:R-:W-:Y:S05]  /*6510*/  @P0 BRA `(.L_x_73) ;  /* 0x0000000000140947 */ /* 0x000fea0003800000 */
[----:B------:R-:W-:Y:S01]  /*6520*/  ISETP.NE.AND P1, PT, R16, RZ, PT ;  /* 0x000000ff1000720c */ /* 0x000fe20003f25270 */
[----:B--2---:R-:W-:-:S04]  /*6530*/  IMAD.MOV.U32 R3, RZ, RZ, 0x6100 ;  /* 0x00006100ff037424 */ /* 0x004fc800078e00ff */
[----:B------:R3:W-:Y:S08]  /*6540*/  SYNCS.ARRIVE.TRANS64 RZ, [R0+URZ+0x36418], R3 ;  /* 0x0364180300ff79a7 */ /* 0x0007f0000800003f */
[----:B------:R-:W-:Y:S05]  /*6550*/  @!P1 BRA `(.L_x_73) ;  /* 0x0000000000049947 */ /* 0x000fea0003800000 */
[----:B------:R-:W-:Y:S01]  /*6560*/  BPT.TRAP 0x1 ;  /* 0x000000040000795c */ /* 0x000fe20000300000 */
.L_x_73:
[----:B------:R-:W-:Y:S01]  /*6570*/  VIADD R28, R28, 0x40 ;  /* 0x000000401c1c7836 */ /* 0x000fe20000000000 */
[----:B------:R-:W-:Y:S01]  /*6580*/  IADD3 R2, P1, R13, 0xf0, RZ ;  /* 0x000000f00d027810 */ /* 0x000fe20007f3e0ff */
[----:B------:R-:W-:Y:S01]  /*6590*/  UMOV UR22, 0x0 ;  /* 0x0000000000167882 */ /* 0x000fe20000000000 */
[----:B------:R-:W-:Y:S01]  /*65a0*/  R2UR UR24, R0 ;  /* 0x00000000001872ca */ /* 0x000fe200000e0000 */
[----:B------:R-:W-:Y:S01]  /*65b0*/  UMOV UR23, 0x14f00000 ;  /* 0x14f0000000177882 */ /* 0x000fe20000000000 */
[----:B------:R-:W-:Y:S01]  /*65c0*/  R2UR UR19, R28 ;  /* 0x000000001c1372ca */ /* 0x000fe200000e0000 */
[----:B--23--:R-:W-:Y:S01]  /*65d0*/  IMAD.X R3, RZ, RZ, R14, P1 ;  /* 0x000000ffff037224 */ /* 0x00cfe200008e060e */
[----:B------:R-:W-:Y:S01]  /*65e0*/  R2UR UR14, R2 ;  /* 0x00000000020e72ca */ /* 0x000fe200000e0000 */
[----:B------:R-:W-:Y:S01]  /*65f0*/  UMOV UR18, URZ ;  /* 0x0000003f00127c82 */ /* 0x000fe20008000000 */
[----:B------:R-:W-:Y:S01]  /*6600*/  UMOV UR20, UR28 ;  /* 0x0000001c00147c82 */ /* 0x000fe20008000000 */
[----:B------:R-:W-:Y:S01]  /*6610*/  UMOV UR21, UR29 ;  /* 0x0000001d00157c82 */ /* 0x000fe20008000000 */
[----:B------:R-:W-:Y:S01]  /*6620*/  R2UR UR15, R3 ;  /* 0x00000000030f72ca */ /* 0x000fe200000e0000 */
[----:B------:R-:W-:Y:S01]  /*6630*/  UMOV UR10, 0x40 ;  /* 0x00000040000a7882 */ /* 0x000fe20000000000 */
[----:B------:R-:W-:Y:S01]  /*6640*/  UMOV UR12, UR28 ;  /* 0x0000001c000c7c82 */ /* 0x000fe20008000000 */
[----:B------:R-:W-:Y:S01]  /*6650*/  UMOV UR13, UR29 ;  /* 0x0000001d000d7c82 */ /* 0x000fe20008000000 */
[----:B------:R-:W-:Y:S01]  /*6660*/  UMOV UR26, 0x80 ;  /* 0x00000080001a7882 */ /* 0x000fe20000000000 */
[----:B------:R-:W-:Y:S01]  /*6670*/  UIADD3 UR16, UR24, 0x24000, URZ ;  /* 0x0002400018107890 */ /* 0x000fe2000fffe03f */
[----:B------:R-:W-:Y:S01]  /*6680*/  SHF.L.U32 R29, RZ, 0x1f, RZ ;  /* 0x0000001fff1d7819 */ /* 0x000fe200000006ff */
[----:B------:R-:W-:-:S02]  /*6690*/  UIADD3 UR17, UR24, 0x36418, URZ ;  /* 0x0003641818117890 */ /* 0x000fc4000fffe03f */
[----:B------:R-:W-:Y:S02]  /*66a0*/  UIADD3 UR8, UR24, 0x26000, URZ ;  /* 0x0002600018087890 */ /* 0x000fe4000fffe03f */
[----:B------:R-:W-:Y:S02]  /*66b0*/  UIADD3 UR30, UR24, 0x30100, URZ ;  /* 0x00030100181e7890 */ /* 0x000fe4000fffe03f */
[----:B------:R-:W-:Y:S02]  /*66c0*/  UIADD3 UR24, UR24, 0x28000, URZ ;  /* 0x0002800018187890 */ /* 0x000fe4000fffe03f */
[----:B------:R-:W-:Y:S02]  /*66d0*/  UIMAD.WIDE UR6, UR19, 0x4, UR4 ;  /* 0x00000004130678a5 */ /* 0x000fe4000f8e0204 */
[----:B------:R2:W-:Y:S01]  /*66e0*/  UTMALDG.4D [UR16], [UR14], desc[UR22] ;  /* 0x000016100e0075b4 */ /* 0x0005e20008019000 */
[----:B------:R-:W-:Y:S01]  /*66f0*/  UMOV UR9, UR17 ;  /* 0x0000001100097c82 */ /* 0x000fe20008000000 */
[----:B------:R-:W-:Y:S01]  /*6700*/  UMOV UR11, UR19 ;  /* 0x00000013000b7c82 */ /* 0x000fe20008000000 */
[----:B------:R-:W-:Y:S01]  /*6710*/  UMOV UR25, UR17 ;  /* 0x0000001100197c82 */ /* 0x000fe20008000000 */
[----:B------:R-:W-:Y:S01]  /*6720*/  UMOV UR27, UR19 ;  /* 0x00000013001b7c82 */ /* 0x000fe20008000000 */
[----:B------:R-:W-:Y:S01]  /*6730*/  UMOV UR32, 0x10 ;  /* 0x0000001000207882 */ /* 0x000fe20000000000 */
[----:B------:R-:W-:Y:S01]  /*6740*/  UMOV UR31, UR17 ;  /* 0x00000011001f7c82 */ /* 0x000fe20008000000 */
[----:B------:R2:W-:Y:S01]  /*6750*/  UTMALDG.4D [UR8], [UR14], desc[UR22] ;  /* 0x000016080e0075b4 */ /* 0x0005e20008019000 */
[----:B------:R2:W-:Y:S01]  /*6760*/  UTMALDG.4D [UR24], [UR14], desc[UR22] ;  /* 0x000016180e0075b4 */ /* 0x0005e20008019000 */
[----:B------:R2:W-:Y:S01]  /*6770*/  UBLKCP.S.G [UR30], [UR6], UR32 ;  /* 0x0000001e060073ba */ /* 0x0005e20008000220 */
[----:B------:R-:W3:Y:S02]  /*6780*/  SYNCS.PHASECHK.TRANS64.TRYWAIT P1, [R0+URZ+0x36438], R29 ;  /* 0x0364381d000075a7 */ /* 0x000ee4000802017f */
[----:B--23--:R-:W-:Y:S05]  /*6790*/  @!P1 BRA `(.L_x_74) ;  /* 0x0000001000c89947 */ /* 0x00cfea0003800000 */
.L_x_98:
[----:B--2---:R-:W-:Y:S01]  /*67a0*/  SHF.R.S32.HI R29, RZ, 0x1f, R28 ;  /* 0x0000001fff1d7819 */ /* 0x004fe2000001141c */
[----:B------:R-:W-:Y:S06]  /*67b0*/  @P0 BRA `(.L_x_75) ;  /* 0x00000000001c0947 */ /* 0x000fec0003800000 */
[----:B------:R-:W-:-:S04]  /*67c0*/  IMAD.MOV.U32 R16, RZ, RZ, 0x6100 ;  /* 0x00006100ff107424 */ /* 0x000fc800078e00ff */
[----:B------:R2:W-:Y:S02]  /*67d0*/  SYNCS.ARRIVE.TRANS64 RZ, [R0+URZ+0x36430], R16 ;  /* 0x0364301000ff79a7 */ /* 0x0005e4000800003f */
[----:B--2---:R-:W2:Y:S02]  /*67e0*/  S2R R16, SR_TID.X ;  /* 0x0000000000107919 */ /* 0x004ea40000002100 */
[----:B--2---:R-:W-:-:S04]  /*67f0*/  LOP3.LUT R16, R16, 0x1f, RZ, 0xc0, !PT ;  /* 0x0000001f10107812 */ /* 0x004fc800078ec0ff */
[----:B------:R-:W-:-:S13]  /*6800*/  ISETP.NE.AND P1, PT, R16, RZ, PT ;  /* 0x000000ff1000720c */ /* 0x000fda0003f25270 */
[----:B------:R-:W-:Y:S05]  /*6810*/  @!P1 BRA `(.L_x_75) ;  /* 0x0000000000049947 */ /* 0x000fea0003800000 */
[----:B------:R-:W-:Y:S01]  /*6820*/  BPT.TRAP 0x1 ;  /* 0x000000040000795c */ /* 0x000fe20000300000 */
.L_x_75:
[C---:B------:R-:W-:Y:S01]  /*6830*/  R2UR UR27, R28.reuse ;  /* 0x000000001c1b72ca */ /* 0x040fe200000e0000 */
[----:B------:R-:W-:Y:S01]  /*6840*/  UMOV UR14, 0x0 ;  /* 0x00000000000e7882 */ /* 0x000fe20000000000 */
[----:B------:R-:W-:Y:S01]  /*6850*/  IADD3 R28, P1, R28, R6, RZ ;  /* 0x000000061c1c7210 */ /* 0x000fe20007f3e0ff */
[----:B------:R-:W-:Y:S01]  /*6860*/  UMOV UR15, 0x14f00000 ;  /* 0x14f00000000f7882 */ /* 0x000fe20000000000 */
[----:B------:R-:W-:Y:S01]  /*6870*/  R2UR UR25, R23 ;  /* 0x00000000171972ca */ /* 0x000fe200000e0000 */
[----:B------:R-:W-:Y:S01]  /*6880*/  UMOV UR26, URZ ;  /* 0x0000003f001a7c82 */ /* 0x000fe20008000000 */
[----:B------:R-:W-:Y:S01]  /*6890*/  R2UR UR24, R24 ;  /* 0x00000000181872ca */ /* 0x000fe200000e0000 */
[----:B------:R-:W-:Y:S01]  /*68a0*/  IMAD.X R29, R29, 0x1, R11, P1 ;  /* 0x000000011d1d7824 */ /* 0x000fe200008e060b */
[----:B------:R-:W-:Y:S01]  /*68b0*/  LEA R18, P1, R28, R18, 0x2 ;  /* 0x000000121c127211 */ /* 0x000fe200078210ff */
[----:B------:R-:W-:Y:S01]  /*68c0*/  UMOV UR18, 0x40 ;  /* 0x0000004000127882 */ /* 0x000fe20000000000 */
[----:B------:R-:W-:Y:S01]  /*68d0*/  R2UR UR6, R4 ;  /* 0x00000000040672ca */ /* 0x000fe200000e0000 */
[----:B------:R-:W-:Y:S01]  /*68e0*/  UMOV UR20, UR28 ;  /* 0x0000001c00147c82 */ /* 0x000fe20008000000 */
[----:B------:R-:W-:Y:S01]  /*68f0*/  LEA.HI.X R19, R28, R19, R29, 0x2, P1 ;  /* 0x000000131c137211 */ /* 0x000fe200008f141d */
[----:B------:R-:W-:Y:S01]  /*6900*/  UMOV UR21, UR29 ;  /* 0x0000001d00157c82 */ /* 0x000fe20008000000 */
[----:B------:R-:W-:Y:S01]  /*6910*/  R2UR UR7, R5 ;  /* 0x00000000050772ca */ /* 0x000fe200000e0000 */
[----:B------:R-:W-:Y:S01]  /*6920*/  UMOV UR19, UR27 ;  /* 0x0000001b00137c82 */ /* 0x000fe20008000000 */
[----:B------:R-:W-:Y:S01]  /*6930*/  R2UR UR16, R25 ;  /* 0x00000000191072ca */ /* 0x000fe200000e0000 */
[----:B------:R-:W-:Y:S01]  /*6940*/  UMOV UR17, UR25 ;  /* 0x0000001900117c82 */ /* 0x000fe20008000000 */
[----:B------:R-:W-:Y:S01]  /*6950*/  R2UR UR8, R26 ;  /* 0x000000001a0872ca */ /* 0x000fe200000e0000 */
[----:B------:R-:W-:Y:S01]  /*6960*/  UMOV UR10, 0x80 ;  /* 0x00000080000a7882 */ /* 0x000fe20000000000 */
[----:B------:R-:W-:Y:S01]  /*6970*/  R2UR UR30, R18 ;  /* 0x00000000121e72ca */ /* 0x000fe200000e0000 */
[----:B------:R-:W-:Y:S01]  /*6980*/  UMOV UR12, UR28 ;  /* 0x0000001c000c7c82 */ /* 0x000fe20008000000 */
[----:B------:R-:W-:Y:S01]  /*6990*/  R2UR UR31, R19 ;  /* 0x00000000131f72ca */ /* 0x000fe200000e0000 */
[----:B------:R-:W-:Y:S01]  /*69a0*/  UMOV UR13, UR29 ;  /* 0x0000001d000d7c82 */ /* 0x000fe20008000000 */
[----:B------:R-:W-:Y:S01]  /*69b0*/  R2UR UR32, R27 ;  /* 0x000000001b2072ca */ /* 0x000fe200000e0000 */
[----:B------:R-:W-:Y:S01]  /*69c0*/  UMOV UR9, UR25 ;  /* 0x0000001900097c82 */ /* 0x000fe20008000000 */
[----:B------:R-:W-:Y:S01]  /*69d0*/  LOP3.LUT R12, R12, 0x1, RZ, 0x3c, !PT ;  /* 0x000000010c0c7812 */ /* 0x000fe200078e3cff */
[----:B------:R2:W-:Y:S01]  /*69e0*/  UTMALDG.4D [UR24], [UR6], desc[UR14] ;  /* 0x00000e18060075b4 */ /* 0x0005e20008019000 */
[----:B------:R-:W-:Y:S01]  /*69f0*/  UMOV UR11, UR27 ;  /* 0x0000001b000b7c82 */ /* 0x000fe20008000000 */
[----:B------:R-:W-:Y:S01]  /*6a00*/  UMOV UR33, UR25 ;  /* 0x0000001900217c82 */ /* 0x000fe20008000000 */
[----:B------:R-:W-:Y:S01]  /*6a10*/  SHF.L.U32 R5, R12, 0x1f, RZ ;  /* 0x0000001f0c057819 */ /* 0x000fe200000006ff */
[----:B------:R-:W-:Y:S01]  /*6a20*/  UMOV UR22, 0x10 ;  /* 0x0000001000167882 */ /* 0x000fe20000000000 */
[----:B------:R2:W-:Y:S01]  /*6a30*/  UTMALDG.4D [UR16], [UR6], desc[UR14] ;  /* 0x00000e10060075b4 */ /* 0x0005e20008019000 */
[----:B------:R2:W-:Y:S04]  /*6a40*/  UTMALDG.4D [UR8], [UR6], desc[UR14] ;  /* 0x00000e08060075b4 */ /* 0x0005e80008019000 */
[----:B------:R2:W-:Y:S01]  /*6a50*/  UBLKCP.S.G [UR32], [UR30], UR22 ;  /* 0x000000201e0073ba */ /* 0x0005e20008000216 */
[----:B------:R-:W3:Y:S02]  /*6a60*/  SYNCS.PHASECHK.TRANS64.TRYWAIT P1, [R0+URZ+0x36420], R5 ;  /* 0x03642005000075a7 */ /* 0x000ee4000802017f */
[----:B--23--:R-:W-:Y:S05]  /*6a70*/  @!P1 BRA `(.L_x_76) ;  /* 0x0000001000249947 */ /* 0x00cfea0003800000 */
.L_x_100:
[----:B------:R-:W-:Y:S05]  /*6a80*/  @P0 BRA `(.L_x_77) ;  /* 0x0000000000140947 */ /* 0x000fea0003800000 */
[----:B------:R-:W-:Y:S01]  /*6a90*/  ISETP.NE.AND P1, PT, R16, RZ, PT ;  /* 0x000000ff1000720c */ /* 0x000fe20003f25270 */
[----:B--2---:R-:W-:-:S04]  /*6aa0*/  IMAD.MOV.U32 R5, RZ, RZ, 0x6100 ;  /* 0x00006100ff057424 */ /* 0x004fc800078e00ff */
[----:B------:R3:W-:Y:S08]  /*6ab0*/  SYNCS.ARRIVE.TRANS64 RZ, [R0+URZ+0x36410], R5 ;  /* 0x0364100500ff79a7 */ /* 0x0007f0000800003f */
[----:B------:R-:W-:Y:S05]  /*6ac0*/  @!P1 BRA `(.L_x_77) ;  /* 0x0000000000049947 */ /* 0x000fea0003800000 */
[----:B------:R-:W-:Y:S01]  /*6ad0*/  BPT.TRAP 0x1 ;  /* 0x000000040000795c */ /* 0x000fe20000300000 */
.L_x_77:
[----:B------:R-:W-:Y:S01]  /*6ae0*/  R2UR UR30, R20 ;  /* 0x00000000141e72ca */ /* 0x000fe200000e0000 */
[----:B------:R-:W-:Y:S01]  /*6af0*/  VIADD R22, R22, 0xfffffffe ;  /* 0xfffffffe16167836 */ /* 0x000fe20000000000 */
[----:B------:R-:W-:Y:S01]  /*6b00*/  R2UR UR24, R0 ;  /* 0x00000000001872ca */ /* 0x000fe200000e0000 */
[----:B------:R-:W-:Y:S01]  /*6b10*/  UMOV UR22, 0x0 ;  /* 0x0000000000167882 */ /* 0x000fe20000000000 */
[----:B------:R-:W-:Y:S01]  /*6b20*/  R2UR UR14, R2 ;  /* 0x00000000020e72ca */ /* 0x000fe200000e0000 */
[----:B------:R-:W-:Y:S01]  /*6b30*/  UMOV UR23, 0x14f00000 ;  /* 0x14f0000000177882 */ /* 0x000fe20000000000 */
[----:B------:R-:W-:Y:S01]  /*6b40*/  R2UR UR15, R3 ;  /* 0x00000000030f72ca */ /* 0x000fe200000e0000 */
[----:B------:R-:W-:Y:S01]  /*6b50*/  UMOV UR18, URZ ;  /* 0x0000003f00127c82 */ /* 0x000fe20008000000 */
[----:B------:R-:W-:Y:S01]  /*6b60*/  ISETP.NE.AND P1, PT, R22, RZ, PT ;  /* 0x000000ff1600720c */ /* 0x000fe20003f25270 */
[----:B------:R-:W-:Y:S01]  /*6b70*/  UMOV UR20, UR28 ;  /* 0x0000001c00147c82 */ /* 0x000fe20008000000 */
[----:B------:R-:W-:Y:S01]  /*6b80*/  UMOV UR21, UR29 ;  /* 0x0000001d00157c82 */ /* 0x000fe20008000000 */
[----:B------:R-:W-:Y:S01]  /*6b90*/  UMOV UR10, 0x40 ;  /* 0x00000040000a7882 */ /* 0x000fe20000000000 */
[----:B------:R-:W-:Y:S01]  /*6ba0*/  UMOV UR12, UR28 ;  /* 0x0000001c000c7c82 */ /* 0x000fe20008000000 */
[----:B------:R-:W-:-:S02]  /*6bb0*/  UIADD3 UR30, UR30, 0x2, URZ ;  /* 0x000000021e1e7890 */ /* 0x000fc4000fffe03f */
[----:B------:R-:W-:Y:S02]  /*6bc0*/  UIADD3 UR16, UR24, 0x1e000, URZ ;  /* 0x0001e00018107890 */ /* 0x000fe4000fffe03f */
[----:B------:R-:W-:Y:S02]  /*6bd0*/  USHF.L.U32 UR19, UR30, 0x6, URZ ;  /* 0x000000061e137899 */ /* 0x000fe4000800063f */
[----:B------:R-:W-:Y:S01]  /*6be0*/  UIADD3 UR17, UR24, 0x36410, URZ ;  /* 0x0003641018117890 */ /* 0x000fe2000fffe03f */
[----:B------:R-:W-:Y:S01]  /*6bf0*/  IMAD.U32 R20, RZ, RZ, UR30 ;  /* 0x0000001eff147e24 */ /* 0x000fe2000f8e00ff */
[----:B------:R-:W-:Y:S02]  /*6c00*/  UIADD3 UR8, UR24, 0x20000, URZ ;  /* 0x0002000018087890 */ /* 0x000fe4000fffe03f */
[----:B------:R-:W-:Y:S02]  /*6c10*/  UIADD3 UR32, UR24, 0x30000, URZ ;  /* 0x0003000018207890 */ /* 0x000fe4000fffe03f */
[----:B------:R-:W-:-:S02]  /*6c20*/  UIADD3 UR24, UR24, 0x22000, URZ ;  /* 0x0002200018187890 */ /* 0x000fc4000fffe03f */
[----:B------:R-:W-:Y:S02]  /*6c30*/  UIMAD.WIDE UR6, UR19, 0x4, UR4 ;  /* 0x00000004130678a5 */ /* 0x000fe4000f8e0204 */
[----:B------:R4:W-:Y:S01]  /*6c40*/  UTMALDG.4D [UR16], [UR14], desc[UR22] ;  /* 0x000016100e0075b4 */ /* 0x0009e20008019000 */
[----:B------:R-:W-:Y:S01]  /*6c50*/  UMOV UR13, UR29 ;  /* 0x0000001d000d7c82 */ /* 0x000fe20008000000 */
[----:B------:R-:W-:Y:S01]  /*6c60*/  UMOV UR9, UR17 ;  /* 0x0000001100097c82 */ /* 0x000fe20008000000 */
[----:B------:R-:W-:Y:S01]  /*6c70*/  UMOV UR11, UR19 ;  /* 0x00000013000b7c82 */ /* 0x000fe20008000000 */
[----:B------:R-:W-:Y:S01]  /*6c80*/  UMOV UR26, 0x80 ;  /* 0x00000080001a7882 */ /* 0x000fe20000000000 */
[----:B------:R-:W-:Y:S01]  /*6c90*/  UMOV UR25, UR17 ;  /* 0x0000001100197c82 */ /* 0x000fe20008000000 */
[----:B------:R-:W-:Y:S01]  /*6ca0*/  UMOV UR27, UR19 ;  /* 0x00000013001b7c82 */ /* 0x000fe20008000000 */
[----:B------:R-:W-:Y:S01]  /*6cb0*/  UMOV UR31, 0x10 ;  /* 0x00000010001f7882 */ /* 0x000fe20000000000 */
[----:B------:R4:W-:Y:S01]  /*6cc0*/  UTMALDG.4D [UR8], [UR14], desc[UR22] ;  /* 0x000016080e0075b4 */ /* 0x0009e20008019000 */
[----:B------:R-:W-:Y:S01]  /*6cd0*/  UMOV UR33, UR17 ;  /* 0x0000001100217c82 */ /* 0x000fe20008000000 */
[----:B------:R4:W-:Y:S01]  /*6ce0*/  UTMALDG.4D [UR24], [UR14], desc[UR22] ;  /* 0x000016180e0075b4 */ /* 0x0009e20008019000 */
[----:B------:R4:W-:Y:S02]  /*6cf0*/  UBLKCP.S.G [UR32], [UR6], UR31 ;  /* 0x00000020060073ba */ /* 0x0009e4000800021f */
[----:B----4-:R-:W-:Y:S05]  /*6d00*/  @P1 BRA `(.L_x_78) ;  /* 0xfffffff4001c1947 */ /* 0x010fea000383ffff */
[----:B--23--:R-:W-:-:S07]  /*6d10*/  IMAD.U32 R5, RZ, RZ, UR19 ;  /* 0x00000013ff057e24 */ /* 0x00cfce000f8e00ff */
.L_x_69:
[----:B------:R-:W-:Y:S01]  /*6d20*/  ISETP.NE.AND P1, PT, R21, RZ, PT ;  /* 0x000000ff1500720c */ /* 0x000fe20003f25270 */
[----:B------:R-:W-:-:S12]  /*6d30*/  IMAD.MOV.U32 R4, RZ, RZ, 0x1 ;  /* 0x00000001ff047424 */ /* 0x000fd800078e00ff */
[----:B------:R-:W-:Y:S05]  /*6d40*/  @!P1 BRA `(.L_x_68) ;  /* 0x0000000400649947 */ /* 0x000fea0003800000 */
[----:B------:R-:W2:Y:S02]  /*6d50*/  SYNCS.PHASECHK.TRANS64.TRYWAIT P1, [R0+URZ+0x36438], R10 ;  /* 0x0364380a000075a7 */ /* 0x000ea4000802017f */
[----:B--2---:R-:W-:Y:S05]  /*6d60*/  @!P1 BRA `(.L_x_79) ;  /* 0x0000000c00809947 */ /* 0x004fea0003800000 */
.L_x_101:
[----:B------:R-:W-:Y:S05]  /*6d70*/  @P0 BRA `(.L_x_80) ;  /* 0x0000000000140947 */ /* 0x000fea0003800000 */
[----:B------:R-:W-:Y:S01]  /*6d80*/  ISETP.NE.AND P1, PT, R16, RZ, PT ;  /* 0x000000ff1000720c */ /* 0x000fe20003f25270 */
[----:B------:R-:W-:-:S04]  /*6d90*/  IMAD.MOV.U32 R5, RZ, RZ, 0x6100 ;  /* 0x00006100ff057424 */ /* 0x000fc800078e00ff */
[----:B------:R3:W-:Y:S08]  /*6da0*/  SYNCS.ARRIVE.TRANS64 RZ, [R0+URZ+0x36430], R5 ;  /* 0x0364300500ff79a7 */ /* 0x0007f0000800003f */
[----:B------:R-:W-:Y:S05]  /*6db0*/  @!P1 BRA `(.L_x_80) ;  /* 0x0000000000049947 */ /* 0x000fea0003800000 */
[----:B------:R-:W-:Y:S01]  /*6dc0*/  BPT.TRAP 0x1 ;  /* 0x000000040000795c */ /* 0x000fe20000300000 */
.L_x_80:
[----:B---3--:R-:W3:Y:S01]  /*6dd0*/  LDC.64 R4, c[0x0][0x728] ;  /* 0x0001ca00ff047b82 */ /* 0x008ee20000000a00 */
[----:B------:R-:W-:Y:S01]  /*6de0*/  IMAD.SHL.U32 R20, R20, 0x40, RZ ;  /* 0x0000004014147824 */ /* 0x000fe200078e00ff */
[----:B------:R-:W-:Y:S01]  /*6df0*/  R2UR UR24, R0 ;  /* 0x00000000001872ca */ /* 0x000fe200000e0000 */
[----:B------:R-:W-:Y:S01]  /*6e00*/  UMOV UR14, 0x0 ;  /* 0x00000000000e7882 */ /* 0x000fe20000000000 */
[----:B------:R-:W-:Y:S01]  /*6e10*/  UMOV UR15, 0x14f00000 ;  /* 0x14f00000000f7882 */ /* 0x000fe20000000000 */
[----:B------:R-:W-:Y:S01]  /*6e20*/  UMOV UR18, URZ ;  /* 0x0000003f00127c82 */ /* 0x000fe20008000000 */
[C---:B------:R-:W-:Y:S01]  /*6e30*/  IADD3 R8, P1, R20.reuse, R6, RZ ;  /* 0x0000000614087210 */ /* 0x040fe20007f3e0ff */
[----:B------:R-:W-:Y:S01]  /*6e40*/  UMOV UR20, UR28 ;  /* 0x0000001c00147c82 */ /* 0x000fe20008000000 */
[C---:B------:R-:W-:Y:S01]  /*6e50*/  R2UR UR19, R20.reuse ;  /* 0x00000000141372ca */ /* 0x040fe200000e0000 */
[----:B------:R-:W-:Y:S01]  /*6e60*/  UMOV UR21, UR29 ;  /* 0x0000001d00157c82 */ /* 0x000fe20008000000 */
[----:B------:R-:W-:Y:S01]  /*6e70*/  LEA.HI.X.SX32 R9, R20, R11, 0x1, P1 ;  /* 0x0000000b14097211 */ /* 0x000fe200008f0eff */
[----:B------:R-:W-:Y:S01]  /*6e80*/  UMOV UR10, 0x40 ;  /* 0x00000040000a7882 */ /* 0x000fe20000000000 */
[----:B------:R-:W-:Y:S01]  /*6e90*/  UMOV UR12, UR28 ;  /* 0x0000001c000c7c82 */ /* 0x000fe20008000000 */
[----:B------:R-:W-:Y:S01]  /*6ea0*/  UMOV UR13, UR29 ;  /* 0x0000001d000d7c82 */ /* 0x000fe20008000000 */
[----:B------:R-:W-:Y:S01]  /*6eb0*/  UMOV UR26, 0x80 ;  /* 0x00000080001a7882 */ /* 0x000fe20000000000 */
[----:B------:R-:W-:-:S02]  /*6ec0*/  UIADD3 UR17, UR24, 0x36430, URZ ;  /* 0x0003643018117890 */ /* 0x000fc4000fffe03f */
[----:B------:R-:W-:Y:S02]  /*6ed0*/  UIADD3 UR16, UR24, 0x2a000, URZ ;  /* 0x0002a00018107890 */ /* 0x000fe4000fffe03f */
[----:B------:R-:W-:Y:S02]  /*6ee0*/  UIADD3 UR32, UR24, 0x30200, URZ ;  /* 0x0003020018207890 */ /* 0x000fe4000fffe03f */
[----:B------:R-:W-:Y:S02]  /*6ef0*/  UIADD3 UR8, UR24, 0x2c000, URZ ;  /* 0x0002c00018087890 */ /* 0x000fe4000fffe03f */
[----:B------:R-:W-:Y:S01]  /*6f00*/  UIADD3 UR24, UR24, 0x2e000, URZ ;  /* 0x0002e00018187890 */ /* 0x000fe2000fffe03f */
[C---:B---3--:R-:W-:Y:S01]  /*6f10*/  LEA R4, P2, R8.reuse, R4, 0x2 ;  /* 0x0000000408047211 */ /* 0x048fe200078410ff */
[----:B------:R-:W-:Y:S01]  /*6f20*/  UMOV UR9, UR17 ;  /* 0x0000001100097c82 */ /* 0x000fe20008000000 */
[----:B------:R-:W-:Y:S01]  /*6f30*/  UMOV UR11, UR19 ;  /* 0x00000013000b7c82 */ /* 0x000fe20008000000 */
[----:B------:R-:W-:Y:S01]  /*6f40*/  UMOV UR25, UR17 ;  /* 0x0000001100197c82 */ /* 0x000fe20008000000 */
[----:B------:R-:W-:Y:S01]  /*6f50*/  LEA.HI.X R5, R8, R5, R9, 0x2, P2 ;  /* 0x0000000508057211 */ /* 0x000fe200010f1409 */
[----:B------:R-:W-:Y:S01]  /*6f60*/  UMOV UR27, UR19 ;  /* 0x00000013001b7c82 */ /* 0x000fe20008000000 */
[----:B------:R-:W-:Y:S01]  /*6f70*/  IADD3 R8, P1, R13, 0x1f0, RZ ;  /* 0x000001f00d087810 */ /* 0x000fe20007f3e0ff */
[----:B------:R-:W-:Y:S01]  /*6f80*/  UMOV UR33, UR17 ;  /* 0x0000001100217c82 */ /* 0x000fe20008000000 */
[----:B------:R-:W-:Y:S01]  /*6f90*/  R2UR UR30, R4 ;  /* 0x00000000041e72ca */ /* 0x000fe200000e0000 */
[----:B------:R-:W-:Y:S01]  /*6fa0*/  UMOV UR22, 0x10 ;  /* 0x0000001000167882 */ /* 0x000fe20000000000 */
[----:B------:R-:W-:Y:S01]  /*6fb0*/  R2UR UR6, R8 ;  /* 0x00000000080672ca */ /* 0x000fe200000e0000 */
[----:B------:R-:W-:Y:S01]  /*6fc0*/  IMAD.X R8, RZ, RZ, R14, P1 ;  /* 0x000000ffff087224 */ /* 0x000fe200008e060e */
[----:B------:R-:W-:-:S02]  /*6fd0*/  R2UR UR31, R5 ;  /* 0x00000000051f72ca */ /* 0x000fc400000e0000 */
[----:B------:R-:W-:Y:S02]  /*6fe0*/  SHF.L.U32 R5, R12, 0x1f, RZ ;  /* 0x0000001f0c057819 */ /* 0x000fe400000006ff */
[----:B------:R-:W-:-:S13]  /*6ff0*/  R2UR UR7, R8 ;  /* 0x00000000080772ca */ /* 0x000fda00000e0000 */
[----:B------:R3:W-:Y:S01]  /*7000*/  UTMALDG.4D [UR16], [UR6], desc[UR14] ;  /* 0x00000e10060075b4 */ /* 0x0007e20008019000 */
[----:B------:R3:W-:Y:S01]  /*7010*/  UTMALDG.4D [UR8], [UR6], desc[UR14] ;  /* 0x00000e08060075b4 */ /* 0x0007e20008019000 */
[----:B------:R3:W-:Y:S01]  /*7020*/  UTMALDG.4D [UR24], [UR6], desc[UR14] ;  /* 0x00000e18060075b4 */ /* 0x0007e20008019000 */
[----:B------:R3:W-:Y:S01]  /*7030*/  UBLKCP.S.G [UR32], [UR30], UR22 ;  /* 0x000000201e0073ba */ /* 0x0007e20008000216 */
[----:B------:R-:W4:Y:S02]  /*7040*/  SYNCS.PHASECHK.TRANS64.TRYWAIT P1, [R0+URZ+0x36428], R5 ;  /* 0x03642805000075a7 */ /* 0x000f24000802017f */
[----:B---34-:R-:W-:Y:S05]  /*7050*/  @!P1 BRA `(.L_x_81) ;  /* 0x0000000800d89947 */ /* 0x018fea0003800000 */
.L_x_102:
[----:B------:R-:W-:Y:S01]  /*7060*/  IMAD.MOV.U32 R4, RZ, RZ, RZ ;  /* 0x000000ffff047224 */ /* 0x000fe200078e00ff */
[----:B------:R-:W-:Y:S06]  /*7070*/  @P0 BRA `(.L_x_82) ;  /* 0x0000000000140947 */ /* 0x000fec0003800000 */
[----:B------:R-:W-:Y:S01]  /*7080*/  ISETP.NE.AND P1, PT, R16, RZ, PT ;  /* 0x000000ff1000720c */ /* 0x000fe20003f25270 */
[----:B---3--:R-:W-:-:S04]  /*7090*/  IMAD.MOV.U32 R5, RZ, RZ, 0x6100 ;  /* 0x00006100ff057424 */ /* 0x008fc800078e00ff */
[----:B------:R4:W-:Y:S08]  /*70a0*/  SYNCS.ARRIVE.TRANS64 RZ, [R0+URZ+0x36418], R5 ;  /* 0x0364180500ff79a7 */ /* 0x0009f0000800003f */
[----:B------:R-:W-:Y:S05]  /*70b0*/  @!P1 BRA `(.L_x_82) ;  /* 0x0000000000049947 */ /* 0x000fea0003800000 */
[----:B------:R-:W-:Y:S01]  /*70c0*/  BPT.TRAP 0x1 ;  /* 0x000000040000795c */ /* 0x000fe20000300000 */
.L_x_82:
[----:B------:R-:W-:Y:S01]  /*70d0*/  R2UR UR19, R20 ;  /* 0x00000000141372ca */ /* 0x000fe200000e0000 */
[----:B------:R-:W-:Y:S01]  /*70e0*/  UMOV UR22, 0x0 ;  /* 0x0000000000167882 */ /* 0x000fe20000000000 */
[----:B------:R-:W-:Y:S01]  /*70f0*/  R2UR UR24, R0 ;  /* 0x00000000001872ca */ /* 0x000fe200000e0000 */
[----:B------:R-:W-:Y:S01]  /*7100*/  UMOV UR23, 0x14f00000 ;  /* 0x14f0000000177882 */ /* 0x000fe20000000000 */
[----:B------:R-:W-:Y:S01]  /*7110*/  R2UR UR14, R2 ;  /* 0x00000000020e72ca */ /* 0x000fe200000e0000 */
[----:B------:R-:W-:Y:S01]  /*7120*/  UMOV UR18, URZ ;  /* 0x0000003f00127c82 */ /* 0x000fe20008000000 */
[----:B------:R-:W-:Y:S01]  /*7130*/  R2UR UR15, R3 ;  /* 0x00000000030f72ca */ /* 0x000fe200000e0000 */
[----:B------:R-:W-:Y:S01]  /*7140*/  UMOV UR20, UR28 ;  /* 0x0000001c00147c82 */ /* 0x000fe20008000000 */
[----:B------:R-:W-:Y:S01]  /*7150*/  UMOV UR21, UR29 ;  /* 0x0000001d00157c82 */ /* 0x000fe20008000000 */
[----:B------:R-:W-:Y:S01]  /*7160*/  UMOV UR10, 0x40 ;  /* 0x00000040000a7882 */ /* 0x000fe20000000000 */
[----:B------:R-:W-:Y:S01]  /*7170*/  UMOV UR12, UR28 ;  /* 0x0000001c000c7c82 */ /* 0x000fe20008000000 */
[----:B------:R-:W-:Y:S01]  /*7180*/  UMOV UR13, UR29 ;  /* 0x0000001d000d7c82 */ /* 0x000fe20008000000 */
[----:B------:R-:W-:Y:S01]  /*7190*/  UMOV UR26, 0x80 ;  /* 0x00000080001a7882 */ /* 0x000fe20000000000 */
[----:B------:R-:W-:Y:S01]  /*71a0*/  UIADD3 UR19, UR19, 0x40, URZ ;  /* 0x0000004013137890 */ /* 0x000fe2000fffe03f */
[----:B------:R-:W-:Y:S01]  /*71b0*/  IMAD.MOV.U32 R15, RZ, RZ, 0x2 ;  /* 0x00000002ff0f7424 */ /* 0x000fe200078e00ff */
[----:B------:R-:W-:-:S02]  /*71c0*/  UIADD3 UR16, UR24, 0x24000, URZ ;  /* 0x0002400018107890 */ /* 0x000fc4000fffe03f */
[----:B------:R-:W-:Y:S02]  /*71d0*/  UIADD3 UR17, UR24, 0x36418, URZ ;  /* 0x0003641818117890 */ /* 0x000fe4000fffe03f */
[----:B------:R-:W-:Y:S01]  /*71e0*/  UIADD3 UR8, UR24, 0x26000, URZ ;  /* 0x0002600018087890 */ /* 0x000fe2000fffe03f */
[----:B---34-:R-:W-:Y:S01]  /*71f0*/  IMAD.U32 R5, RZ, RZ, UR19 ;  /* 0x00000013ff057e24 */ /* 0x018fe2000f8e00ff */
        /* <DEDUP_REMOVED lines=12> */
[----:B------:R3:W-:Y:S02]  /*72c0*/  UBLKCP.S.G [UR32], [UR6], UR30 ;  /* 0x00000020060073ba */ /* 0x0007e4000800021e */
[----:B---3--:R-:W-:Y:S01]  /*72d0*/  NOP ;  /* 0x0000000000007918 */ /* 0x008fe20000000000 */
.L_x_68:
[----:B------:R-:W-:-:S04]  /*72e0*/  SHF.L.U32 R3, R4, 0x1f, RZ ;  /* 0x0000001f04037819 */ /* 0x000fc800000006ff */
[----:B------:R-:W3:Y:S02]  /*72f0*/  SYNCS.PHASECHK.TRANS64.TRYWAIT P1, [R0+URZ+0x36438], R3 ;  /* 0x03643803000075a7 */ /* 0x000ee4000802017f */
[----:B---3--:R-:W-:Y:S05]  /*7300*/  @!P1 BRA `(.L_x_83) ;  /* 0x0000000800409947 */ /* 0x008fea0003800000 */
.L_x_103:
[----:B------:R-:W-:Y:S05]  /*7310*/  @P0 BRA `(.L_x_84) ;  /* 0x0000000000180947 */ /* 0x000fea0003800000 */
[----:B------:R-:W4:Y:S01]  /*7320*/  S2R R2, SR_TID.X ;  /* 0x0000000000027919 */ /* 0x000f220000002100 */
[----:B---3--:R-:W-:-:S04]  /*7330*/  IMAD.MOV.U32 R3, RZ, RZ, 0x6100 ;  /* 0x00006100ff037424 */ /* 0x008fc800078e00ff */
[----:B------:R3:W-:Y:S01]  /*7340*/  SYNCS.ARRIVE.TRANS64 RZ, [R0+URZ+0x36430], R3 ;  /* 0x0364300300ff79a7 */ /* 0x0007e2000800003f */
[----:B----4-:R-:W-:-:S13]  /*7350*/  LOP3.LUT P0, RZ, R2, 0x1f, RZ, 0xc0, !PT ;  /* 0x0000001f02ff7812 */ /* 0x010fda000780c0ff */
[----:B---3--:R-:W-:Y:S05]  /*7360*/  @!P0 BRA `(.L_x_84) ;  /* 0x0000000000048947 */ /* 0x008fea0003800000 */
[----:B------:R-:W-:Y:S01]  /*7370*/  BPT.TRAP 0x1 ;  /* 0x000000040000795c */ /* 0x000fe20000300000 */
.L_x_84:
[----:B---3--:R-:W3:Y:S01]  /*7380*/  LDC.64 R2, c[0x0][0x728] ;  /* 0x0001ca00ff027b82 */ /* 0x008ee20000000a00 */
[----:B------:R-:W-:Y:S01]  /*7390*/  IADD3 R13, P1, R13, 0x1f0, RZ ;  /* 0x000001f00d0d7810 */ /* 0x000fe20007f3e0ff */
[----:B------:R-:W-:Y:S01]  /*73a0*/  UMOV UR14, 0x0 ;  /* 0x00000000000e7882 */ /* 0x000fe20000000000 */
[C---:B------:R-:W-:Y:S01]  /*73b0*/  IADD3 R6, P0, R5.reuse, R6, RZ ;  /* 0x0000000605067210 */ /* 0x040fe20007f1e0ff */
[----:B------:R-:W-:Y:S01]  /*73c0*/  UMOV UR15, 0x14f00000 ;  /* 0x14f00000000f7882 */ /* 0x000fe20000000000 */
[----:B------:R-:W-:Y:S01]  /*73d0*/  R2UR UR24, R0 ;  /* 0x00000000001872ca */ /* 0x000fe200000e0000 */
[----:B------:R-:W-:Y:S01]  /*73e0*/  IMAD.X R14, RZ, RZ, R14, P1 ;  /* 0x000000ffff0e7224 */ /* 0x000fe200008e060e */
[C---:B------:R-:W-:Y:S01]  /*73f0*/  LEA.HI.X.SX32 R11, R5.reuse, R11, 0x1, P0 ;  /* 0x0000000b050b7211 */ /* 0x040fe200000f0eff */
[----:B------:R-:W-:Y:S01]  /*7400*/  UMOV UR18, URZ ;  /* 0x0000003f00127c82 */ /* 0x000fe20008000000 */
[----:B------:R-:W-:Y:S01]  /*7410*/  R2UR UR19, R5 ;  /* 0x00000000051372ca */ /* 0x000fe200000e0000 */
[----:B------:R-:W-:Y:S01]  /*7420*/  UMOV UR20, UR28 ;  /* 0x0000001c00147c82 */ /* 0x000fe20008000000 */
[----:B------:R-:W-:Y:S01]  /*7430*/  R2UR UR6, R13 ;  /* 0x000000000d0672ca */ /* 0x000fe200000e0000 */
[----:B------:R-:W-:Y:S01]  /*7440*/  UMOV UR21, UR29 ;  /* 0x0000001d00157c82 */ /* 0x000fe20008000000 */
[----:B------:R-:W-:Y:S01]  /*7450*/  R2UR UR7, R14 ;  /* 0x000000000e0772ca */ /* 0x000fe200000e0000 */
[----:B------:R-:W-:Y:S01]  /*7460*/  UMOV UR10, 0x40 ;  /* 0x00000040000a7882 */ /* 0x000fe20000000000 */
[----:B------:R-:W-:Y:S01]  /*7470*/  UMOV UR12, UR28 ;  /* 0x0000001c000c7c82 */ /* 0x000fe20008000000 */
[----:B------:R-:W-:Y:S01]  /*7480*/  UMOV UR13, UR29 ;  /* 0x0000001d000d7c82 */ /* 0x000fe20008000000 */
[----:B------:R-:W-:Y:S01]  /*7490*/  UMOV UR26, 0x80 ;  /* 0x00000080001a7882 */ /* 0x000fe20000000000 */
[----:B------:R-:W-:Y:S01]  /*74a0*/  UIADD3 UR17, UR24, 0x36430, URZ ;  /* 0x0003643018117890 */ /* 0x000fe2000fffe03f */
[----:B------:R-:W-:Y:S01]  /*74b0*/  LOP3.LUT R4, R4, 0x1, RZ, 0x3c, !PT ;  /* 0x0000000104047812 */ /* 0x000fe200078e3cff */
[----:B------:R-:W-:-:S02]  /*74c0*/  UIADD3 UR16, UR24, 0x2a000, URZ ;  /* 0x0002a00018107890 */ /* 0x000fc4000fffe03f */
[----:B------:R-:W-:Y:S01]  /*74d0*/  UIADD3 UR32, UR24, 0x30200, URZ ;  /* 0x0003020018207890 */ /* 0x000fe2000fffe03f */
[C---:B---3--:R-:W-:Y:S01]  /*74e0*/  LEA R2, P0, R6.reuse, R2, 0x2 ;  /* 0x0000000206027211 */ /* 0x048fe200078010ff */
[----:B------:R-:W-:Y:S02]  /*74f0*/  UIADD3 UR8, UR24, 0x2c000, URZ ;  /* 0x0002c00018087890 */ /* 0x000fe4000fffe03f */
[----:B------:R-:W-:Y:S01]  /*7500*/  UIADD3 UR24, UR24, 0x2e000, URZ ;  /* 0x0002e00018187890 */ /* 0x000fe2000fffe03f */
[----:B------:R-:W-:Y:S01]  /*7510*/  LEA.HI.X R3, R6, R3, R11, 0x2, P0 ;  /* 0x0000000306037211 */ /* 0x000fe200000f140b */
[----:B------:R-:W-:Y:S01]  /*7520*/  UMOV UR11, UR19 ;  /* 0x00000013000b7c82 */ /* 0x000fe20008000000 */
[----:B------:R-:W-:Y:S01]  /*7530*/  R2UR UR30, R2 ;  /* 0x00000000021e72ca */ /* 0x000fe200000e0000 */
[----:B------:R-:W-:Y:S01]  /*7540*/  UMOV UR9, UR17 ;  /* 0x0000001100097c82 */ /* 0x000fe20008000000 */
[----:B------:R-:W-:Y:S01]  /*7550*/  R2UR UR31, R3 ;  /* 0x00000000031f72ca */ /* 0x000fe200000e0000 */
[----:B------:R-:W-:Y:S01]  /*7560*/  UMOV UR27, UR19 ;  /* 0x00000013001b7c82 */ /* 0x000fe20008000000 */
[----:B------:R3:W-:Y:S01]  /*7570*/  UTMALDG.4D [UR16], [UR6], desc[UR14] ;  /* 0x00000e10060075b4 */ /* 0x0007e20008019000 */
[----:B------:R-:W-:Y:S01]  /*7580*/  UMOV UR25, UR17 ;  /* 0x0000001100197c82 */ /* 0x000fe20008000000 */
[----:B------:R-:W-:Y:S01]  /*7590*/  UMOV UR33, UR17 ;  /* 0x0000001100217c82 */ /* 0x000fe20008000000 */
[----:B------:R-:W-:Y:S01]  /*75a0*/  UMOV UR22, 0x10 ;  /* 0x0000001000167882 */ /* 0x000fe20000000000 */
[----:B------:R-:W-:Y:S01]  /*75b0*/  ISETP.NE.AND P0, PT, R15, 0x2, PT ;  /* 0x000000020f00780c */ /* 0x000fe20003f05270 */
[----:B------:R3:W-:Y:S03]  /*75c0*/  UTMALDG.4D [UR8], [UR6], desc[UR14] ;  /* 0x00000e08060075b4 */ /* 0x0007e60008019000 */
[----:B------:R-:W-:-:S02]  /*75d0*/  SEL R3, RZ, 0x1, P0 ;  /* 0x00000001ff037807 */ /* 0x000fc40000000000 */
[----:B------:R-:W-:Y:S02]  /*75e0*/  SEL R2, R15, RZ, P0 ;  /* 0x000000ff0f027207 */ /* 0x000fe40000000000 */
[----:B------:R-:W-:Y:S01]  /*75f0*/  LOP3.LUT R12, R12, R3, RZ, 0x3c, !PT ;  /* 0x000000030c0c7212 */ /* 0x000fe200078e3cff */
[----:B------:R3:W-:Y:S01]  /*7600*/  UTMALDG.4D [UR24], [UR6], desc[UR14] ;  /* 0x00000e18060075b4 */ /* 0x0007e20008019000 */
[----:B------:R3:W-:Y:S02]  /*7610*/  UBLKCP.S.G [UR32], [UR30], UR22 ;  /* 0x000000201e0073ba */ /* 0x0007e40008000216 */
[----:B---3--:R-:W-:-:S03]  /*7620*/  NOP ;  /* 0x0000000000007918 */ /* 0x008fc60000000000 */
.L_x_65:
[----:B------:R-:W-:Y:S05]  /*7630*/  BSYNC B0 ;  /* 0x0000000000007941 */ /* 0x000fea0003800000 */
.L_x_64:
[----:B------:R-:W-:-:S03]  /*7640*/  UMOV UR6, 0xffffffff ;  /* 0xffffffff00067882 */ /* 0x000fc60000000000 */
[----:B------:R-:W-:Y:S05]  /*7650*/  BRA.DIV UR6, `(.L_x_85) ;  /* 0x0000000606807947 */ /* 0x000fea000b800000 */
[----:B------:R-:W-:-:S13]  /*7660*/  ELECT P0, URZ, PT ;  /* 0x00000000003f782f */ /* 0x000fda0003800000 */
.L_x_106:
[----:B------:R-:W-:Y:S04]  /*7670*/  BSSY B0, `(.L_x_86) ;  /* 0x000001e000007945 */ /* 0x000fe80003800000 */
[----:B------:R-:W-:Y:S05]  /*7680*/  @!P0 BRA `(.L_x_87) ;  /* 0x0000000000708947 */ /* 0x000fea0003800000 */
[----:B------:R-:W-:-:S04]  /*7690*/  LOP3.LUT R17, R17, 0x2, RZ, 0xfc, !PT ;  /* 0x0000000211117812 */ /* 0x000fc800078efcff */
[----:B------:R-:W-:-:S13]  /*76a0*/  ISETP.NE.AND P2, PT, R17, 0x3, PT ;  /* 0x000000031100780c */ /* 0x000fda0003f45270 */
[----:B------:R-:W-:Y:S05]  /*76b0*/  @!P2 BRA `(.L_x_88) ;  /* 0x000000000004a947 */ /* 0x000fea0003800000 */
[----:B------:R-:W-:Y:S01]  /*76c0*/  BPT.TRAP 0x1 ;  /* 0x000000040000795c */ /* 0x000fe20000300000 */
.L_x_88:
[----:B------:R-:W3:Y:S01]  /*76d0*/  S2R R3, SR_CgaCtaId ;  /* 0x0000000000037919 */ /* 0x000ee20000008800 */
[----:B-12---:R-:W-:-:S04]  /*76e0*/  MOV R0, 0x400 ;  /* 0x0000040000007802 */ /* 0x006fc80000000f00 */
[----:B---3--:R-:W-:Y:S02]  /*76f0*/  LEA R9, R3, R0, 0x18 ;  /* 0x0000000003097211 */ /* 0x008fe400078ec0ff */
[----:B------:R-:W-:-:S03]  /*7700*/  SHF.L.U32 R0, R12, 0x1f, RZ ;  /* 0x0000001f0c007819 */ /* 0x000fc600000006ff */
[----:B------:R-:W-:-:S04]  /*7710*/  VIADD R3, R9, 0x36420 ;  /* 0x0003642009037836 */ /* 0x000fc80000000000 */
[C---:B------:R-:W-:Y:S02]  /*7720*/  IMAD R7, R2.reuse, 0x8, R3 ;  /* 0x0000000802077824 */ /* 0x040fe400078e0203 */
[----:B------:R-:W-:Y:S02]  /*7730*/  VIADD R2, R2, 0x1 ;  /* 0x0000000102027836 */ /* 0x000fe40000000000 */
[----:B------:R-:W1:Y:S03]  /*7740*/  SYNCS.PHASECHK.TRANS64.TRYWAIT P0, [R7+URZ], R0 ;  /* 0x00000000070075a7 */ /* 0x000e66000800017f */
[----:B------:R-:W-:-:S04]  /*7750*/  ISETP.NE.AND P1, PT, R2, 0x2, PT ;  /* 0x000000020200780c */ /* 0x000fc80003f25270 */
[----:B------:R-:W-:Y:S02]  /*7760*/  SEL R5, RZ, 0x1, P1 ;  /* 0x00000001ff057807 */ /* 0x000fe40000800000 */
[----:B------:R-:W-:Y:S02]  /*7770*/  SEL R2, R2, RZ, P1 ;  /* 0x000000ff02027207 */ /* 0x000fe40000800000 */
[----:B------:R-:W-:-:S03]  /*7780*/  LOP3.LUT R5, R12, R5, RZ, 0x3c, !PT ;  /* 0x000000050c057212 */ /* 0x000fc600078e3cff */
[----:B------:R-:W-:Y:S01]  /*7790*/  IMAD R3, R2, 0x8, R3 ;  /* 0x0000000802037824 */ /* 0x000fe200078e0203 */
[----:B------:R-:W-:Y:S01]  /*77a0*/  SHF.L.U32 R2, R5, 0x1f, RZ ;  /* 0x0000001f05027819 */ /* 0x000fe200000006ff */
[----:B-1----:R-:W-:Y:S06]  /*77b0*/  @!P0 BRA `(.L_x_89) ;  /* 0x00000004004c8947 */ /* 0x002fec0003800000 */
.L_x_107:
[----:B------:R-:W2:Y:S02]  /*77c0*/  SYNCS.PHASECHK.TRANS64.TRYWAIT P0, [R3+URZ], R2 ;  /* 0x00000002030075a7 */ /* 0x000ea4000800017f */
[----:B--2---:R-:W-:Y:S05]  /*77d0*/  @!P0 BRA `(.L_x_90) ;  /* 0x0000000400588947 */ /* 0x004fea0003800000 */
.L_x_108:
[----:B------:R-:W-:Y:S05]  /*77e0*/  @!P2 BRA `(.L_x_91) ;  /* 0x000000000004a947 */ /* 0x000fea0003800000 */
[----:B------:R-:W-:Y:S01]  /*77f0*/  BPT.TRAP 0x1 ;  /* 0x000000040000795c */ /* 0x000fe20000300000 */
.L_x_91:
[----:B------:R-:W-:-:S07]  /*7800*/  SHF.L.U32 R4, R4, 0x1f, RZ ;  /* 0x0000001f04047819 */ /* 0x000fce00000006ff */
.L_x_92:
[----:B---3--:R3:W4:Y:S02]  /*7810*/  SYNCS.PHASECHK.TRANS64.TRYWAIT P0, [R9+URZ+0x36438], R4 ;  /* 0x03643804090075a7 */ /* 0x008724000800017f */
[----:B----4-:R-:W-:Y:S05]  /*7820*/  @!P0 NANOSLEEP.SYNCS 0x989680 ;  /* 0x009896800000895d */ /* 0x010fea0003900000 */
[----:B------:R-:W4:Y:S02]  /*7830*/  @!P0 SYNCS.PHASECHK.TRANS64 P0, [R9+URZ+0x36438], R4 ;  /* 0x03643804090085a7 */ /* 0x000f24000800007f */
[----:B----4-:R-:W-:Y:S05]  /*7840*/  @!P0 BRA `(.L_x_92) ;  /* 0xfffffffc00f08947 */ /* 0x010fea000383ffff */
.L_x_87:
[----:B------:R-:W-:Y:S05]  /*7850*/  BSYNC B0 ;  /* 0x0000000000007941 */ /* 0x000fea0003800000 */
.L_x_86:
[----:B------:R-:W-:Y:S05]  /*7860*/  EXIT ;  /* 0x000000000000794d */ /* 0x000fea0003800000 */
.L_x_10:
[----:B------:R-:W-:Y:S02]  /*7870*/  IMAD.MOV.U32 R12, RZ, RZ, RZ ;  /* 0x000000ffff0c7224 */ /* 0x000fe400078e00ff */
[----:B------:R-:W-:Y:S02]  /*7880*/  IMAD.MOV.U32 R11, RZ, RZ, 0x1f ;  /* 0x0000001fff0b7424 */ /* 0x000fe400078e00ff */
[----:B------:R-:W-:-:S07]  /*7890*/  IMAD.MOV.U32 R15, RZ, RZ, -0x1 ;  /* 0xffffffffff0f7424 */ /* 0x000fce00078e00ff */
[----:B------:R-:W-:Y:S05]  /*78a0*/  WARPSYNC.COLLECTIVE R15, `(.L_x_93) ;  /* 0x000000000f087348 */ /* 0x000fea0003c00000 */
[----:B------:R1:W2:Y:S02]  /*78b0*/  SHFL.IDX P6, R14, R13, R12, R11 ;  /* 0x0000000c0d0e7389 */ /* 0x0002a400000c000b */
[----:B-12---:R-:W-:Y:S01]  /*78c0*/  ENDCOLLECTIVE ;  /* 0x000000000000791b */ /* 0x006fe20003800000 */
.L_x_93:
[----:B------:R-:W-:Y:S05]  /*78d0*/  BRA `(.L_x_94) ;  /* 0xffffff9000ac7947 */ /* 0x000fea000383ffff */
.L_x_12:
[----:B--2---:R2:W3:Y:S02]  /*78e0*/  SYNCS.PHASECHK.TRANS64.TRYWAIT P0, [R157+URZ+0x36400], R18 ;  /* 0x036400129d0075a7 */ /* 0x0044e4000800017f */
[----:B---3--:R-:W-:Y:S05]  /*78f0*/  @!P0 NANOSLEEP.SYNCS 0x989680 ;  /* 0x009896800000895d */ /* 0x008fea0003900000 */
[----:B------:R-:W3:Y:S02]  /*7900*/  @!P0 SYNCS.PHASECHK.TRANS64 P0, [R157+URZ+0x36400], R18 ;  /* 0x036400129d0085a7 */ /* 0x000ee4000800007f */
[----:B---3--:R-:W-:Y:S05]  /*7910*/  @!P0 BRA `(.L_x_12) ;  /* 0xfffffffc00f08947 */ /* 0x008fea000383ffff */
[----:B------:R-:W-:Y:S05]  /*7920*/  BRA `(.L_x_11) ;  /* 0xffffff9400187947 */ /* 0x000fea000383ffff */
.L_x_17:
[----:B--2---:R2:W3:Y:S02]  /*7930*/  SYNCS.PHASECHK.TRANS64.TRYWAIT P1, [R4+URZ+0x36410], R13 ;  /* 0x0364100d040075a7 */ /* 0x0044e4000802017f */
[----:B---3--:R-:W-:Y:S05]  /*7940*/  @!P1 NANOSLEEP.SYNCS 0x989680 ;  /* 0x009896800000995d */ /* 0x008fea0003900000 */
[----:B------:R-:W3:Y:S02]  /*7950*/  @!P1 SYNCS.PHASECHK.TRANS64 P1, [R4+URZ+0x36410], R13 ;  /* 0x0364100d040095a7 */ /* 0x000ee4000802007f */
[----:B---3--:R-:W-:Y:S05]  /*7960*/  @!P1 BRA `(.L_x_17) ;  /* 0xfffffffc00f09947 */ /* 0x008fea000383ffff */
[----:B------:R-:W-:Y:S05]  /*7970*/  BRA `(.L_x_16) ;  /* 0xffffff9800d87947 */ /* 0x000fea000383ffff */
.L_x_21:
[----:B---3--:R3:W1:Y:S02]  /*7980*/  SYNCS.PHASECHK.TRANS64.TRYWAIT P1, [R157+URZ+0x36430], R14 ;  /* 0x0364300e9d0075a7 */ /* 0x008664000802017f */
[----:B-1----:R-:W-:Y:S05]  /*7990*/  @!P1 NANOSLEEP.SYNCS 0x989680 ;  /* 0x009896800000995d */ /* 0x002fea0003900000 */
[----:B------:R-:W1:Y:S02]  /*79a0*/  @!P1 SYNCS.PHASECHK.TRANS64 P1, [R157+URZ+0x36430], R14 ;  /* 0x0364300e9d0095a7 */ /* 0x000e64000802007f */
[----:B-1----:R-:W-:Y:S05]  /*79b0*/  @!P1 BRA `(.L_x_21) ;  /* 0xfffffffc00f09947 */ /* 0x002fea000383ffff */
[----:B------:R-:W-:Y:S05]  /*79c0*/  BRA `(.L_x_20) ;  /* 0xffffffa0007c7947 */ /* 0x000fea000383ffff */
.L_x_66:
[----:B-1----:R1:W2:Y:S02]  /*79d0*/  SYNCS.PHASECHK.TRANS64.TRYWAIT P1, [R0+URZ+0x36420], R10 ;  /* 0x0364200a000075a7 */ /* 0x0022a4000802017f */
[----:B--2---:R-:W-:Y:S05]  /*79e0*/  @!P1 NANOSLEEP.SYNCS 0x989680 ;  /* 0x009896800000995d */ /* 0x004fea0003900000 */
[----:B------:R-:W2:Y:S02]  /*79f0*/  @!P1 SYNCS.PHASECHK.TRANS64 P1, [R0+URZ+0x36420], R10 ;  /* 0x0364200a000095a7 */ /* 0x000ea4000802007f */
[----:B--2---:R-:W-:Y:S05]  /*7a00*/  @!P1 BRA `(.L_x_66) ;  /* 0xfffffffc00f09947 */ /* 0x004fea000383ffff */
[----:B------:R-:W-:Y:S05]  /*7a10*/  BRA `(.L_x_95) ;  /* 0xffffffe0001c7947 */ /* 0x000fea000383ffff */
.L_x_70:
[----:B-1----:R1:W2:Y:S02]  /*7a20*/  SYNCS.PHASECHK.TRANS64.TRYWAIT P1, [R0+URZ+0x36438], R10 ;  /* 0x0364380a000075a7 */ /* 0x0022a4000802017f */
[----:B--2---:R-:W-:Y:S05]  /*7a30*/  @!P1 NANOSLEEP.SYNCS 0x989680 ;  /* 0x009896800000995d */ /* 0x004fea0003900000 */
[----:B------:R-:W2:Y:S02]  /*7a40*/  @!P1 SYNCS.PHASECHK.TRANS64 P1, [R0+URZ+0x36438], R10 ;  /* 0x0364380a000095a7 */ /* 0x000ea4000802007f */
[----:B--2---:R-:W-:Y:S05]  /*7a50*/  @!P1 BRA `(.L_x_70) ;  /* 0xfffffffc00f09947 */ /* 0x004fea000383ffff */
[----:B------:R-:W-:Y:S05]  /*7a60*/  BRA `(.L_x_96) ;  /* 0xffffffe400d47947 */ /* 0x000fea000383ffff */
.L_x_72:
[----:B--2---:R2:W3:Y:S02]  /*7a70*/  SYNCS.PHASECHK.TRANS64.TRYWAIT P1, [R0+URZ+0x36428], R3 ;  /* 0x03642803000075a7 */ /* 0x0044e4000802017f */
[----:B---3--:R-:W-:Y:S05]  /*7a80*/  @!P1 NANOSLEEP.SYNCS 0x989680 ;  /* 0x009896800000995d */ /* 0x008fea0003900000 */
[----:B------:R-:W3:Y:S02]  /*7a90*/  @!P1 SYNCS.PHASECHK.TRANS64 P1, [R0+URZ+0x36428], R3 ;  /* 0x03642803000095a7 */ /* 0x000ee4000802007f */
[----:B---3--:R-:W-:Y:S05]  /*7aa0*/  @!P1 BRA `(.L_x_72) ;  /* 0xfffffffc00f09947 */ /* 0x008fea000383ffff */
[----:B------:R-:W-:Y:S05]  /*7ab0*/  BRA `(.L_x_97) ;  /* 0xffffffe800947947 */ /* 0x000fea000383ffff */
.L_x_74:
[----:B--2---:R2:W3:Y:S02]  /*7ac0*/  SYNCS.PHASECHK.TRANS64.TRYWAIT P1, [R0+URZ+0x36438], R29 ;  /* 0x0364381d000075a7 */ /* 0x0044e4000802017f */
[----:B---3--:R-:W-:Y:S05]  /*7ad0*/  @!P1 NANOSLEEP.SYNCS 0x989680 ;  /* 0x009896800000995d */ /* 0x008fea0003900000 */
[----:B------:R-:W3:Y:S02]  /*7ae0*/  @!P1 SYNCS.PHASECHK.TRANS64 P1, [R0+URZ+0x36438], R29 ;  /* 0x0364381d000095a7 */ /* 0x000ee4000802007f */
[----:B---3--:R-:W-:Y:S05]  /*7af0*/  @!P1 BRA `(.L_x_74) ;  /* 0xfffffffc00f09947 */ /* 0x008fea000383ffff */
[----:B------:R-:W-:Y:S05]  /*7b00*/  BRA `(.L_x_98) ;  /* 0xffffffec00247947 */ /* 0x000fea000383ffff */
.L_x_76:
[----:B------:R-:W-:-:S07]  /*7b10*/  SHF.L.U32 R5, R12, 0x1f, RZ ;  /* 0x0000001f0c057819 */ /* 0x000fce00000006ff */
.L_x_99:
[----:B--2---:R2:W3:Y:S02]  /*7b20*/  SYNCS.PHASECHK.TRANS64.TRYWAIT P1, [R0+URZ+0x36420], R5 ;  /* 0x03642005000075a7 */ /* 0x0044e4000802017f */
[----:B---3--:R-:W-:Y:S05]  /*7b30*/  @!P1 NANOSLEEP.SYNCS 0x989680 ;  /* 0x009896800000995d */ /* 0x008fea0003900000 */
[----:B------:R-:W3:Y:S02]  /*7b40*/  @!P1 SYNCS.PHASECHK.TRANS64 P1, [R0+URZ+0x36420], R5 ;  /* 0x03642005000095a7 */ /* 0x000ee4000802007f */
[----:B---3--:R-:W-:Y:S05]  /*7b50*/  @!P1 BRA `(.L_x_99) ;  /* 0xfffffffc00f09947 */ /* 0x008fea000383ffff */
[----:B------:R-:W-:Y:S05]  /*7b60*/  BRA `(.L_x_100) ;  /* 0xffffffec00c47947 */ /* 0x000fea000383ffff */
.L_x_79:
[----:B--2---:R2:W3:Y:S02]  /*7b70*/  SYNCS.PHASECHK.TRANS64.TRYWAIT P1, [R0+URZ+0x36438], R10 ;  /* 0x0364380a000075a7 */ /* 0x0044e4000802017f */
[----:B---3--:R-:W-:Y:S05]  /*7b80*/  @!P1 NANOSLEEP.SYNCS 0x989680 ;  /* 0x009896800000995d */ /* 0x008fea0003900000 */
[----:B------:R-:W3:Y:S02]  /*7b90*/  @!P1 SYNCS.PHASECHK.TRANS64 P1, [R0+URZ+0x36438], R10 ;  /* 0x0364380a000095a7 */ /* 0x000ee4000802007f */
[----:B---3--:R-:W-:Y:S05]  /*7ba0*/  @!P1 BRA `(.L_x_79) ;  /* 0xfffffffc00f09947 */ /* 0x008fea000383ffff */
[----:B------:R-:W-:Y:S05]  /*7bb0*/  BRA `(.L_x_101) ;  /* 0xfffffff0006c7947 */ /* 0x000fea000383ffff */
.L_x_81:
[----:B---3--:R3:W4:Y:S02]  /*7bc0*/  SYNCS.PHASECHK.TRANS64.TRYWAIT P1, [R0+URZ+0x36428], R5 ;  /* 0x03642805000075a7 */ /* 0x008724000802017f */
[----:B----4-:R-:W-:Y:S05]  /*7bd0*/  @!P1 NANOSLEEP.SYNCS 0x989680 ;  /* 0x009896800000995d */ /* 0x010fea0003900000 */
[----:B------:R-:W4:Y:S02]  /*7be0*/  @!P1 SYNCS.PHASECHK.TRANS64 P1, [R0+URZ+0x36428], R5 ;  /* 0x03642805000095a7 */ /* 0x000f24000802007f */
[----:B----4-:R-:W-:Y:S05]  /*7bf0*/  @!P1 BRA `(.L_x_81) ;  /* 0xfffffffc00f09947 */ /* 0x010fea000383ffff */
[----:B------:R-:W-:Y:S05]  /*7c00*/  BRA `(.L_x_102) ;  /* 0xfffffff400147947 */ /* 0x000fea000383ffff */
.L_x_83:
[----:B---3--:R3:W4:Y:S02]  /*7c10*/  SYNCS.PHASECHK.TRANS64.TRYWAIT P1, [R0+URZ+0x36438], R3 ;  /* 0x03643803000075a7 */ /* 0x008724000802017f */
[----:B----4-:R-:W-:Y:S05]  /*7c20*/  @!P1 NANOSLEEP.SYNCS 0x989680 ;  /* 0x009896800000995d */ /* 0x010fea0003900000 */
[----:B------:R-:W4:Y:S02]  /*7c30*/  @!P1 SYNCS.PHASECHK.TRANS64 P1, [R0+URZ+0x36438], R3 ;  /* 0x03643803000095a7 */ /* 0x000f24000802007f */
[----:B----4-:R-:W-:Y:S05]  /*7c40*/  @!P1 BRA `(.L_x_83) ;  /* 0xfffffffc00f09947 */ /* 0x010fea000383ffff */
[----:B------:R-:W-:Y:S05]  /*7c50*/  BRA `(.L_x_103) ;  /* 0xfffffff400ac7947 */ /* 0x000fea000383ffff */
.L_x_85:
[----:B------:R-:W-:Y:S01]  /*7c60*/  BSSY B0, `(.L_x_104) ;  /* 0x0000006000007945 */ /* 0x000fe20003800000 */
[----:B------:R-:W-:-:S07]  /*7c70*/  IMAD.MOV.U32 R15, RZ, RZ, -0x1 ;  /* 0xffffffffff0f7424 */ /* 0x000fce00078e00ff */
[----:B-12---:R-:W-:Y:S05]  /*7c80*/  WARPSYNC.COLLECTIVE R15, `(.L_x_105) ;  /* 0x000000000f0c7348 */ /* 0x006fea0003c00000 */
[----:B------:R-:W-:Y:S02]  /*7c90*/  ELECT P6, UR62, PT ;  /* 0x00000000003e782f */ /* 0x000fe400038c0000 */
[----:B------:R-:W-:Y:S01]  /*7ca0*/  MOV R14, UR62 ;  /* 0x0000003e000e7c02 */ /* 0x000fe20008000f00 */
[----:B-12---:R-:W-:Y:S10]  /*7cb0*/  ENDCOLLECTIVE ;  /* 0x000000000000791b */ /* 0x006ff40003800000 */
.L_x_105:
[----:B------:R-:W-:Y:S05]  /*7cc0*/  BSYNC B0 ;  /* 0x0000000000007941 */ /* 0x000fea0003800000 */
.L_x_104:
[----:B------:R-:W-:Y:S01]  /*7cd0*/  PLOP3.LUT P0, PT, P6, PT, PT, 0x80, 0x0 ;  /* 0x000000000000781c */ /* 0x000fe2000370f070 */
[----:B------:R-:W-:-:S12]  /*7ce0*/  BRA `(.L_x_106) ;  /* 0xfffffff800607947 */ /* 0x000fd8000383ffff */
.L_x_89:
[----:B-1----:R1:W2:Y:S02]  /*7cf0*/  SYNCS.PHASECHK.TRANS64.TRYWAIT P0, [R7+URZ], R0 ;  /* 0x00000000070075a7 */ /* 0x0022a4000800017f */
[----:B--2---:R-:W-:Y:S05]  /*7d00*/  @!P0 NANOSLEEP.SYNCS 0x989680 ;  /* 0x009896800000895d */ /* 0x004fea0003900000 */
[----:B------:R-:W2:Y:S02]  /*7d10*/  @!P0 SYNCS.PHASECHK.TRANS64 P0, [R7+URZ], R0 ;  /* 0x00000000070085a7 */ /* 0x000ea4000800007f */
[----:B--2---:R-:W-:Y:S05]  /*7d20*/  @!P0 BRA `(.L_x_89) ;  /* 0xfffffffc00f08947 */ /* 0x004fea000383ffff */
[----:B------:R-:W-:Y:S05]  /*7d30*/  BRA `(.L_x_107) ;  /* 0xfffffff800a07947 */ /* 0x000fea000383ffff */
.L_x_90:
[----:B--2---:R2:W3:Y:S02]  /*7d40*/  SYNCS.PHASECHK.TRANS64.TRYWAIT P0, [R3+URZ], R2 ;  /* 0x00000002030075a7 */ /* 0x0044e4000800017f */
[----:B---3--:R-:W-:Y:S05]  /*7d50*/  @!P0 NANOSLEEP.SYNCS 0x989680 ;  /* 0x009896800000895d */ /* 0x008fea0003900000 */
[----:B------:R-:W3:Y:S02]  /*7d60*/  @!P0 SYNCS.PHASECHK.TRANS64 P0, [R3+URZ], R2 ;  /* 0x00000002030085a7 */ /* 0x000ee4000800007f */
[----:B---3--:R-:W-:Y:S05]  /*7d70*/  @!P0 BRA `(.L_x_90) ;  /* 0xfffffffc00f08947 */ /* 0x008fea000383ffff */
[----:B------:R-:W-:Y:S05]  /*7d80*/  BRA `(.L_x_108) ;  /* 0xfffffff800947947 */ /* 0x000fea000383ffff */
.L_x_109:
[----:B------:R-:W-:-:S00]  /*7d90*/  BRA `(.L_x_109) ;  /* 0xfffffffc00fc7947 */ /* 0x000fc0000383ffff */
[----:B------:R-:W-:-:S00]  /*7da0*/  NOP ;  /* 0x0000000000007918 */ /* 0x000fc00000000000 */
        /* <DEDUP_REMOVED lines=13> */
.L_x_7649:


//--------------------- .text._ZN7cutlass13device_kernelIN5flash11enable_sm90INS1_16FlashAttnBwdSm90INS1_25CollectiveMainloopBwdSm90ILi2ELi1ELi1EN4cute5tupleIJNS5_1CILi1EEES8_S8_EEENS6_IJNS7_ILi64EEENS7_ILi96EEENS7_ILi192EEEEEENS_10bfloat16_tEfNS_4arch4Sm90ELb0ELb0ELb1ELb0ELb1ELb0ELb1ELb0ELi3ELi1ELi1ELi1ELb0EEENS1_21CollectiveEpilogueBwdISD_SE_SG_Li384ELb0ELb1ELi3EEENS1_19SingleTileSchedulerILb0ELb0ELb0ELi96EEEEEEEEEvNT_6ParamsE --------------------------
	.section	.text._ZN7cutlass13device_kernelIN5flash11enable_sm90INS1_16FlashAttnBwdSm90INS1_25CollectiveMainloopBwdSm90ILi2ELi1ELi1EN4cute5tupleIJNS5_1CILi1EEES8_S8_EEENS6_IJNS7_ILi64EEENS7_ILi96EEENS7_ILi192EEEEEENS_10bfloat16_tEfNS_4arch4Sm90ELb0ELb0ELb1ELb0ELb1ELb0ELb1ELb0ELi3ELi1ELi1ELi1ELb0EEENS1_21CollectiveEpilogueBwdISD_SE_SG_Li384ELb0ELb1ELi3EEENS1_19SingleTileSchedulerILb0ELb0ELb0ELi96EEEEEEEEEvNT_6ParamsE,"ax",@progbits
	.align	128
.text._ZN7cutlass13device_kernelIN5flash11enable_sm90INS1_16FlashAttnBwdSm90INS1_25CollectiveMainloopBwdSm90ILi2ELi1ELi1EN4cute5tupleIJNS5_1CILi1EEES8_S8_EEENS6_IJNS7_ILi64EEENS7_ILi96EEENS7_ILi192EEEEEENS_10bfloat16_tEfNS_4arch4Sm90ELb0ELb0ELb1ELb0ELb1ELb0ELb1ELb0ELi3ELi1ELi1ELi1ELb0EEENS1_21CollectiveEpilogueBwdISD_SE_SG_Li384ELb0ELb1ELi3EEENS1_19SingleTileSchedulerILb0ELb0ELb0ELi96EEEEEEEEEvNT_6ParamsE:
        .type           _ZN7cutlass13device_kernelIN5flash11enable_sm90INS1_16FlashAttnBwdSm90INS1_25CollectiveMainloopBwdSm90ILi2ELi1ELi1EN4cute5tupleIJNS5_1CILi1EEES8_S8_EEENS6_IJNS7_ILi64EEENS7_ILi96EEENS7_ILi192EEEEEENS_10bfloat16_tEfNS_4arch4Sm90ELb0ELb0ELb1ELb0ELb1ELb0ELb1ELb0ELi3ELi1ELi1ELi1ELb0EEENS1_21CollectiveEpilogueBwdISD_SE_SG_Li384ELb0ELb1ELi3EEENS1_19SingleTileSchedulerILb0ELb0ELb0ELi96EEEEEEEEEvNT_6ParamsE,@function
        .size           _ZN7cutlass13device_kernelIN5flash11enable_sm90INS1_16FlashAttnBwdSm90INS1_25CollectiveMainloopBwdSm90ILi2ELi1ELi1EN4cute5tupleIJNS5_1CILi1EEES8_S8_EEENS6_IJNS7_ILi64EEENS7_ILi96EEENS7_ILi192EEEEEENS_10bfloat16_tEfNS_4arch4Sm90ELb0ELb0ELb1ELb0ELb1ELb0ELb1ELb0ELi3ELi1ELi1ELi1ELb0EEENS1_21CollectiveEpilogueBwdISD_SE_SG_Li384ELb0ELb1ELi3EEENS1_19SingleTileSchedulerILb0ELb0ELb0ELi96EEEEEEEEEvNT_6ParamsE,(.L_x_7650 - _ZN7cutlass13device_kernelIN5flash11enable_sm90INS1_16FlashAttnBwdSm90INS1_25CollectiveMainloopBwdSm90ILi2ELi1ELi1EN4cute5tupleIJNS5_1CILi1EEES8_S8_EEENS6_IJNS7_ILi64EEENS7_ILi96EEENS7_ILi192EEEEEENS_10bfloat16_tEfNS_4arch4Sm90ELb0ELb0ELb1ELb0ELb1ELb0ELb1ELb0ELi3ELi1ELi1ELi1ELb0EEENS1_21CollectiveEpilogueBwdISD_SE_SG_Li384ELb0ELb1ELi3EEENS1_19SingleTileSchedulerILb0ELb0ELb0ELi96EEEEEEEEEvNT_6ParamsE)
        .other          _ZN7cutlass13device_kernelIN5flash11enable_sm90INS1_16FlashAttnBwdSm90INS1_25CollectiveMainloopBwdSm90ILi2ELi1ELi1EN4cute5tupleIJNS5_1CILi1EEES8_S8_EEENS6_IJNS7_ILi64EEENS7_ILi96EEENS7_ILi192EEEEEENS_10bfloat16_tEfNS_4arch4Sm90ELb0ELb0ELb1ELb0ELb1ELb0ELb1ELb0ELi3ELi1ELi1ELi1ELb0EEENS1_21CollectiveEpilogueBwdISD_SE_SG_Li384ELb0ELb1ELi3EEENS1_19SingleTileSchedulerILb0ELb0ELb0ELi96EEEEEEEEEvNT_6ParamsE,@"STO_CUDA_ENTRY STV_DEFAULT"
_ZN7cutlass13device_kernelIN5flash11enable_sm90INS1_16FlashAttnBwdSm90INS1_25CollectiveMainloopBwdSm90ILi2ELi1ELi1EN4cute5tupleIJNS5_1CILi1EEES8_S8_EEENS6_IJNS7_ILi64EEENS7_ILi96EEENS7_ILi192EEEEEENS_10bfloat16_tEfNS_4arch4Sm90ELb0ELb0ELb1ELb0ELb1ELb0ELb1ELb0ELi3ELi1ELi1ELi1ELb0EEENS1_21CollectiveEpilogueBwdISD_SE_SG_Li384ELb0ELb1ELi3EEENS1_19SingleTileSchedulerILb0ELb0ELb0ELi96EEEEEEEEEvNT_6ParamsE:
        /* <DEDUP_REMOVED lines=29> */
.L_x_111:
[----:B------:R-:W-:Y:S05]  /*01d0*/  BSYNC B0 ;  /* 0x0000000000007941 */ /* 0x000fea0003800000 */
.L_x_110:
        /* <DEDUP_REMOVED lines=34> */
.L_x_112:
        /* <DEDUP_REMOVED lines=20> */
.L_x_113:
[----:B---3--:R-:W-:Y:S01]  /*0540*/  ISETP.NE.AND P0, PT, R2, RZ, PT ;  /* 0x000000ff0200720c */ /* 0x008fe20003f05270 */
[----:B------:R-:W-:Y:S01]  /*0550*/  IMAD.MOV.U32 R17, RZ, RZ, 0x1 ;  /* 0x00000001ff117424 */ /* 0x000fe200078e00ff */
[----:B------:R-:W-:-:S04]  /*0560*/  NOP ;  /* 0x0000000000007918 */ /* 0x000fc80000000000 */
[----:B------:R-:W-:Y:S01]  /*0570*/  SEL R17, R17, 0x2, !P0 ;  /* 0x0000000211117807 */ /* 0x000fe20004000000 */
[----:B-12-4-:R-:W-:Y:S06]  /*0580*/  BAR.SYNC.DEFER_BLOCKING 0x0 ;  /* 0x0000000000007b1d */ /* 0x016fec0000010000 */
[----:B------:R-:W-:Y:S05]  /*0590*/  @!P0 BRA `(.L_x_114) ;  /* 0x0000004000848947 */ /* 0x000fea0003800000 */
.L_x_115:
        /* <DEDUP_REMOVED lines=37> */
.L_x_117:
        /* <DEDUP_REMOVED lines=15> */
.L_x_116:
        /* <DEDUP_REMOVED lines=20> */
.L_x_119:
        /* <DEDUP_REMOVED lines=15> */
.L_x_118:
        /* <DEDUP_REMOVED lines=8> */
.L_x_222:
        /* <DEDUP_REMOVED lines=32> */
.L_x_121:
        /* <DEDUP_REMOVED lines=105> */
.L_x_134:
[----:B------:R-:W-:Y:S01]  /*1420*/  ISETP.NE.AND P0, PT, R9, 0x3, PT ;  /* 0x000000030900780c */ /* 0x000fe20003f05270 */
[----:B------:R-:W-:-:S12]  /*1430*/  YIELD ;  /* 0x0000000000007946 */ /* 0x000fd80003800000 */
[----:B---3--:R-:W-:Y:S05]  /*1440*/  @!P0 BRA `(.L_x_124) ;  /* 0x0000000000048947 */ /* 0x008fea0003800000 */
[----:B------:R-:W-:Y:S01]  /*1450*/  BPT.TRAP 0x1 ;  /* 0x000000040000795c */ /* 0x000fe20000300000 */
.L_x_124:
[----:B------:R-:W-:Y:S02]  /*1460*/  LEA R4, R3, UR37, 0x3 ;  /* 0x0000002503047c11 */ /* 0x000fe4000f8e18ff */
[----:B------:R-:W-:-:S04]  /*1470*/  SHF.L.U32 R13, R8, 0x1f, RZ ;  /* 0x0000001f080d7819 */ /* 0x000fc800000006ff */
[----:B------:R1:W2:Y:S01]  /*1480*/  SYNCS.PHASECHK.TRANS64.TRYWAIT P1, [R4+URZ+0x36410], R13 ;  /* 0x0364100d040075a7 */ /* 0x0002a2000802017f */
[----:B------:R-:W-:Y:S05]  /*1490*/  @!P0 BRA `(.L_x_125) ;  /* 0x0000000000048947 */ /* 0x000fea0003800000 */
[----:B------:R-:W-:Y:S01]  /*14a0*/  BPT.TRAP 0x1 ;  /* 0x000000040000795c */ /* 0x000fe20000300000 */
.L_x_125:
[----:B--2---:R-:W-:Y:S05]  /*14b0*/  @P1 BRA `(.L_x_126) ;  /* 0x0000000000081947 */ /* 0x004fea0003800000 */
[----:B------:R-:W2:Y:S02]  /*14c0*/  SYNCS.PHASECHK.TRANS64.TRYWAIT P1, [R4+URZ+0x36410], R13 ;  /* 0x0364100d040075a7 */ /* 0x000ea4000802017f */
[----:B--2---:R-:W-:Y:S05]  /*14d0*/  @!P1 BRA `(.L_x_127) ;  /* 0x0000006c00189947 */ /* 0x004fea0003800000 */
.L_x_126:
        /* <DEDUP_REMOVED lines=103> */
.L_x_128:
[----:B---3--:R-:W-:-:S04]  /*1b50*/  SHF.L.U32 R14, R7, 0x1f, RZ ;  /* 0x0000001f070e7819 */ /* 0x008fc800000006ff */
[----:B------:R2:W3:Y:S01]  /*1b60*/  SYNCS.PHASECHK.TRANS64.TRYWAIT P1, [UR37+0x36430], R14 ;  /* 0x0364300eff0075a7 */ /* 0x0004e20008020165 */
[----:B------:R-:W-:Y:S05]  /*1b70*/  @!P0 BRA `(.L_x_129) ;  /* 0x0000000000048947 */ /* 0x000fea0003800000 */
[----:B------:R-:W-:Y:S01]  /*1b80*/  BPT.TRAP 0x1 ;  /* 0x000000040000795c */ /* 0x000fe20000300000 */
.L_x_129:
[----:B---3--:R-:W-:Y:S05]  /*1b90*/  @P1 BRA `(.L_x_130) ;  /* 0x0000000000081947 */ /* 0x008fea0003800000 */
[----:B------:R-:W3:Y:S02]  /*1ba0*/  SYNCS.PHASECHK.TRANS64.TRYWAIT P1, [UR37+0x36430], R14 ;  /* 0x0364300eff0075a7 */ /* 0x000ee40008020165 */
[----:B---3--:R-:W-:Y:S05]  /*1bb0*/  @!P1 BRA `(.L_x_131) ;  /* 0x0000006400749947 */ /* 0x008fea0003800000 */
.L_x_130:
        /* <DEDUP_REMOVED lines=369> */
.L_x_132:
        /* <DEDUP_REMOVED lines=60> */
.L_x_133:
        /* <DEDUP_REMOVED lines=12> */
.L_x_123:
        /* <DEDUP_REMOVED lines=68> */
.L_x_135:
        /* <DEDUP_REMOVED lines=20> */
.L_x_136:
        /* <DEDUP_REMOVED lines=18> */
.L_x_137:
        /* <DEDUP_REMOVED lines=18> */
.L_x_138:
        /* <DEDUP_REMOVED lines=135> */
.L_x_140:
[----:B------:R-:W-:Y:S05]  /*4780*/  BSYNC B0 ;  /* 0x0000000000007941 */ /* 0x000fea0003800000 */
.L_x_139:
[----:B------:R-:W-:-:S04]  /*4790*/  DEPBAR.LE SB0, 0x0 ;  /* 0x000080000000791a */ /* 0x000fc80000000000 */
[----:B------:R-:W-:Y:S05]  /*47a0*/  EXIT ;  /* 0x000000000000794d */ /* 0x000fea0003800000 */
.L_x_114:
        /* <DEDUP_REMOVED lines=14> */
[----:B------:R-:W-:Y:S01]  /*4890*/  ULDC UR13, c[0x0][0x288] ;  /* 0x0000a200000d7ab9 */ /* 0x000fe20000000800 */
[----:B------:R-:W-:Y:S01]  /*48a0*/  ULDC.64 UR14, c[0x0][0x2e0] ;  /* 0x0000b800000e7ab9 */ /* 0x000fe20000000a00 */
[----:B------:R-:W-:-:S04]  /*48b0*/  ELECT P0, URZ, PT ;  /* 0x00000000003f782f */ /* 0x000fc80003800000 */
[----:B------:R-:W2:Y:S01]  /*48c0*/  LDC R4, c[0x0][0x280] ;  /* 0x0000a000ff047b82 */ /* 0x000ea20000000800 */
[----:B-1----:R-:W-:Y:S02]  /*48d0*/  USHF.R.S32.HI UR10, URZ, 0x1f, UR16 ;  /* 0x0000001f3f0a7899 */ /* 0x002fe40008011410 */
[----:B------:R-:W-:Y:S02]  /*48e0*/  UIMAD.WIDE.U32 UR4, UR16, UR8, URZ ;  /* 0x00000008100472a5 */ /* 0x000fe4000f8e003f */
[----:B------:R-:W-:Y:S01]  /*48f0*/  UIMAD UR6, UR10, UR8, URZ ;  /* 0x000000080a0672a4 */ /* 0x000fe2000f8e023f */
[----:B--2---:R-:W-:-:S03]  /*4900*/  ISETP.GE.AND P1, PT, R4, 0x1, PT ;  /* 0x000000010400780c */ /* 0x004fc60003f26270 */
[----:B------:R-:W-:Y:S02]  /*4910*/  UIMAD UR7, UR16, UR9, UR6 ;  /* 0x00000009100772a4 */ /* 0x000fe4000f8e0206 */
[----:B------:R-:W-:Y:S02]  /*4920*/  USHF.R.S32.HI UR6, URZ, 0x1f, UR11 ;  /* 0x0000001f3f067899 */ /* 0x000fe4000801140b */
[----:B------:R-:W-:Y:S02]  /*4930*/  UIMAD UR9, UR11, UR13, URZ ;  /* 0x0000000d0b0972a4 */ /* 0x000fe4000f8e023f */
[----:B------:R-:W-:Y:S02]  /*4940*/  UIMAD UR6, UR6, UR14, URZ ;  /* 0x0000000e060672a4 */ /* 0x000fe4000f8e023f */
[----:B------:R-:W-:Y:S02]  /*4950*/  UIADD3 UR5, UR5, UR7, URZ ;  /* 0x0000000705057290 */ /* 0x000fe4000fffe03f */
[----:B------:R-:W-:-:S02]  /*4960*/  UIADD3 UR8, UP0, UR9, UR16, URZ ;  /* 0x0000001009087290 */ /* 0x000fc4000ff1e03f */
[----:B------:R-:W-:Y:S02]  /*4970*/  UIMAD UR12, UR11, UR15, UR6 ;  /* 0x0000000f0b0c72a4 */ /* 0x000fe4000f8e0206 */
[----:B------:R-:W-:Y:S02]  /*4980*/  UIMAD.WIDE.U32 UR6, UR11, UR14, UR4 ;  /* 0x0000000e0b0672a5 */ /* 0x000fe4000f8e0004 */
[----:B------:R-:W-:Y:S01]  /*4990*/  ULEA.HI.X.SX32 UR9, UR9, UR10, 0x1, UP0 ;  /* 0x0000000a09097291 */ /* 0x000fe200080f0e3f */
[----:B------:R-:W-:Y:S11]  /*49a0*/  @!P1 EXIT ;  /* 0x000000000000994d */ /* 0x000ff60003800000 */
[----:B------:R-:W1:Y:S01]  /*49b0*/  S2R R5, SR_TID.X ;  /* 0x0000000000057919 */ /* 0x000e620000002100 */
[C---:B------:R-:W-:Y:S01]  /*49c0*/  VIADD R0, R4.reuse, 0x3f ;  /* 0x0000003f04007836 */ /* 0x040fe20000000000 */
[----:B------:R-:W-:Y:S01]  /*49d0*/  ISETP.GE.AND P1, PT, R4, 0x41, PT ;  /* 0x000000410400780c */ /* 0x000fe20003f26270 */
[----:B------:R-:W-:Y:S01]  /*49e0*/  ULDC UR4, c[0x0][0x760] ;  /* 0x0001d80000047ab9 */ /* 0x000fe20000000800 */
[----:B------:R-:W2:Y:S01]  /*49f0*/  S2UR UR24, SR_CTAID.X ;  /* 0x00000000001879c3 */ /* 0x000ea20000002500 */
[----:B------:R-:W-:Y:S01]  /*4a00*/  UIMAD UR13, UR13, UR4, URZ ;  /* 0x000000040d0d72a4 */ /* 0x000fe2000f8e023f */
[----:B------:R-:W-:Y:S01]  /*4a10*/  SHF.R.S32.HI R3, RZ, 0x1f, R0 ;  /* 0x0000001fff037819 */ /* 0x000fe20000011400 */
[----:B------:R-:W-:Y:S01]  /*4a20*/  UIADD3 UR12, UR7, UR12, URZ ;  /* 0x0000000c070c7290 */ /* 0x000fe2000fffe03f */
[----:B------:R-:W-:Y:S02]  /*4a30*/  UMOV UR4, URZ ;  /* 0x0000003f00047c82 */ /* 0x000fe40008000000 */
[----:B------:R-:W-:Y:S01]  /*4a40*/  LEA.HI R3, R3, R0, RZ, 0x6 ;  /* 0x0000000003037211 */ /* 0x000fe200078f30ff */
[----:B------:R-:W-:-:S03]  /*4a50*/  ULDC.64 UR20, c[0x0][0x208] ;  /* 0x0000820000147ab9 */ /* 0x000fc60000000a00 */
[----:B------:R-:W-:-:S04]  /*4a60*/  SHF.R.S32.HI R2, RZ, 0x6, R3 ;  /* 0x00000006ff027819 */ /* 0x000fc80000011403 */
[----:B------:R-:W-:Y:S02]  /*4a70*/  VIMNMX R2, R2, 0x1, !PT ;  /* 0x0000000102027848 */ /* 0x000fe40007fe0100 */
[----:B-1----:R-:W-:Y:S02]  /*4a80*/  LOP3.LUT R0, R5, 0x1f, RZ, 0xc0, !PT ;  /* 0x0000001f05007812 */ /* 0x002fe400078ec0ff */
[----:B------:R-:W-:Y:S01]  /*4a90*/  LOP3.LUT R5, R2, 0x1, RZ, 0xc0, !PT ;  /* 0x0000000102057812 */ /* 0x000fe200078ec0ff */
[----:B--2---:R-:W-:Y:S06]  /*4aa0*/  @!P1 BRA `(.L_x_142) ;  /* 0x0000000c00449947 */ /* 0x004fec0003800000 */
[----:B------:R-:W-:Y:S01]  /*4ab0*/  ULDC.64 UR16, c[0x0][0x2c0] ;  /* 0x0000b00000107ab9 */ /* 0x000fe20000000a00 */
[----:B------:R-:W-:Y:S01]  /*4ac0*/  IMAD.IADD R4, R2, 0x1, -R5 ;  /* 0x0000000102047824 */ /* 0x000fe200078e0a05 */
[----:B------:R-:W-:Y:S01]  /*4ad0*/  ULEA UR16, UP0, UR6, UR16, 0x2 ;  /* 0x0000001006107291 */ /* 0x000fe2000f80103f */
[----:B------:R-:W-:Y:S01]  /*4ae0*/  UMOV UR5, URZ ;  /* 0x0000003f00057c82 */ /* 0x000fe20008000000 */
[----:B------:R-:W-:Y:S02]  /*4af0*/  UMOV UR4, URZ ;  /* 0x0000003f00047c82 */ /* 0x000fe40008000000 */
[----:B------:R-:W-:Y:S02]  /*4b00*/  ULEA.HI.X UR17, UR6, UR17, UR12, 0x2, UP0 ;  /* 0x0000001106117291 */ /* 0x000fe400080f140c */
[----:B------:R-:W-:-:S04]  /*4b10*/  UIADD3 UR16, UP0, UR16, 0x4000, URZ ;  /* 0x0000400010107890 */ /* 0x000fc8000ff1e03f */
[----:B------:R-:W-:-:S12]  /*4b20*/  UIADD3.X UR17, URZ, UR17, URZ, UP0, !UPT ;  /* 0x000000113f117290 */ /* 0x000fd800087fe43f */
.L_x_175:
[----:B------:R-:W-:Y:S01]  /*4b30*/  UIMAD UR19, UR13, UR4, URZ ;  /* 0x000000040d1372a4 */ /* 0x000fe2000f8e023f */
[----:B------:R-:W-:Y:S01]  /*4b40*/  ISETP.NE.AND P3, PT, R0, RZ, PT ;  /* 0x000000ff0000720c */ /* 0x000fe20003f65270 */
[----:B------:R-:W-:Y:S01]  /*4b50*/  ULDC.64 UR10, c[0x0][0x768] ;  /* 0x0001da00000a7ab9 */ /* 0x000fe20000000a00 */
[----:B------:R-:W-:Y:S01]  /*4b60*/  VIADD R4, R4, 0xfffffffe ;  /* 0xfffffffe04047836 */ /* 0x000fe20000000000 */
[----:B------:R-:W-:Y:S01]  /*4b70*/  UIADD3 UR14, UP0, UR19, UR8, URZ ;  /* 0x00000008130e7290 */ /* 0x000fe2000ff1e03f */
[----:B------:R-:W-:Y:S03]  /*4b80*/  BSSY B0, `(.L_x_143) ;  /* 0x000000d000007945 */ /* 0x000fe60003800000 */
[----:B------:R-:W-:Y:S01]  /*4b90*/  ULEA.HI.X.SX32 UR15, UR19, UR9, 0x1, UP0 ;  /* 0x00000009130f7291 */ /* 0x000fe200080f0e3f */
[----:B------:R-:W-:Y:S01]  /*4ba0*/  ISETP.NE.AND P1, PT, R4, RZ, PT ;  /* 0x000000ff0400720c */ /* 0x000fe20003f25270 */
[----:B------:R-:W-:-:S04]  /*4bb0*/  ULEA UR18, UP0, UR14, UR10, 0x2 ;  /* 0x0000000a0e127291 */ /* 0x000fc8000f80103f */
[----:B------:R-:W-:Y:S02]  /*4bc0*/  ULEA.HI.X UR15, UR14, UR11, UR15, 0x2, UP0 ;  /* 0x0000000b0e0f7291 */ /* 0x000fe400080f140f */
[----:B-1----:R-:W-:-:S04]  /*4bd0*/  IMAD.U32 R2, RZ, RZ, UR18 ;  /* 0x00000012ff027e24 */ /* 0x002fc8000f8e00ff */
[----:B------:R-:W-:Y:S01]  /*4be0*/  IMAD.U32 R3, RZ, RZ, UR15 ;  /* 0x0000000fff037e24 */ /* 0x000fe2000f8e00ff */
[----:B------:R-:W-:Y:S06]  /*4bf0*/  @P3 BRA `(.L_x_144) ;  /* 0x0000000000143947 */ /* 0x000fec0003800000 */
.L_x_145:
[----:B------:R-:W2:Y:S04]  /*4c00*/  LDG.E.STRONG.GPU R6, desc[UR20][R2.64] ;  /* 0x0000001402067981 */ /* 0x000ea8000c1ef900 */
[----:B--2---:R-:W-:Y:S01]  /*4c10*/  CCTL.IVALL ;  /* 0x00000000ff00798f */ /* 0x004fe20002000000 */
[----:B------:R-:W-:Y:S05]  /*4c20*/  YIELD ;  /* 0x0000000000007946 */ /* 0x000fea0003800000 */
[----:B------:R-:W-:-:S13]  /*4c30*/  ISETP.NE.AND P2, PT, R6, UR24, PT ;  /* 0x0000001806007c0c */ /* 0x000fda000bf45270 */
[----:B------:R-:W-:Y:S05]  /*4c40*/  @P2 BRA `(.L_x_145) ;  /* 0xfffffffc00ec2947 */ /* 0x000fea000383ffff */
.L_x_144:
[----:B------:R-:W-:Y:S05]  /*4c50*/  BSYNC B0 ;  /* 0x0000000000007941 */ /* 0x000fea0003800000 */
.L_x_143:
[----:B------:R-:W-:-:S03]  /*4c60*/  UMOV UR14, 0xffffffff ;  /* 0xffffffff000e7882 */ /* 0x000fc60000000000 */
[----:B------:R-:W-:Y:S05]  /*4c70*/  BRA.DIV UR14, `(.L_x_146) ;  /* 0x000000360e587947 */ /* 0x000fea000b800000 */
[----:B------:R-:W-:Y:S01]  /*4c80*/  NOP ;  /* 0x0000000000007918 */ /* 0x000fe20000000000 */
.L_x_225:
[----:B------:R-:W-:Y:S05]  /*4c90*/  WARPSYNC.ALL ;  /* 0x0000000000007948 */ /* 0x000fea0003800000 */
[----:B------:R-:W-:Y:S06]  /*4ca0*/  BAR.SYNC.DEFER_BLOCKING 0xd, 0xa0 ;  /* 0x0342800000007b1d */ /* 0x000fec0000010000 */
[----:B------:R-:W-:Y:S04]  /*4cb0*/  BSSY B0, `(.L_x_147) ;  /* 0x0000011000007945 */ /* 0x000fe80003800000 */
[----:B------:R-:W-:Y:S05]  /*4cc0*/  @!P0 BRA `(.L_x_148) ;  /* 0x00000000003c8947 */ /* 0x000fea0003800000 */
[----:B------:R-:W1:Y:S01]  /*4cd0*/  S2UR UR18, SR_CgaCtaId ;  /* 0x00000000001279c3 */ /* 0x000e620000008800 */
[----:B------:R-:W-:Y:S01]  /*4ce0*/  UIMAD UR14, UR4, 0x3000, URZ ;  /* 0x00003000040e78a4 */ /* 0x000fe2000f8e023f */
[----:B------:R-:W-:Y:S01]  /*4cf0*/  UMOV UR15, 0x400 ;  /* 0x00000400000f7882 */ /* 0x000fe20000000000 */
[----:B------:R-:W-:Y:S02]  /*4d00*/  ULDC.64 UR22, c[0x0][0x2c0] ;  /* 0x0000b00000167ab9 */ /* 0x000fe40000000a00 */
[----:B------:R-:W-:Y:S01]  /*4d10*/  UIADD3 UR25, UP0, UR14, UR6, URZ ;  /* 0x000000060e197290 */ /* 0x000fe2000ff1e03f */
[----:B------:R-:W-:Y:S01]  /*4d20*/  UMOV UR26, 0x0 ;  /* 0x00000000001a7882 */ /* 0x000fe20000000000 */
[----:B------:R-:W-:Y:S01]  /*4d30*/  UMOV UR27, 0x14f00000 ;  /* 0x14f00000001b7882 */ /* 0x000fe20000000000 */
[----:B-1----:R-:W-:Y:S02]  /*4d40*/  ULEA UR18, UR18, UR15, 0x18 ;  /* 0x0000000f12127291 */ /* 0x002fe4000f8ec03f */
[----:B------:R-:W-:-:S02]  /*4d50*/  ULEA.HI.X.SX32 UR15, UR14, UR12, 0x1, UP0 ;  /* 0x0000000c0e0f7291 */ /* 0x000fc400080f0e3f */
[----:B------:R-:W-:Y:S02]  /*4d60*/  ULEA UR14, UP0, UR25, UR22, 0x2 ;  /* 0x00000016190e7291 */ /* 0x000fe4000f80103f */
[----:B------:R-:W-:Y:S02]  /*4d70*/  UIADD3 UR18, UR18, 0x12000, URZ ;  /* 0x0001200012127890 */ /* 0x000fe4000fffe03f */
[----:B------:R-:W-:Y:S01]  /*4d80*/  ULEA.HI.X UR15, UR25, UR23, UR15, 0x2, UP0 ;  /* 0x00000017190f7291 */ /* 0x000fe200080f140f */
[----:B------:R-:W-:-:S08]  /*4d90*/  UMOV UR22, 0x400 ;  /* 0x0000040000167882 */ /* 0x000fd00000000000 */
[----:B------:R1:W-:Y:S02]  /*4da0*/  UBLKRED.G.S.ADD.F32.RN [UR14], [UR18], UR22, desc[UR26] ;  /* 0x00001a0e120073bb */ /* 0x0003e400080a1416 */
[----:B-1----:R0:W-:Y:S02]  /*4db0*/  UTMACMDFLUSH ;  /* 0x00000000000079b7 */ /* 0x0021e40000000000 */
.L_x_148:
[----:B------:R-:W-:Y:S05]  /*4dc0*/  BSYNC B0 ;  /* 0x0000000000007941 */ /* 0x000fea0003800000 */
.L_x_147:
[----:B------:R-:W-:Y:S01]  /*4dd0*/  UIMAD UR14, UR5, 0x6000, URZ ;  /* 0x00006000050e78a4 */ /* 0x000fe2000f8e023f */
[----:B------:R-:W-:Y:S03]  /*4de0*/  BAR.SYNC.DEFER_BLOCKING 0xe, 0xa0 ;  /* 0x0382800000007b1d */ /* 0x000fe60000010000 */
[----:B------:R-:W-:-:S03]  /*4df0*/  UIMAD.WIDE UR14, UR14, 0x4, UR16 ;  /* 0x000000040e0e78a5 */ /* 0x000fc6000f8e0210 */
        /* <DEDUP_REMOVED lines=11> */
.L_x_150:
[----:B------:R-:W-:Y:S05]  /*4eb0*/  BSYNC B0 ;  /* 0x0000000000007941 */ /* 0x000fea0003800000 */
.L_x_149:
[----:B------:R-:W-:Y:S06]  /*4ec0*/  BAR.SYNC.DEFER_BLOCKING 0xf, 0xa0 ;  /* 0x03c2800000007b1d */ /* 0x000fec0000010000 */
[----:B------:R-:W-:Y:S04]  /*4ed0*/  BSSY B0, `(.L_x_151) ;  /* 0x000000e000007945 */ /* 0x000fe80003800000 */
[----:B------:R-:W-:Y:S05]  /*4ee0*/  @!P0 BRA `(.L_x_152) ;  /* 0x0000000000308947 */ /* 0x000fea0003800000 */
[----:B------:R-:W1:Y:S01]  /*4ef0*/  S2UR UR22, SR_CgaCtaId ;  /* 0x00000000001679c3 */ /* 0x000e620000008800 */
[----:B------:R-:W-:Y:S01]  /*4f00*/  UMOV UR18, 0x400 ;  /* 0x0000040000127882 */ /* 0x000fe20000000000 */
[----:B------:R-:W-:Y:S01]  /*4f10*/  UMOV UR25, 0x400 ;  /* 0x0000040000197882 */ /* 0x000fe20000000000 */
[----:B------:R-:W-:Y:S01]  /*4f20*/  UMOV UR26, 0x0 ;  /* 0x00000000001a7882 */ /* 0x000fe20000000000 */
[----:B------:R-:W-:Y:S01]  /*4f30*/  UMOV UR27, 0x14f00000 ;  /* 0x14f00000001b7882 */ /* 0x000fe20000000000 */
[----:B-1----:R-:W-:Y:S02]  /*4f40*/  ULEA UR18, UR22, UR18, 0x18 ;  /* 0x0000001216127291 */ /* 0x002fe4000f8ec03f */
[----:B------:R-:W-:Y:S02]  /*4f50*/  UIADD3 UR22, UP0, UR14, 0x4000, URZ ;  /* 0x000040000e167890 */ /* 0x000fe4000ff1e03f */
[----:B------:R-:W-:Y:S02]  /*4f60*/  UIADD3 UR18, UR18, 0x1a000, URZ ;  /* 0x0001a00012127890 */ /* 0x000fe4000fffe03f */
[----:B------:R-:W-:-:S09]  /*4f70*/  UIADD3.X UR23, URZ, UR15, URZ, UP0, !UPT ;  /* 0x0000000f3f177290 */ /* 0x000fd200087fe43f */
[----:B------:R1:W-:Y:S01]  /*4f80*/  UBLKRED.G.S.ADD.F32.RN [UR22], [UR18], UR25, desc[UR26] ;  /* 0x00001a16120073bb */ /* 0x0003e200080a1419 */
[----:B------:R0:W-:Y:S01]  /*4f90*/  UTMACMDFLUSH ;  /* 0x00000000000079b7 */ /* 0x0001e20000000000 */
[----:B-1----:R-:W-:-:S04]  /*4fa0*/  DEPBAR.LE SB0, 0x2 ;  /* 0x000080800000791a */ /* 0x002fc80000000000 */
.L_x_152:
[----:B------:R-:W-:Y:S05]  /*4fb0*/  BSYNC B0 ;  /* 0x0000000000007941 */ /* 0x000fea0003800000 */
.L_x_151:
[----:B------:R-:W-:Y:S06]  /*4fc0*/  BAR.ARV 0xa, 0xa0 ;  /* 0x0282800000007b1d */ /* 0x000fec0000002000 */
[----:B------:R-:W-:Y:S04]  /*4fd0*/  BSSY B0, `(.L_x_153) ;  /* 0x0000003000007945 */ /* 0x000fe80003800000 */
[----:B------:R-:W-:Y:S05]  /*4fe0*/  @!P0 BRA `(.L_x_154) ;  /* 0x0000000000048947 */ /* 0x000fea0003800000 */
[----:B------:R-:W-:-:S04]  /*4ff0*/  DEPBAR.LE SB0, 0x1 ;  /* 0x000080400000791a */ /* 0x000fc80000000000 */
.L_x_154:
[----:B------:R-:W-:Y:S05]  /*5000*/  BSYNC B0 ;  /* 0x0000000000007941 */ /* 0x000fea0003800000 */
.L_x_153:
[----:B------:R-:W-:Y:S06]  /*5010*/  BAR.ARV 0xb, 0xa0 ;  /* 0x02c2800000007b1d */ /* 0x000fec0000002000 */
[----:B------:R-:W-:Y:S04]  /*5020*/  BSSY B0, `(.L_x_155) ;  /* 0x0000003000007945 */ /* 0x000fe80003800000 */
[----:B------:R-:W-:Y:S05]  /*5030*/  @!P0 BRA `(.L_x_156) ;  /* 0x0000000000048947 */ /* 0x000fea0003800000 */
[----:B------:R-:W-:-:S04]  /*5040*/  DEPBAR.LE SB0, 0x0 ;  /* 0x000080000000791a */ /* 0x000fc80000000000 */
.L_x_156:
[----:B------:R-:W-:Y:S05]  /*5050*/  BSYNC B0 ;  /* 0x0000000000007941 */ /* 0x000fea0003800000 */
.L_x_155:
[----:B------:R-:W-:Y:S06]  /*5060*/  BAR.ARV 0xc, 0xa0 ;  /* 0x0302800000007b1d */ /* 0x000fec0000002000 */
[----:B------:R-:W-:Y:S01]  /*5070*/  NOP ;  /* 0x0000000000007918 */ /* 0x000fe20000000000 */
[----:B------:R-:W-:Y:S04]  /*5080*/  BSSY B0, `(.L_x_157) ;  /* 0x0000011000007945 */ /* 0x000fe80003800000 */
[----:B------:R-:W-:Y:S05]  /*5090*/  @P3 BRA `(.L_x_158) ;  /* 0x00000000003c3947 */ /* 0x000fea0003800000 */
[----:B------:R-:W-:Y:S01]  /*50a0*/  @!PT LDS RZ, [RZ] ;  /* 0x00000000fffff984 */ /* 0x000fe20000000800 */
[----:B------:R-:W-:Y:S01]  /*50b0*/  @!PT LDS RZ, [RZ] ;  /* 0x00000000fffff984 */ /* 0x000fe20000000800 */
[----:B------:R-:W-:Y:S01]  /*50c0*/  @!PT LDS RZ, [RZ] ;  /* 0x00000000fffff984 */ /* 0x000fe20000000800 */
[----:B------:R-:W-:Y:S01]  /*50d0*/  @!PT LDS RZ, [RZ] ;  /* 0x00000000fffff984 */ /* 0x000fe20000000800 */
[----:B------:R1:W-:Y:S06]  /*50e0*/  MEMBAR.ALL.CTA ;  /* 0x0000000000007992 */ /* 0x0003ec0000008000 */
[----:B-1----:R-:W-:Y:S06]  /*50f0*/  MEMBAR.ALL.GPU ;  /* 0x0000000000007992 */ /* 0x002fec000000a000 */
[----:B------:R-:W-:-:S00]  /*5100*/  ERRBAR ;  /* 0x00000000000079ab */ /* 0x000fc00000000000 */
[----:B------:R-:W-:Y:S06]  /*5110*/  CGAERRBAR ;  /* 0x00000000000075ab */ /* 0x000fec0000000000 */
[----:B012345:R-:W-:Y:S01]  /*5120*/  CCTL.IVALL ;  /* 0x00000000ff00798f */ /* 0x03ffe20002000000 */
[----:B------:R-:W1:Y:S01]  /*5130*/  S2R R6, SR_LANEID ;  /* 0x0000000000067919 */ /* 0x000e620000000000 */
[----:B------:R-:W-:Y:S02]  /*5140*/  VOTEU.ANY UR18, UPT, PT ;  /* 0x0000000000127886 */ /* 0x000fe400038e0100 */
[----:B------:R-:W-:-:S02]  /*5150*/  UFLO.U32 UR22, UR18 ;  /* 0x00000012001672bd */ /* 0x000fc400080e0000 */
[----:B------:R-:W2:Y:S04]  /*5160*/  POPC R7, UR18 ;  /* 0x0000001200077d09 */ /* 0x000ea80008000000 */
[----:B-1----:R-:W-:-:S13]  /*5170*/  ISETP.EQ.U32.AND P2, PT, R6, UR22, PT ;  /* 0x0000001606007c0c */ /* 0x002fda000bf42070 */
[----:B--2---:R1:W-:Y:S02]  /*5180*/  @P2 REDG.E.ADD.S32.STRONG.GPU desc[UR20][R2.64], R7 ;  /* 0x000000070200298e */ /* 0x0043e4000c10e394 */
.L_x_158:
[----:B------:R-:W-:Y:S05]  /*5190*/  BSYNC B0 ;  /* 0x0000000000007941 */ /* 0x000fea0003800000 */
.L_x_157:
[----:B------:R-:W-:Y:S01]  /*51a0*/  UIADD3 UR18, UR13, UR19, URZ ;  /* 0x000000130d127290 */ /* 0x000fe2000fffe03f */
[----:B------:R-:W-:Y:S03]  /*51b0*/  BSSY B0, `(.L_x_159) ;  /* 0x000000d000007945 */ /* 0x000fe60003800000 */
[----:B------:R-:W-:-:S04]  /*51c0*/  UIADD3 UR19, UP0, UR18, UR8, URZ ;  /* 0x0000000812137290 */ /* 0x000fc8000ff1e03f */
[----:B------:R-:W-:Y:S02]  /*51d0*/  ULEA.HI.X.SX32 UR18, UR18, UR9, 0x1, UP0 ;  /* 0x0000000912127291 */ /* 0x000fe400080f0e3f */
[----:B------:R-:W-:-:S04]  /*51e0*/  ULEA UR10, UP0, UR19, UR10, 0x2 ;  /* 0x0000000a130a7291 */ /* 0x000fc8000f80103f */
[----:B------:R-:W-:Y:S02]  /*51f0*/  ULEA.HI.X UR18, UR19, UR11, UR18, 0x2, UP0 ;  /* 0x0000000b13127291 */ /* 0x000fe400080f1412 */
[----:B-1----:R-:W-:-:S04]  /*5200*/  IMAD.U32 R2, RZ, RZ, UR10 ;  /* 0x0000000aff027e24 */ /* 0x002fc8000f8e00ff */
[----:B------:R-:W-:Y:S01]  /*5210*/  IMAD.U32 R3, RZ, RZ, UR18 ;  /* 0x00000012ff037e24 */ /* 0x000fe2000f8e00ff */
[----:B------:R-:W-:Y:S06]  /*5220*/  @P3 BRA `(.L_x_160) ;  /* 0x0000000000143947 */ /* 0x000fec0003800000 */
.L_x_161:
[----:B------:R-:W2:Y:S04]  /*5230*/  LDG.E.STRONG.GPU R6, desc[UR20][R2.64] ;  /* 0x0000001402067981 */ /* 0x000ea8000c1ef900 */
[----:B--2---:R-:W-:Y:S01]  /*5240*/  CCTL.IVALL ;  /* 0x00000000ff00798f */ /* 0x004fe20002000000 */
[----:B------:R-:W-:Y:S05]  /*5250*/  YIELD ;  /* 0x0000000000007946 */ /* 0x000fea0003800000 */
[----:B------:R-:W-:-:S13]  /*5260*/  ISETP.NE.AND P2, PT, R6, UR24, PT ;  /* 0x0000001806007c0c */ /* 0x000fda000bf45270 */
[----:B------:R-:W-:Y:S05]  /*5270*/  @P2 BRA `(.L_x_161) ;  /* 0xfffffffc00ec2947 */ /* 0x000fea000383ffff */
.L_x_160:
[----:B------:R-:W-:Y:S05]  /*5280*/  BSYNC B0 ;  /* 0x0000000000007941 */ /* 0x000fea0003800000 */
.L_x_159:
[----:B------:R-:W-:-:S03]  /*5290*/  UMOV UR10, 0xffffffff ;  /* 0xffffffff000a7882 */ /* 0x000fc60000000000 */
[----:B------:R-:W-:Y:S05]  /*52a0*/  BRA.DIV UR10, `(.L_x_162) ;  /* 0x0000002e0ae87947 */ /* 0x000fea000b800000 */
[----:B------:R-:W-:Y:S01]  /*52b0*/  NOP ;  /* 0x0000000000007918 */ /* 0x000fe20000000000 */
.L_x_228:
[----:B------:R-:W-:Y:S05]  /*52c0*/  WARPSYNC.ALL ;  /* 0x0000000000007948 */ /* 0x000fea0003800000 */
[----:B------:R-:W-:Y:S06]  /*52d0*/  BAR.SYNC.DEFER_BLOCKING 0xd, 0xa0 ;  /* 0x0342800000007b1d */ /* 0x000fec0000010000 */
[----:B------:R-:W-:Y:S04]  /*52e0*/  BSSY B0, `(.L_x_163) ;  /* 0x000000d000007945 */ /* 0x000fe80003800000 */
[----:B------:R-:W-:Y:S05]  /*52f0*/  @!P0 BRA `(.L_x_164) ;  /* 0x00000000002c8947 */ /* 0x000fea0003800000 */
[----:B------:R-:W1:Y:S01]  /*5300*/  S2UR UR11, SR_CgaCtaId ;  /* 0x00000000000b79c3 */ /* 0x000e620000008800 */
[----:B------:R-:W-:Y:S01]  /*5310*/  UMOV UR10, 0x400 ;  /* 0x00000400000a7882 */ /* 0x000fe20000000000 */
[----:B------:R-:W-:Y:S01]  /*5320*/  UIADD3 UR18, UP0, UR14, 0x8000, URZ ;  /* 0x000080000e127890 */ /* 0x000fe2000ff1e03f */
[----:B------:R-:W-:Y:S01]  /*5330*/  UMOV UR22, 0x0 ;  /* 0x0000000000167882 */ /* 0x000fe20000000000 */
[----:B------:R-:W-:Y:S02]  /*5340*/  UMOV UR23, 0x14f00000 ;  /* 0x14f0000000177882 */ /* 0x000fe40000000000 */
[----:B------:R-:W-:Y:S02]  /*5350*/  UIADD3.X UR19, URZ, UR15, URZ, UP0, !UPT ;  /* 0x0000000f3f137290 */ /* 0x000fe400087fe43f */
[----:B-1----:R-:W-:-:S03]  /*5360*/  ULEA UR10, UR11, UR10, 0x18 ;  /* 0x0000000a0b0a7291 */ /* 0x002fc6000f8ec03f */
[----:B------:R-:W-:Y:S01]  /*5370*/  UMOV UR11, 0x400 ;  /* 0x00000400000b7882 */ /* 0x000fe20000000000 */
[----:B------:R-:W-:-:S09]  /*5380*/  UIADD3 UR10, UR10, 0x12000, URZ ;  /* 0x000120000a0a7890 */ /* 0x000fd2000fffe03f */
[----:B------:R1:W-:Y:S02]  /*5390*/  UBLKRED.G.S.ADD.F32.RN [UR18], [UR10], UR11, desc[UR22] ;  /* 0x000016120a0073bb */ /* 0x0003e400080a140b */
[----:B-1----:R0:W-:Y:S02]  /*53a0*/  UTMACMDFLUSH ;  /* 0x00000000000079b7 */ /* 0x0021e40000000000 */
.L_x_164:
[----:B------:R-:W-:Y:S05]  /*53b0*/  BSYNC B0 ;  /* 0x0000000000007941 */ /* 0x000fea0003800000 */
.L_x_163:
        /* <DEDUP_REMOVED lines=14> */
.L_x_166:
[----:B------:R-:W-:Y:S05]  /*54a0*/  BSYNC B0 ;  /* 0x0000000000007941 */ /* 0x000fea0003800000 */
.L_x_165:
        /* <DEDUP_REMOVED lines=12> */
[----:B------:R1:W-:Y:S01]  /*5570*/  UBLKRED.G.S.ADD.F32.RN [UR18], [UR10], UR11, desc[UR22] ;  /* 0x000016120a0073bb */ /* 0x0003e200080a140b */
[----:B------:R0:W-:Y:S01]  /*5580*/  UTMACMDFLUSH ;  /* 0x00000000000079b7 */ /* 0x0001e20000000000 */
[----:B-1----:R-:W-:-:S04]  /*5590*/  DEPBAR.LE SB0, 0x2 ;  /* 0x000080800000791a */ /* 0x002fc80000000000 */
.L_x_168:
[----:B------:R-:W-:Y:S05]  /*55a0*/  BSYNC B0 ;  /* 0x0000000000007941 */ /* 0x000fea0003800000 */
.L_x_167:
[----:B------:R-:W-:Y:S06]  /*55b0*/  BAR.ARV 0xa, 0xa0 ;  /* 0x0282800000007b1d */ /* 0x000fec0000002000 */
[----:B------:R-:W-:Y:S04]  /*55c0*/  BSSY B0, `(.L_x_169) ;  /* 0x0000003000007945 */ /* 0x000fe80003800000 */
[----:B------:R-:W-:Y:S05]  /*55d0*/  @!P0 BRA `(.L_x_170) ;  /* 0x0000000000048947 */ /* 0x000fea0003800000 */
[----:B------:R-:W-:-:S04]  /*55e0*/  DEPBAR.LE SB0, 0x1 ;  /* 0x000080400000791a */ /* 0x000fc80000000000 */
.L_x_170:
[----:B------:R-:W-:Y:S05]  /*55f0*/  BSYNC B0 ;  /* 0x0000000000007941 */ /* 0x000fea0003800000 */
.L_x_169:
[----:B------:R-:W-:Y:S06]  /*5600*/  BAR.ARV 0xb, 0xa0 ;  /* 0x02c2800000007b1d */ /* 0x000fec0000002000 */
[----:B------:R-:W-:Y:S04]  /*5610*/  BSSY B0, `(.L_x_171) ;  /* 0x0000003000007945 */ /* 0x000fe80003800000 */
[----:B------:R-:W-:Y:S05]  /*5620*/  @!P0 BRA `(.L_x_172) ;  /* 0x0000000000048947 */ /* 0x000fea0003800000 */
[----:B------:R-:W-:-:S04]  /*5630*/  DEPBAR.LE SB0, 0x0 ;  /* 0x000080000000791a */ /* 0x000fc80000000000 */
.L_x_172:
[----:B------:R-:W-:Y:S05]  /*5640*/  BSYNC B0 ;  /* 0x0000000000007941 */ /* 0x000fea0003800000 */
.L_x_171:
[----:B------:R-:W-:Y:S06]  /*5650*/  BAR.ARV 0xc, 0xa0 ;  /* 0x0302800000007b1d */ /* 0x000fec0000002000 */
[----:B------:R-:W-:Y:S01]  /*5660*/  NOP ;  /* 0x0000000000007918 */ /* 0x000fe20000000000 */
[----:B------:R-:W-:Y:S04]  /*5670*/  BSSY B0, `(.L_x_173) ;  /* 0x0000011000007945 */ /* 0x000fe80003800000 */
[----:B------:R-:W-:Y:S05]  /*5680*/  @P3 BRA `(.L_x_174) ;  /* 0x00000000003c3947 */ /* 0x000fea0003800000 */
[----:B------:R-:W1:Y:S01]  /*5690*/  S2R R6, SR_LANEID ;  /* 0x0000000000067919 */ /* 0x000e620000000000 */
[----:B------:R-:W-:Y:S01]  /*56a0*/  @!PT LDS RZ, [RZ] ;  /* 0x00000000fffff984 */ /* 0x000fe20000000800 */
[----:B------:R-:W-:Y:S01]  /*56b0*/  @!PT LDS RZ, [RZ] ;  /* 0x00000000fffff984 */ /* 0x000fe20000000800 */
[----:B------:R-:W-:Y:S01]  /*56c0*/  @!PT LDS RZ, [RZ] ;  /* 0x00000000fffff984 */ /* 0x000fe20000000800 */
[----:B------:R-:W-:Y:S01]  /*56d0*/  @!PT LDS RZ, [RZ] ;  /* 0x00000000fffff984 */ /* 0x000fe20000000800 */
[----:B------:R2:W-:Y:S06]  /*56e0*/  MEMBAR.ALL.CTA ;  /* 0x0000000000007992 */ /* 0x0005ec0000008000 */
[----:B--2---:R-:W-:Y:S06]  /*56f0*/  MEMBAR.ALL.GPU ;  /* 0x0000000000007992 */ /* 0x004fec000000a000 */
[----:B------:R-:W-:-:S00]  /*5700*/  ERRBAR ;  /* 0x00000000000079ab */ /* 0x000fc00000000000 */
[----:B------:R-:W-:Y:S06]  /*5710*/  CGAERRBAR ;  /* 0x00000000000075ab */ /* 0x000fec0000000000 */
[----:B012345:R-:W-:Y:S01]  /*5720*/  CCTL.IVALL ;  /* 0x00000000ff00798f */ /* 0x03ffe20002000000 */
[----:B------:R-:W-:Y:S02]  /*5730*/  VOTEU.ANY UR10, UPT, PT ;  /* 0x00000000000a7886 */ /* 0x000fe400038e0100 */
[----:B------:R-:W-:Y:S02]  /*5740*/  UFLO.U32 UR11, UR10 ;  /* 0x0000000a000b72bd */ /* 0x000fe400080e0000 */
[----:B------:R-:W2:Y:S04]  /*5750*/  POPC R7, UR10 ;  /* 0x0000000a00077d09 */ /* 0x000ea80008000000 */
[----:B-1----:R-:W-:-:S13]  /*5760*/  ISETP.EQ.U32.AND P2, PT, R6, UR11, PT ;  /* 0x0000000b06007c0c */ /* 0x002fda000bf42070 */
[----:B--2---:R1:W-:Y:S02]  /*5770*/  @P2 REDG.E.ADD.S32.STRONG.GPU desc[UR20][R2.64], R7 ;  /* 0x000000070200298e */ /* 0x0043e4000c10e394 */
.L_x_174:
[----:B------:R-:W-:Y:S05]  /*5780*/  BSYNC B0 ;  /* 0x0000000000007941 */ /* 0x000fea0003800000 */
.L_x_173:
[----:B------:R-:W-:Y:S02]  /*5790*/  UIADD3 UR4, UR4, 0x2, URZ ;  /* 0x0000000204047890 */ /* 0x000fe4000fffe03f */
[----:B------:R-:W-:Y:S01]  /*57a0*/  UIADD3 UR5, UR5, 0x1, URZ ;  /* 0x0000000105057890 */ /* 0x000fe2000fffe03f */
[----:B------:R-:W-:Y:S11]  /*57b0*/  @P1 BRA `(.L_x_175) ;  /* 0xfffffff000dc1947 */ /* 0x000ff6000383ffff */
.L_x_142:
[----:B------:R-:W-:-:S13]  /*57c0*/  ISETP.NE.AND P1, PT, R5, RZ, PT ;  /* 0x000000ff0500720c */ /* 0x000fda0003f25270 */
[----:B------:R-:W-:Y:S05]  /*57d0*/  @!P1 EXIT ;  /* 0x000000000000994d */ /* 0x000fea0003800000 */
[----:B------:R-:W-:Y:S01]  /*57e0*/  UIMAD UR5, UR13, UR4, URZ ;  /* 0x000000040d0572a4 */ /* 0x000fe2000f8e023f */
[----:B------:R-:W-:Y:S01]  /*57f0*/  ISETP.NE.AND P2, PT, R0, RZ, PT ;  /* 0x000000ff0000720c */ /* 0x000fe20003f45270 */
[----:B------:R-:W-:Y:S01]  /*5800*/  ULDC.64 UR14, c[0x0][0x768] ;  /* 0x0001da00000e7ab9 */ /* 0x000fe20000000a00 */
[----:B------:R-:W-:Y:S01]  /*5810*/  BSSY B0, `(.L_x_176) ;  /* 0x000000d000007945 */ /* 0x000fe20003800000 */
[----:B------:R-:W-:-:S04]  /*5820*/  UIADD3 UR10, UP0, UR5, UR8, URZ ;  /* 0x00000008050a7290 */ /* 0x000fc8000ff1e03f */
[----:B------:R-:W-:Y:S02]  /*5830*/  ULEA.HI.X.SX32 UR5, UR5, UR9, 0x1, UP0 ;  /* 0x0000000905057291 */ /* 0x000fe400080f0e3f */
[----:B------:R-:W-:-:S04]  /*5840*/  ULEA UR11, UP0, UR10, UR14, 0x2 ;  /* 0x0000000e0a0b7291 */ /* 0x000fc8000f80103f */
[----:B------:R-:W-:Y:S02]  /*5850*/  ULEA.HI.X UR5, UR10, UR15, UR5, 0x2, UP0 ;  /* 0x0000000f0a057291 */ /* 0x000fe400080f1405 */
[----:B-1----:R-:W-:-:S04]  /*5860*/  IMAD.U32 R2, RZ, RZ, UR11 ;  /* 0x0000000bff027e24 */ /* 0x002fc8000f8e00ff */
[----:B------:R-:W-:Y:S01]  /*5870*/  IMAD.U32 R3, RZ, RZ, UR5 ;  /* 0x00000005ff037e24 */ /* 0x000fe2000f8e00ff */
[----:B------:R-:W-:Y:S06]  /*5880*/  @P2 BRA `(.L_x_177) ;  /* 0x0000000000142947 */ /* 0x000fec0003800000 */
.L_x_178:
[----:B------:R-:W2:Y:S04]  /*5890*/  LDG.E.STRONG.GPU R0, desc[UR20][R2.64] ;  /* 0x0000001402007981 */ /* 0x000ea8000c1ef900 */
[----:B--2---:R-:W-:Y:S01]  /*58a0*/  CCTL.IVALL ;  /* 0x00000000ff00798f */ /* 0x004fe20002000000 */
[----:B------:R-:W-:Y:S05]  /*58b0*/  YIELD ;  /* 0x0000000000007946 */ /* 0x000fea0003800000 */
[----:B------:R-:W-:-:S13]  /*58c0*/  ISETP.NE.AND P1, PT, R0, UR24, PT ;  /* 0x0000001800007c0c */ /* 0x000fda000bf25270 */
[----:B------:R-:W-:Y:S05]  /*58d0*/  @P1 BRA `(.L_x_178) ;  /* 0xfffffffc00ec1947 */ /* 0x000fea000383ffff */
.L_x_177:
[----:B------:R-:W-:Y:S05]  /*58e0*/  BSYNC B0 ;  /* 0x0000000000007941 */ /* 0x000fea0003800000 */
.L_x_176:
[----:B------:R-:W-:-:S03]  /*58f0*/  UMOV UR5, 0xffffffff ;  /* 0xffffffff00057882 */ /* 0x000fc60000000000 */
[----:B------:R-:W-:Y:S05]  /*5900*/  BRA.DIV UR5, `(.L_x_179) ;  /* 0x0000002a056c7947 */ /* 0x000fea000b800000 */
[----:B------:R-:W-:Y:S01]  /*5910*/  NOP ;  /* 0x0000000000007918 */ /* 0x000fe20000000000 */
.L_x_231:
[----:B------:R-:W-:Y:S01]  /*5920*/  IMAD.U32 R6, RZ, RZ, UR4 ;  /* 0x00000004ff067e24 */ /* 0x000fe2000f8e00ff */
[----:B------:R-:W-:Y:S05]  /*5930*/  WARPSYNC.ALL ;  /* 0x0000000000007948 */ /* 0x000fea0003800000 */
[----:B------:R-:W-:Y:S01]  /*5940*/  BAR.SYNC.DEFER_BLOCKING 0xd, 0xa0 ;  /* 0x0342800000007b1d */ /* 0x000fe20000010000 */
[----:B------:R-:W-:-:S05]  /*5950*/  IMAD R6, R6, 0x3000, RZ ;  /* 0x0000300006067824 */ /* 0x000fca00078e02ff */
[----:B------:R-:W-:Y:S04]  /*5960*/  BSSY B0, `(.L_x_180) ;  /* 0x0000012000007945 */ /* 0x000fe80003800000 */
[----:B------:R-:W-:Y:S05]  /*5970*/  @!P0 BRA `(.L_x_181) ;  /* 0x0000000000408947 */ /* 0x000fea0003800000 */
[----:B------:R-:W1:Y:S01]  /*5980*/  LDC.64 R8, c[0x0][0x2c0] ;  /* 0x0000b000ff087b82 */ /* 0x000e620000000a00 */
[C---:B------:R-:W-:Y:S01]  /*5990*/  IADD3 R4, P1, R6.reuse, UR6, RZ ;  /* 0x0000000606047c10 */ /* 0x040fe2000ff3e0ff */
[----:B------:R-:W-:Y:S01]  /*59a0*/  UMOV UR5, 0x400 ;  /* 0x0000040000057882 */ /* 0x000fe20000000000 */
[----:B------:R-:W-:Y:S01]  /*59b0*/  UMOV UR16, 0x0 ;  /* 0x0000000000107882 */ /* 0x000fe20000000000 */
[----:B------:R-:W-:Y:S01]  /*59c0*/  UMOV UR17, 0x14f00000 ;  /* 0x14f0000000117882 */ /* 0x000fe20000000000 */
[----:B------:R-:W-:-:S03]  /*59d0*/  LEA.HI.X.SX32 R5, R6, UR12, 0x1, P1 ;  /* 0x0000000c06057c11 */ /* 0x000fc600088f0eff */
[----:B------:R-:W2:Y:S01]  /*59e0*/  S2UR UR10, SR_CgaCtaId ;  /* 0x00000000000a79c3 */ /* 0x000ea20000008800 */
[----:B-1----:R-:W-:-:S04]  /*59f0*/  LEA R0, P1, R4, R8, 0x2 ;  /* 0x0000000804007211 */ /* 0x002fc800078210ff */
[----:B------:R-:W-:Y:S02]  /*5a00*/  LEA.HI.X R4, R4, R9, R5, 0x2, P1 ;  /* 0x0000000904047211 */ /* 0x000fe400008f1405 */
[----:B------:R-:W-:Y:S02]  /*5a10*/  R2UR UR14, R0 ;  /* 0x00000000000e72ca */ /* 0x000fe400000e0000 */
[----:B------:R-:W-:Y:S01]  /*5a20*/  R2UR UR15, R4 ;  /* 0x00000000040f72ca */ /* 0x000fe200000e0000 */
[----:B--2---:R-:W-:-:S03]  /*5a30*/  ULEA UR5, UR10, UR5, 0x18 ;  /* 0x000000050a057291 */ /* 0x004fc6000f8ec03f */
[----:B------:R-:W-:Y:S01]  /*5a40*/  UMOV UR10, 0x400 ;  /* 0x00000400000a7882 */ /* 0x000fe20000000000 */
[----:B------:R-:W-:-:S09]  /*5a50*/  UIADD3 UR5, UR5, 0x12000, URZ ;  /* 0x0001200005057890 */ /* 0x000fd2000fffe03f */
[----:B------:R1:W-:Y:S02]  /*5a60*/  UBLKRED.G.S.ADD.F32.RN [UR14], [UR5], UR10, desc[UR16] ;  /* 0x0000100e050073bb */ /* 0x0003e400080a140a */
[----:B-1----:R0:W-:Y:S02]  /*5a70*/  UTMACMDFLUSH ;  /* 0x00000000000079b7 */ /* 0x0021e40000000000 */
.L_x_181:
[----:B------:R-:W-:Y:S05]  /*5a80*/  BSYNC B0 ;  /* 0x0000000000007941 */ /* 0x000fea0003800000 */
.L_x_180:
[----:B------:R-:W-:Y:S06]  /*5a90*/  BAR.SYNC.DEFER_BLOCKING 0xe, 0xa0 ;  /* 0x0382800000007b1d */ /* 0x000fec0000010000 */
[----:B------:R-:W-:Y:S04]  /*5aa0*/  BSSY B0, `(.L_x_182) ;  /* 0x0000012000007945 */ /* 0x000fe80003800000 */
[----:B------:R-:W-:Y:S05]  /*5ab0*/  @!P0 BRA `(.L_x_183) ;  /* 0x0000000000408947 */ /* 0x000fea0003800000 */
[----:B------:R-:W1:Y:S01]  /*5ac0*/  S2UR UR15, SR_CgaCtaId ;  /* 0x00000000000f79c3 */ /* 0x000e620000008800 */
[----:B------:R-:W-:Y:S01]  /*5ad0*/  R2UR UR5, R6 ;  /* 0x00000000060572ca */ /* 0x000fe200000e0000 */
[----:B------:R-:W-:Y:S01]  /*5ae0*/  UMOV UR14, 0x400 ;  /* 0x00000400000e7882 */ /* 0x000fe20000000000 */
[----:B------:R-:W-:Y:S01]  /*5af0*/  ULDC.64 UR10, c[0x0][0x2c0] ;  /* 0x0000b000000a7ab9 */ /* 0x000fe20000000a00 */
[----:B------:R-:W-:-:S10]  /*5b00*/  UMOV UR17, 0x14f00000 ;  /* 0x14f0000000117882 */ /* 0x000fd40000000000 */
[----:B------:R-:W-:-:S04]  /*5b10*/  UIADD3 UR5, UR5, 0x1000, URZ ;  /* 0x0000100005057890 */ /* 0x000fc8000fffe03f */
[----:B------:R-:W-:-:S04]  /*5b20*/  UIADD3 UR16, UP0, UR5, UR6, URZ ;  /* 0x0000000605107290 */ /* 0x000fc8000ff1e03f */
[----:B------:R-:W-:Y:S02]  /*5b30*/  ULEA.HI.X.SX32 UR5, UR5, UR12, 0x1, UP0 ;  /* 0x0000000c05057291 */ /* 0x000fe400080f0e3f */
[----:B-1----:R-:W-:Y:S02]  /*5b40*/  ULEA UR14, UR15, UR14, 0x18 ;  /* 0x0000000e0f0e7291 */ /* 0x002fe4000f8ec03f */
[----:B------:R-:W-:Y:S02]  /*5b50*/  ULEA UR10, UP0, UR16, UR10, 0x2 ;  /* 0x0000000a100a7291 */ /* 0x000fe4000f80103f */
[----:B------:R-:W-:Y:S02]  /*5b60*/  UIADD3 UR14, UR14, 0x16000, URZ ;  /* 0x000160000e0e7890 */ /* 0x000fe4000fffe03f */
[----:B------:R-:W-:-:S03]  /*5b70*/  ULEA.HI.X UR11, UR16, UR11, UR5, 0x2, UP0 ;  /* 0x0000000b100b7291 */ /* 0x000fc600080f1405 */
[----:B------:R-:W-:Y:S01]  /*5b80*/  UMOV UR5, 0x400 ;  /* 0x0000040000057882 */ /* 0x000fe20000000000 */
[----:B------:R-:W-:-:S05]  /*5b90*/  UMOV UR16, 0x0 ;  /* 0x0000000000107882 */ /* 0x000fca0000000000 */
[----:B------:R1:W-:Y:S02]  /*5ba0*/  UBLKRED.G.S.ADD.F32.RN [UR10], [UR14], UR5, desc[UR16] ;  /* 0x0000100a0e0073bb */ /* 0x0003e400080a1405 */
[----:B-1----:R0:W-:Y:S02]  /*5bb0*/  UTMACMDFLUSH ;  /* 0x00000000000079b7 */ /* 0x0021e40000000000 */
.L_x_183:
[----:B------:R-:W-:Y:S05]  /*5bc0*/  BSYNC B0 ;  /* 0x0000000000007941 */ /* 0x000fea0003800000 */
.L_x_182:
        /* <DEDUP_REMOVED lines=17> */
[----:B------:R1:W-:Y:S01]  /*5ce0*/  UBLKRED.G.S.ADD.F32.RN [UR10], [UR14], UR5, desc[UR16] ;  /* 0x0000100a0e0073bb */ /* 0x0003e200080a1405 */
[----:B------:R0:W-:Y:S01]  /*5cf0*/  UTMACMDFLUSH ;  /* 0x00000000000079b7 */ /* 0x0001e20000000000 */
[----:B-1----:R-:W-:-:S04]  /*5d00*/  DEPBAR.LE SB0, 0x2 ;  /* 0x000080800000791a */ /* 0x002fc80000000000 */
.L_x_185:
[----:B------:R-:W-:Y:S05]  /*5d10*/  BSYNC B0 ;  /* 0x0000000000007941 */ /* 0x000fea0003800000 */
.L_x_184:
[----:B------:R-:W-:Y:S06]  /*5d20*/  BAR.ARV 0xa, 0xa0 ;  /* 0x0282800000007b1d */ /* 0x000fec0000002000 */
[----:B------:R-:W-:Y:S04]  /*5d30*/  BSSY B0, `(.L_x_186) ;  /* 0x0000003000007945 */ /* 0x000fe80003800000 */
[----:B------:R-:W-:Y:S05]  /*5d40*/  @!P0 BRA `(.L_x_187) ;  /* 0x0000000000048947 */ /* 0x000fea0003800000 */
[----:B------:R-:W-:-:S04]  /*5d50*/  DEPBAR.LE SB0, 0x1 ;  /* 0x000080400000791a */ /* 0x000fc80000000000 */
.L_x_187:
[----:B------:R-:W-:Y:S05]  /*5d60*/  BSYNC B0 ;  /* 0x0000000000007941 */ /* 0x000fea0003800000 */
.L_x_186:
[----:B------:R-:W-:Y:S06]  /*5d70*/  BAR.ARV 0xb, 0xa0 ;  /* 0x02c2800000007b1d */ /* 0x000fec0000002000 */
[----:B------:R-:W-:Y:S04]  /*5d80*/  BSSY B0, `(.L_x_188) ;  /* 0x0000003000007945 */ /* 0x000fe80003800000 */
[----:B------:R-:W-:Y:S05]  /*5d90*/  @!P0 BRA `(.L_x_189) ;  /* 0x0000000000048947 */ /* 0x000fea0003800000 */
[----:B------:R-:W-:-:S04]  /*5da0*/  DEPBAR.LE SB0, 0x0 ;  /* 0x000080000000791a */ /* 0x000fc80000000000 */
.L_x_189:
[----:B------:R-:W-:Y:S05]  /*5db0*/  BSYNC B0 ;  /* 0x0000000000007941 */ /* 0x000fea0003800000 */
.L_x_188:
        /* <DEDUP_REMOVED lines=19> */
.L_x_191:
[----:B------:R-:W-:Y:S05]  /*5ef0*/  BSYNC B0 ;  /* 0x0000000000007941 */ /* 0x000fea0003800000 */
.L_x_190:
[----:B------:R-:W-:Y:S05]  /*5f00*/  EXIT ;  /* 0x000000000000794d */ /* 0x000fea0003800000 */
.L_x_141:
        /* <DEDUP_REMOVED lines=57> */
.L_x_232:
        /* <DEDUP_REMOVED lines=9> */
.L_x_195:
        /* <DEDUP_REMOVED lines=102> */
.L_x_206:
[----:B-1----:R-:W-:-:S05]  /*6990*/  IMAD.MOV.U32 R10, RZ, RZ, 0x1 ;  /* 0x00000001ff0a7424 */ /* 0x002fca00078e00ff */
[----:B------:R-:W-:-:S04]  /*69a0*/  SHF.L.U32 R10, R10, 0x1f, RZ ;  /* 0x0000001f0a0a7819 */ /* 0x000fc800000006ff */
[----:B------:R-:W1:Y:S02]  /*69b0*/  SYNCS.PHASECHK.TRANS64.TRYWAIT P1, [R0+URZ+0x36438], R10 ;  /* 0x0364380a000075a7 */ /* 0x000e64000802017f */
[----:B-123--:R-:W-:Y:S05]  /*69c0*/  @!P1 BRA `(.L_x_198) ;  /* 0x00000018006c9947 */ /* 0x00efea0003800000 */
.L_x_233:
[----:B------:R-:W-:Y:S05]  /*69d0*/  @P0 BRA `(.L_x_199) ;  /* 0x0000000000140947 */ /* 0x000fea0003800000 */
[----:B------:R-:W-:Y:S01]  /*69e0*/  ISETP.NE.AND P1, PT, R16, RZ, PT ;  /* 0x000000ff1000720c */ /* 0x000fe20003f25270 */
[----:B------:R-:W-:-:S04]  /*69f0*/  IMAD.MOV.U32 R3, RZ, RZ, 0x6100 ;  /* 0x00006100ff037424 */ /* 0x000fc800078e00ff */
[----:B------:R2:W-:Y:S08]  /*6a00*/  SYNCS.ARRIVE.TRANS64 RZ, [R0+URZ+0x36430], R3 ;  /* 0x0364300300ff79a7 */ /* 0x0005f0000800003f */
[----:B------:R-:W-:Y:S05]  /*6a10*/  @!P1 BRA `(.L_x_199) ;  /* 0x0000000000049947 */ /* 0x000fea0003800000 */
[----:B------:R-:W-:Y:S01]  /*6a20*/  BPT.TRAP 0x1 ;  /* 0x000000040000795c */ /* 0x000fe20000300000 */
.L_x_199:
        /* <DEDUP_REMOVED lines=47> */
.L_x_234:
[----:B------:R-:W-:Y:S05]  /*6d20*/  @P0 BRA `(.L_x_201) ;  /* 0x0000000000140947 */ /* 0x000fea0003800000 */
[----:B------:R-:W-:Y:S01]  /*6d30*/  ISETP.NE.AND P1, PT, R16, RZ, PT ;  /* 0x000000ff1000720c */ /* 0x000fe20003f25270 */
[----:B--2---:R-:W-:-:S04]  /*6d40*/  IMAD.MOV.U32 R3, RZ, RZ, 0x6100 ;  /* 0x00006100ff037424 */ /* 0x004fc800078e00ff */
[----:B------:R3:W-:Y:S08]  /*6d50*/  SYNCS.ARRIVE.TRANS64 RZ, [R0+URZ+0x36418], R3 ;  /* 0x0364180300ff79a7 */ /* 0x0007f0000800003f */
[----:B------:R-:W-:Y:S05]  /*6d60*/  @!P1 BRA `(.L_x_201) ;  /* 0x0000000000049947 */ /* 0x000fea0003800000 */
[----:B------:R-:W-:Y:S01]  /*6d70*/  BPT.TRAP 0x1 ;  /* 0x000000040000795c */ /* 0x000fe20000300000 */
.L_x_201:
        /* <DEDUP_REMOVED lines=35> */
.L_x_235:
        /* <DEDUP_REMOVED lines=9> */
.L_x_203:
        /* <DEDUP_REMOVED lines=37> */
.L_x_237:
[----:B------:R-:W-:Y:S05]  /*7290*/  @P0 BRA `(.L_x_205) ;  /* 0x0000000000140947 */ /* 0x000fea0003800000 */
[----:B------:R-:W-:Y:S01]  /*72a0*/  ISETP.NE.AND P1, PT, R16, RZ, PT ;  /* 0x000000ff1000720c */ /* 0x000fe20003f25270 */
[----:B--2---:R-:W-:-:S04]  /*72b0*/  IMAD.MOV.U32 R5, RZ, RZ, 0x6100 ;  /* 0x00006100ff057424 */ /* 0x004fc800078e00ff */
[----:B------:R3:W-:Y:S08]  /*72c0*/  SYNCS.ARRIVE.TRANS64 RZ, [R0+URZ+0x36410], R5 ;  /* 0x0364100500ff79a7 */ /* 0x0007f0000800003f */
[----:B------:R-:W-:Y:S05]  /*72d0*/  @!P1 BRA `(.L_x_205) ;  /* 0x0000000000049947 */ /* 0x000fea0003800000 */
[----:B------:R-:W-:Y:S01]  /*72e0*/  BPT.TRAP 0x1 ;  /* 0x000000040000795c */ /* 0x000fe20000300000 */
.L_x_205:
        /* <DEDUP_REMOVED lines=36> */
.L_x_197:
[----:B------:R-:W-:Y:S01]  /*7530*/  ISETP.NE.AND P1, PT, R21, RZ, PT ;  /* 0x000000ff1500720c */ /* 0x000fe20003f25270 */
[----:B------:R-:W-:-:S12]  /*7540*/  IMAD.MOV.U32 R4, RZ, RZ, 0x1 ;  /* 0x00000001ff047424 */ /* 0x000fd800078e00ff */
[----:B------:R-:W-:Y:S05]  /*7550*/  @!P1 BRA `(.L_x_196) ;  /* 0x0000000400649947 */ /* 0x000fea0003800000 */
[----:B------:R-:W2:Y:S02]  /*7560*/  SYNCS.PHASECHK.TRANS64.TRYWAIT P1, [R0+URZ+0x36438], R10 ;  /* 0x0364380a000075a7 */ /* 0x000ea4000802017f */
[----:B--2---:R-:W-:Y:S05]  /*7570*/  @!P1 BRA `(.L_x_207) ;  /* 0x0000000c00d49947 */ /* 0x004fea0003800000 */
.L_x_238:
[----:B------:R-:W-:Y:S05]  /*7580*/  @P0 BRA `(.L_x_208) ;  /* 0x0000000000140947 */ /* 0x000fea0003800000 */
[----:B------:R-:W-:Y:S01]  /*7590*/  ISETP.NE.AND P1, PT, R16, RZ, PT ;  /* 0x000000ff1000720c */ /* 0x000fe20003f25270 */
[----:B------:R-:W-:-:S04]  /*75a0*/  IMAD.MOV.U32 R5, RZ, RZ, 0x6100 ;  /* 0x00006100ff057424 */ /* 0x000fc800078e00ff */
[----:B------:R3:W-:Y:S08]  /*75b0*/  SYNCS.ARRIVE.TRANS64 RZ, [R0+URZ+0x36430], R5 ;  /* 0x0364300500ff79a7 */ /* 0x0007f0000800003f */
[----:B------:R-:W-:Y:S05]  /*75c0*/  @!P1 BRA `(.L_x_208) ;  /* 0x0000000000049947 */ /* 0x000fea0003800000 */
[----:B------:R-:W-:Y:S01]  /*75d0*/  BPT.TRAP 0x1 ;  /* 0x000000040000795c */ /* 0x000fe20000300000 */
.L_x_208:
        /* <DEDUP_REMOVED lines=41> */
.L_x_239:
[----:B------:R-:W-:Y:S01]  /*7870*/  IMAD.MOV.U32 R4, RZ, RZ, RZ ;  /* 0x000000ffff047224 */ /* 0x000fe200078e00ff */
[----:B------:R-:W-:Y:S06]  /*7880*/  @P0 BRA `(.L_x_210) ;  /* 0x0000000000140947 */ /* 0x000fec0003800000 */
[----:B------:R-:W-:Y:S01]  /*7890*/  ISETP.NE.AND P1, PT, R16, RZ, PT ;  /* 0x000000ff1000720c */ /* 0x000fe20003f25270 */
[----:B---3--:R-:W-:-:S04]  /*78a0*/  IMAD.MOV.U32 R5, RZ, RZ, 0x6100 ;  /* 0x00006100ff057424 */ /* 0x008fc800078e00ff */
[----:B------:R4:W-:Y:S08]  /*78b0*/  SYNCS.ARRIVE.TRANS64 RZ, [R0+URZ+0x36418], R5 ;  /* 0x0364180500ff79a7 */ /* 0x0009f0000800003f */
[----:B------:R-:W-:Y:S05]  /*78c0*/  @!P1 BRA `(.L_x_210) ;  /* 0x0000000000049947 */ /* 0x000fea0003800000 */
[----:B------:R-:W-:Y:S01]  /*78d0*/  BPT.TRAP 0x1 ;  /* 0x000000040000795c */ /* 0x000fe20000300000 */
.L_x_210:
        /* <DEDUP_REMOVED lines=33> */
.L_x_196:
[----:B------:R-:W-:-:S04]  /*7af0*/  SHF.L.U32 R3, R4, 0x1f, RZ ;  /* 0x0000001f04037819 */ /* 0x000fc800000006ff */
[----:B------:R-:W3:Y:S02]  /*7b00*/  SYNCS.PHASECHK.TRANS64.TRYWAIT P1, [R0+URZ+0x36438], R3 ;  /* 0x03643803000075a7 */ /* 0x000ee4000802017f */
[----:B---3--:R-:W-:Y:S05]  /*7b10*/  @!P1 BRA `(.L_x_211) ;  /* 0x0000000800949947 */ /* 0x008fea0003800000 */
.L_x_240:
[----:B------:R-:W-:Y:S05]  /*7b20*/  @P0 BRA `(.L_x_212) ;  /* 0x0000000000180947 */ /* 0x000fea0003800000 */
[----:B------:R-:W4:Y:S01]  /*7b30*/  S2R R2, SR_TID.X ;  /* 0x0000000000027919 */ /* 0x000f220000002100 */
[----:B---3--:R-:W-:-:S04]  /*7b40*/  IMAD.MOV.U32 R3, RZ, RZ, 0x6100 ;  /* 0x00006100ff037424 */ /* 0x008fc800078e00ff */
[----:B------:R3:W-:Y:S01]  /*7b50*/  SYNCS.ARRIVE.TRANS64 RZ, [R0+URZ+0x36430], R3 ;  /* 0x0364300300ff79a7 */ /* 0x0007e2000800003f */
[----:B----4-:R-:W-:-:S13]  /*7b60*/  LOP3.LUT P0, RZ, R2, 0x1f, RZ, 0xc0, !PT ;  /* 0x0000001f02ff7812 */ /* 0x010fda000780c0ff */
[----:B---3--:R-:W-:Y:S05]  /*7b70*/  @!P0 BRA `(.L_x_212) ;  /* 0x0000000000048947 */ /* 0x008fea0003800000 */
[----:B------:R-:W-:Y:S01]  /*7b80*/  BPT.TRAP 0x1 ;  /* 0x000000040000795c */ /* 0x000fe20000300000 */
.L_x_212:
        /* <DEDUP_REMOVED lines=43> */
.L_x_193:
[----:B------:R-:W-:Y:S05]  /*7e40*/  BSYNC B0 ;  /* 0x0000000000007941 */ /* 0x000fea0003800000 */
.L_x_192:
[----:B------:R-:W-:-:S03]  /*7e50*/  UMOV UR6, 0xffffffff ;  /* 0xffffffff00067882 */ /* 0x000fc60000000000 */
[----:B------:R-:W-:Y:S05]  /*7e60*/  BRA.DIV UR6, `(.L_x_213) ;  /* 0x0000000606d47947 */ /* 0x000fea000b800000 */
[----:B------:R-:W-:-:S13]  /*7e70*/  ELECT P0, URZ, PT ;  /* 0x00000000003f782f */ /* 0x000fda0003800000 */
.L_x_243:
[----:B------:R-:W-:Y:S04]  /*7e80*/  BSSY B0, `(.L_x_214) ;  /* 0x000001e000007945 */ /* 0x000fe80003800000 */
[----:B------:R-:W-:Y:S05]  /*7e90*/  @!P0 BRA `(.L_x_215) ;  /* 0x0000000000708947 */ /* 0x000fea0003800000 */
[----:B------:R-:W-:-:S04]  /*7ea0*/  LOP3.LUT R17, R17, 0x2, RZ, 0xfc, !PT ;  /* 0x0000000211117812 */ /* 0x000fc800078efcff */
[----:B------:R-:W-:-:S13]  /*7eb0*/  ISETP.NE.AND P2, PT, R17, 0x3, PT ;  /* 0x000000031100780c */ /* 0x000fda0003f45270 */
[----:B------:R-:W-:Y:S05]  /*7ec0*/  @!P2 BRA `(.L_x_216) ;  /* 0x000000000004a947 */ /* 0x000fea0003800000 */
[----:B------:R-:W-:Y:S01]  /*7ed0*/  BPT.TRAP 0x1 ;  /* 0x000000040000795c */ /* 0x000fe20000300000 */
.L_x_216:
        /* <DEDUP_REMOVED lines=15> */
.L_x_244:
[----:B------:R-:W2:Y:S02]  /*7fd0*/  SYNCS.PHASECHK.TRANS64.TRYWAIT P0, [R3+URZ], R2 ;  /* 0x00000002030075a7 */ /* 0x000ea4000800017f */
[----:B--2---:R-:W-:Y:S05]  /*7fe0*/  @!P0 BRA `(.L_x_218) ;  /* 0x0000000400ac8947 */ /* 0x004fea0003800000 */
.L_x_245:
[----:B------:R-:W-:Y:S05]  /*7ff0*/  @!P2 BRA `(.L_x_219) ;  /* 0x000000000004a947 */ /* 0x000fea0003800000 */
[----:B------:R-:W-:Y:S01]  /*8000*/  BPT.TRAP 0x1 ;  /* 0x000000040000795c */ /* 0x000fe20000300000 */
.L_x_219:
[----:B------:R-:W-:-:S07]  /*8010*/  SHF.L.U32 R4, R4, 0x1f, RZ ;  /* 0x0000001f04047819 */ /* 0x000fce00000006ff */
.L_x_220:
[----:B---3--:R3:W4:Y:S02]  /*8020*/  SYNCS.PHASECHK.TRANS64.TRYWAIT P0, [R9+URZ+0x36438], R4 ;  /* 0x03643804090075a7 */ /* 0x008724000800017f */
[----:B----4-:R-:W-:Y:S05]  /*8030*/  @!P0 NANOSLEEP.SYNCS 0x989680 ;  /* 0x009896800000895d */ /* 0x010fea0003900000 */
[----:B------:R-:W4:Y:S02]  /*8040*/  @!P0 SYNCS.PHASECHK.TRANS64 P0, [R9+URZ+0x36438], R4 ;  /* 0x03643804090085a7 */ /* 0x000f24000800007f */
[----:B----4-:R-:W-:Y:S05]  /*8050*/  @!P0 BRA `(.L_x_220) ;  /* 0xfffffffc00f08947 */ /* 0x010fea000383ffff */
.L_x_215:
[----:B------:R-:W-:Y:S05]  /*8060*/  BSYNC B0 ;  /* 0x0000000000007941 */ /* 0x000fea0003800000 */
.L_x_214:
[----:B------:R-:W-:Y:S05]  /*8070*/  EXIT ;  /* 0x000000000000794d */ /* 0x000fea0003800000 */
.L_x_120:
[----:B------:R-:W-:Y:S02]  /*8080*/  IMAD.MOV.U32 R12, RZ, RZ, RZ ;  /* 0x000000ffff0c7224 */ /* 0x000fe400078e00ff */
[----:B------:R-:W-:Y:S02]  /*8090*/  IMAD.MOV.U32 R11, RZ, RZ, 0x1f ;  /* 0x0000001fff0b7424 */ /* 0x000fe400078e00ff */
[----:B------:R-:W-:-:S07]  /*80a0*/  IMAD.MOV.U32 R15, RZ, RZ, -0x1 ;  /* 0xffffffffff0f7424 */ /* 0x000fce00078e00ff */
[----:B------:R-:W-:Y:S05]  /*80b0*/  WARPSYNC.COLLECTIVE R15, `(.L_x_221) ;  /* 0x000000000f087348 */ /* 0x000fea0003c00000 */
[----:B------:R1:W2:Y:S02]  /*80c0*/  SHFL.IDX P6, R14, R13, R12, R11 ;  /* 0x0000000c0d0e7389 */ /* 0x0002a400000c000b */
[----:B-12---:R-:W-:Y:S01]  /*80d0*/  ENDCOLLECTIVE ;  /* 0x000000000000791b */ /* 0x006fe20003800000 */
.L_x_221:
[----:B------:R-:W-:Y:S05]  /*80e0*/  BRA `(.L_x_222) ;  /* 0xffffff8800a87947 */ /* 0x000fea000383ffff */
.L_x_122:
[----:B--2---:R2:W3:Y:S02]  /*80f0*/  SYNCS.PHASECHK.TRANS64.TRYWAIT P0, [R157+URZ+0x36400], R18 ;  /* 0x036400129d0075a7 */ /* 0x0044e4000800017f */
[----:B---3--:R-:W-:Y:S05]  /*8100*/  @!P0 NANOSLEEP.SYNCS 0x989680 ;  /* 0x009896800000895d */ /* 0x008fea0003900000 */
[----:B------:R-:W3:Y:S02]  /*8110*/  @!P0 SYNCS.PHASECHK.TRANS64 P0, [R157+URZ+0x36400], R18 ;  /* 0x036400129d0085a7 */ /* 0x000ee4000800007f */
[----:B---3--:R-:W-:Y:S05]  /*8120*/  @!P0 BRA `(.L_x_122) ;  /* 0xfffffffc00f08947 */ /* 0x008fea000383ffff */
[----:B------:R-:W-:Y:S05]  /*8130*/  BRA `(.L_x_121) ;  /* 0xffffff8c00147947 */ /* 0x000fea000383ffff */
.L_x_127:
[----:B--2---:R2:W3:Y:S02]  /*8140*/  SYNCS.PHASECHK.TRANS64.TRYWAIT P1, [R4+URZ+0x36410], R13 ;  /* 0x0364100d040075a7 */ /* 0x0044e4000802017f */
[----:B---3--:R-:W-:Y:S05]  /*8150*/  @!P1 NANOSLEEP.SYNCS 0x989680 ;  /* 0x009896800000995d */ /* 0x008fea0003900000 */
[----:B------:R-:W3:Y:S02]  /*8160*/  @!P1 SYNCS.PHASECHK.TRANS64 P1, [R4+URZ+0x36410], R13 ;  /* 0x0364100d040095a7 */ /* 0x000ee4000802007f */
[----:B---3--:R-:W-:Y:S05]  /*8170*/  @!P1 BRA `(.L_x_127) ;  /* 0xfffffffc00f09947 */ /* 0x008fea000383ffff */
[----:B------:R-:W-:Y:S05]  /*8180*/  BRA `(.L_x_126) ;  /* 0xffffff9000d47947 */ /* 0x000fea000383ffff */
.L_x_131:
[----:B---3--:R3:W1:Y:S02]  /*8190*/  SYNCS.PHASECHK.TRANS64.TRYWAIT P1, [R157+URZ+0x36430], R14 ;  /* 0x0364300e9d0075a7 */ /* 0x008664000802017f */
[----:B-1----:R-:W-:Y:S05]  /*81a0*/  @!P1 NANOSLEEP.SYNCS 0x989680 ;  /* 0x009896800000995d */ /* 0x002fea0003900000 */
[----:B------:R-:W1:Y:S02]  /*81b0*/  @!P1 SYNCS.PHASECHK.TRANS64 P1, [R157+URZ+0x36430], R14 ;  /* 0x0364300e9d0095a7 */ /* 0x000e64000802007f */
[----:B-1----:R-:W-:Y:S05]  /*81c0*/  @!P1 BRA `(.L_x_131) ;  /* 0xfffffffc00f09947 */ /* 0x002fea000383ffff */
[----:B------:R-:W-:Y:S05]  /*81d0*/  BRA `(.L_x_130) ;  /* 0xffffff9800787947 */ /* 0x000fea000383ffff */
.L_x_146:
[----:B------:R-:W-:Y:S01]  /*81e0*/  BSSY B0, `(.L_x_223) ;  /* 0x0000005000007945 */ /* 0x000fe20003800000 */
[----:B------:R-:W-:-:S07]  /*81f0*/  IMAD.MOV.U32 R15, RZ, RZ, -0x1 ;  /* 0xffffffffff0f7424 */ /* 0x000fce00078e00ff */
[----:B------:R-:W-:Y:S05]  /*8200*/  WARPSYNC.COLLECTIVE R15, `(.L_x_224) ;  /* 0x000000000f087348 */ /* 0x000fea0003c00000 */
[----:B------:R-:W-:Y:S01]  /*8210*/  NOP ;  /* 0x0000000000007918 */ /* 0x000fe20000000000 */
[----:B------:R-:W-:Y:S01]  /*8220*/  ENDCOLLECTIVE ;  /* 0x000000000000791b */ /* 0x000fe20003800000 */
.L_x_224:
[----:B------:R-:W-:Y:S05]  /*8230*/  BSYNC B0 ;  /* 0x0000000000007941 */ /* 0x000fea0003800000 */
.L_x_223:
[----:B------:R-:W-:Y:S05]  /*8240*/  BRA `(.L_x_225) ;  /* 0xffffffc800907947 */ /* 0x000fea000383ffff */
.L_x_162:
[----:B------:R-:W-:Y:S01]  /*8250*/  BSSY B0, `(.L_x_226) ;  /* 0x0000005000007945 */ /* 0x000fe20003800000 */
[----:B------:R-:W-:-:S07]  /*8260*/  IMAD.MOV.U32 R15, RZ, RZ, -0x1 ;  /* 0xffffffffff0f7424 */ /* 0x000fce00078e00ff */
[----:B------:R-:W-:Y:S05]  /*8270*/  WARPSYNC.COLLECTIVE R15, `(.L_x_227) ;  /* 0x000000000f087348 */ /* 0x000fea0003c00000 */
[----:B------:R-:W-:Y:S01]  /*8280*/  NOP ;  /* 0x0000000000007918 */ /* 0x000fe20000000000 */
[----:B------:R-:W-:Y:S01]  /*8290*/  ENDCOLLECTIVE ;  /* 0x000000000000791b */ /* 0x000fe20003800000 */
.L_x_227:
[----:B------:R-:W-:Y:S05]  /*82a0*/  BSYNC B0 ;  /* 0x0000000000007941 */ /* 0x000fea0003800000 */
.L_x_226:
[----:B------:R-:W-:Y:S05]  /*82b0*/  BRA `(.L_x_228) ;  /* 0xffffffd000007947 */ /* 0x000fea000383ffff */
.L_x_179:
[----:B------:R-:W-:Y:S01]  /*82c0*/  BSSY B0, `(.L_x_229) ;  /* 0x0000005000007945 */ /* 0x000fe20003800000 */
[----:B------:R-:W-:-:S07]  /*82d0*/  IMAD.MOV.U32 R15, RZ, RZ, -0x1 ;  /* 0xffffffffff0f7424 */ /* 0x000fce00078e00ff */
[----:B------:R-:W-:Y:S05]  /*82e0*/  WARPSYNC.COLLECTIVE R15, `(.L_x_230) ;  /* 0x000000000f087348 */ /* 0x000fea0003c00000 */
[----:B------:R-:W-:Y:S01]  /*82f0*/  NOP ;  /* 0x0000000000007918 */ /* 0x000fe20000000000 */
[----:B------:R-:W-:Y:S01]  /*8300*/  ENDCOLLECTIVE ;  /* 0x000000000000791b */ /* 0x000fe20003800000 */
.L_x_230:
[----:B------:R-:W-:Y:S05]  /*8310*/  BSYNC B0 ;  /* 0x0000000000007941 */ /* 0x000fea0003800000 */
.L_x_229:
[----:B------:R-:W-:Y:S05]  /*8320*/  BRA `(.L_x_231) ;  /* 0xffffffd4007c7947 */ /* 0x000fea000383ffff */
.L_x_194:
[----:B-1----:R1:W2:Y:S02]  /*8330*/  SYNCS.PHASECHK.TRANS64.TRYWAIT P1, [R0+URZ+0x36420], R10 ;  /* 0x0364200a000075a7 */ /* 0x0022a4000802017f */
[----:B--2---:R-:W-:Y:S05]  /*8340*/  @!P1 NANOSLEEP.SYNCS 0x989680 ;  /* 0x009896800000995d */ /* 0x004fea0003900000 */
[----:B------:R-:W2:Y:S02]  /*8350*/  @!P1 SYNCS.PHASECHK.TRANS64 P1, [R0+URZ+0x36420], R10 ;  /* 0x0364200a000095a7 */ /* 0x000ea4000802007f */
[----:B--2---:R-:W-:Y:S05]  /*8360*/  @!P1 BRA `(.L_x_194) ;  /* 0xfffffffc00f09947 */ /* 0x004fea000383ffff */
[----:B------:R-:W-:Y:S05]  /*8370*/  BRA `(.L_x_232) ;  /* 0xffffffdc00c87947 */ /* 0x000fea000383ffff */
.L_x_198:
[----:B-1----:R1:W2:Y:S02]  /*8380*/  SYNCS.PHASECHK.TRANS64.TRYWAIT P1, [R0+URZ+0x36438], R10 ;  /* 0x0364380a000075a7 */ /* 0x0022a4000802017f */
[----:B--2---:R-:W-:Y:S05]  /*8390*/  @!P1 NANOSLEEP.SYNCS 0x989680 ;  /* 0x009896800000995d */ /* 0x004fea0003900000 */
[----:B------:R-:W2:Y:S02]  /*83a0*/  @!P1 SYNCS.PHASECHK.TRANS64 P1, [R0+URZ+0x36438], R10 ;  /* 0x0364380a000095a7 */ /* 0x000ea4000802007f */
[----:B--2---:R-:W-:Y:S05]  /*83b0*/  @!P1 BRA `(.L_x_198) ;  /* 0xfffffffc00f09947 */ /* 0x004fea000383ffff */
[----:B------:R-:W-:Y:S05]  /*83c0*/  BRA `(.L_x_233) ;  /* 0xffffffe400807947 */ /* 0x000fea000383ffff */
.L_x_200:
[----:B--2---:R2:W3:Y:S02]  /*83d0*/  SYNCS.PHASECHK.TRANS64.TRYWAIT P1, [R0+URZ+0x36428], R3 ;  /* 0x03642803000075a7 */ /* 0x0044e4000802017f */
[----:B---3--:R-:W-:Y:S05]  /*83e0*/  @!P1 NANOSLEEP.SYNCS 0x989680 ;  /* 0x009896800000995d */ /* 0x008fea0003900000 */
[----:B------:R-:W3:Y:S02]  /*83f0*/  @!P1 SYNCS.PHASECHK.TRANS64 P1, [R0+URZ+0x36428], R3 ;  /* 0x03642803000095a7 */ /* 0x000ee4000802007f */
[----:B---3--:R-:W-:Y:S05]  /*8400*/  @!P1 BRA `(.L_x_200) ;  /* 0xfffffffc00f09947 */ /* 0x008fea000383ffff */
[----:B------:R-:W-:Y:S05]  /*8410*/  BRA `(.L_x_234) ;  /* 0xffffffe800407947 */ /* 0x000fea000383ffff */
.L_x_202:
[----:B--2---:R2:W3:Y:S02]  /*8420*/  SYNCS.PHASECHK.TRANS64.TRYWAIT P1, [R0+URZ+0x36438], R29 ;  /* 0x0364381d000075a7 */ /* 0x0044e4000802017f */
[----:B---3--:R-:W-:Y:S05]  /*8430*/  @!P1 NANOSLEEP.SYNCS 0x989680 ;  /* 0x009896800000995d */ /* 0x008fea0003900000 */
[----:B------:R-:W3:Y:S02]  /*8440*/  @!P1 SYNCS.PHASECHK.TRANS64 P1, [R0+URZ+0x36438], R29 ;  /* 0x0364381d000095a7 */ /* 0x000ee4000802007f */
[----:B---3--:R-:W-:Y:S05]  /*8450*/  @!P1 BRA `(.L_x_202) ;  /* 0xfffffffc00f09947 */ /* 0x008fea000383ffff */
[----:B------:R-:W-:Y:S05]  /*8460*/  BRA `(.L_x_235) ;  /* 0xffffffe800d07947 */ /* 0x000fea000383ffff */
.L_x_204:
[----:B------:R-:W-:-:S07]  /*8470*/  SHF.L.U32 R5, R12, 0x1f, RZ ;  /* 0x0000001f0c057819 */ /* 0x000fce00000006ff */
.L_x_236:
[----:B--2---:R2:W3:Y:S02]  /*8480*/  SYNCS.PHASECHK.TRANS64.TRYWAIT P1, [R0+URZ+0x36420], R5 ;  /* 0x03642005000075a7 */ /* 0x0044e4000802017f */
[----:B---3--:R-:W-:Y:S05]  /*8490*/  @!P1 NANOSLEEP.SYNCS 0x989680 ;  /* 0x009896800000995d */ /* 0x008fea0003900000 */
[----:B------:R-:W3:Y:S02]  /*84a0*/  @!P1 SYNCS.PHASECHK.TRANS64 P1, [R0+URZ+0x36420], R5 ;  /* 0x03642005000095a7 */ /* 0x000ee4000802007f */
[----:B---3--:R-:W-:Y:S05]  /*84b0*/  @!P1 BRA `(.L_x_236) ;  /* 0xfffffffc00f09947 */ /* 0x008fea000383ffff */
[----:B------:R-:W-:Y:S05]  /*84c0*/  BRA `(.L_x_237) ;  /* 0xffffffec00707947 */ /* 0x000fea000383ffff */
.L_x_207:
[----:B--2---:R2:W3:Y:S02]  /*84d0*/  SYNCS.PHASECHK.TRANS64.TRYWAIT P1, [R0+URZ+0x36438], R10 ;  /* 0x0364380a000075a7 */ /* 0x0044e4000802017f */
[----:B---3--:R-:W-:Y:S05]  /*84e0*/  @!P1 NANOSLEEP.SYNCS 0x989680 ;  /* 0x009896800000995d */ /* 0x008fea0003900000 */
[----:B------:R-:W3:Y:S02]  /*84f0*/  @!P1 SYNCS.PHASECHK.TRANS64 P1, [R0+URZ+0x36438], R10 ;  /* 0x0364380a000095a7 */ /* 0x000ee4000802007f */
[----:B---3--:R-:W-:Y:S05]  /*8500*/  @!P1 BRA `(.L_x_207) ;  /* 0xfffffffc00f09947 */ /* 0x008fea000383ffff */
[----:B------:R-:W-:Y:S05]  /*8510*/  BRA `(.L_x_238) ;  /* 0xfffffff000187947 */ /* 0x000fea000383ffff */
.L_x_209:
[----:B---3--:R3:W4:Y:S02]  /*8520*/  SYNCS.PHASECHK.TRANS64.TRYWAIT P1, [R0+URZ+0x36428], R5 ;  /* 0x03642805000075a7 */ /* 0x008724000802017f */
[----:B----4-:R-:W-:Y:S05]  /*8530*/  @!P1 NANOSLEEP.SYNCS 0x989680 ;  /* 0x009896800000995d */ /* 0x010fea0003900000 */
[----:B------:R-:W4:Y:S02]  /*8540*/  @!P1 SYNCS.PHASECHK.TRANS64 P1, [R0+URZ+0x36428], R5 ;  /* 0x03642805000095a7 */ /* 0x000f24000802007f */
[----:B----4-:R-:W-:Y:S05]  /*8550*/  @!P1 BRA `(.L_x_209) ;  /* 0xfffffffc00f09947 */ /* 0x010fea000383ffff */
[----:B------:R-:W-:Y:S05]  /*8560*/  BRA `(.L_x_239) ;  /* 0xfffffff000c07947 */ /* 0x000fea000383ffff */
.L_x_211:
[----:B---3--:R3:W4:Y:S02]  /*8570*/  SYNCS.PHASECHK.TRANS64.TRYWAIT P1, [R0+URZ+0x36438], R3 ;  /* 0x03643803000075a7 */ /* 0x008724000802017f */
[----:B----4-:R-:W-:Y:S05]  /*8580*/  @!P1 NANOSLEEP.SYNCS 0x989680 ;  /* 0x009896800000995d */ /* 0x010fea0003900000 */
[----:B------:R-:W4:Y:S02]  /*8590*/  @!P1 SYNCS.PHASECHK.TRANS64 P1, [R0+URZ+0x36438], R3 ;  /* 0x03643803000095a7 */ /* 0x000f24000802007f */
[----:B----4-:R-:W-:Y:S05]  /*85a0*/  @!P1 BRA `(.L_x_211) ;  /* 0xfffffffc00f09947 */ /* 0x010fea000383ffff */
[----:B------:R-:W-:Y:S05]  /*85b0*/  BRA `(.L_x_240) ;  /* 0xfffffff400587947 */ /* 0x000fea000383ffff */
.L_x_213:
[----:B------:R-:W-:Y:S01]  /*85c0*/  BSSY B0, `(.L_x_241) ;  /* 0x0000006000007945 */ /* 0x000fe20003800000 */
[----:B------:R-:W-:-:S07]  /*85d0*/  IMAD.MOV.U32 R15, RZ, RZ, -0x1 ;  /* 0xffffffffff0f7424 */ /* 0x000fce00078e00ff */
[----:B-12---:R-:W-:Y:S05]  /*85e0*/  WARPSYNC.COLLECTIVE R15, `(.L_x_242) ;  /* 0x000000000f0c7348 */ /* 0x006fea0003c00000 */
[----:B------:R-:W-:Y:S02]  /*85f0*/  ELECT P6, UR62, PT ;  /* 0x00000000003e782f */ /* 0x000fe400038c0000 */
[----:B------:R-:W-:Y:S01]  /*8600*/  MOV R14, UR62 ;  /* 0x0000003e000e7c02 */ /* 0x000fe20008000f00 */
[----:B-12---:R-:W-:Y:S10]  /*8610*/  ENDCOLLECTIVE ;  /* 0x000000000000791b */ /* 0x006ff40003800000 */
.L_x_242:
[----:B------:R-:W-:Y:S05]  /*8620*/  BSYNC B0 ;  /* 0x0000000000007941 */ /* 0x000fea0003800000 */
.L_x_241:
[----:B------:R-:W-:Y:S01]  /*8630*/  PLOP3.LUT P0, PT, P6, PT, PT, 0x80, 0x0 ;  /* 0x000000000000781c */ /* 0x000fe2000370f070 */
[----:B------:R-:W-:-:S12]  /*8640*/  BRA `(.L_x_243) ;  /* 0xfffffff8000c7947 */ /* 0x000fd8000383ffff */
.L_x_217:
[----:B-1----:R1:W2:Y:S02]  /*8650*/  SYNCS.PHASECHK.TRANS64.TRYWAIT P0, [R7+URZ], R0 ;  /* 0x00000000070075a7 */ /* 0x0022a4000800017f */
[----:B--2---:R-:W-:Y:S05]  /*8660*/  @!P0 NANOSLEEP.SYNCS 0x989680 ;  /* 0x009896800000895d */ /* 0x004fea0003900000 */
[----:B------:R-:W2:Y:S02]  /*8670*/  @!P0 SYNCS.PHASECHK.TRANS64 P0, [R7+URZ], R0 ;  /* 0x00000000070085a7 */ /* 0x000ea4000800007f */
[----:B--2---:R-:W-:Y:S05]  /*8680*/  @!P0 BRA `(.L_x_217) ;  /* 0xfffffffc00f08947 */ /* 0x004fea000383ffff */
[----:B------:R-:W-:Y:S05]  /*8690*/  BRA `(.L_x_244) ;  /* 0xfffffff8004c7947 */ /* 0x000fea000383ffff */
.L_x_218:
[----:B--2---:R2:W3:Y:S02]  /*86a0*/  SYNCS.PHASECHK.TRANS64.TRYWAIT P0, [R3+URZ], R2 ;  /* 0x00000002030075a7 */ /* 0x0044e4000800017f */
[----:B---3--:R-:W-:Y:S05]  /*86b0*/  @!P0 NANOSLEEP.SYNCS 0x989680 ;  /* 0x009896800000895d */ /* 0x008fea0003900000 */
[----:B------:R-:W3:Y:S02]  /*86c0*/  @!P0 SYNCS.PHASECHK.TRANS64 P0, [R3+URZ], R2 ;  /* 0x00000002030085a7 */ /* 0x000ee4000800007f */
[----:B---3--:R-:W-:Y:S05]  /*86d0*/  @!P0 BRA `(.L_x_218) ;  /* 0xfffffffc00f08947 */ /* 0x008fea000383ffff */
[----:B------:R-:W-:Y:S05]  /*86e0*/  BRA `(.L_x_245) ;  /* 0xfffffff800407947 */ /* 0x000fea000383ffff */
.L_x_246:
        /* <DEDUP_REMOVED lines=9> */
.L_x_7650:


//--------------------- .text._ZN7cutlass13device_kernelIN5flash11enable_sm90INS1_16FlashAttnBwdSm90INS1_25CollectiveMainloopBwdSm90ILi2ELi1ELi1EN4cute5tupleIJNS5_1CILi1EEES8_S8_EEENS6_IJNS7_ILi64EEENS7_ILi96EEENS7_ILi192EEEEEENS_10bfloat16_tEfNS_4arch4Sm90ELb0ELb0ELb1ELb0ELb0ELb0ELb1ELb0ELi3ELi1ELi1ELi1ELb0EEENS1_24CollectiveEpilogueBwdGQAISD_fSG_Li384ELb0ELb0EEENS1_19SingleTileSchedulerILb0ELb0ELb0ELi96EEEEEEEEEvNT_6ParamsE --------------------------
	.section	.text._ZN7cutlass13device_kernelIN5flash11enable_sm90INS1_16FlashAttnBwdSm90INS1_25CollectiveMainloopBwdSm90ILi2ELi1ELi1EN4cute5tupleIJNS5_1CILi1EEES8_S8_EEENS6_IJNS7_ILi64EEENS7_ILi96EEENS7_ILi192EEEEEENS_10bfloat16_tEfNS_4arch4Sm90ELb0ELb0ELb1ELb0ELb0ELb0ELb1ELb0ELi3ELi1ELi1ELi1ELb0EEENS1_24CollectiveEpilogueBwdGQAISD_fSG_Li384ELb0ELb0EEENS1_19SingleTileSchedulerILb0ELb0ELb0ELi96EEEEEEEEEvNT_6ParamsE,"ax",@progbits
	.align	128
.text._ZN7cutlass13device_kernelIN5flash11enable_sm90INS1_16FlashAttnBwdSm90INS1_25CollectiveMainloopBwdSm90ILi2ELi1ELi1EN4cute5tupleIJNS5_1CILi1EEES8_S8_EEENS6_IJNS7_ILi64EEENS7_ILi96EEENS7_ILi192EEEEEENS_10bfloat16_tEfNS_4arch4Sm90ELb0ELb0ELb1ELb0ELb0ELb0ELb1ELb0ELi3ELi1ELi1ELi1ELb0EEENS1_24CollectiveEpilogueBwdGQAISD_fSG_Li384ELb0ELb0EEENS1_19SingleTileSchedulerILb0ELb0ELb0ELi96EEEEEEEEEvNT_6ParamsE:
        .type           _ZN7cutlass13device_kernelIN5flash11enable_sm90INS1_16FlashAttnBwdSm90INS1_25CollectiveMainloopBwdSm90ILi2ELi1ELi1EN4cute5tupleIJNS5_1CILi1EEES8_S8_EEENS6_IJNS7_ILi64EEENS7_ILi96EEENS7_ILi192EEEEEENS_10bfloat16_tEfNS_4arch4Sm90ELb0ELb0ELb1ELb0ELb0ELb0ELb1ELb0ELi3ELi1ELi1ELi1ELb0EEENS1_24CollectiveEpilogueBwdGQAISD_fSG_Li384ELb0ELb0EEENS1_19SingleTileSchedulerILb0ELb0ELb0ELi96EEEEEEEEEvNT_6ParamsE,@function
        .size           _ZN7cutlass13device_kernelIN5flash11enable_sm90INS1_16FlashAttnBwdSm90INS1_25CollectiveMainloopBwdSm90ILi2ELi1ELi1EN4cute5tupleIJNS5_1CILi1EEES8_S8_EEENS6_IJNS7_ILi64EEENS7_ILi96EEENS7_ILi192EEEEEENS_10bfloat16_tEfNS_4arch4Sm90ELb0ELb0ELb1ELb0ELb0ELb0ELb1ELb0ELi3ELi1ELi1ELi1ELb0EEENS1_24CollectiveEpilogueBwdGQAISD_fSG_Li384ELb0ELb0EEENS1_19SingleTileSchedulerILb0ELb0ELb0ELi96EEEEEEEEEvNT_6ParamsE,(.L_x_7651 - _ZN7cutlass13device_kernelIN5flash11enable_sm90INS1_16FlashAttnBwdSm90INS1_25CollectiveMainloopBwdSm90ILi2ELi1ELi1EN4cute5tupleIJNS5_1CILi1EEES8_S8_EEENS6_IJNS7_ILi64EEENS7_ILi96EEENS7_ILi192EEEEEENS_10bfloat16_tEfNS_4arch4Sm90ELb0ELb0ELb1ELb0ELb0ELb0ELb1ELb0ELi3ELi1ELi1ELi1ELb0EEENS1_24CollectiveEpilogueBwdGQAISD_fSG_Li384ELb0ELb0EEENS1_19SingleTileSchedulerILb0ELb0ELb0ELi96EEEEEEEEEvNT_6ParamsE)
        .other          _ZN7cutlass13device_kernelIN5flash11enable_sm90INS1_16FlashAttnBwdSm90INS1_25CollectiveMainloopBwdSm90ILi2ELi1ELi1EN4cute5tupleIJNS5_1CILi1EEES8_S8_EEENS6_IJNS7_ILi64EEENS7_ILi96EEENS7_ILi192EEEEEENS_10bfloat16_tEfNS_4arch4Sm90ELb0ELb0ELb1ELb0ELb0ELb0ELb1ELb0ELi3ELi1ELi1ELi1ELb0EEENS1_24CollectiveEpilogueBwdGQAISD_fSG_Li384ELb0ELb0EEENS1_19SingleTileSchedulerILb0ELb0ELb0ELi96EEEEEEEEEvNT_6ParamsE,@"STO_CUDA_ENTRY STV_DEFAULT"
_ZN7cutlass13device_kernelIN5flash11enable_sm90INS1_16FlashAttnBwdSm90INS1_25CollectiveMainloopBwdSm90ILi2ELi1ELi1EN4cute5tupleIJNS5_1CILi1EEES8_S8_EEENS6_IJNS7_ILi64EEENS7_ILi96EEENS7_ILi192EEEEEENS_10bfloat16_tEfNS_4arch4Sm90ELb0ELb0ELb1ELb0ELb0ELb0ELb1ELb0ELi3ELi1ELi1ELi1ELb0EEENS1_24CollectiveEpilogueBwdGQAISD_fSG_Li384ELb0ELb0EEENS1_19SingleTileSchedulerILb0ELb0ELb0ELi96EEEEEEEEEvNT_6ParamsE:
[----:B------:R-:W1:Y:S01]  /*0000*/  LDC R1, c[0x0][0x28] ;  /* 0x00000a00ff017b82 */ /* 0x000e620000000800 */
[----:B------:R-:W2:Y:S01]  /*0010*/  S2R R3, SR_TID.X ;  /* 0x0000000000037919 */ /* 0x000ea20000002100 */
[----:B------:R-:W-:Y:S01]  /*0020*/  ELECT P0, URZ, PT ;  /* 0x00000000003f782f */ /* 0x000fe20003800000 */
[----:B------:R-:W-:Y:S01]  /*0030*/  BSSY B0, `(.L_x_247) ;  /* 0x0000013000007945 */ /* 0x000fe20003800000 */
[----:B--2---:R-:W-:-:S05]  /*0040*/  SHF.R.U32.HI R0, RZ, 0x5, R3 ;  /* 0x00000005ff007819 */ /* 0x004fca0000011603 */
[----:B------:R-:W2:Y:S02]  /*0050*/  SHFL.IDX PT, R2, R0, RZ, 0x1f ;  /* 0x00001fff00027589 */ /* 0x000ea400000e0000 */
[----:B--2---:R-:W-:-:S13]  /*0060*/  ISETP.EQ.AND P0, PT, R2, RZ, P0 ;  /* 0x000000ff0200720c */ /* 0x004fda0000702270 */
[----:B-1----:R-:W-:Y:S05]  /*0070*/  @!P0 BRA `(.L_x_248) ;  /* 0x0000000000388947 */ /* 0x002fea0003800000 */
[----:B------:R-:W-:Y:S02]  /*0080*/  ULDC.64 UR4, c[0x0][0x198] ;  /* 0x0000660000047ab9 */ /* 0x000fe40000000a00 */
[----:B------:R-:W-:Y:S02]  /*0090*/  UIADD3 UR6, UP0, UR4, 0xf0, URZ ;  /* 0x000000f004067890 */ /* 0x000fe4000ff1e03f */
[----:B------:R-:W-:Y:S02]  /*00a0*/  UIADD3 UR8, UP1, UR4, 0x1f0, URZ ;  /* 0x000001f004087890 */ /* 0x000fe4000ff3e03f */
[----:B------:R-:W-:Y:S02]  /*00b0*/  UIADD3 UR10, UP2, UR4, 0x2f0, URZ ;  /* 0x000002f0040a7890 */ /* 0x000fe4000ff5e03f */
[----:B------:R-:W-:Y:S02]  /*00c0*/  UIADD3 UR4, UP3, UR4, 0x3f0, URZ ;  /* 0x000003f004047890 */ /* 0x000fe4000ff7e03f */
[----:B------:R-:W-:-:S02]  /*00d0*/  UIADD3.X UR7, URZ, UR5, URZ, UP0, !UPT ;  /* 0x000000053f077290 */ /* 0x000fc400087fe43f */
[----:B------:R-:W-:Y:S02]  /*00e0*/  UIADD3.X UR9, URZ, UR5, URZ, UP1, !UPT ;  /* 0x000000053f097290 */ /* 0x000fe40008ffe43f */
[----:B------:R-:W-:Y:S02]  /*00f0*/  UIADD3.X UR11, URZ, UR5, URZ, UP2, !UPT ;  /* 0x000000053f0b7290 */ /* 0x000fe400097fe43f */
[----:B------:R-:W-:-:S03]  /*0100*/  UIADD3.X UR5, URZ, UR5, URZ, UP3, !UPT ;  /* 0x000000053f057290 */ /* 0x000fc60009ffe43f */
[----:B------:R1:W-:Y:S02]  /*0110*/  UTMACCTL.PF [UR6] ;  /* 0x00000000060079b9 */ /* 0x0003e40008040000 */
[----:B------:R1:W-:Y:S02]  /*0120*/  UTMACCTL.PF [UR8] ;  /* 0x00000000080079b9 */ /* 0x0003e40008040000 */
[----:B------:R1:W-:Y:S02]  /*0130*/  UTMACCTL.PF [UR10] ;  /* 0x000000000a0079b9 */ /* 0x0003e40008040000 */
[----:B------:R1:W-:Y:S02]  /*0140*/  UTMACCTL.PF [UR4] ;  /* 0x00000000040079b9 */ /* 0x0003e40008040000 */
[----:B-1----:R-:W-:Y:S01]  /*0150*/  NOP ;  /* 0x0000000000007918 */ /* 0x002fe20000000000 */
.L_x_248:
[----:B------:R-:W-:Y:S05]  /*0160*/  BSYNC B0 ;  /* 0x0000000000007941 */ /* 0x000fea0003800000 */
.L_x_247:
        /* <DEDUP_REMOVED lines=30> */
[----:B------:R1:W5:Y:S01]  /*0350*/  SYNCS.EXCH.64 URZ, [UR8+0x36420], UR4 ;  /* 0x03642004083f75b2 */ /* 0x0003620008000100 */
[----:B------:R1:W1:Y:S01]  /*0360*/  SYNCS.EXCH.64 URZ, [UR8+0x36418], UR6 ;  /* 0x03641806083f75b2 */ /* 0x0002620008000100 */
[----:B------:R1:W1:Y:S01]  /*0370*/  SYNCS.EXCH.64 URZ, [UR8+0x36428], UR4 ;  /* 0x03642804083f75b2 */ /* 0x0002620008000100 */
[----:B------:R-:W-:Y:S01]  /*0380*/  NOP ;  /* 0x0000000000007918 */ /* 0x000fe20000000000 */
.L_x_249:
[----:B------:R-:W3:Y:S01]  /*0390*/  SHFL.IDX PT, R3, R0, RZ, 0x1f ;  /* 0x00001fff00037589 */ /* 0x000ee200000e0000 */
[----:B------:R-:W-:Y:S01]  /*03a0*/  NOP ;  /* 0x0000000000007918 */ /* 0x000fe20000000000 */
[----:B---3--:R-:W-:-:S13]  /*03b0*/  ISETP.NE.AND P0, PT, R3, RZ, PT ;  /* 0x000000ff0300720c */ /* 0x008fda0003f05270 */
        /* <DEDUP_REMOVED lines=15> */
[----:B------:R3:W1:Y:S02]  /*04b0*/  SYNCS.EXCH.64 URZ, [UR8+0x36438], UR6 ;  /* 0x03643806083f75b2 */ /* 0x0006640008000100 */
[----:B---3--:R-:W-:Y:S01]  /*04c0*/  NOP ;  /* 0x0000000000007918 */ /* 0x008fe20000000000 */
.L_x_250:
[----:B------:R-:W-:Y:S01]  /*04d0*/  ISETP.NE.AND P0, PT, R2, RZ, PT ;  /* 0x000000ff0200720c */ /* 0x000fe20003f05270 */
[----:B------:R-:W-:Y:S01]  /*04e0*/  IMAD.MOV.U32 R18, RZ, RZ, 0x1 ;  /* 0x00000001ff127424 */ /* 0x000fe200078e00ff */
[----:B------:R-:W-:Y:S01]  /*04f0*/  NOP ;  /* 0x0000000000007918 */ /* 0x000fe20000000000 */
[----:B------:R-:W-:Y:S03]  /*0500*/  BSSY B6, `(.L_x_251) ;  /* 0x00006f9000067945 */ /* 0x000fe60003800000 */
[----:B------:R-:W-:Y:S01]  /*0510*/  SEL R18, R18, 0x2, !P0 ;  /* 0x0000000212127807 */ /* 0x000fe20004000000 */
[----:B-12-45:R-:W-:Y:S06]  /*0520*/  BAR.SYNC.DEFER_BLOCKING 0x0 ;  /* 0x0000000000007b1d */ /* 0x036fec0000010000 */
[----:B------:R-:W-:Y:S05]  /*0530*/  @!P0 BRA `(.L_x_252) ;  /* 0x0000003c00b08947 */ /* 0x000fea0003800000 */
.L_x_253:
        /* <DEDUP_REMOVED lines=13> */
[----:B----4-:R-:W-:Y:S05]  /*0610*/  @!P0 BRA `(.L_x_254) ;  /* 0x0000006c009c8947 */ /* 0x010fea0003800000 */
        /* <DEDUP_REMOVED lines=23> */
.L_x_256:
        /* <DEDUP_REMOVED lines=15> */
.L_x_255:
        /* <DEDUP_REMOVED lines=20> */
.L_x_258:
        /* <DEDUP_REMOVED lines=15> */
.L_x_257:
        /* <DEDUP_REMOVED lines=8> */
.L_x_339:
[----:B------:R-:W-:Y:S02]  /*0b30*/  SHF.L.U32 R10, RZ, 0x1f, RZ ;  /* 0x0000001fff0a7819 */ /* 0x000fe400000006ff */
[----:B------:R-:W-:Y:S01]  /*0b40*/  LOP3.LUT R5, R2, 0xffffff80, RZ, 0xc0, !PT ;  /* 0xffffff8002057812 */ /* 0x000fe200078ec0ff */
[----:B--2---:R-:W-:Y:S01]  /*0b50*/  IMAD.HI R2, R14, 0x55555556, RZ ;  /* 0x555555560e027827 */ /* 0x004fe200078e02ff */
[----:B------:R-:W2:Y:S03]  /*0b60*/  SYNCS.PHASECHK.TRANS64.TRYWAIT P0, [UR36+0x36400], R10 ;  /* 0x0364000aff0075a7 */ /* 0x000ea60008000164 */
[----:B------:R-:W-:Y:S01]  /*0b70*/  IMAD.IADD R6, R0, 0x1, -R5 ;  /* 0x0000000100067824 */ /* 0x000fe200078e0a05 */
[----:B------:R-:W-:-:S04]  /*0b80*/  LEA.HI R5, R2, R2, RZ, 0x1 ;  /* 0x0000000202057211 */ /* 0x000fc800078f08ff */
[----:B------:R-:W-:-:S04]  /*0b90*/  SHF.R.S32.HI R7, RZ, 0x1f, R6 ;  /* 0x0000001fff077819 */ /* 0x000fc80000011406 */
[CC--:B------:R-:W-:Y:S02]  /*0ba0*/  LEA.HI R8, R7.reuse, R6.reuse, RZ, 0x2 ;  /* 0x0000000607087211 */ /* 0x0c0fe400078f10ff */
[----:B------:R-:W-:Y:S02]  /*0bb0*/  LEA.HI R7, R7, R6, RZ, 0x5 ;  /* 0x0000000607077211 */ /* 0x000fe400078f28ff */
[--C-:B------:R-:W-:Y:S02]  /*0bc0*/  SHF.R.S32.HI R9, RZ, 0x2, R8.reuse ;  /* 0x00000002ff097819 */ /* 0x100fe40000011408 */
[----:B------:R-:W-:Y:S02]  /*0bd0*/  SHF.R.S32.HI R4, RZ, 0x1f, R8 ;  /* 0x0000001fff047819 */ /* 0x000fe40000011408 */
[----:B------:R-:W-:Y:S02]  /*0be0*/  SHF.R.S32.HI R7, RZ, 0x5, R7 ;  /* 0x00000005ff077819 */ /* 0x000fe40000011407 */
[----:B------:R-:W-:-:S04]  /*0bf0*/  LEA.HI R4, R4, R9, RZ, 0x3 ;  /* 0x0000000904047211 */ /* 0x000fc800078f18ff */
[----:B------:R-:W-:Y:S01]  /*0c00*/  LOP3.LUT R2, R4, 0xfffffff8, RZ, 0xc0, !PT ;  /* 0xfffffff804027812 */ /* 0x000fe200078ec0ff */
[----:B------:R-:W-:-:S04]  /*0c10*/  IMAD R4, R5, -0x3, R14 ;  /* 0xfffffffd05047824 */ /* 0x000fc800078e020e */
[----:B------:R-:W-:Y:S01]  /*0c20*/  IMAD.IADD R2, R9, 0x1, -R2 ;  /* 0x0000000109027824 */ /* 0x000fe200078e0a02 */
[----:B--2---:R-:W-:Y:S06]  /*0c30*/  @P0 BRA `(.L_x_260) ;  /* 0x0000000000080947 */ /* 0x004fec0003800000 */
[----:B------:R-:W2:Y:S02]  /*0c40*/  SYNCS.PHASECHK.TRANS64.TRYWAIT P0, [UR36+0x36400], R10 ;  /* 0x0364000aff0075a7 */ /* 0x000ea40008000164 */
[----:B--2---:R-:W-:Y:S05]  /*0c50*/  @!P0 BRA `(.L_x_261) ;  /* 0x0000006800348947 */ /* 0x004fea0003800000 */
.L_x_260:
        /* <DEDUP_REMOVED lines=51> */
[----:B------:R-:W-:Y:S01]  /*0f90*/  IMAD.SHL.U32 R17, R6, 0x4, RZ ;  /* 0x0000000406117824 */ /* 0x000fe200078e00ff */
[----:B------:R-:W-:Y:S06]  /*0fa0*/  @!P0 BRA `(.L_x_262) ;  /* 0x00000028006c8947 */ /* 0x000fec0003800000 */
[CC--:B------:R-:W-:Y:S01]  /*0fb0*/  LEA.HI R2, R3.reuse, R0.reuse, RZ, 0x4 ;  /* 0x0000000003027211 */ /* 0x0c0fe200078f20ff */
[----:B------:R-:W3:Y:S01]  /*0fc0*/  S2R R14, SR_CTAID.X ;  /* 0x00000000000e7919 */ /* 0x000ee20000002500 */
[----:B------:R-:W-:Y:S01]  /*0fd0*/  LEA.HI R7, R3, R0, RZ, 0x5 ;  /* 0x0000000003077211 */ /* 0x000fe200078f28ff */
[----:B------:R-:W3:Y:S01]  /*0fe0*/  LDC R19, c[0x0][0x290] ;  /* 0x0000a400ff137b82 */ /* 0x000ee20000000800 */
[----:B--2---:R-:W-:Y:S01]  /*0ff0*/  LOP3.LUT R5, R2, 0xfffffff0, RZ, 0xc0, !PT ;  /* 0xfffffff002057812 */ /* 0x004fe200078ec0ff */
[----:B------:R-:W-:Y:S01]  /*1000*/  IMAD.HI R13, R16, 0x55555556, RZ ;  /* 0x55555556100d7827 */ /* 0x000fe200078e02ff */
[----:B------:R-:W-:Y:S02]  /*1010*/  LOP3.LUT R9, R8, 0xfffffffc, RZ, 0xc0, !PT ;  /* 0xfffffffc08097812 */ /* 0x000fe400078ec0ff */
[----:B------:R-:W-:Y:S02]  /*1020*/  CS2R R118, SRZ ;  /* 0x0000000000767805 */ /* 0x000fe4000001ff00 */
[----:B------:R-:W-:Y:S01]  /*1030*/  SHF.R.S32.HI R2, RZ, 0x4, R2 ;  /* 0x00000004ff027819 */ /* 0x000fe20000011402 */
[----:B------:R-:W-:Y:S01]  /*1040*/  IMAD.IADD R5, R0, 0x1, -R5 ;  /* 0x0000000100057824 */ /* 0x000fe200078e0a05 */
[----:B------:R-:W-:Y:S01]  /*1050*/  LEA.HI R13, R13, R13, RZ, 0x1 ;  /* 0x0000000d0d0d7211 */ /* 0x000fe200078f08ff */
[----:B------:R-:W-:Y:S01]  /*1060*/  IMAD.IADD R12, R6, 0x1, -R9 ;  /* 0x00000001060c7824 */ /* 0x000fe200078e0a09 */
[----:B------:R-:W-:-:S02]  /*1070*/  SHF.R.S32.HI R6, RZ, 0x5, R7 ;  /* 0x00000005ff067819 */ /* 0x000fc40000011407 */
[----:B------:R-:W-:Y:S02]  /*1080*/  CS2R R116, SRZ ;  /* 0x0000000000747805 */ /* 0x000fe4000001ff00 */
[----:B------:R-:W-:Y:S01]  /*1090*/  LEA.HI R0, R5, R5, RZ, 0x1 ;  /* 0x0000000505007211 */ /* 0x000fe200078f08ff */
[----:B------:R-:W-:Y:S01]  /*10a0*/  IMAD R13, R13, -0x3, R16 ;  /* 0xfffffffd0d0d7824 */ /* 0x000fe200078e0210 */
[----:B------:R-:W-:Y:S02]  /*10b0*/  SHF.R.S32.HI R10, RZ, 0x1f, R5 ;  /* 0x0000001fff0a7819 */ /* 0x000fe40000011405 */
[----:B------:R-:W-:Y:S02]  /*10c0*/  CS2R R114, SRZ ;  /* 0x0000000000727805 */ /* 0x000fe4000001ff00 */
[----:B------:R-:W-:Y:S02]  /*10d0*/  SHF.R.S32.HI R3, RZ, 0x1, R0 ;  /* 0x00000001ff037819 */ /* 0x000fe40000011400 */
[----:B------:R-:W-:-:S02]  /*10e0*/  CS2R R112, SRZ ;  /* 0x0000000000707805 */ /* 0x000fc4000001ff00 */
[----:B------:R-:W-:Y:S02]  /*10f0*/  SHF.R.S32.HI R8, RZ, 0x1f, R0 ;  /* 0x0000001fff087819 */ /* 0x000fe40000011400 */
[----:B------:R-:W-:Y:S02]  /*1100*/  CS2R R110, SRZ ;  /* 0x00000000006e7805 */ /* 0x000fe4000001ff00 */
[----:B------:R-:W-:Y:S02]  /*1110*/  LEA.HI R10, R10, R5, RZ, 0x3 ;  /* 0x000000050a0a7211 */ /* 0x000fe400078f18ff */
[----:B------:R-:W-:Y:S02]  /*1120*/  CS2R R108, SRZ ;  /* 0x00000000006c7805 */ /* 0x000fe4000001ff00 */
[----:B------:R-:W-:Y:S02]  /*1130*/  LEA.HI R8, R8, R3, RZ, 0x2 ;  /* 0x0000000308087211 */ /* 0x000fe400078f10ff */
[----:B------:R-:W-:-:S02]  /*1140*/  CS2R R106, SRZ ;  /* 0x00000000006a7805 */ /* 0x000fc4000001ff00 */
[----:B------:R-:W-:Y:S01]  /*1150*/  LOP3.LUT R0, R0, 0x7fffffe, RZ, 0xc0, !PT ;  /* 0x07fffffe00007812 */ /* 0x000fe200078ec0ff */
[----:B------:R-:W-:Y:S01]  /*1160*/  IMAD.SHL.U32 R10, R10, 0x20, RZ ;  /* 0x000000200a0a7824 */ /* 0x000fe200078e00ff */
[----:B------:R-:W-:Y:S02]  /*1170*/  LOP3.LUT R8, R8, 0xfffffffc, RZ, 0xc0, !PT ;  /* 0xfffffffc08087812 */ /* 0x000fe400078ec0ff */
[----:B------:R-:W-:Y:S02]  /*1180*/  CS2R R104, SRZ ;  /* 0x0000000000687805 */ /* 0x000fe4000001ff00 */
[----:B------:R-:W-:Y:S01]  /*1190*/  SHF.R.S32.HI R7, RZ, 0x1f, R7 ;  /* 0x0000001fff077819 */ /* 0x000fe20000011407 */
[----:B------:R-:W-:Y:S01]  /*11a0*/  IMAD.IADD R5, R5, 0x1, -R0 ;  /* 0x0000000105057824 */ /* 0x000fe200078e0a00 */
[----:B------:R-:W-:Y:S01]  /*11b0*/  LOP3.LUT R9, R10, 0x7fffff00, RZ, 0xc0, !PT ;  /* 0x7fffff000a097812 */ /* 0x000fe200078ec0ff */
[----:B------:R-:W-:Y:S01]  /*11c0*/  IMAD.IADD R8, R3, 0x1, -R8 ;  /* 0x0000000103087824 */ /* 0x000fe200078e0a08 */
[----:B------:R-:W-:Y:S01]  /*11d0*/  LEA.HI R7, R7, R6, RZ, 0x2 ;  /* 0x0000000607077211 */ /* 0x000fe200078f10ff */
[----:B------:R-:W-:Y:S01]  /*11e0*/  IMAD.SHL.U32 R3, R2, 0x8, RZ ;  /* 0x0000000802037824 */ /* 0x000fe200078e00ff */
[----:B------:R-:W-:Y:S01]  /*11f0*/  CS2R R102, SRZ ;  /* 0x0000000000667805 */ /* 0x000fe2000001ff00 */
[----:B------:R-:W-:Y:S01]  /*1200*/  IMAD.SHL.U32 R0, R8, 0x40, RZ ;  /* 0x0000004008007824 */ /* 0x000fe200078e00ff */
[----:B------:R-:W-:Y:S01]  /*1210*/  LOP3.LUT R7, R7, 0x3ffffc, RZ, 0xc0, !PT ;  /* 0x003ffffc07077812 */ /* 0x000fe200078ec0ff */
[----:B------:R-:W-:Y:S01]  /*1220*/  IMAD R10, R16, 0x800, R9 ;  /* 0x00000800100a7824 */ /* 0x000fe200078e0209 */
[----:B------:R-:W-:Y:S01]  /*1230*/  LOP3.LUT P0, RZ, R8, 0x2, RZ, 0xc0, !PT ;  /* 0x0000000208ff7812 */ /* 0x000fe2000780c0ff */
[----:B---3--:R-:W-:Y:S01]  /*1240*/  IMAD R2, R14, -0x60, R19 ;  /* 0xffffffa00e027824 */ /* 0x008fe200078e0213 */
[----:B------:R-:W-:Y:S01]  /*1250*/  LOP3.LUT R0, R0, 0xc0, RZ, 0xc0, !PT ;  /* 0x000000c000007812 */ /* 0x000fe200078ec0ff */
[----:B------:R-:W-:Y:S01]  /*1260*/  IMAD.IADD R7, R6, 0x1, -R7 ;  /* 0x0000000106077824 */ /* 0x000fe200078e0a07 */
[----:B------:R-:W-:Y:S01]  /*1270*/  LOP3.LUT R8, R18, 0x1, RZ, 0xfc, !PT ;  /* 0x0000000112087812 */ /* 0x000fe200078efcff */
[----:B------:R-:W-:Y:S01]  /*1280*/  IMAD R10, R5, 0x20, R10 ;  /* 0x00000020050a7824 */ /* 0x000fe200078e020a */
[----:B------:R-:W-:Y:S01]  /*1290*/  LOP3.LUT R3, R0, 0x8, R3, 0xf8, !PT ;  /* 0x0000000800037812 */ /* 0x000fe200078ef803 */
[----:B------:R-:W-:Y:S01]  /*12a0*/  VIADD R5, R15, 0x3f ;  /* 0x0000003f0f057836 */ /* 0x000fe20000000000 */
[----:B------:R-:W-:Y:S01]  /*12b0*/  SHF.R.U32.HI R0, RZ, 0x3, R0 ;  /* 0x00000003ff007819 */ /* 0x000fe20000011600 */
[----:B------:R-:W-:Y:S01]  /*12c0*/  IMAD R7, R7, 0x200, R10 ;  /* 0x0000020007077824 */ /* 0x000fe200078e020a */
[----:B------:R-:W-:Y:S01]  /*12d0*/  CS2R R100, SRZ ;  /* 0x0000000000647805 */ /* 0x000fe2000001ff00 */
[----:B------:R-:W-:Y:S01]  /*12e0*/  IMAD.MOV.U32 R10, RZ, RZ, 0x20 ;  /* 0x00000020ff0a7424 */ /* 0x000fe200078e00ff */
[----:B------:R-:W-:Y:S01]  /*12f0*/  LOP3.LUT R0, R3, R0, RZ, 0x3c, !PT ;  /* 0x0000000003007212 */ /* 0x000fe200078e3cff */
[----:B------:R-:W-:Y:S01]  /*1300*/  IMAD R13, R13, -0x20, R2 ;  /* 0xffffffe00d0d7824 */ /* 0x000fe200078e0202 */
[----:B------:R-:W-:Y:S01]  /*1310*/  SHF.R.S32.HI R6, RZ, 0x1f, R5 ;  /* 0x0000001fff067819 */ /* 0x000fe20000011405 */
[----:B------:R-:W-:Y:S01]  /*1320*/  IMAD.MOV.U32 R2, RZ, RZ, RZ ;  /* 0x000000ffff027224 */ /* 0x000fe200078e00ff */
[----:B------:R-:W-:Y:S01]  /*1330*/  SEL R10, R10, 0xffffffe0, !P0 ;  /* 0xffffffe00a0a7807 */ /* 0x000fe20004000000 */
[----:B------:R-:W-:Y:S01]  /*1340*/  IMAD.IADD R9, R0, 0x1, R7 ;  /* 0x0000000100097824 */ /* 0x000fe200078e0207 */
[----:B------:R-:W-:Y:S01]  /*1350*/  LEA.HI R156, R6, R5, RZ, 0x6 ;  /* 0x00000005069c7211 */ /* 0x000fe200078f30ff */
[----:B------:R-:W-:Y:S01]  /*1360*/  IMAD R0, R12, -0x2, R13 ;  /* 0xfffffffe0c007824 */ /* 0x000fe200078e020d */
[----:B------:R-:W-:Y:S01]  /*1370*/  CS2R R6, SRZ ;  /* 0x0000000000067805 */ /* 0x000fe2000001ff00 */
[----:B------:R-:W-:Y:S01]  /*1380*/  IMAD.MOV.U32 R5, RZ, RZ, RZ ;  /* 0x000000ffff057224 */ /* 0x000fe200078e00ff */
[----:B------:R-:W-:-:S02]  /*1390*/  LEA R9, R9, UR36, 0x1 ;  /* 0x0000002409097c11 */ /* 0x000fc4000f8e08ff */
        /* <DEDUP_REMOVED lines=38> */
[----:B------:R-:W-:Y:S02]  /*1600*/  SHF.R.S32.HI R156, RZ, 0x6, R156 ;  /* 0x00000006ff9c7819 */ /* 0x000fe4000001149c */
[----:B------:R-:W-:-:S07]  /*1610*/  IADD3 R10, R10, 0x30400, R9 ;  /* 0x000304000a0a7810 */ /* 0x000fce0007ffe009 */
.L_x_273:
[----:B------:R-:W-:-:S13]  /*1620*/  ISETP.NE.AND P0, PT, R8, 0x3, PT ;  /* 0x000000030800780c */ /* 0x000fda0003f05270 */
[----:B---3--:R-:W-:Y:S05]  /*1630*/  @!P0 BRA `(.L_x_263) ;  /* 0x0000000000048947 */ /* 0x008fea0003800000 */
[----:B------:R-:W-:Y:S01]  /*1640*/  BPT.TRAP 0x1 ;  /* 0x000000040000795c */ /* 0x000fe20000300000 */
.L_x_263:
[----:B------:R-:W-:Y:S02]  /*1650*/  LEA R3, R2, UR36, 0x3 ;  /* 0x0000002402037c11 */ /* 0x000fe4000f8e18ff */
[----:B------:R-:W-:-:S04]  /*1660*/  SHF.L.U32 R12, R7, 0x1f, RZ ;  /* 0x0000001f070c7819 */ /* 0x000fc800000006ff */
[----:B------:R2:W3:Y:S01]  /*1670*/  SYNCS.PHASECHK.TRANS64.TRYWAIT P1, [R3+URZ+0x36410], R12 ;  /* 0x0364100c030075a7 */ /* 0x0004e2000802017f */
[----:B------:R-:W-:Y:S05]  /*1680*/  @!P0 BRA `(.L_x_264) ;  /* 0x0000000000048947 */ /* 0x000fea0003800000 */
[----:B------:R-:W-:Y:S01]  /*1690*/  BPT.TRAP 0x1 ;  /* 0x000000040000795c */ /* 0x000fe20000300000 */
.L_x_264:
[----:B---3--:R-:W-:Y:S05]  /*16a0*/  @P1 BRA `(.L_x_265) ;  /* 0x0000000000081947 */ /* 0x008fea0003800000 */
[----:B------:R-:W3:Y:S02]  /*16b0*/  SYNCS.PHASECHK.TRANS64.TRYWAIT P1, [R3+URZ+0x36410], R12 ;  /* 0x0364100c030075a7 */ /* 0x000ee4000802017f */
[----:B---3--:R-:W-:Y:S05]  /*16c0*/  @!P1 BRA `(.L_x_266) ;  /* 0x0000005c00b09947 */ /* 0x008fea0003800000 */
.L_x_265:
[----:B------:R-:W-:Y:S05]  /*16d0*/  WARPSYNC.ALL ;  /* 0x0000000000007948 */ /* 0x000fea0003800000 */
[----:B------:R-:W-:Y:S01]  /*16e0*/  R2UR UR6, R4 ;  /* 0x00000000040672ca */ /* 0x000fe200000e0000 */
[----:B------:R-:W-:Y:S01]  /*16f0*/  UIADD3 UR4, UR36, 0x1e000, URZ ;  /* 0x0001e00024047890 */ /* 0x000fe2000fffe03f */
[C---:B------:R-:W-:Y:S01]  /*1700*/  R2UR UR7, R2.reuse ;  /* 0x00000000020772ca */ /* 0x040fe200000e0000 */
[----:B------:R-:W-:Y:S01]  /*1710*/  WARPGROUP.ARRIVE ;  /* 0x00000000000079c5 */ /* 0x000fe20000000000 */
[----:B------:R-:W-:Y:S01]  /*1720*/  UMOV UR13, 0x40000040 ;  /* 0x40000040000d7882 */ /* 0x000fe20000000000 */
[----:B------:R-:W-:Y:S01]  /*1730*/  USHF.R.U32.HI UR5, URZ, 0x4, UR4 ;  /* 0x000000043f057899 */ /* 0x000fe20008011604 */
[----:B--23--:R-:W-:Y:S01]  /*1740*/  IMAD R12, R2, 0x40, R11 ;  /* 0x00000040020c7824 */ /* 0x00cfe200078e020b */
        /* <DEDUP_REMOVED lines=91> */
[----:B------:R2:W3:Y:S04]  /*1d00*/  LDS R12, [R14+0x30000] ;  /* 0x030000000e0c7984 */ /* 0x0004e80000000800 */
[----:B------:R2:W4:Y:S01]  /*1d10*/  LDS R13, [R14+0x30020] ;  /* 0x030020000e0d7984 */ /* 0x0005220000000800 */
[----:B------:R-:W-:Y:S05]  /*1d20*/  @!P0 BRA `(.L_x_267) ;  /* 0x0000000000048947 */ /* 0x000fea0003800000 */
[----:B------:R-:W-:Y:S01]  /*1d30*/  BPT.TRAP 0x1 ;  /* 0x000000040000795c */ /* 0x000fe20000300000 */
.L_x_267:
[----:B--2---:R-:W-:-:S04]  /*1d40*/  SHF.L.U32 R14, R6, 0x1f, RZ ;  /* 0x0000001f060e7819 */ /* 0x004fc800000006ff */
[----:B------:R2:W5:Y:S01]  /*1d50*/  SYNCS.PHASECHK.TRANS64.TRYWAIT P1, [UR36+0x36430], R14 ;  /* 0x0364300eff0075a7 */ /* 0x0005620008020164 */
[----:B------:R-:W-:Y:S05]  /*1d60*/  @!P0 BRA `(.L_x_268) ;  /* 0x0000000000048947 */ /* 0x000fea0003800000 */
[----:B------:R-:W-:Y:S01]  /*1d70*/  BPT.TRAP 0x1 ;  /* 0x000000040000795c */ /* 0x000fe20000300000 */
.L_x_268:
[----:B-----5:R-:W-:Y:S05]  /*1d80*/  @P1 BRA `(.L_x_269) ;  /* 0x0000000000081947 */ /* 0x020fea0003800000 */
[----:B------:R-:W5:Y:S02]  /*1d90*/  SYNCS.PHASECHK.TRANS64.TRYWAIT P1, [UR36+0x36430], R14 ;  /* 0x0364300eff0075a7 */ /* 0x000f640008020164 */
[----:B-----5:R-:W-:Y:S05]  /*1da0*/  @!P1 BRA `(.L_x_270) ;  /* 0x00000058000c9947 */ /* 0x020fea0003800000 */
.L_x_269:
        /* <DEDUP_REMOVED lines=18> */
[----:B--2--5:R-:W-:Y:S01]  /*1ed0*/  FMUL.FTZ R14, R136, UR7 ;  /* 0x00000007880e7c20 */ /* 0x024fe20008410000 */
        /* <DEDUP_REMOVED lines=22> */
[----:B------:R-:W5:Y:S01]  /*2040*/  MUFU.TANH R136, R136 ;  /* 0x0000008800887308 */ /* 0x000f620000002400 */
[----:B--2---:R-:W-:-:S07]  /*2050*/  FSEL R139, R14, -INF , P3 ;  /* 0xff8000000e8b7808 */ /* 0x004fce0001800000 */
[----:B------:R-:W-:Y:S08]  /*2060*/  MUFU.TANH R138, R138 ;  /* 0x0000008a008a7308 */ /* 0x000ff00000002400 */
[----:B------:R-:W-:Y:S01]  /*2070*/  MUFU.TANH R137, R137 ;  /* 0x0000008900897308 */ /* 0x000fe20000002400 */
[----:B-----5:R-:W-:-:S07]  /*2080*/  FSEL R149, R136, -INF , P5 ;  /* 0xff80000088957808 */ /* 0x020fce0002800000 */
[----:B------:R-:W2:Y:S08]  /*2090*/  MUFU.TANH R18, R18 ;  /* 0x0000001200127308 */ /* 0x000eb00000002400 */
[----:B------:R-:W-:Y:S01]  /*20a0*/  MUFU.TANH R19, R19 ;  /* 0x0000001300137308 */ /* 0x000fe20000002400 */
[----:B------:R-:W-:Y:S02]  /*20b0*/  WARPGROUP.DEPBAR.LE gsb0, 0x0 ;  /* 0x00008000000079c5 */ /* 0x000fe40000010000 */
[----:B------:R-:W-:-:S05]  /*20c0*/  WARPGROUP.ARRIVE ;  /* 0x00000000000079c5 */ /* 0x000fca0000000000 */
[----:B------:R-:W-:Y:S01]  /*20d0*/  MUFU.TANH R20, R20 ;  /* 0x0000001400147308 */ /* 0x000fe20000002400 */
[C---:B--2---:R-:W-:Y:S01]  /*20e0*/  FSEL R148, R18.reuse, -INF , P3 ;  /* 0xff80000012947808 */ /* 0x044fe20001800000 */
[----:B------:R-:W-:Y:S01]  /*20f0*/  FFMA.FTZ R18, -R18, R18, 1 ;  /* 0x3f80000012127423 */ /* 0x000fe20000010112 */
        /* <DEDUP_REMOVED lines=76> */
[----:B---3--:R-:W-:Y:S01]  /*25c0*/  FFMA.FTZ R146, R139, UR4, -R12 ;  /* 0x000000048b927c23 */ /* 0x008fe2000801080c */
        /* <DEDUP_REMOVED lines=15> */
[----:B------:R-:W5:Y:S01]  /*26c0*/  LDS R141, [R141+0x30220] ;  /* 0x030220008d8d7984 */ /* 0x000f620000000800 */
        /* <DEDUP_REMOVED lines=23> */
[----:B----4-:R-:W-:Y:S01]  /*2840*/  FFMA.FTZ R137, R148, UR4, -R13 ;  /* 0x0000000494897c23 */ /* 0x010fe2000801080d */
[----:B------:R-:W-:Y:S01]  /*2850*/  FSEL R148, R19, -INF , P4 ;  /* 0xff80000013947808 */ /* 0x000fe20002000000 */
[--C-:B------:R-:W-:Y:S01]  /*2860*/  FADD.FTZ R132, R132, -R143.reuse ;  /* 0x8000008f84847221 */ /* 0x100fe20000010000 */
[----:B------:R-:W-:Y:S01]  /*2870*/  FSEL R138, R20, -INF , P5 ;  /* 0xff800000148a7808 */ /* 0x000fe20002800000 */
[--C-:B------:R-:W-:Y:S01]  /*2880*/  FADD.FTZ R129, R129, -R143.reuse ;  /* 0x8000008f81817221 */ /* 0x100fe20000010000 */
[----:B------:R-:W-:Y:S01]  /*2890*/  ISETP.GT.AND P4, PT, R0, 0x18, PT ;  /* 0x000000180000780c */ /* 0x000fe20003f84270 */
[----:B------:R-:W4:Y:S01]  /*28a0*/  MUFU.EX2 R15, R15 ;  /* 0x0000000f000f7308 */ /* 0x000f220000000800 */
[----:B--2---:R-:W-:Y:S01]  /*28b0*/  FMUL.FTZ R151, R14, R151 ;  /* 0x000000970e977220 */ /* 0x004fe20000410000 */
[----:B------:R-:W-:Y:S01]  /*28c0*/  ISETP.GT.AND P5, PT, R0, 0x19, PT ;  /* 0x000000190000780c */ /* 0x000fe20003fa4270 */
[----:B------:R-:W-:Y:S01]  /*28d0*/  FADD.FTZ R133, R133, -R143 ;  /* 0x8000008f85857221 */ /* 0x000fe20000010000 */
[----:B------:R-:W-:Y:S01]  /*28e0*/  FSEL R153, R140, -INF , P4 ;  /* 0xff8000008c997808 */ /* 0x000fe20002000000 */
[----:B------:R-:W-:Y:S01]  /*28f0*/  FMUL.FTZ R124, R124, R151 ;  /* 0x000000977c7c7220 */ /* 0x000fe20000410000 */
[----:B------:R-:W-:Y:S01]  /*2900*/  FFMA.FTZ R140, -R140, R140, 1 ;  /* 0x3f8000008c8c7423 */ /* 0x000fe2000001018c */
[----:B-----5:R-:W-:Y:S01]  /*2910*/  FADD.FTZ R122, R122, -R141 ;  /* 0x8000008d7a7a7221 */ /* 0x020fe20000010000 */
        /* <DEDUP_REMOVED lines=9> */
[C---:B----4-:R-:W-:Y:S01]  /*29b0*/  FMUL.FTZ R150, R15.reuse, R150 ;  /* 0x000000960f967220 */ /* 0x050fe20000410000 */
[----:B------:R-:W-:Y:S01]  /*29c0*/  F2FP.BF16.F32.PACK_AB R14, R15, R14 ;  /* 0x0000000e0f0e723e */ /* 0x000fe200000010ff */
[--C-:B------:R-:W-:Y:S01]  /*29d0*/  FFMA.FTZ R138, R151, UR4, -R12.reuse ;  /* 0x00000004978a7c23 */ /* 0x100fe2000801080c */
[----:B------:R-:W-:Y:S01]  /*29e0*/  FSEL R151, R145, -INF , P5 ;  /* 0xff80000091977808 */ /* 0x000fe20002800000 */
[----:B------:R-:W-:Y:S01]  /*29f0*/  FMUL.FTZ R125, R125, R150 ;  /* 0x000000967d7d7220 */ /* 0x000fe20000410000 */
[----:B------:R-:W-:Y:S01]  /*2a00*/  FSEL R150, R21, -INF , P1 ;  /* 0xff80000015967808 */ /* 0x000fe20000800000 */
[----:B------:R-:W-:Y:S01]  /*2a10*/  FADD.FTZ R130, R130, -R141 ;  /* 0x8000008d82827221 */ /* 0x000fe20000010000 */
[----:B------:R-:W-:Y:S01]  /*2a20*/  MUFU.EX2 R137, R137 ;  /* 0x0000008900897308 */ /* 0x000fe20000000800 */
        /* <DEDUP_REMOVED lines=17> */
[----:B------:R-:W-:Y:S01]  /*2b40*/  FFMA.FTZ R139, -R139, R139, 1 ;  /* 0x3f8000008b8b7423 */ /* 0x000fe2000001018b */
[----:B------:R-:W-:Y:S01]  /*2b50*/  FFMA.FTZ R144, -R144, R144, 1 ;  /* 0x3f80000090907423 */ /* 0x000fe20000010190 */
[----:B------:R-:W-:-:S02]  /*2b60*/  UMOV UR7, 0x80000020 ;  /* 0x8000002000077882 */ /* 0x000fc40000000000 */
[----:B------:R-:W-:Y:S01]  /*2b70*/  FFMA.FTZ R152, R152, UR4, -R13 ;  /* 0x0000000498987c23 */ /* 0x000fe2000801080d */
[----:B------:R-:W-:Y:S01]  /*2b80*/  USHF.R.U32.HI UR4, URZ, 0x4, UR37 ;  /* 0x000000043f047899 */ /* 0x000fe20008011625 */
[----:B------:R-:W2:Y:S01]  /*2b90*/  MUFU.EX2 R138, R138 ;  /* 0x0000008a008a7308 */ /* 0x000ea20000000800 */
[----:B----4-:R-:W-:Y:S02]  /*2ba0*/  FMUL.FTZ R143, R142, R132 ;  /* 0x000000848e8f7220 */ /* 0x010fe40000410000 */
[----:B------:R-:W-:-:S04]  /*2bb0*/  ULOP3.LUT UR4, UR4, 0x3fff, URZ, 0xc0, !UPT ;  /* 0x00003fff04047892 */ /* 0x000fc8000f8ec03f */
[----:B------:R-:W-:Y:S01]  /*2bc0*/  ULOP3.LUT UR9, UR4, 0x1000000, URZ, 0xfc, !UPT ;  /* 0x0100000004097892 */ /* 0x000fe2000f8efc3f */
[----:B------:R-:W4:Y:S01]  /*2bd0*/  MUFU.EX2 R149, R149 ;  /* 0x0000009500957308 */ /* 0x000f220000000800 */
[----:B---3--:R-:W-:Y:S01]  /*2be0*/  FMUL.FTZ R132, R154, R133 ;  /* 0x000000859a847220 */ /* 0x008fe20000410000 */
[----:B------:R-:W-:Y:S01]  /*2bf0*/  FMUL.FTZ R133, R140, R143 ;  /* 0x0000008f8c857220 */ /* 0x000fe20000410000 */
[----:B------:R-:W-:Y:S02]  /*2c00*/  UMOV UR4, UR8 ;  /* 0x0000000800047c82 */ /* 0x000fe40008000000 */
[----:B------:R-:W-:Y:S01]  /*2c10*/  FMUL.FTZ R132, R145, R132 ;  /* 0x0000008491847220 */ /* 0x000fe20000410000 */
[----:B------:R-:W-:Y:S02]  /*2c20*/  UMOV UR6, UR9 ;  /* 0x0000000900067c82 */ /* 0x000fe40008000000 */
[----:B------:R-:W-:Y:S01]  /*2c30*/  MUFU.EX2 R148, R148 ;  /* 0x0000009400947308 */ /* 0x000fe20000000800 */
[----:B--2---:R-:W-:-:S04]  /*2c40*/  FMUL.FTZ R129, R138, R129 ;  /* 0x000000818a817220 */ /* 0x004fc80000410000 */
[----:B------:R-:W-:Y:S01]  /*2c50*/  FMUL.FTZ R129, R12, R129 ;  /* 0x000000810c817220 */ /* 0x000fe20000410000 */
[----:B------:R-:W-:Y:S02]  /*2c60*/  F2FP.BF16.F32.PACK_AB R12, R147, R146 ;  /* 0x00000092930c723e */ /* 0x000fe400000010ff */
[----:B------:R-:W2:Y:S01]  /*2c70*/  MUFU.EX2 R150, R150 ;  /* 0x0000009600967308 */ /* 0x000ea20000000800 */
[----:B----4-:R-:W-:Y:S01]  /*2c80*/  F2FP.BF16.F32.PACK_AB R13, R149, R137 ;  /* 0x00000089950d723e */ /* 0x010fe200000010ff */
[----:B------:R-:W-:Y:S01]  /*2c90*/  FMUL.FTZ R137, R137, R122 ;  /* 0x0000007a89897220 */ /* 0x000fe20000410000 */
[----:B------:R-:W-:Y:S01]  /*2ca0*/  FFMA.FTZ R122, -R19, R19, 1 ;  /* 0x3f800000137a7423 */ /* 0x000fe20000010113 */
[----:B------:R-:W-:Y:S01]  /*2cb0*/  FFMA.FTZ R19, -R20, R20, 1 ;  /* 0x3f80000014137423 */ /* 0x000fe20000010114 */
[----:B------:R-:W-:Y:S01]  /*2cc0*/  F2FP.BF16.F32.PACK_AB R20, R129, R128 ;  /* 0x000000808114723e */ /* 0x000fe200000010ff */
[----:B------:R-:W-:Y:S02]  /*2cd0*/  FMUL.FTZ R18, R18, R137 ;  /* 0x0000008912127220 */ /* 0x000fe40000410000 */
[----:B------:R-:W3:Y:S08]  /*2ce0*/  MUFU.EX2 R151, R151 ;  /* 0x0000009700977308 */ /* 0x000ef00000000800 */
[----:B------:R-:W4:Y:S01]  /*2cf0*/  MUFU.EX2 R152, R152 ;  /* 0x0000009800987308 */ /* 0x000f220000000800 */
[C---:B--2---:R-:W-:Y:S01]  /*2d00*/  F2FP.BF16.F32.PACK_AB R15, R150.reuse, R148 ;  /* 0x00000094960f723e */ /* 0x044fe200000010ff */
[----:B------:R-:W-:Y:S01]  /*2d10*/  BAR.SYNC.DEFER_BLOCKING 0x9, 0x180 ;  /* 0x0246000000007b1d */ /* 0x000fe20000010000 */
[----:B------:R-:W-:-:S04]  /*2d20*/  FMUL.FTZ R150, R150, R127 ;  /* 0x0000007f96967220 */ /* 0x000fc80000410000 */
[----:B------:R-:W-:Y:S01]  /*2d30*/  FMUL.FTZ R21, R21, R150 ;  /* 0x0000009615157220 */ /* 0x000fe20000410000 */
[----:B------:R-:W2:Y:S01]  /*2d40*/  MUFU.EX2 R153, R153 ;  /* 0x0000009900997308 */ /* 0x000ea20000000800 */
[----:B---3--:R-:W-:-:S07]  /*2d50*/  FMUL.FTZ R130, R151, R130 ;  /* 0x0000008297827220 */ /* 0x008fce0000410000 */
[----:B------:R-:W3:Y:S01]  /*2d60*/  MUFU.EX2 R140, R155 ;  /* 0x0000009b008c7308 */ /* 0x000ee20000000800 */
[----:B----4-:R-:W-:Y:S01]  /*2d70*/  FMUL.FTZ R131, R152, R131 ;  /* 0x0000008398837220 */ /* 0x010fe20000410000 */
[----:B--2---:R-:W-:Y:S01]  /*2d80*/  FMUL.FTZ R134, R153, R134 ;  /* 0x0000008699867220 */ /* 0x004fe20000410000 */
[----:B------:R2:W-:Y:S01]  /*2d90*/  STSM.16.M88.4 [R9+0x30400], R12 ;  /* 0x0304000c09007844 */ /* 0x0005e20000000200 */
[----:B---3--:R-:W-:-:S04]  /*2da0*/  FMUL.FTZ R135, R140, R135 ;  /* 0x000000878c877220 */ /* 0x008fc80000410000 */
[----:B------:R-:W-:Y:S01]  /*2db0*/  FMUL.FTZ R144, R144, R135 ;  /* 0x0000008790907220 */ /* 0x000fe20000410000 */
[--C-:B--2---:R-:W-:Y:S01]  /*2dc0*/  FADD.FTZ R12, R123, -R141.reuse ;  /* 0x8000008d7b0c7221 */ /* 0x104fe20000010000 */
[----:B------:R-:W-:Y:S01]  /*2dd0*/  FADD.FTZ R13, R126, -R141 ;  /* 0x8000008d7e0d7221 */ /* 0x000fe20000010000 */
[----:B------:R-:W-:Y:S02]  /*2de0*/  F2FP.BF16.F32.PACK_AB R14, R154, R142 ;  /* 0x0000008e9a0e723e */ /* 0x000fe400000010ff */
[----:B------:R-:W-:Y:S01]  /*2df0*/  FMUL.FTZ R149, R149, R12 ;  /* 0x0000000c95957220 */ /* 0x000fe20000410000 */
[----:B------:R-:W-:Y:S01]  /*2e00*/  FMUL.FTZ R148, R148, R13 ;  /* 0x0000000d94947220 */ /* 0x000fe20000410000 */
[----:B------:R-:W-:Y:S02]  /*2e10*/  F2FP.BF16.F32.PACK_AB R12, R138, R136 ;  /* 0x000000888a0c723e */ /* 0x000fe400000010ff */
[----:B------:R-:W-:Y:S01]  /*2e20*/  F2FP.BF16.F32.PACK_AB R13, R152, R151 ;  /* 0x00000097980d723e */ /* 0x000fe200000010ff */
[----:B------:R-:W-:Y:S01]  /*2e30*/  FMUL.FTZ R148, R19, R148 ;  /* 0x0000009413947220 */ /* 0x000fe20000410000 */
[----:B------:R-:W-:Y:S01]  /*2e40*/  F2FP.BF16.F32.PACK_AB R15, R140, R153 ;  /* 0x000000998c0f723e */ /* 0x000fe200000010ff */
[----:B------:R-:W-:Y:S01]  /*2e50*/  FFMA.FTZ R19, -R22, R22, 1 ;  /* 0x3f80000016137423 */ /* 0x000fe20000010116 */
[----:B------:R-:W-:Y:S01]  /*2e60*/  FMUL.FTZ R149, R122, R149 ;  /* 0x000000957a957220 */ /* 0x000fe20000410000 */
[----:B------:R-:W-:-:S02]  /*2e70*/  F2FP.BF16.F32.PACK_AB R22, R132, R133 ;  /* 0x000000858416723e */ /* 0x000fc400000010ff */
[----:B------:R2:W-:Y:S01]  /*2e80*/  STSM.16.M88.4 [R10], R12 ;  /* 0x0000000c0a007844 */ /* 0x0005e20000000200 */
[----:B------:R-:W-:Y:S01]  /*2e90*/  FMUL.FTZ R19, R19, R130 ;  /* 0x0000008213137220 */ /* 0x000fe20000410000 */
[----:B------:R-:W-:Y:S01]  /*2ea0*/  @!PT LDS RZ, [RZ] ;  /* 0x00000000fffff984 */ /* 0x000fe20000000800 */
[----:B------:R-:W-:Y:S01]  /*2eb0*/  @!PT LDS RZ, [RZ] ;  /* 0x00000000fffff984 */ /* 0x000fe20000000800 */
[----:B------:R-:W-:Y:S01]  /*2ec0*/  @!PT LDS RZ, [RZ] ;  /* 0x00000000fffff984 */ /* 0x000fe20000000800 */
[----:B------:R-:W-:Y:S01]  /*2ed0*/  @!PT LDS RZ, [RZ] ;  /* 0x00000000fffff984 */ /* 0x000fe20000000800 */
[----:B------:R3:W-:Y:S06]  /*2ee0*/  MEMBAR.ALL.CTA ;  /* 0x0000000000007992 */ /* 0x0007ec0000008000 */
[----:B---3--:R-:W3:Y:S01]  /*2ef0*/  FENCE.VIEW.ASYNC.S ;  /* 0x00000000000073c6 */ /* 0x008ee20000000000 */
[----:B--2---:R-:W-:Y:S01]  /*2f00*/  FFMA.FTZ R12, -R23, R23, 1 ;  /* 0x3f800000170c7423 */ /* 0x004fe20000010117 */
[----:B------:R-:W-:Y:S01]  /*2f10*/  FMUL.FTZ R23, R139, R134 ;  /* 0x000000868b177220 */ /* 0x000fe20000410000 */
[----:B------:R-:W-:-:S02]  /*2f20*/  F2FP.BF16.F32.PACK_AB R14, R125, R124 ;  /* 0x0000007c7d0e723e */ /* 0x000fc400000010ff */
[----:B------:R-:W-:Y:S01]  /*2f30*/  FMUL.FTZ R122, R12, R131 ;  /* 0x000000830c7a7220 */ /* 0x000fe20000410000 */
[----:B------:R-:W-:Y:S02]  /*2f40*/  F2FP.BF16.F32.PACK_AB R12, R121, R120 ;  /* 0x00000078790c723e */ /* 0x000fe400000010ff */
[----:B------:R-:W-:Y:S02]  /*2f50*/  F2FP.BF16.F32.PACK_AB R13, R149, R18 ;  /* 0x00000012950d723e */ /* 0x000fe400000010ff */
[----:B------:R-:W-:Y:S02]  /*2f60*/  F2FP.BF16.F32.PACK_AB R15, R21, R148 ;  /* 0x00000094150f723e */ /* 0x000fe400000010ff */
[----:B------:R-:W-:Y:S01]  /*2f70*/  F2FP.BF16.F32.PACK_AB R21, R122, R19 ;  /* 0x000000137a15723e */ /* 0x000fe200000010ff */
[----:B---3--:R-:W-:Y:S01]  /*2f80*/  BAR.SYNC.DEFER_BLOCKING 0x9, 0x180 ;  /* 0x0246000000007b1d */ /* 0x008fe20000010000 */
        /* <DEDUP_REMOVED lines=45> */
[----:B---3--:R-:W3:Y:S02]  /*3260*/  FENCE.VIEW.ASYNC.S ;  /* 0x00000000000073c6 */ /* 0x008ee40000000000 */
[----:B---3--:R-:W-:Y:S06]  /*3270*/  BAR.SYNC.DEFER_BLOCKING 0x9, 0x180 ;  /* 0x0246000000007b1d */ /* 0x008fec0000010000 */
        /* <DEDUP_REMOVED lines=34> */
[----:B--2---:R-:W-:Y:S05]  /*34a0*/  @!P0 BRA `(.L_x_271) ;  /* 0x0000000000048947 */ /* 0x004fea0003800000 */
[----:B------:R-:W-:Y:S01]  /*34b0*/  BPT.TRAP 0x1 ;  /* 0x000000040000795c */ /* 0x000fe20000300000 */
.L_x_271:
[----:B------:R-:W-:Y:S01]  /*34c0*/  LEA R12, R4, UR36, 0xd ;  /* 0x00000024040c7c11 */ /* 0x000fe2000f8e68ff */
[----:B------:R-:W-:Y:S01]  /*34d0*/  UIADD3 UR4, UR36, 0x36438, URZ ;  /* 0x0003643824047890 */ /* 0x000fe2000fffe03f */
[----:B------:R-:W2:Y:S01]  /*34e0*/  S2R R14, SR_TID.X ;  /* 0x00000000000e7919 */ /* 0x000ea20000002100 */
        /* <DEDUP_REMOVED lines=9> */
[----:B------:R-:W-:Y:S01]  /*3580*/  WARPGROUP.ARRIVE ;  /* 0x00000000000079c5 */ /* 0x000fe20000000000 */
[----:B------:R-:W-:Y:S02]  /*3590*/  IMAD R12, R16, 0x1000, R17 ;  /* 0x00001000100c7824 */ /* 0x000fe400078e0211 */
[----:B------:R-:W-:-:S03]  /*35a0*/  IMAD R13, R2, 0x600, R13 ;  /* 0x00000600020d7824 */ /* 0x000fc600078e020d */
[----:B------:R-:W-:Y:S02]  /*35b0*/  LEA R12, R12, UR36, 0x2 ;  /* 0x000000240c0c7c11 */ /* 0x000fe4000f8e10ff */
[----:B------:R-:W-:Y:S02]  /*35c0*/  R2UR UR8, R13 ;  /* 0x000000000d0872ca */ /* 0x000fe400000e0000 */
[----:B--2---:R-:W-:-:S11]  /*35d0*/  SHF.R.U32.HI R15, RZ, 0x7, R14 ;  /* 0x00000007ff0f7819 */ /* 0x004fd6000001160e */
        /* <DEDUP_REMOVED lines=40> */
[----:B---3--:R-:W3:Y:S02]  /*3860*/  FENCE.VIEW.ASYNC.S ;  /* 0x00000000000073c6 */ /* 0x008ee40000000000 */
[----:B---3--:R2:W-:Y:S06]  /*3870*/  BAR.ARV R13, 0xa0 ;  /* 0x0002800d0000751d */ /* 0x0085ec0000002000 */
[----:B------:R-:W-:Y:S05]  /*3880*/  @!P0 BRA `(.L_x_272) ;  /* 0x0000000000048947 */ /* 0x000fea0003800000 */
[----:B------:R-:W-:Y:S01]  /*3890*/  BPT.TRAP 0x1 ;  /* 0x000000040000795c */ /* 0x000fe20000300000 */
.L_x_272:
[----:B------:R-:W-:Y:S01]  /*38a0*/  VIADD R5, R5, 0x1 ;  /* 0x0000000105057836 */ /* 0x000fe20000000000 */
[----:B------:R-:W-:Y:S01]  /*38b0*/  LOP3.LUT R6, R6, 0x1, RZ, 0x3c, !PT ;  /* 0x0000000106067812 */ /* 0x000fe200078e3cff */
[----:B------:R-:W-:Y:S02]  /*38c0*/  VIADD R2, R2, 0x1 ;  /* 0x0000000102027836 */ /* 0x000fe40000000000 */
[----:B------:R-:W-:Y:S01]  /*38d0*/  VIADD R3, R3, 0x36420 ;  /* 0x0003642003037836 */ /* 0x000fe20000000000 */
[----:B------:R-:W-:Y:S02]  /*38e0*/  ISETP.GE.AND P1, PT, R5, R156, PT ;  /* 0x0000009c0500720c */ /* 0x000fe40003f26270 */
[----:B------:R-:W-:Y:S02]  /*38f0*/  ISETP.NE.AND P0, PT, R2, 0x2, PT ;  /* 0x000000020200780c */ /* 0x000fe40003f05270 */
[----:B------:R-:W-:Y:S02]  /*3900*/  PRMT R3, RZ, 0x654, R3 ;  /* 0x00000654ff037816 */ /* 0x000fe40000000003 */
[----:B--2---:R-:W-:-:S02]  /*3910*/  SEL R12, RZ, 0x1, P0 ;  /* 0x00000001ff0c7807 */ /* 0x004fc40000000000 */
[----:B------:R3:W-:Y:S01]  /*3920*/  SYNCS.ARRIVE.TRANS64.RED.A1T0 RZ, [R3+URZ], RZ ;  /* 0x000000ff03ff79a7 */ /* 0x0007e2000810043f */
[----:B------:R-:W-:Y:S02]  /*3930*/  SEL R2, R2, RZ, P0 ;  /* 0x000000ff02027207 */ /* 0x000fe40000000000 */
[----:B------:R-:W-:Y:S02]  /*3940*/  LOP3.LUT R7, R7, R12, RZ, 0x3c, !PT ;  /* 0x0000000c07077212 */ /* 0x000fe400078e3cff */
[----:B------:R-:W-:Y:S05]  /*3950*/  @!P1 BRA `(.L_x_273) ;  /* 0xffffffdc00309947 */ /* 0x000fea000383ffff */
.L_x_262:
[----:B------:R-:W4:Y:S01]  /*3960*/  S2UR UR8, SR_CTAID.Y ;  /* 0x00000000000879c3 */ /* 0x000f220000002600 */
[----:B------:R-:W-:Y:S01]  /*3970*/  ULDC UR5, c[0x0][0x850] ;  /* 0x0002140000057ab9 */ /* 0x000fe20000000800 */
[----:B------:R-:W-:Y:S01]  /*3980*/  ULDC.64 UR10, c[0x0][0x818] ;  /* 0x00020600000a7ab9 */ /* 0x000fe20000000a00 */
[----:B------:R-:W-:Y:S01]  /*3990*/  UISETP.NE.AND UP0, UPT, UR5, 0x1, UPT ;  /* 0x000000010500788c */ /* 0x000fe2000bf05270 */
[----:B-1----:R-:W-:Y:S01]  /*39a0*/  IMAD R16, R16, 0x1800, R17 ;  /* 0x0000180010107824 */ /* 0x002fe200078e0211 */
[----:B------:R-:W-:-:S03]  /*39b0*/  ULDC.64 UR12, c[0x0][0x840] ;  /* 0x00021000000c7ab9 */ /* 0x000fc60000000a00 */
[----:B------:R-:W1:Y:S01]  /*39c0*/  S2UR UR4, SR_CTAID.X ;  /* 0x00000000000479c3 */ /* 0x000e620000002500 */
[----:B------:R-:W-:-:S05]  /*39d0*/  LEA R16, R16, UR36, 0x2 ;  /* 0x0000002410107c11 */ /* 0x000fca000f8e10ff */
[----:B------:R-:W-:Y:S01]  /*39e0*/  @UP0 ULDC UR6, c[0x0][0x854] ;  /* 0x0002150000060ab9 */ /* 0x000fe20000000800 */
[----:B------:R-:W-:Y:S01]  /*39f0*/  @UP0 ULDC UR9, c[0x0][0x858] ;  /* 0x0002160000090ab9 */ /* 0x000fe20000000800 */
[----:B------:R-:W5:Y:S01]  /*3a00*/  S2UR UR16, SR_CTAID.Z ;  /* 0x00000000001079c3 */ /* 0x000f620000002700 */
[----:B----4-:R-:W-:-:S07]  /*3a10*/  UIMAD.WIDE.U32 UR6, UR8, UR6, URZ ;  /* 0x00000006080672a5 */ /* 0x010fce000f8e003f */
[----:B------:R-:W4:Y:S01]  /*3a20*/  LDC.64 R8, c[0x0][0x820] ;  /* 0x00020800ff087b82 */ /* 0x000f220000000a00 */
[----:B------:R-:W-:Y:S02]  /*3a30*/  @UP0 USHF.R.U32.HI UR8, URZ, UR9, UR7 ;  /* 0x000000093f080299 */ /* 0x000fe40008011607 */
[----:B-1----:R-:W-:-:S05]  /*3a40*/  UIMAD UR4, UR4, 0x4800, URZ ;  /* 0x00004800040478a4 */ /* 0x002fca000f8e023f */
[----:B--2---:R-:W1:Y:S01]  /*3a50*/  LDC.64 R10, c[0x0][0x848] ;  /* 0x00021200ff0a7b82 */ /* 0x004e620000000a00 */
[----:B------:R-:W-:Y:S02]  /*3a60*/  USHF.R.S32.HI UR6, URZ, 0x1f, UR8 ;  /* 0x0000001f3f067899 */ /* 0x000fe40008011408 */
[----:B------:R-:W-:Y:S02]  /*3a70*/  USHF.R.S32.HI UR5, URZ, 0x1f, UR4 ;  /* 0x0000001f3f057899 */ /* 0x000fe40008011404 */
[----:B------:R-:W-:Y:S02]  /*3a80*/  UIMAD UR7, UR6, UR10, URZ ;  /* 0x0000000a060772a4 */ /* 0x000fe4000f8e023f */
[----:B------:R-:W-:Y:S02]  /*3a90*/  UIMAD UR6, UR6, UR12, URZ ;  /* 0x0000000c060672a4 */ /* 0x000fe4000f8e023f */
[----:B------:R-:W-:Y:S02]  /*3aa0*/  UIMAD.WIDE.U32 UR14, UR8, UR10, UR4 ;  /* 0x0000000a080e72a5 */ /* 0x000fe4000f8e0004 */
[----:B------:R-:W-:-:S02]  /*3ab0*/  UIMAD UR7, UR8, UR11, UR7 ;  /* 0x0000000b080772a4 */ /* 0x000fc4000f8e0207 */
[----:B------:R-:W-:Y:S02]  /*3ac0*/  UIMAD.WIDE.U32 UR4, UR8, UR12, UR4 ;  /* 0x0000000c080472a5 */ /* 0x000fe4000f8e0004 */
[----:B------:R-:W-:Y:S01]  /*3ad0*/  UIMAD UR6, UR8, UR13, UR6 ;  /* 0x0000000d080672a4 */ /* 0x000fe2000f8e0206 */
[----:B---3--:R-:W-:Y:S01]  /*3ae0*/  IMAD.U32 R3, RZ, RZ, UR15 ;  /* 0x0000000fff037e24 */ /* 0x008fe2000f8e00ff */
[----:B-----5:R-:W-:Y:S01]  /*3af0*/  USHF.R.S32.HI UR8, URZ, 0x1f, UR16 ;  /* 0x0000001f3f087899 */ /* 0x020fe20008011410 */
[----:B------:R-:W-:Y:S01]  /*3b00*/  IMAD.U32 R2, RZ, RZ, UR14 ;  /* 0x0000000eff027e24 */ /* 0x000fe2000f8e00ff */
[----:B------:R-:W-:Y:S01]  /*3b10*/  UIADD3 UR7, UR15, UR7, URZ ;  /* 0x000000070f077290 */ /* 0x000fe2000fffe03f */
[----:B------:R-:W-:Y:S01]  /*3b20*/  IMAD.U32 R5, RZ, RZ, UR5 ;  /* 0x00000005ff057e24 */ /* 0x000fe2000f8e00ff */
[----:B------:R-:W-:Y:S01]  /*3b30*/  UIADD3 UR6, UR5, UR6, URZ ;  /* 0x0000000605067290 */ /* 0x000fe2000fffe03f */
[----:B------:R-:W-:Y:S01]  /*3b40*/  IMAD.U32 R4, RZ, RZ, UR4 ;  /* 0x00000004ff047e24 */ /* 0x000fe2000f8e00ff */
[----:B------:R-:W-:Y:S01]  /*3b50*/  ULDC UR4, c[0x0][0x740] ;  /* 0x0001d00000047ab9 */ /* 0x000fe20000000800 */
[----:B----4-:R-:W-:-:S02]  /*3b60*/  IMAD R0, R8, UR8, RZ ;  /* 0x0000000808007c24 */ /* 0x010fc4000f8e02ff */
[----:B------:R-:W-:Y:S01]  /*3b70*/  FMUL.FTZ R72, R72, UR4 ;  /* 0x0000000448487c20 */ /* 0x000fe20008410000 */
[----:B-1----:R-:W-:Y:S02]  /*3b80*/  IMAD R6, R10, UR8, RZ ;  /* 0x000000080a067c24 */ /* 0x002fe4000f8e02ff */
[----:B------:R-:W-:Y:S01]  /*3b90*/  FMUL.FTZ R73, R73, UR4 ;  /* 0x0000000449497c20 */ /* 0x000fe20008410000 */
[----:B------:R-:W-:Y:S02]  /*3ba0*/  IMAD R7, R9, UR16, R0 ;  /* 0x0000001009077c24 */ /* 0x000fe4000f8e0200 */
[----:B------:R-:W-:Y:S01]  /*3bb0*/  FMUL.FTZ R74, R74, UR4 ;  /* 0x000000044a4a7c20 */ /* 0x000fe20008410000 */
[----:B------:R-:W-:Y:S02]  /*3bc0*/  IMAD R9, R11, UR16, R6 ;  /* 0x000000100b097c24 */ /* 0x000fe4000f8e0206 */
[----:B------:R-:W-:Y:S01]  /*3bd0*/  FMUL.FTZ R75, R75, UR4 ;  /* 0x000000044b4b7c20 */ /* 0x000fe20008410000 */
[----:B------:R-:W1:Y:S01]  /*3be0*/  S2R R6, SR_TID.X ;  /* 0x0000000000067919 */ /* 0x000e620000002100 */
[----:B------:R-:W-:-:S02]  /*3bf0*/  IMAD.U32 R3, RZ, RZ, UR7 ;  /* 0x00000007ff037e24 */ /* 0x000fc4000f8e00ff */
[----:B------:R-:W-:Y:S01]  /*3c00*/  FMUL.FTZ R76, R76, UR4 ;  /* 0x000000044c4c7c20 */ /* 0x000fe20008410000 */
[----:B------:R-:W-:Y:S02]  /*3c10*/  IMAD.U32 R5, RZ, RZ, UR6 ;  /* 0x00000006ff057e24 */ /* 0x000fe4000f8e00ff */
[----:B------:R-:W-:Y:S01]  /*3c20*/  FMUL.FTZ R77, R77, UR4 ;  /* 0x000000044d4d7c20 */ /* 0x000fe20008410000 */
[----:B------:R-:W-:-:S04]  /*3c30*/  IMAD.WIDE.U32 R2, R8, UR16, R2 ;  /* 0x0000001008027c25 */ /* 0x000fc8000f8e0002 */
[----:B------:R-:W-:Y:S01]  /*3c40*/  FMUL.FTZ R78, R78, UR4 ;  /* 0x000000044e4e7c20 */ /* 0x000fe20008410000 */
[----:B------:R-:W-:Y:S01]  /*3c50*/  FMUL.FTZ R79, R79, UR4 ;  /* 0x000000044f4f7c20 */ /* 0x000fe20008410000 */
[----:B------:R-:W-:Y:S01]  /*3c60*/  FMUL.FTZ R80, R80, UR4 ;  /* 0x0000000450507c20 */ /* 0x000fe20008410000 */
[----:B------:R-:W-:-:S04]  /*3c70*/  IMAD.WIDE.U32 R4, R10, UR16, R4 ;  /* 0x000000100a047c25 */ /* 0x000fc8000f8e0004 */
        /* <DEDUP_REMOVED lines=39> */
[----:B------:R-:W-:Y:S05]  /*3ef0*/  WARPSYNC.ALL ;  /* 0x0000000000007948 */ /* 0x000fea0003800000 */
[----:B------:R-:W-:-:S02]  /*3f00*/  IMAD.IADD R7, R3, 0x1, R7 ;  /* 0x0000000103077824 */ /* 0x000fc400078e0207 */
[----:B------:R-:W-:Y:S01]  /*3f10*/  IMAD.IADD R0, R5, 0x1, R9 ;  /* 0x0000000105007824 */ /* 0x000fe200078e0209 */
[----:B------:R-:W-:Y:S01]  /*3f20*/  BAR.SYNC.DEFER_BLOCKING 0x1, 0x180 ;  /* 0x0046000000007b1d */ /* 0x000fe20000010000 */
[----:B-1----:R-:W-:-:S07]  /*3f30*/  ISETP.NE.AND P1, PT, R6, 0x80, PT ;  /* 0x000000800600780c */ /* 0x002fce0003f25270 */
[----:B------:R-:W1:Y:S01]  /*3f40*/  LDC.64 R8, c[0x0][0x800] ;  /* 0x00020000ff087b82 */ /* 0x000e620000000a00 */
[----:B------:R-:W-:Y:S07]  /*3f50*/  BSSY B0, `(.L_x_274) ;  /* 0x0000027000007945 */ /* 0x000fee0003800000 */
[----:B------:R-:W2:Y:S01]  /*3f60*/  LDC.64 R10, c[0x0][0x828] ;  /* 0x00020a00ff0a7b82 */ /* 0x000ea20000000a00 */
[----:B------:R3:W-:Y:S04]  /*3f70*/  STS.128 [R16], R24 ;  /* 0x0000001810007388 */ /* 0x0007e80000000c00 */
[----:B------:R3:W-:Y:S01]  /*3f80*/  STS.128 [R16+0x800], R28 ;  /* 0x0008001c10007388 */ /* 0x0007e20000000c00 */
[----:B-1----:R-:W-:-:S03]  /*3f90*/  LEA R8, P0, R2, R8, 0x2 ;  /* 0x0000000802087211 */ /* 0x002fc600078010ff */
[----:B------:R3:W-:Y:S01]  /*3fa0*/  STS.128 [R16+0x1000], R32 ;  /* 0x0010002010007388 */ /* 0x0007e20000000c00 */
[----:B------:R-:W-:-:S03]  /*3fb0*/  LEA.HI.X R7, R2, R9, R7, 0x2, P0 ;  /* 0x0000000902077211 */ /* 0x000fc600000f1407 */
[----:B------:R3:W-:Y:S01]  /*3fc0*/  STS.128 [R16+0x1800], R36 ;  /* 0x0018002410007388 */ /* 0x0007e20000000c00 */
[----:B--2---:R-:W-:-:S03]  /*3fd0*/  LEA R10, P2, R4, R10, 0x2 ;  /* 0x0000000a040a7211 */ /* 0x004fc600078410ff */
[----:B------:R3:W-:Y:S01]  /*3fe0*/  STS.128 [R16+0x2000], R40 ;  /* 0x0020002810007388 */ /* 0x0007e20000000c00 */
[----:B------:R-:W-:-:S03]  /*3ff0*/  LEA.HI.X R0, R4, R11, R0, 0x2, P2 ;  /* 0x0000000b04007211 */ /* 0x000fc600010f1400 */
        /* <DEDUP_REMOVED lines=12> */
[----:B-1----:R-:W1:Y:S02]  /*40c0*/  FENCE.VIEW.ASYNC.S ;  /* 0x00000000000073c6 */ /* 0x002e640000000000 */
[----:B-1----:R-:W-:Y:S06]  /*40d0*/  BAR.SYNC.DEFER_BLOCKING 0x1, 0x180 ;  /* 0x0046000000007b1d */ /* 0x002fec0000010000 */
[----:B------:R-:W-:Y:S05]  /*40e0*/  @P1 BRA `(.L_x_275) ;  /* 0x0000000000341947 */ /* 0x000fea0003800000 */
[----:B------:R-:W-:Y:S01]  /*40f0*/  R2UR UR4, R10 ;  /* 0x000000000a0472ca */ /* 0x000fe200000e0000 */
[----:B------:R-:W-:Y:S01]  /*4100*/  UMOV UR6, 0x1200 ;  /* 0x0000120000067882 */ /* 0x000fe20000000000 */
[----:B------:R-:W-:Y:S01]  /*4110*/  R2UR UR5, R0 ;  /* 0x00000000000572ca */ /* 0x000fe200000e0000 */
[----:B------:R-:W-:Y:S01]  /*4120*/  UMOV UR8, 0x0 ;  /* 0x0000000000087882 */ /* 0x000fe20000000000 */
[----:B------:R-:W-:Y:S01]  /*4130*/  PLOP3.LUT P0, PT, PT, PT, PT, 0x80, 0x0 ;  /* 0x000000000000781c */ /* 0x000fe20003f0f070 */
[----:B------:R-:W-:-:S12]  /*4140*/  UMOV UR9, 0x14f00000 ;  /* 0x14f0000000097882 */ /* 0x000fd80000000000 */
.L_x_276:
[----:B------:R-:W-:Y:S01]  /*4150*/  @P0 ELECT P2, URZ, PT ;  /* 0x00000000003f082f */ /* 0x000fe20003840000 */
[----:B------:R1:W-:-:S12]  /*4160*/  UBLKRED.G.S.ADD.F32.RN [UR4], [UR36], UR6, desc[UR8] ;  /* 0x00000804240073bb */ /* 0x0003d800080a1406 */
[----:B------:R-:W-:Y:S02]  /*4170*/  @P2 PLOP3.LUT P0, PT, P2, PT, PT, 0x8, 0x0 ;  /* 0x000000000000281c */ /* 0x000fe4000170e170 */
[----:B------:R-:W-:-:S11]  /*4180*/  PLOP3.LUT P2, PT, PT, PT, PT, 0x8, 0x0 ;  /* 0x000000000000781c */ /* 0x000fd60003f4e170 */
[----:B-1----:R-:W-:Y:S05]  /*4190*/  @P0 BRA.U.ANY `(.L_x_276) ;  /* 0xfffffffd00ec0947 */ /* 0x002fea000393ffff */
[----:B------:R0:W-:Y:S01]  /*41a0*/  UTMACMDFLUSH ;  /* 0x00000000000079b7 */ /* 0x0001e20000000000 */
[----:B------:R-:W-:-:S04]  /*41b0*/  DEPBAR.LE SB0, 0x0 ;  /* 0x000080000000791a */ /* 0x000fc80000000000 */
.L_x_275:
[----:B------:R-:W-:Y:S05]  /*41c0*/  BSYNC B0 ;  /* 0x0000000000007941 */ /* 0x000fea0003800000 */
.L_x_274:
[----:B------:R-:W-:Y:S06]  /*41d0*/  BAR.SYNC.DEFER_BLOCKING 0x1, 0x180 ;  /* 0x0046000000007b1d */ /* 0x000fec0000010000 */
[----:B------:R4:W-:Y:S04]  /*41e0*/  STS.128 [R16], R72 ;  /* 0x0000004810007388 */ /* 0x0009e80000000c00 */
[----:B------:R4:W-:Y:S04]  /*41f0*/  STS.128 [R16+0x800], R76 ;  /* 0x0008004c10007388 */ /* 0x0009e80000000c00 */
        /* <DEDUP_REMOVED lines=24> */
.L_x_277:
[----:B------:R-:W-:Y:S01]  /*4380*/  @P0 ELECT P1, URZ, PT ;  /* 0x00000000003f082f */ /* 0x000fe20003820000 */
[----:B------:R1:W-:-:S12]  /*4390*/  UBLKRED.G.S.ADD.F32.RN [UR4], [UR36], UR6, desc[UR8] ;  /* 0x00000804240073bb */ /* 0x0003d800080a1406 */
[----:B------:R-:W-:Y:S02]  /*43a0*/  @P1 PLOP3.LUT P0, PT, P1, PT, PT, 0x8, 0x0 ;  /* 0x000000000000181c */ /* 0x000fe40000f0e170 */
[----:B------:R-:W-:-:S11]  /*43b0*/  PLOP3.LUT P1, PT, PT, PT, PT, 0x8, 0x0 ;  /* 0x000000000000781c */ /* 0x000fd60003f2e170 */
[----:B-1----:R-:W-:Y:S05]  /*43c0*/  @P0 BRA.U.ANY `(.L_x_277) ;  /* 0xfffffffd00ec0947 */ /* 0x002fea000393ffff */
[----:B------:R0:W-:Y:S01]  /*43d0*/  UTMACMDFLUSH ;  /* 0x00000000000079b7 */ /* 0x0001e20000000000 */
[----:B------:R-:W-:-:S04]  /*43e0*/  DEPBAR.LE SB0, 0x0 ;  /* 0x000080000000791a */ /* 0x000fc80000000000 */
[----:B------:R-:W-:Y:S05]  /*43f0*/  BRA `(.L_x_254) ;  /* 0x0000003000247947 */ /* 0x000fea0003800000 */
.L_x_252:
        /* <DEDUP_REMOVED lines=8> */
[----:B------:R-:W-:Y:S05]  /*4480*/  @P0 BRA `(.L_x_254) ;  /* 0x0000003000000947 */ /* 0x000fea0003800000 */
[----:B------:R-:W1:Y:S02]  /*4490*/  S2UR UR7, SR_CTAID.Z ;  /* 0x00000000000779c3 */ /* 0x000e640000002700 */
[----:B-1----:R-:W-:-:S13]  /*44a0*/  ISETP.LE.AND P0, PT, RZ, UR7, PT ;  /* 0x00000007ff007c0c */ /* 0x002fda000bf03270 */
[----:B------:R-:W-:Y:S05]  /*44b0*/  @!P0 BRA `(.L_x_254) ;  /* 0x0000002c00f48947 */ /* 0x000fea0003800000 */
[----:B------:R-:W1:Y:S01]  /*44c0*/  S2UR UR10, SR_CTAID.Y ;  /* 0x00000000000a79c3 */ /* 0x000e620000002600 */
[----:B------:R-:W-:Y:S01]  /*44d0*/  ULDC.64 UR8, c[0x0][0x2d8] ;  /* 0x0000b60000087ab9 */ /* 0x000fe20000000a00 */
[----:B------:R-:W-:-:S06]  /*44e0*/  ELECT P0, URZ, PT ;  /* 0x00000000003f782f */ /* 0x000fcc0003800000 */
[----:B------:R-:W2:Y:S01]  /*44f0*/  LDC R2, c[0x0][0x280] ;  /* 0x0000a000ff027b82 */ /* 0x000ea20000000800 */
[----:B-1----:R-:W-:-:S04]  /*4500*/  USHF.R.S32.HI UR4, URZ, 0x1f, UR10 ;  /* 0x0000001f3f047899 */ /* 0x002fc8000801140a */
[----:B------:R-:W-:Y:S02]  /*4510*/  UIMAD UR6, UR4, UR8, URZ ;  /* 0x00000008040672a4 */ /* 0x000fe4000f8e023f */
[----:B------:R-:W-:Y:S01]  /*4520*/  UIMAD.WIDE.U32 UR4, UR10, UR8, URZ ;  /* 0x000000080a0472a5 */ /* 0x000fe2000f8e003f */
[----:B--2---:R-:W-:Y:S01]  /*4530*/  ISETP.GE.AND P1, PT, R2, 0x1, PT ;  /* 0x000000010200780c */ /* 0x004fe20003f26270 */
[----:B------:R-:W-:Y:S02]  /*4540*/  UIMAD UR6, UR10, UR9, UR6 ;  /* 0x000000090a0672a4 */ /* 0x000fe4000f8e0206 */
[----:B------:R-:W-:Y:S01]  /*4550*/  USHF.R.S32.HI UR8, URZ, 0x1f, UR7 ;  /* 0x0000001f3f087899 */ /* 0x000fe20008011407 */
[----:B------:R-:W-:Y:S01]  /*4560*/  ULDC.64 UR10, c[0x0][0x2e0] ;  /* 0x0000b800000a7ab9 */ /* 0x000fe20000000a00 */
[----:B------:R-:W-:Y:S02]  /*4570*/  UIADD3 UR5, UR5, UR6, URZ ;  /* 0x0000000605057290 */ /* 0x000fe4000fffe03f */
[----:B------:R-:W-:-:S04]  /*4580*/  UIMAD UR6, UR8, UR10, URZ ;  /* 0x0000000a080672a4 */ /* 0x000fc8000f8e023f */
[----:B------:R-:W-:Y:S02]  /*4590*/  UIMAD UR8, UR7, UR11, UR6 ;  /* 0x0000000b070872a4 */ /* 0x000fe4000f8e0206 */
[----:B------:R-:W-:Y:S01]  /*45a0*/  UIMAD.WIDE.U32 UR6, UR7, UR10, UR4 ;  /* 0x0000000a070672a5 */ /* 0x000fe2000f8e0004 */
[----:B------:R-:W-:Y:S11]  /*45b0*/  @!P1 BRA `(.L_x_254) ;  /* 0x0000002c00b49947 */ /* 0x000ff60003800000 */
        /* <DEDUP_REMOVED lines=27> */
.L_x_300:
        /* <DEDUP_REMOVED lines=23> */
.L_x_281:
[----:B------:R-:W-:Y:S05]  /*48e0*/  BSYNC B0 ;  /* 0x0000000000007941 */ /* 0x000fea0003800000 */
.L_x_280:
        /* <DEDUP_REMOVED lines=12> */
.L_x_283:
[----:B------:R-:W-:Y:S05]  /*49b0*/  BSYNC B0 ;  /* 0x0000000000007941 */ /* 0x000fea0003800000 */
.L_x_282:
        /* <DEDUP_REMOVED lines=13> */
.L_x_285:
[----:B------:R-:W-:Y:S05]  /*4a90*/  BSYNC B0 ;  /* 0x0000000000007941 */ /* 0x000fea0003800000 */
.L_x_284:
[----:B------:R-:W-:Y:S06]  /*4aa0*/  BAR.ARV 0xa, 0xa0 ;  /* 0x0282800000007b1d */ /* 0x000fec0000002000 */
[----:B------:R-:W-:Y:S04]  /*4ab0*/  BSSY B0, `(.L_x_286) ;  /* 0x0000003000007945 */ /* 0x000fe80003800000 */
[----:B------:R-:W-:Y:S05]  /*4ac0*/  @!P0 BRA `(.L_x_287) ;  /* 0x0000000000048947 */ /* 0x000fea0003800000 */
[----:B------:R-:W-:-:S04]  /*4ad0*/  DEPBAR.LE SB0, 0x1 ;  /* 0x000080400000791a */ /* 0x000fc80000000000 */
.L_x_287:
[----:B------:R-:W-:Y:S05]  /*4ae0*/  BSYNC B0 ;  /* 0x0000000000007941 */ /* 0x000fea0003800000 */
.L_x_286:
[----:B------:R-:W-:Y:S06]  /*4af0*/  BAR.ARV 0xb, 0xa0 ;  /* 0x02c2800000007b1d */ /* 0x000fec0000002000 */
[----:B------:R-:W-:Y:S04]  /*4b00*/  BSSY B0, `(.L_x_288) ;  /* 0x0000003000007945 */ /* 0x000fe80003800000 */
[----:B------:R-:W-:Y:S05]  /*4b10*/  @!P0 BRA `(.L_x_289) ;  /* 0x0000000000048947 */ /* 0x000fea0003800000 */
[----:B------:R-:W-:-:S04]  /*4b20*/  DEPBAR.LE SB0, 0x0 ;  /* 0x000080000000791a */ /* 0x000fc80000000000 */
.L_x_289:
[----:B------:R-:W-:Y:S05]  /*4b30*/  BSYNC B0 ;  /* 0x0000000000007941 */ /* 0x000fea0003800000 */
.L_x_288:
        /* <DEDUP_REMOVED lines=13> */
.L_x_291:
[----:B------:R-:W-:Y:S05]  /*4c10*/  BSYNC B0 ;  /* 0x0000000000007941 */ /* 0x000fea0003800000 */
.L_x_290:
        /* <DEDUP_REMOVED lines=12> */
.L_x_293:
[----:B------:R-:W-:Y:S05]  /*4ce0*/  BSYNC B0 ;  /* 0x0000000000007941 */ /* 0x000fea0003800000 */
.L_x_292:
        /* <DEDUP_REMOVED lines=13> */
.L_x_295:
[----:B------:R-:W-:Y:S05]  /*4dc0*/  BSYNC B0 ;  /* 0x0000000000007941 */ /* 0x000fea0003800000 */
.L_x_294:
[----:B------:R-:W-:Y:S06]  /*4dd0*/  BAR.ARV 0xa, 0xa0 ;  /* 0x0282800000007b1d */ /* 0x000fec0000002000 */
[----:B------:R-:W-:Y:S04]  /*4de0*/  BSSY B0, `(.L_x_296) ;  /* 0x0000003000007945 */ /* 0x000fe80003800000 */
[----:B------:R-:W-:Y:S05]  /*4df0*/  @!P0 BRA `(.L_x_297) ;  /* 0x0000000000048947 */ /* 0x000fea0003800000 */
[----:B------:R-:W-:-:S04]  /*4e00*/  DEPBAR.LE SB0, 0x1 ;  /* 0x000080400000791a */ /* 0x000fc80000000000 */
.L_x_297:
[----:B------:R-:W-:Y:S05]  /*4e10*/  BSYNC B0 ;  /* 0x0000000000007941 */ /* 0x000fea0003800000 */
.L_x_296:
[----:B------:R-:W-:Y:S01]  /*4e20*/  VIADD R0, R0, 0xfffffffe ;  /* 0xfffffffe00007836 */ /* 0x000fe20000000000 */
[----:B------:R-:W-:Y:S06]  /*4e30*/  BAR.ARV 0xb, 0xa0 ;  /* 0x02c2800000007b1d */ /* 0x000fec0000002000 */
[----:B------:R-:W-:Y:S01]  /*4e40*/  BSSY B0, `(.L_x_298) ;  /* 0x0000004000007945 */ /* 0x000fe20003800000 */
[----:B------:R-:W-:-:S03]  /*4e50*/  ISETP.NE.AND P1, PT, R0, RZ, PT ;  /* 0x000000ff0000720c */ /* 0x000fc60003f25270 */
[----:B------:R-:W-:Y:S10]  /*4e60*/  @!P0 BRA `(.L_x_299) ;  /* 0x0000000000048947 */ /* 0x000ff40003800000 */
[----:B------:R-:W-:-:S04]  /*4e70*/  DEPBAR.LE SB0, 0x0 ;  /* 0x000080000000791a */ /* 0x000fc80000000000 */
.L_x_299:
[----:B------:R-:W-:Y:S05]  /*4e80*/  BSYNC B0 ;  /* 0x0000000000007941 */ /* 0x000fea0003800000 */
.L_x_298:
[----:B------:R-:W-:Y:S06]  /*4e90*/  BAR.ARV 0xc, 0xa0 ;  /* 0x0302800000007b1d */ /* 0x000fec0000002000 */
[----:B------:R-:W-:Y:S02]  /*4ea0*/  UIADD3 UR5, UR5, 0x2, URZ ;  /* 0x0000000205057890 */ /* 0x000fe4000fffe03f */
[----:B------:R-:W-:Y:S01]  /*4eb0*/  UIADD3 UR4, UR4, 0x1, URZ ;  /* 0x0000000104047890 */ /* 0x000fe2000fffe03f */
[----:B------:R-:W-:Y:S11]  /*4ec0*/  @P1 BRA `(.L_x_300) ;  /* 0xfffffff800281947 */ /* 0x000ff6000383ffff */
[----:B------:R-:W-:-:S12]  /*4ed0*/  UIADD3 UR4, UR9, 0x6000, URZ ;  /* 0x0000600009047890 */ /* 0x000fd8000fffe03f */
.L_x_279:
[----:B------:R-:W-:-:S13]  /*4ee0*/  ISETP.NE.AND P1, PT, R3, RZ, PT ;  /* 0x000000ff0300720c */ /* 0x000fda0003f25270 */
[----:B------:R-:W-:Y:S05]  /*4ef0*/  @!P1 BRA `(.L_x_254) ;  /* 0x0000002400649947 */ /* 0x000fea0003800000 */
        /* <DEDUP_REMOVED lines=17> */
.L_x_302:
[----:B------:R-:W-:Y:S05]  /*5010*/  BSYNC B0 ;  /* 0x0000000000007941 */ /* 0x000fea0003800000 */
.L_x_301:
        /* <DEDUP_REMOVED lines=18> */
.L_x_304:
[----:B------:R-:W-:Y:S05]  /*5140*/  BSYNC B0 ;  /* 0x0000000000007941 */ /* 0x000fea0003800000 */
.L_x_303:
        /* <DEDUP_REMOVED lines=19> */
.L_x_306:
[----:B------:R-:W-:Y:S05]  /*5280*/  BSYNC B0 ;  /* 0x0000000000007941 */ /* 0x000fea0003800000 */
.L_x_305:
[----:B------:R-:W-:Y:S06]  /*5290*/  BAR.ARV 0xa, 0xa0 ;  /* 0x0282800000007b1d */ /* 0x000fec0000002000 */
[----:B------:R-:W-:Y:S04]  /*52a0*/  BSSY B0, `(.L_x_307) ;  /* 0x0000003000007945 */ /* 0x000fe80003800000 */
[----:B------:R-:W-:Y:S05]  /*52b0*/  @!P0 BRA `(.L_x_308) ;  /* 0x0000000000048947 */ /* 0x000fea0003800000 */
[----:B------:R-:W-:-:S04]  /*52c0*/  DEPBAR.LE SB0, 0x1 ;  /* 0x000080400000791a */ /* 0x000fc80000000000 */
.L_x_308:
[----:B------:R-:W-:Y:S05]  /*52d0*/  BSYNC B0 ;  /* 0x0000000000007941 */ /* 0x000fea0003800000 */
.L_x_307:
[----:B------:R-:W-:Y:S06]  /*52e0*/  BAR.ARV 0xb, 0xa0 ;  /* 0x02c2800000007b1d */ /* 0x000fec0000002000 */
[----:B------:R-:W-:Y:S04]  /*52f0*/  BSSY B0, `(.L_x_309) ;  /* 0x0000003000007945 */ /* 0x000fe80003800000 */
[----:B------:R-:W-:Y:S05]  /*5300*/  @!P0 BRA `(.L_x_310) ;  /* 0x0000000000048947 */ /* 0x000fea0003800000 */
[----:B------:R-:W-:-:S04]  /*5310*/  DEPBAR.LE SB0, 0x0 ;  /* 0x000080000000791a */ /* 0x000fc80000000000 */
.L_x_310:
[----:B------:R-:W-:Y:S05]  /*5320*/  BSYNC B0 ;  /* 0x0000000000007941 */ /* 0x000fea0003800000 */
.L_x_309:
[----:B------:R-:W-:Y:S06]  /*5330*/  BAR.ARV 0xc, 0xa0 ;  /* 0x0302800000007b1d */ /* 0x000fec0000002000 */
[----:B------:R-:W-:Y:S05]  /*5340*/  BRA `(.L_x_254) ;  /* 0x0000002000507947 */ /* 0x000fea0003800000 */
.L_x_278:
        /* <DEDUP_REMOVED lines=57> */
.L_x_340:
        /* <DEDUP_REMOVED lines=9> */
.L_x_314:
        /* <DEDUP_REMOVED lines=89> */
[----:B------:R-:W-:Y:S01]  /*5d00*/  IMAD.MOV.U32 R12, RZ, RZ, 0x1 ;  /* 0x00000001ff0c7424 */ /* 0x000fe200078e00ff */
[----:B------:R-:W-:-:S04]  /*5d10*/  SHF.R.S32.HI R5, RZ, 0x1f, R4 ;  /* 0x0000001fff057819 */ /* 0x000fc80000011404 */
[----:B------:R-:W-:Y:S01]  /*5d20*/  LEA.HI R4, R5, R4, RZ, 0x6 ;  /* 0x0000000405047211 */ /* 0x000fe200078f30ff */
[----:B------:R-:W-:-:S03]  /*5d30*/  IMAD.MOV.U32 R5, RZ, RZ, RZ ;  /* 0x000000ffff057224 */ /* 0x000fc600078e00ff */
[----:B------:R-:W-:-:S04]  /*5d40*/  LEA.HI.SX32 R4, R4, 0xffffffff, 0x1a ;  /* 0xffffffff04047811 */ /* 0x000fc800078fd2ff */
[----:B------:R-:W-:-:S04]  /*5d50*/  VIMNMX R4, R4, 0x1, !PT ;  /* 0x0000000104047848 */ /* 0x000fc80007fe0100 */
[----:B------:R-:W-:Y:S02]  /*5d60*/  LOP3.LUT R19, R4, 0x1, RZ, 0xc0, !PT ;  /* 0x0000000104137812 */ /* 0x000fe400078ec0ff */
[----:B--2---:R-:W-:Y:S01]  /*5d70*/  LOP3.LUT R16, R17, 0x1f, RZ, 0xc0, !PT ;  /* 0x0000001f11107812 */ /* 0x004fe200078ec0ff */
[----:B------:R-:W-:Y:S01]  /*5d80*/  IMAD.MOV.U32 R17, RZ, RZ, RZ ;  /* 0x000000ffff117224 */ /* 0x000fe200078e00ff */
[----:B------:R-:W-:Y:S06]  /*5d90*/  @!P1 BRA `(.L_x_316) ;  /* 0x0000000800f49947 */ /* 0x000fec0003800000 */
[----:B------:R-:W-:Y:S02]  /*5da0*/  IMAD.IADD R22, R4, 0x1, -R19 ;  /* 0x0000000104167824 */ /* 0x000fe400078e0a13 */
[----:B------:R-:W-:Y:S02]  /*5db0*/  IMAD.MOV.U32 R17, RZ, RZ, RZ ;  /* 0x000000ffff117224 */ /* 0x000fe400078e00ff */
[----:B------:R-:W-:-:S07]  /*5dc0*/  IMAD.MOV.U32 R12, RZ, RZ, 0x1 ;  /* 0x00000001ff0c7424 */ /* 0x000fce00078e00ff */
.L_x_325:
[----:B-1----:R-:W-:-:S05]  /*5dd0*/  IMAD.MOV.U32 R10, RZ, RZ, 0x1 ;  /* 0x00000001ff0a7424 */ /* 0x002fca00078e00ff */
[----:B------:R-:W-:-:S04]  /*5de0*/  SHF.L.U32 R10, R10, 0x1f, RZ ;  /* 0x0000001f0a0a7819 */ /* 0x000fc800000006ff */
[----:B------:R-:W1:Y:S02]  /*5df0*/  SYNCS.PHASECHK.TRANS64.TRYWAIT P1, [R0+URZ+0x36438], R10 ;  /* 0x0364380a000075a7 */ /* 0x000e64000802017f */
[----:B-123--:R-:W-:Y:S05]  /*5e00*/  @!P1 BRA `(.L_x_317) ;  /* 0x0000001800209947 */ /* 0x00efea0003800000 */
.L_x_341:
[----:B------:R-:W-:Y:S05]  /*5e10*/  @P0 BRA `(.L_x_318) ;  /* 0x0000000000140947 */ /* 0x000fea0003800000 */
[----:B------:R-:W-:Y:S01]  /*5e20*/  ISETP.NE.AND P1, PT, R16, RZ, PT ;  /* 0x000000ff1000720c */ /* 0x000fe20003f25270 */
[----:B------:R-:W-:-:S04]  /*5e30*/  IMAD.MOV.U32 R3, RZ, RZ, 0x6100 ;  /* 0x00006100ff037424 */ /* 0x000fc800078e00ff */
[----:B------:R2:W-:Y:S08]  /*5e40*/  SYNCS.ARRIVE.TRANS64 RZ, [R0+URZ+0x36430], R3 ;  /* 0x0364300300ff79a7 */ /* 0x0005f0000800003f */
[----:B------:R-:W-:Y:S05]  /*5e50*/  @!P1 BRA `(.L_x_318) ;  /* 0x0000000000049947 */ /* 0x000fea0003800000 */
[----:B------:R-:W-:Y:S01]  /*5e60*/  BPT.TRAP 0x1 ;  /* 0x000000040000795c */ /* 0x000fe20000300000 */
.L_x_318:
        /* <DEDUP_REMOVED lines=47> */
.L_x_342:
[----:B------:R-:W-:Y:S05]  /*6160*/  @P0 BRA `(.L_x_320) ;  /* 0x0000000000140947 */ /* 0x000fea0003800000 */
[----:B------:R-:W-:Y:S01]  /*6170*/  ISETP.NE.AND P1, PT, R16, RZ, PT ;  /* 0x000000ff1000720c */ /* 0x000fe20003f25270 */
[----:B--2---:R-:W-:-:S04]  /*6180*/  IMAD.MOV.U32 R3, RZ, RZ, 0x6100 ;  /* 0x00006100ff037424 */ /* 0x004fc800078e00ff */
[----:B------:R3:W-:Y:S08]  /*6190*/  SYNCS.ARRIVE.TRANS64 RZ, [R0+URZ+0x36418], R3 ;  /* 0x0364180300ff79a7 */ /* 0x0007f0000800003f */
[----:B------:R-:W-:Y:S05]  /*61a0*/  @!P1 BRA `(.L_x_320) ;  /* 0x0000000000049947 */ /* 0x000fea0003800000 */
[----:B------:R-:W-:Y:S01]  /*61b0*/  BPT.TRAP 0x1 ;  /* 0x000000040000795c */ /* 0x000fe20000300000 */
.L_x_320:
        /* <DEDUP_REMOVED lines=35> */
.L_x_343:
        /* <DEDUP_REMOVED lines=9> */
.L_x_322:
        /* <DEDUP_REMOVED lines=37> */
.L_x_345:
[----:B------:R-:W-:Y:S05]  /*66d0*/  @P0 BRA `(.L_x_324) ;  /* 0x0000000000140947 */ /* 0x000fea0003800000 */
[----:B------:R-:W-:Y:S01]  /*66e0*/  ISETP.NE.AND P1, PT, R16, RZ, PT ;  /* 0x000000ff1000720c */ /* 0x000fe20003f25270 */
[----:B--2---:R-:W-:-:S04]  /*66f0*/  IMAD.MOV.U32 R5, RZ, RZ, 0x6100 ;  /* 0x00006100ff057424 */ /* 0x004fc800078e00ff */
[----:B------:R3:W-:Y:S08]  /*6700*/  SYNCS.ARRIVE.TRANS64 RZ, [R0+URZ+0x36410], R5 ;  /* 0x0364100500ff79a7 */ /* 0x0007f0000800003f */
[----:B------:R-:W-:Y:S05]  /*6710*/  @!P1 BRA `(.L_x_324) ;  /* 0x0000000000049947 */ /* 0x000fea0003800000 */
[----:B------:R-:W-:Y:S01]  /*6720*/  BPT.TRAP 0x1 ;  /* 0x000000040000795c */ /* 0x000fe20000300000 */
.L_x_324:
        /* <DEDUP_REMOVED lines=36> */
.L_x_316:
[----:B------:R-:W-:Y:S01]  /*6970*/  ISETP.NE.AND P1, PT, R19, RZ, PT ;  /* 0x000000ff1300720c */ /* 0x000fe20003f25270 */
[----:B------:R-:W-:-:S12]  /*6980*/  IMAD.MOV.U32 R4, RZ, RZ, 0x1 ;  /* 0x00000001ff047424 */ /* 0x000fd800078e00ff */
[----:B------:R-:W-:Y:S05]  /*6990*/  @!P1 BRA `(.L_x_315) ;  /* 0x0000000400649947 */ /* 0x000fea0003800000 */
[----:B------:R-:W2:Y:S02]  /*69a0*/  SYNCS.PHASECHK.TRANS64.TRYWAIT P1, [R0+URZ+0x36438], R10 ;  /* 0x0364380a000075a7 */ /* 0x000ea4000802017f */
[----:B--2---:R-:W-:Y:S05]  /*69b0*/  @!P1 BRA `(.L_x_326) ;  /* 0x0000000c00889947 */ /* 0x004fea0003800000 */
.L_x_346:
[----:B------:R-:W-:Y:S05]  /*69c0*/  @P0 BRA `(.L_x_327) ;  /* 0x0000000000140947 */ /* 0x000fea0003800000 */
[----:B------:R-:W-:Y:S01]  /*69d0*/  ISETP.NE.AND P1, PT, R16, RZ, PT ;  /* 0x000000ff1000720c */ /* 0x000fe20003f25270 */
[----:B------:R-:W-:-:S04]  /*69e0*/  IMAD.MOV.U32 R5, RZ, RZ, 0x6100 ;  /* 0x00006100ff057424 */ /* 0x000fc800078e00ff */
[----:B------:R3:W-:Y:S08]  /*69f0*/  SYNCS.ARRIVE.TRANS64 RZ, [R0+URZ+0x36430], R5 ;  /* 0x0364300500ff79a7 */ /* 0x0007f0000800003f */
[----:B------:R-:W-:Y:S05]  /*6a00*/  @!P1 BRA `(.L_x_327) ;  /* 0x0000000000049947 */ /* 0x000fea0003800000 */
[----:B------:R-:W-:Y:S01]  /*6a10*/  BPT.TRAP 0x1 ;  /* 0x000000040000795c */ /* 0x000fe20000300000 */
.L_x_327:
        /* <DEDUP_REMOVED lines=41> */
.L_x_347:
[----:B------:R-:W-:Y:S01]  /*6cb0*/  IMAD.MOV.U32 R4, RZ, RZ, RZ ;  /* 0x000000ffff047224 */ /* 0x000fe200078e00ff */
[----:B------:R-:W-:Y:S06]  /*6cc0*/  @P0 BRA `(.L_x_329) ;  /* 0x0000000000140947 */ /* 0x000fec0003800000 */
[----:B------:R-:W-:Y:S01]  /*6cd0*/  ISETP.NE.AND P1, PT, R16, RZ, PT ;  /* 0x000000ff1000720c */ /* 0x000fe20003f25270 */
[----:B---3--:R-:W-:-:S04]  /*6ce0*/  IMAD.MOV.U32 R5, RZ, RZ, 0x6100 ;  /* 0x00006100ff057424 */ /* 0x008fc800078e00ff */
[----:B------:R4:W-:Y:S08]  /*6cf0*/  SYNCS.ARRIVE.TRANS64 RZ, [R0+URZ+0x36418], R5 ;  /* 0x0364180500ff79a7 */ /* 0x0009f0000800003f */
[----:B------:R-:W-:Y:S05]  /*6d00*/  @!P1 BRA `(.L_x_329) ;  /* 0x0000000000049947 */ /* 0x000fea0003800000 */
[----:B------:R-:W-:Y:S01]  /*6d10*/  BPT.TRAP 0x1 ;  /* 0x000000040000795c */ /* 0x000fe20000300000 */
.L_x_329:
        /* <DEDUP_REMOVED lines=33> */
.L_x_315:
[----:B------:R-:W-:-:S04]  /*6f30*/  SHF.L.U32 R3, R4, 0x1f, RZ ;  /* 0x0000001f04037819 */ /* 0x000fc800000006ff */
[----:B------:R-:W3:Y:S02]  /*6f40*/  SYNCS.PHASECHK.TRANS64.TRYWAIT P1, [R0+URZ+0x36438], R3 ;  /* 0x03643803000075a7 */ /* 0x000ee4000802017f */
[----:B---3--:R-:W-:Y:S05]  /*6f50*/  @!P1 BRA `(.L_x_330) ;  /* 0x0000000800489947 */ /* 0x008fea0003800000 */
.L_x_348:
[----:B------:R-:W-:Y:S05]  /*6f60*/  @P0 BRA `(.L_x_331) ;  /* 0x0000000000180947 */ /* 0x000fea0003800000 */
[----:B------:R-:W4:Y:S01]  /*6f70*/  S2R R2, SR_TID.X ;  /* 0x0000000000027919 */ /* 0x000f220000002100 */
[----:B---3--:R-:W-:-:S04]  /*6f80*/  IMAD.MOV.U32 R3, RZ, RZ, 0x6100 ;  /* 0x00006100ff037424 */ /* 0x008fc800078e00ff */
[----:B------:R5:W-:Y:S01]  /*6f90*/  SYNCS.ARRIVE.TRANS64 RZ, [R0+URZ+0x36430], R3 ;  /* 0x0364300300ff79a7 */ /* 0x000be2000800003f */
[----:B----4-:R-:W-:-:S13]  /*6fa0*/  LOP3.LUT P0, RZ, R2, 0x1f, RZ, 0xc0, !PT ;  /* 0x0000001f02ff7812 */ /* 0x010fda000780c0ff */
[----:B-----5:R-:W-:Y:S05]  /*6fb0*/  @!P0 BRA `(.L_x_331) ;  /* 0x0000000000048947 */ /* 0x020fea0003800000 */
[----:B------:R-:W-:Y:S01]  /*6fc0*/  BPT.TRAP 0x1 ;  /* 0x000000040000795c */ /* 0x000fe20000300000 */
.L_x_331:
        /* <DEDUP_REMOVED lines=43> */
.L_x_312:
[----:B------:R-:W-:Y:S05]  /*7280*/  BSYNC B0 ;  /* 0x0000000000007941 */ /* 0x000fea0003800000 */
.L_x_311:
[----:B------:R-:W-:-:S03]  /*7290*/  UMOV UR6, 0xffffffff ;  /* 0xffffffff00067882 */ /* 0x000fc60000000000 */
[----:B------:R-:W-:Y:S05]  /*72a0*/  BRA.DIV UR6, `(.L_x_332) ;  /* 0x0000000606887947 */ /* 0x000fea000b800000 */
[----:B------:R-:W-:-:S13]  /*72b0*/  ELECT P0, URZ, PT ;  /* 0x00000000003f782f */ /* 0x000fda0003800000 */
.L_x_351:
[----:B------:R-:W-:Y:S05]  /*72c0*/  @!P0 BRA `(.L_x_254) ;  /* 0x0000000000708947 */ /* 0x000fea0003800000 */
[----:B------:R-:W-:-:S04]  /*72d0*/  LOP3.LUT R18, R18, 0x2, RZ, 0xfc, !PT ;  /* 0x0000000212127812 */ /* 0x000fc800078efcff */
[----:B------:R-:W-:-:S13]  /*72e0*/  ISETP.NE.AND P2, PT, R18, 0x3, PT ;  /* 0x000000031200780c */ /* 0x000fda0003f45270 */
[----:B------:R-:W-:Y:S05]  /*72f0*/  @!P2 BRA `(.L_x_333) ;  /* 0x000000000004a947 */ /* 0x000fea0003800000 */
[----:B------:R-:W-:Y:S01]  /*7300*/  BPT.TRAP 0x1 ;  /* 0x000000040000795c */ /* 0x000fe20000300000 */
.L_x_333:
        /* <DEDUP_REMOVED lines=15> */
.L_x_352:
[----:B------:R-:W2:Y:S02]  /*7400*/  SYNCS.PHASECHK.TRANS64.TRYWAIT P0, [R3+URZ], R2 ;  /* 0x00000002030075a7 */ /* 0x000ea4000800017f */
[----:B--2---:R-:W-:Y:S05]  /*7410*/  @!P0 BRA `(.L_x_335) ;  /* 0x0000000400648947 */ /* 0x004fea0003800000 */
.L_x_353:
[----:B------:R-:W-:Y:S05]  /*7420*/  @!P2 BRA `(.L_x_336) ;  /* 0x000000000004a947 */ /* 0x000fea0003800000 */
[----:B------:R-:W-:Y:S01]  /*7430*/  BPT.TRAP 0x1 ;  /* 0x000000040000795c */ /* 0x000fe20000300000 */
.L_x_336:
[----:B------:R-:W-:-:S07]  /*7440*/  SHF.L.U32 R4, R4, 0x1f, RZ ;  /* 0x0000001f04047819 */ /* 0x000fce00000006ff */
.L_x_337:
[----:B---3--:R3:W4:Y:S02]  /*7450*/  SYNCS.PHASECHK.TRANS64.TRYWAIT P0, [R9+URZ+0x36438], R4 ;  /* 0x03643804090075a7 */ /* 0x008724000800017f */
[----:B----4-:R-:W-:Y:S05]  /*7460*/  @!P0 NANOSLEEP.SYNCS 0x989680 ;  /* 0x009896800000895d */ /* 0x010fea0003900000 */
[----:B------:R-:W4:Y:S02]  /*7470*/  @!P0 SYNCS.PHASECHK.TRANS64 P0, [R9+URZ+0x36438], R4 ;  /* 0x03643804090085a7 */ /* 0x000f24000800007f */
[----:B----4-:R-:W-:Y:S05]  /*7480*/  @!P0 BRA `(.L_x_337) ;  /* 0xfffffffc00f08947 */ /* 0x010fea000383ffff */
.L_x_254:
[----:B------:R-:W-:Y:S05]  /*7490*/  BSYNC B6 ;  /* 0x0000000000067941 */ /* 0x000fea0003800000 */
.L_x_251:
[----:B------:R-:W-:Y:S05]  /*74a0*/  EXIT ;  /* 0x000000000000794d */ /* 0x000fea0003800000 */
.L_x_259:
[----:B------:R-:W-:Y:S02]  /*74b0*/  IMAD.MOV.U32 R13, RZ, RZ, R16 ;  /* 0x000000ffff0d7224 */ /* 0x000fe400078e0010 */
[----:B------:R-:W-:Y:S02]  /*74c0*/  IMAD.MOV.U32 R12, RZ, RZ, RZ ;  /* 0x000000ffff0c7224 */ /* 0x000fe400078e00ff */
[----:B------:R-:W-:Y:S02]  /*74d0*/  IMAD.MOV.U32 R11, RZ, RZ, 0x1f ;  /* 0x0000001fff0b7424 */ /* 0x000fe400078e00ff */
[----:B------:R-:W-:-:S07]  /*74e0*/  IMAD.MOV.U32 R15, RZ, RZ, -0x1 ;  /* 0xffffffffff0f7424 */ /* 0x000fce00078e00ff */
[----:B------:R-:W-:Y:S05]  /*74f0*/  WARPSYNC.COLLECTIVE R15, `(.L_x_338) ;  /* 0x000000000f087348 */ /* 0x000fea0003c00000 */
[----:B------:R1:W2:Y:S02]  /*7500*/  SHFL.IDX P6, R14, R13, R12, R11 ;  /* 0x0000000c0d0e7389 */ /* 0x0002a400000c000b */
[----:B-12---:R-:W-:Y:S01]  /*7510*/  ENDCOLLECTIVE ;  /* 0x000000000000791b */ /* 0x006fe20003800000 */
.L_x_338:
[----:B------:R-:W-:Y:S05]  /*7520*/  BRA `(.L_x_339) ;  /* 0xffffff9400807947 */ /* 0x000fea000383ffff */
.L_x_261:
[----:B--2---:R-:W-:-:S04]  /*7530*/  IMAD.U32 R5, RZ, RZ, UR36 ;  /* 0x00000024ff057e24 */ /* 0x004fc8000f8e00ff */
[----:B------:R2:W3:Y:S03]  /*7540*/  SYNCS.PHASECHK.TRANS64.TRYWAIT P0, [R5+URZ+0x36400], R10 ;  /* 0x0364000a050075a7 */ /* 0x0004e6000800017f */
[----:B---3--:R-:W-:Y:S05]  /*7550*/  @!P0 NANOSLEEP.SYNCS 0x989680 ;  /* 0x009896800000895d */ /* 0x008fea0003900000 */
[----:B------:R-:W3:Y:S02]  /*7560*/  @!P0 SYNCS.PHASECHK.TRANS64 P0, [R5+URZ+0x36400], R10 ;  /* 0x0364000a050085a7 */ /* 0x000ee4000800007f */
[----:B---3--:R-:W-:Y:S05]  /*7570*/  @!P0 BRA `(.L_x_261) ;  /* 0xfffffffc00ec8947 */ /* 0x008fea000383ffff */
[----:B------:R-:W-:Y:S05]  /*7580*/  BRA `(.L_x_260) ;  /* 0xffffff9400b47947 */ /* 0x000fea000383ffff */
.L_x_266:
[----:B---3--:R3:W4:Y:S02]  /*7590*/  SYNCS.PHASECHK.TRANS64.TRYWAIT P1, [R3+URZ+0x36410], R12 ;  /* 0x0364100c030075a7 */ /* 0x008724000802017f */
[----:B----4-:R-:W-:Y:S05]  /*75a0*/  @!P1 NANOSLEEP.SYNCS 0x989680 ;  /* 0x009896800000995d */ /* 0x010fea0003900000 */
[----:B------:R-:W4:Y:S02]  /*75b0*/  @!P1 SYNCS.PHASECHK.TRANS64 P1, [R3+URZ+0x36410], R12 ;  /* 0x0364100c030095a7 */ /* 0x000f24000802007f */
[----:B----4-:R-:W-:Y:S05]  /*75c0*/  @!P1 BRA `(.L_x_266) ;  /* 0xfffffffc00f09947 */ /* 0x010fea000383ffff */
[----:B------:R-:W-:Y:S05]  /*75d0*/  BRA `(.L_x_265) ;  /* 0xffffffa0003c7947 */ /* 0x000fea000383ffff */
.L_x_270:
[----:B-----5:R-:W-:-:S04]  /*75e0*/  IMAD.U32 R15, RZ, RZ, UR36 ;  /* 0x00000024ff0f7e24 */ /* 0x020fc8000f8e00ff */
[----:B------:R5:W1:Y:S03]  /*75f0*/  SYNCS.PHASECHK.TRANS64.TRYWAIT P1, [R15+URZ+0x36430], R14 ;  /* 0x0364300e0f0075a7 */ /* 0x000a66000802017f */
[----:B-1----:R-:W-:Y:S05]  /*7600*/  @!P1 NANOSLEEP.SYNCS 0x989680 ;  /* 0x009896800000995d */ /* 0x002fea0003900000 */
[----:B------:R-:W1:Y:S02]  /*7610*/  @!P1 SYNCS.PHASECHK.TRANS64 P1, [R15+URZ+0x36430], R14 ;  /* 0x0364300e0f0095a7 */ /* 0x000e64000802007f */
[----:B-1----:R-:W-:Y:S05]  /*7620*/  @!P1 BRA `(.L_x_270) ;  /* 0xfffffffc00ec9947 */ /* 0x002fea000383ffff */
[----:B------:R-:W-:Y:S05]  /*7630*/  BRA `(.L_x_269) ;  /* 0xffffffa400dc7947 */ /* 0x000fea000383ffff */
.L_x_313:
[----:B-1----:R1:W2:Y:S02]  /*7640*/  SYNCS.PHASECHK.TRANS64.TRYWAIT P1, [R0+URZ+0x36420], R10 ;  /* 0x0364200a000075a7 */ /* 0x0022a4000802017f */
[----:B--2---:R-:W-:Y:S05]  /*7650*/  @!P1 NANOSLEEP.SYNCS 0x989680 ;  /* 0x009896800000995d */ /* 0x004fea0003900000 */
[----:B------:R-:W2:Y:S02]  /*7660*/  @!P1 SYNCS.PHASECHK.TRANS64 P1, [R0+URZ+0x36420], R10 ;  /* 0x0364200a000095a7 */ /* 0x000ea4000802007f */
[----:B--2---:R-:W-:Y:S05]  /*7670*/  @!P1 BRA `(.L_x_313) ;  /* 0xfffffffc00f09947 */ /* 0x004fea000383ffff */
[----:B------:R-:W-:Y:S05]  /*7680*/  BRA `(.L_x_340) ;  /* 0xffffffe000147947 */ /* 0x000fea000383ffff */
.L_x_317:
[----:B-1----:R1:W2:Y:S02]  /*7690*/  SYNCS.PHASECHK.TRANS64.TRYWAIT P1, [R0+URZ+0x36438], R10 ;  /* 0x0364380a000075a7 */ /* 0x0022a4000802017f */
[----:B--2---:R-:W-:Y:S05]  /*76a0*/  @!P1 NANOSLEEP.SYNCS 0x989680 ;  /* 0x009896800000995d */ /* 0x004fea0003900000 */
[----:B------:R-:W2:Y:S02]  /*76b0*/  @!P1 SYNCS.PHASECHK.TRANS64 P1, [R0+URZ+0x36438], R10 ;  /* 0x0364380a000095a7 */ /* 0x000ea4000802007f */
[----:B--2---:R-:W-:Y:S05]  /*76c0*/  @!P1 BRA `(.L_x_317) ;  /* 0xfffffffc00f09947 */ /* 0x004fea000383ffff */
[----:B------:R-:W-:Y:S05]  /*76d0*/  BRA `(.L_x_341) ;  /* 0xffffffe400cc7947 */ /* 0x000fea000383ffff */
.L_x_319:
[----:B--2---:R2:W3:Y:S02]  /*76e0*/  SYNCS.PHASECHK.TRANS64.TRYWAIT P1, [R0+URZ+0x36428], R3 ;  /* 0x03642803000075a7 */ /* 0x0044e4000802017f */
[----:B---3--:R-:W-:Y:S05]  /*76f0*/  @!P1 NANOSLEEP.SYNCS 0x989680 ;  /* 0x009896800000995d */ /* 0x008fea0003900000 */
[----:B------:R-:W3:Y:S02]  /*7700*/  @!P1 SYNCS.PHASECHK.TRANS64 P1, [R0+URZ+0x36428], R3 ;  /* 0x03642803000095a7 */ /* 0x000ee4000802007f */
[----:B---3--:R-:W-:Y:S05]  /*7710*/  @!P1 BRA `(.L_x_319) ;  /* 0xfffffffc00f09947 */ /* 0x008fea000383ffff */
[----:B------:R-:W-:Y:S05]  /*7720*/  BRA `(.L_x_342) ;  /* 0xffffffe8008c7947 */ /* 0x000fea000383ffff */
.L_x_321:
[----:B--2---:R2:W3:Y:S02]  /*7730*/  SYNCS.PHASECHK.TRANS64.TRYWAIT P1, [R0+URZ+0x36438], R29 ;  /* 0x0364381d000075a7 */ /* 0x0044e4000802017f */
[----:B---3--:R-:W-:Y:S05]  /*7740*/  @!P1 NANOSLEEP.SYNCS 0x989680 ;  /* 0x009896800000995d */ /* 0x008fea0003900000 */
[----:B------:R-:W3:Y:S02]  /*7750*/  @!P1 SYNCS.PHASECHK.TRANS64 P1, [R0+URZ+0x36438], R29 ;  /* 0x0364381d000095a7 */ /* 0x000ee4000802007f */
[----:B---3--:R-:W-:Y:S05]  /*7760*/  @!P1 BRA `(.L_x_321) ;  /* 0xfffffffc00f09947 */ /* 0x008fea000383ffff */
[----:B------:R-:W-:Y:S05]  /*7770*/  BRA `(.L_x_343) ;  /* 0xffffffec001c7947 */ /* 0x000fea000383ffff */
.L_x_323:
[----:B------:R-:W-:-:S07]  /*7780*/  SHF.L.U32 R5, R12, 0x1f, RZ ;  /* 0x0000001f0c057819 */ /* 0x000fce00000006ff */
.L_x_344:
[----:B--2---:R2:W3:Y:S02]  /*7790*/  SYNCS.PHASECHK.TRANS64.TRYWAIT P1, [R0+URZ+0x36420], R5 ;  /* 0x03642005000075a7 */ /* 0x0044e4000802017f */
[----:B---3--:R-:W-:Y:S05]  /*77a0*/  @!P1 NANOSLEEP.SYNCS 0x989680 ;  /* 0x009896800000995d */ /* 0x008fea0003900000 */
[----:B------:R-:W3:Y:S02]  /*77b0*/  @!P1 SYNCS.PHASECHK.TRANS64 P1, [R0+URZ+0x36420], R5 ;  /* 0x03642005000095a7 */ /* 0x000ee4000802007f */
[----:B---3--:R-:W-:Y:S05]  /*77c0*/  @!P1 BRA `(.L_x_344) ;  /* 0xfffffffc00f09947 */ /* 0x008fea000383ffff */
[----:B------:R-:W-:Y:S05]  /*77d0*/  BRA `(.L_x_345) ;  /* 0xffffffec00bc7947 */ /* 0x000fea000383ffff */
.L_x_326:
[----:B--2---:R2:W3:Y:S02]  /*77e0*/  SYNCS.PHASECHK.TRANS64.TRYWAIT P1, [R0+URZ+0x36438], R10 ;  /* 0x0364380a000075a7 */ /* 0x0044e4000802017f */
[----:B---3--:R-:W-:Y:S05]  /*77f0*/  @!P1 NANOSLEEP.SYNCS 0x989680 ;  /* 0x009896800000995d */ /* 0x008fea0003900000 */
[----:B------:R-:W3:Y:S02]  /*7800*/  @!P1 SYNCS.PHASECHK.TRANS64 P1, [R0+URZ+0x36438], R10 ;  /* 0x0364380a000095a7 */ /* 0x000ee4000802007f */
[----:B---3--:R-:W-:Y:S05]  /*7810*/  @!P1 BRA `(.L_x_326) ;  /* 0xfffffffc00f09947 */ /* 0x008fea000383ffff */
[----:B------:R-:W-:Y:S05]  /*7820*/  BRA `(.L_x_346) ;  /* 0xfffffff000647947 */ /* 0x000fea000383ffff */
.L_x_328:
[----:B---3--:R3:W4:Y:S02]  /*7830*/  SYNCS.PHASECHK.TRANS64.TRYWAIT P1, [R0+URZ+0x36428], R5 ;  /* 0x03642805000075a7 */ /* 0x008724000802017f */
[----:B----4-:R-:W-:Y:S05]  /*7840*/  @!P1 NANOSLEEP.SYNCS 0x989680 ;  /* 0x009896800000995d */ /* 0x010fea0003900000 */
[----:B------:R-:W4:Y:S02]  /*7850*/  @!P1 SYNCS.PHASECHK.TRANS64 P1, [R0+URZ+0x36428], R5 ;  /* 0x03642805000095a7 */ /* 0x000f24000802007f */
[----:B----4-:R-:W-:Y:S05]  /*7860*/  @!P1 BRA `(.L_x_328) ;  /* 0xfffffffc00f09947 */ /* 0x010fea000383ffff */
[----:B------:R-:W-:Y:S05]  /*7870*/  BRA `(.L_x_347) ;  /* 0xfffffff4000c7947 */ /* 0x000fea000383ffff */
.L_x_330:
[----:B---3--:R3:W4:Y:S02]  /*7880*/  SYNCS.PHASECHK.TRANS64.TRYWAIT P1, [R0+URZ+0x36438], R3 ;  /* 0x03643803000075a7 */ /* 0x008724000802017f */
[----:B----4-:R-:W-:Y:S05]  /*7890*/  @!P1 NANOSLEEP.SYNCS 0x989680 ;  /* 0x009896800000995d */ /* 0x010fea0003900000 */
[----:B------:R-:W4:Y:S02]  /*78a0*/  @!P1 SYNCS.PHASECHK.TRANS64 P1, [R0+URZ+0x36438], R3 ;  /* 0x03643803000095a7 */ /* 0x000f24000802007f */
[----:B----4-:R-:W-:Y:S05]  /*78b0*/  @!P1 BRA `(.L_x_330) ;  /* 0xfffffffc00f09947 */ /* 0x010fea000383ffff */
[----:B------:R-:W-:Y:S05]  /*78c0*/  BRA `(.L_x_348) ;  /* 0xfffffff400a47947 */ /* 0x000fea000383ffff */
.L_x_332:
[----:B------:R-:W-:Y:S01]  /*78d0*/  BSSY B0, `(.L_x_349) ;  /* 0x0000006000007945 */ /* 0x000fe20003800000 */
[----:B------:R-:W-:-:S07]  /*78e0*/  IMAD.MOV.U32 R15, RZ, RZ, -0x1 ;  /* 0xffffffffff0f7424 */ /* 0x000fce00078e00ff */
[----:B-12---:R-:W-:Y:S05]  /*78f0*/  WARPSYNC.COLLECTIVE R15, `(.L_x_350) ;  /* 0x000000000f0c7348 */ /* 0x006fea0003c00000 */
[----:B------:R-:W-:Y:S02]  /*7900*/  ELECT P6, UR62, PT ;  /* 0x00000000003e782f */ /* 0x000fe400038c0000 */
[----:B------:R-:W-:Y:S01]  /*7910*/  MOV R14, UR62 ;  /* 0x0000003e000e7c02 */ /* 0x000fe20008000f00 */
[----:B-12---:R-:W-:Y:S10]  /*7920*/  ENDCOLLECTIVE ;  /* 0x000000000000791b */ /* 0x006ff40003800000 */
.L_x_350:
[----:B------:R-:W-:Y:S05]  /*7930*/  BSYNC B0 ;  /* 0x0000000000007941 */ /* 0x000fea0003800000 */
.L_x_349:
[----:B------:R-:W-:Y:S01]  /*7940*/  PLOP3.LUT P0, PT, P6, PT, PT, 0x80, 0x0 ;  /* 0x000000000000781c */ /* 0x000fe2000370f070 */
[----:B------:R-:W-:-:S12]  /*7950*/  BRA `(.L_x_351) ;  /* 0xfffffff800587947 */ /* 0x000fd8000383ffff */
.L_x_334:
[----:B-1----:R1:W2:Y:S02]  /*7960*/  SYNCS.PHASECHK.TRANS64.TRYWAIT P0, [R7+URZ], R0 ;  /* 0x00000000070075a7 */ /* 0x0022a4000800017f */
[----:B--2---:R-:W-:Y:S05]  /*7970*/  @!P0 NANOSLEEP.SYNCS 0x989680 ;  /* 0x009896800000895d */ /* 0x004fea0003900000 */
[----:B------:R-:W2:Y:S02]  /*7980*/  @!P0 SYNCS.PHASECHK.TRANS64 P0, [R7+URZ], R0 ;  /* 0x00000000070085a7 */ /* 0x000ea4000800007f */
[----:B--2---:R-:W-:Y:S05]  /*7990*/  @!P0 BRA `(.L_x_334) ;  /* 0xfffffffc00f08947 */ /* 0x004fea000383ffff */
[----:B------:R-:W-:Y:S05]  /*79a0*/  BRA `(.L_x_352) ;  /* 0xfffffff800947947 */ /* 0x000fea000383ffff */
.L_x_335:
[----:B--2---:R2:W3:Y:S02]  /*79b0*/  SYNCS.PHASECHK.TRANS64.TRYWAIT P0, [R3+URZ], R2 ;  /* 0x00000002030075a7 */ /* 0x0044e4000800017f */
[----:B---3--:R-:W-:Y:S05]  /*79c0*/  @!P0 NANOSLEEP.SYNCS 0x989680 ;  /* 0x009896800000895d */ /* 0x008fea0003900000 */
[----:B------:R-:W3:Y:S02]  /*79d0*/  @!P0 SYNCS.PHASECHK.TRANS64 P0, [R3+URZ], R2 ;  /* 0x00000002030085a7 */ /* 0x000ee4000800007f */
[----:B---3--:R-:W-:Y:S05]  /*79e0*/  @!P0 BRA `(.L_x_335) ;  /* 0xfffffffc00f08947 */ /* 0x008fea000383ffff */
[----:B------:R-:W-:Y:S05]  /*79f0*/  BRA `(.L_x_353) ;  /* 0xfffffff800887947 */ /* 0x000fea000383ffff */
.L_x_354:
        /* <DEDUP_REMOVED lines=16> */
.L_x_7651:


//--------------------- .text._ZN7cutlass13device_kernelIN5flash11enable_sm90INS1_16FlashAttnBwdSm90INS1_25CollectiveMainloopBwdSm90ILi2ELi1ELi1EN4cute5tupleIJNS5_1CILi1EEES8_S8_EEENS6_IJNS7_ILi64EEENS7_ILi96EEENS7_ILi192EEEEEENS_10bfloat16_tEfNS_4arch4Sm90ELb0ELb0ELb1ELb0ELb1ELb0ELb1ELb0ELi3ELi1ELi1ELi1ELb0EEENS1_24CollectiveEpilogueBwdGQAISD_fSG_Li384ELb0ELb1EEENS1_19SingleTileSchedulerILb0ELb0ELb0ELi96EEEEEEEEEvNT_6ParamsE --------------------------
	.section	.text._ZN7cutlass13device_kernelIN5flash11enable_sm90INS1_16FlashAttnBwdSm90INS1_25CollectiveMainloopBwdSm90ILi2ELi1ELi1EN4cute5tupleIJNS5_1CILi1EEES8_S8_EEENS6_IJNS7_ILi64EEENS7_ILi96EEENS7_ILi192EEEEEENS_10bfloat16_tEfNS_4arch4Sm90ELb0ELb0ELb1ELb0ELb1ELb0ELb1ELb0ELi3ELi1ELi1ELi1ELb0EEENS1_24CollectiveEpilogueBwdGQAISD_fSG_Li384ELb0ELb1EEENS1_19SingleTileSchedulerILb0ELb0ELb0ELi96EEEEEEEEEvNT_6ParamsE,"ax",@progbits
	.align	128
.text._ZN7cutlass13device_kernelIN5flash11enable_sm90INS1_16FlashAttnBwdSm90INS1_25CollectiveMainloopBwdSm90ILi2ELi1ELi1EN4cute5tupleIJNS5_1CILi1EEES8_S8_EEENS6_IJNS7_ILi64EEENS7_ILi96EEENS7_ILi192EEEEEENS_10bfloat16_tEfNS_4arch4Sm90ELb0ELb0ELb1ELb0ELb1ELb0ELb1ELb0ELi3ELi1ELi1ELi1ELb0EEENS1_24CollectiveEpilogueBwdGQAISD_fSG_Li384ELb0ELb1EEENS1_19SingleTileSchedulerILb0ELb0ELb0ELi96EEEEEEEEEvNT_6ParamsE:
        .type           _ZN7cutlass13device_kernelIN5flash11enable_sm90INS1_16FlashAttnBwdSm90INS1_25CollectiveMainloopBwdSm90ILi2ELi1ELi1EN4cute5tupleIJNS5_1CILi1EEES8_S8_EEENS6_IJNS7_ILi64EEENS7_ILi96EEENS7_ILi192EEEEEENS_10bfloat16_tEfNS_4arch4Sm90ELb0ELb0ELb1ELb0ELb1ELb0ELb1ELb0ELi3ELi1ELi1ELi1ELb0EEENS1_24CollectiveEpilogueBwdGQAISD_fSG_Li384ELb0ELb1EEENS1_19SingleTileSchedulerILb0ELb0ELb0ELi96EEEEEEEEEvNT_6ParamsE,@function
        .size           _ZN7cutlass13device_kernelIN5flash11enable_sm90INS1_16FlashAttnBwdSm90INS1_25CollectiveMainloopBwdSm90ILi2ELi1ELi1EN4cute5tupleIJNS5_1CILi1EEES8_S8_EEENS6_IJNS7_ILi64EEENS7_ILi96EEENS7_ILi192EEEEEENS_10bfloat16_tEfNS_4arch4Sm90ELb0ELb0ELb1ELb0ELb1ELb0ELb1ELb0ELi3ELi1ELi1ELi1ELb0EEENS1_24CollectiveEpilogueBwdGQAISD_fSG_Li384ELb0ELb1EEENS1_19SingleTileSchedulerILb0ELb0ELb0ELi96EEEEEEEEEvNT_6ParamsE,(.L_x_7652 - _ZN7cutlass13device_kernelIN5flash11enable_sm90INS1_16FlashAttnBwdSm90INS1_25CollectiveMainloopBwdSm90ILi2ELi1ELi1EN4cute5tupleIJNS5_1CILi1EEES8_S8_EEENS6_IJNS7_ILi64EEENS7_ILi96EEENS7_ILi192EEEEEENS_10bfloat16_tEfNS_4arch4Sm90ELb0ELb0ELb1ELb0ELb1ELb0ELb1ELb0ELi3ELi1ELi1ELi1ELb0EEENS1_24CollectiveEpilogueBwdGQAISD_fSG_Li384ELb0ELb1EEENS1_19SingleTileSchedulerILb0ELb0ELb0ELi96EEEEEEEEEvNT_6ParamsE)
        .other          _ZN7cutlass13device_kernelIN5flash11enable_sm90INS1_16FlashAttnBwdSm90INS1_25CollectiveMainloopBwdSm90ILi2ELi1ELi1EN4cute5tupleIJNS5_1CILi1EEES8_S8_EEENS6_IJNS7_ILi64EEENS7_ILi96EEENS7_ILi192EEEEEENS_10bfloat16_tEfNS_4arch4Sm90ELb0ELb0ELb1ELb0ELb1ELb0ELb1ELb0ELi3ELi1ELi1ELi1ELb0EEENS1_24CollectiveEpilogueBwdGQAISD_fSG_Li384ELb0ELb1EEENS1_19SingleTileSchedulerILb0ELb0ELb0ELi96EEEEEEEEEvNT_6ParamsE,@"STO_CUDA_ENTRY STV_DEFAULT"
_ZN7cutlass13device_kernelIN5flash11enable_sm90INS1_16FlashAttnBwdSm90INS1_25CollectiveMainloopBwdSm90ILi2ELi1ELi1EN4cute5tupleIJNS5_1CILi1EEES8_S8_EEENS6_IJNS7_ILi64EEENS7_ILi96EEENS7_ILi192EEEEEENS_10bfloat16_tEfNS_4arch4Sm90ELb0ELb0ELb1ELb0ELb1ELb0ELb1ELb0ELi3ELi1ELi1ELi1ELb0EEENS1_24CollectiveEpilogueBwdGQAISD_fSG_Li384ELb0ELb1EEENS1_19SingleTileSchedulerILb0ELb0ELb0ELi96EEEEEEEEEvNT_6ParamsE:
        /* <DEDUP_REMOVED lines=22> */
.L_x_356:
[----:B------:R-:W-:Y:S05]  /*0160*/  BSYNC B0 ;  /* 0x0000000000007941 */ /* 0x000fea0003800000 */
.L_x_355:
        /* <DEDUP_REMOVED lines=34> */
.L_x_357:
        /* <DEDUP_REMOVED lines=20> */
.L_x_358:
[----:B---3--:R-:W-:Y:S01]  /*04d0*/  ISETP.NE.AND P0, PT, R2, RZ, PT ;  /* 0x000000ff0200720c */ /* 0x008fe20003f05270 */
[----:B------:R-:W-:Y:S01]  /*04e0*/  IMAD.MOV.U32 R18, RZ, RZ, 0x1 ;  /* 0x00000001ff127424 */ /* 0x000fe200078e00ff */
[----:B------:R-:W-:Y:S01]  /*04f0*/  NOP ;  /* 0x0000000000007918 */ /* 0x000fe20000000000 */
[----:B------:R-:W-:Y:S01]  /*0500*/  ULDC.64 UR38, c[0x0][0x208] ;  /* 0x0000820000267ab9 */ /* 0x000fe20000000a00 */
[----:B------:R-:W-:Y:S02]  /*0510*/  BSSY B6, `(.L_x_359) ;  /* 0x00007bc000067945 */ /* 0x000fe40003800000 */
[----:B------:R-:W-:Y:S01]  /*0520*/  SEL R18, R18, 0x2, !P0 ;  /* 0x0000000212127807 */ /* 0x000fe20004000000 */
[----:B-12-4-:R-:W-:Y:S06]  /*0530*/  BAR.SYNC.DEFER_BLOCKING 0x0 ;  /* 0x0000000000007b1d */ /* 0x016fec0000010000 */
[----:B------:R-:W-:Y:S05]  /*0540*/  @!P0 BRA `(.L_x_360) ;  /* 0x0000004000c48947 */ /* 0x000fea0003800000 */
.L_x_361:
        /* <DEDUP_REMOVED lines=37> */
.L_x_364:
        /* <DEDUP_REMOVED lines=15> */
.L_x_363:
        /* <DEDUP_REMOVED lines=20> */
.L_x_366:
        /* <DEDUP_REMOVED lines=15> */
.L_x_365:
        /* <DEDUP_REMOVED lines=8> */
.L_x_475:
        /* <DEDUP_REMOVED lines=19> */
.L_x_368:
        /* <DEDUP_REMOVED lines=156> */
.L_x_381:
[----:B------:R-:W-:-:S13]  /*1630*/  ISETP.NE.AND P0, PT, R8, 0x3, PT ;  /* 0x000000030800780c */ /* 0x000fda0003f05270 */
[----:B---3--:R-:W-:Y:S05]  /*1640*/  @!P0 BRA `(.L_x_371) ;  /* 0x0000000000048947 */ /* 0x008fea0003800000 */
[----:B------:R-:W-:Y:S01]  /*1650*/  BPT.TRAP 0x1 ;  /* 0x000000040000795c */ /* 0x000fe20000300000 */
.L_x_371:
[----:B------:R-:W-:Y:S02]  /*1660*/  LEA R3, R2, UR36, 0x3 ;  /* 0x0000002402037c11 */ /* 0x000fe4000f8e18ff */
[----:B------:R-:W-:-:S04]  /*1670*/  SHF.L.U32 R12, R7, 0x1f, RZ ;  /* 0x0000001f070c7819 */ /* 0x000fc800000006ff */
[----:B------:R2:W3:Y:S01]  /*1680*/  SYNCS.PHASECHK.TRANS64.TRYWAIT P1, [R3+URZ+0x36410], R12 ;  /* 0x0364100c030075a7 */ /* 0x0004e2000802017f */
[----:B------:R-:W-:Y:S05]  /*1690*/  @!P0 BRA `(.L_x_372) ;  /* 0x0000000000048947 */ /* 0x000fea0003800000 */
[----:B------:R-:W-:Y:S01]  /*16a0*/  BPT.TRAP 0x1 ;  /* 0x000000040000795c */ /* 0x000fe20000300000 */
.L_x_372:
[----:B---3--:R-:W-:Y:S05]  /*16b0*/  @P1 BRA `(.L_x_373) ;  /* 0x0000000000081947 */ /* 0x008fea0003800000 */
[----:B------:R-:W3:Y:S02]  /*16c0*/  SYNCS.PHASECHK.TRANS64.TRYWAIT P1, [R3+URZ+0x36410], R12 ;  /* 0x0364100c030075a7 */ /* 0x000ee4000802017f */
[----:B---3--:R-:W-:Y:S05]  /*16d0*/  @!P1 BRA `(.L_x_374) ;  /* 0x0000006800bc9947 */ /* 0x008fea0003800000 */
.L_x_373:
        /* <DEDUP_REMOVED lines=103> */
.L_x_375:
[----:B--2---:R-:W-:-:S04]  /*1d50*/  SHF.L.U32 R14, R6, 0x1f, RZ ;  /* 0x0000001f060e7819 */ /* 0x004fc800000006ff */
[----:B------:R2:W1:Y:S01]  /*1d60*/  SYNCS.PHASECHK.TRANS64.TRYWAIT P1, [UR36+0x36430], R14 ;  /* 0x0364300eff0075a7 */ /* 0x0004620008020164 */
[----:B------:R-:W-:Y:S05]  /*1d70*/  @!P0 BRA `(.L_x_376) ;  /* 0x0000000000048947 */ /* 0x000fea0003800000 */
[----:B------:R-:W-:Y:S01]  /*1d80*/  BPT.TRAP 0x1 ;  /* 0x000000040000795c */ /* 0x000fe20000300000 */
.L_x_376:
[----:B-1----:R-:W-:Y:S05]  /*1d90*/  @P1 BRA `(.L_x_377) ;  /* 0x0000000000081947 */ /* 0x002fea0003800000 */
[----:B------:R-:W1:Y:S02]  /*1da0*/  SYNCS.PHASECHK.TRANS64.TRYWAIT P1, [UR36+0x36430], R14 ;  /* 0x0364300eff0075a7 */ /* 0x000e640008020164 */
[----:B-1----:R-:W-:Y:S05]  /*1db0*/  @!P1 BRA `(.L_x_378) ;  /* 0x0000006400189947 */ /* 0x002fea0003800000 */
.L_x_377:
        /* <DEDUP_REMOVED lines=18> */
[----:B--2---:R-:W-:Y:S01]  /*1ee0*/  FMUL.FTZ R14, R136, UR7 ;  /* 0x00000007880e7c20 */ /* 0x004fe20008410000 */
[----:B------:R-:W-:Y:S01]  /*1ef0*/  UMOV UR10, UR6 ;  /* 0x00000006000a7c82 */ /* 0x000fe20008000000 */
[----:B------:R-:W-:Y:S01]  /*1f00*/  FMUL.FTZ R15, R137, UR7 ;  /* 0x00000007890f7c20 */ /* 0x000fe20008410000 */
[----:B------:R-:W-:Y:S01]  /*1f10*/  HGMMA.64x32x16.F32.BF16 R120, gdesc[UR8], RZ, !UPT, gsb0 ;  /* 0x00600000087879f0 */ /* 0x000fe2000c0018ff */
[----:B------:R-:W-:Y:S01]  /*1f20*/  UIADD3 UR10, UR6, 0x2, URZ ;  /* 0x00000002060a7890 */ /* 0x000fe2000fffe03f */
[----:B------:R-:W-:Y:S01]  /*1f30*/  FMUL.FTZ R137, R141, UR7 ;  /* 0x000000078d897c20 */ /* 0x000fe20008410000 */
[----:B------:R-:W-:Y:S01]  /*1f40*/  UIADD3 UR8, UR4, 0x2, URZ ;  /* 0x0000000204087890 */ /* 0x000fe2000fffe03f */
[----:B------:R-:W1:Y:S01]  /*1f50*/  MUFU.TANH R14, R14 ;  /* 0x0000000e000e7308 */ /* 0x000e620000002400 */
        /* <DEDUP_REMOVED lines=15> */
[----:B------:R-:W2:Y:S01]  /*2050*/  MUFU.TANH R136, R136 ;  /* 0x0000008800887308 */ /* 0x000ea20000002400 */
[----:B-1----:R-:W-:-:S07]  /*2060*/  FSEL R139, R14, -INF , P3 ;  /* 0xff8000000e8b7808 */ /* 0x002fce0001800000 */
[----:B------:R-:W-:Y:S08]  /*2070*/  MUFU.TANH R138, R138 ;  /* 0x0000008a008a7308 */ /* 0x000ff00000002400 */
[----:B------:R-:W-:Y:S01]  /*2080*/  MUFU.TANH R137, R137 ;  /* 0x0000008900897308 */ /* 0x000fe20000002400 */
[----:B--2---:R-:W-:-:S07]  /*2090*/  FSEL R149, R136, -INF , P5 ;  /* 0xff80000088957808 */ /* 0x004fce0002800000 */
[----:B------:R-:W1:Y:S08]  /*20a0*/  MUFU.TANH R18, R18 ;  /* 0x0000001200127308 */ /* 0x000e700000002400 */
[----:B------:R-:W-:Y:S01]  /*20b0*/  MUFU.TANH R19, R19 ;  /* 0x0000001300137308 */ /* 0x000fe20000002400 */
[----:B------:R-:W-:Y:S02]  /*20c0*/  WARPGROUP.DEPBAR.LE gsb0, 0x0 ;  /* 0x00008000000079c5 */ /* 0x000fe40000010000 */
[----:B------:R-:W-:-:S05]  /*20d0*/  WARPGROUP.ARRIVE ;  /* 0x00000000000079c5 */ /* 0x000fca0000000000 */
[----:B------:R-:W-:Y:S01]  /*20e0*/  MUFU.TANH R20, R20 ;  /* 0x0000001400147308 */ /* 0x000fe20000002400 */
[C---:B-1----:R-:W-:Y:S01]  /*20f0*/  FSEL R148, R18.reuse, -INF , P3 ;  /* 0xff80000012947808 */ /* 0x042fe20001800000 */
        /* <DEDUP_REMOVED lines=81> */
[----:B------:R-:W1:Y:S01]  /*2610*/  MUFU.EX2 R147, R147 ;  /* 0x0000009300937308 */ /* 0x000e620000000800 */
        /* <DEDUP_REMOVED lines=10> */
[----:B------:R-:W2:Y:S04]  /*26c0*/  LDS R143, [R141+0x30200] ;  /* 0x030200008d8f7984 */ /* 0x000ea80000000800 */
[----:B------:R-:W3:Y:S01]  /*26d0*/  LDS R141, [R141+0x30220] ;  /* 0x030220008d8d7984 */ /* 0x000ee20000000800 */
[--C-:B--2---:R-:W-:Y:S01]  /*26e0*/  FADD.FTZ R144, R121, -R143.reuse ;  /* 0x8000008f79907221 */ /* 0x104fe20000010000 */
[--C-:B------:R-:W-:Y:S01]  /*26f0*/  FADD.FTZ R139, R120, -R143.reuse ;  /* 0x8000008f788b7221 */ /* 0x100fe20000010000 */
[----:B------:R-:W-:Y:S01]  /*2700*/  FFMA.FTZ R121, -R15, R15, 1 ;  /* 0x3f8000000f797423 */ /* 0x000fe2000001010f */
[----:B------:R-:W-:Y:S01]  /*2710*/  FFMA.FTZ R120, -R14, R14, 1 ;  /* 0x3f8000000e787423 */ /* 0x000fe2000001010e */
[----:B-1----:R-:W-:Y:S01]  /*2720*/  FMUL.FTZ R144, R147, R144 ;  /* 0x0000009093907220 */ /* 0x002fe20000410000 */
        /* <DEDUP_REMOVED lines=8> */
[----:B------:R-:W1:Y:S01]  /*27b0*/  MUFU.EX2 R14, R14 ;  /* 0x0000000e000e7308 */ /* 0x000e620000000800 */
[----:B------:R-:W-:Y:S01]  /*27c0*/  FSEL R15, R137, -INF , P1 ;  /* 0xff800000890f7808 */ /* 0x000fe20000800000 */
[--C-:B------:R-:W-:Y:S01]  /*27d0*/  FADD.FTZ R149, R128, -R143.reuse ;  /* 0x8000008f80957221 */ /* 0x100fe20000010000 */
[----:B------:R-:W-:Y:S01]  /*27e0*/  FMUL.FTZ R120, R120, R139 ;  /* 0x0000008b78787220 */ /* 0x000fe20000410000 */
[----:B------:R-:W-:Y:S01]  /*27f0*/  FMUL.FTZ R139, R150, UR7 ;  /* 0x00000007968b7c20 */ /* 0x000fe20008410000 */
[----:B------:R-:W-:Y:S01]  /*2800*/  FADD.FTZ R150, R125, -R143 ;  /* 0x8000008f7d967221 */ /* 0x000fe20000010000 */
[--C-:B------:R-:W-:Y:S01]  /*2810*/  FFMA.FTZ R15, R15, UR4, -R12.reuse ;  /* 0x000000040f0f7c23 */ /* 0x100fe2000801080c */
[----:B------:R-:W-:Y:S01]  /*2820*/  FFMA.FTZ R128, -R138, R138, 1 ;  /* 0x3f8000008a807423 */ /* 0x000fe2000001018a */
[----:B------:R-:W2:Y:S01]  /*2830*/  MUFU.EX2 R136, R136 ;  /* 0x0000008800887308 */ /* 0x000ea20000000800 */
        /* <DEDUP_REMOVED lines=8> */
[----:B-1----:R-:W-:Y:S01]  /*28c0*/  FMUL.FTZ R151, R14, R151 ;  /* 0x000000970e977220 */ /* 0x002fe20000410000 */
[----:B------:R-:W-:Y:S01]  /*28d0*/  ISETP.GT.AND P5, PT, R0, 0x19, PT ;  /* 0x000000190000780c */ /* 0x000fe20003fa4270 */
[----:B------:R-:W-:Y:S01]  /*28e0*/  FADD.FTZ R133, R133, -R143 ;  /* 0x8000008f85857221 */ /* 0x000fe20000010000 */
[----:B------:R-:W-:Y:S01]  /*28f0*/  FSEL R153, R140, -INF , P4 ;  /* 0xff8000008c997808 */ /* 0x000fe20002000000 */
[----:B------:R-:W-:Y:S01]  /*2900*/  FMUL.FTZ R124, R124, R151 ;  /* 0x000000977c7c7220 */ /* 0x000fe20000410000 */
[----:B------:R-:W-:Y:S01]  /*2910*/  FFMA.FTZ R140, -R140, R140, 1 ;  /* 0x3f8000008c8c7423 */ /* 0x000fe2000001018c */
[----:B---3--:R-:W-:Y:S01]  /*2920*/  FADD.FTZ R122, R122, -R141 ;  /* 0x8000008d7a7a7221 */ /* 0x008fe20000010000 */
[----:B------:R-:W1:Y:S01]  /*2930*/  MUFU.TANH R139, R139 ;  /* 0x0000008b008b7308 */ /* 0x000e620000002400 */
[----:B--2---:R-:W-:Y:S01]  /*2940*/  FMUL.FTZ R151, R136, R149 ;  /* 0x0000009588977220 */ /* 0x004fe20000410000 */
[--C-:B------:R-:W-:Y:S01]  /*2950*/  FFMA.FTZ R149, R148, UR4, -R13.reuse ;  /* 0x0000000494957c23 */ /* 0x100fe2000801080d */
[----:B------:R-:W-:Y:S01]  /*2960*/  FFMA.FTZ R148, R138, UR4, -R13 ;  /* 0x000000048a947c23 */ /* 0x000fe2000801080d */
[--C-:B------:R-:W-:Y:S01]  /*2970*/  FFMA.FTZ R152, R153, UR4, -R12.reuse ;  /* 0x0000000499987c23 */ /* 0x100fe2000801080c */
[----:B------:R-:W-:Y:S01]  /*2980*/  FMUL.FTZ R128, R128, R151 ;  /* 0x0000009780807220 */ /* 0x000fe20000410000 */
[----:B------:R-:W-:Y:S01]  /*2990*/  FSEL R151, R142, -INF , P3 ;  /* 0xff8000008e977808 */ /* 0x000fe20001800000 */
[--C-:B------:R-:W-:Y:S01]  /*29a0*/  FADD.FTZ R127, R127, -R141.reuse ;  /* 0x8000008d7f7f7221 */ /* 0x100fe20000010000 */
[----:B------:R-:W2:Y:S01]  /*29b0*/  MUFU.TANH R144, R144 ;  /* 0x0000009000907308 */ /* 0x000ea20000002400 */
        /* <DEDUP_REMOVED lines=13> */
[----:B-1----:R-:W-:Y:S01]  /*2a90*/  FSEL R153, R139, -INF , P4 ;  /* 0xff8000008b997808 */ /* 0x002fe20002000000 */
[----:B------:R-:W-:Y:S01]  /*2aa0*/  FADD.FTZ R134, R134, -R141 ;  /* 0x8000008d86867221 */ /* 0x000fe20000010000 */
[----:B------:R1:W3:Y:S01]  /*2ab0*/  MUFU.EX2 R142, R152 ;  /* 0x00000098008e7308 */ /* 0x0002e20000000800 */
[C---:B--2---:R-:W-:Y:S01]  /*2ac0*/  FSEL R155, R144.reuse, -INF , P5 ;  /* 0xff800000909b7808 */ /* 0x044fe20002800000 */
[--C-:B------:R-:W-:Y:S01]  /*2ad0*/  FFMA.FTZ R151, R151, UR4, -R13.reuse ;  /* 0x0000000497977c23 */ /* 0x100fe2000801080d */
[----:B------:R-:W-:Y:S01]  /*2ae0*/  FFMA.FTZ R153, R153, UR4, -R13 ;  /* 0x0000000499997c23 */ /* 0x000fe2000801080d */
[----:B------:R-:W-:Y:S01]  /*2af0*/  FADD.FTZ R135, R135, -R141 ;  /* 0x8000008d87877221 */ /* 0x000fe20000010000 */
[----:B------:R-:W-:Y:S01]  /*2b00*/  FFMA.FTZ R21, -R21, R21, 1 ;  /* 0x3f80000015157423 */ /* 0x000fe20000010115 */
[----:B------:R-:W-:Y:S01]  /*2b10*/  FFMA.FTZ R155, R155, UR4, -R13 ;  /* 0x000000049b9b7c23 */ /* 0x000fe2000801080d */
[----:B------:R-:W-:Y:S01]  /*2b20*/  FFMA.FTZ R145, -R145, R145, 1 ;  /* 0x3f80000091917423 */ /* 0x000fe20000010191 */
[----:B------:R-:W2:Y:S01]  /*2b30*/  MUFU.EX2 R154, R154 ;  /* 0x0000009a009a7308 */ /* 0x000ea20000000800 */
[----:B-1----:R-:W-:Y:S01]  /*2b40*/  FSEL R152, R23, -INF , P3 ;  /* 0xff80000017987808 */ /* 0x002fe20001800000 */
[----:B------:R-:W-:Y:S01]  /*2b50*/  FFMA.FTZ R139, -R139, R139, 1 ;  /* 0x3f8000008b8b7423 */ /* 0x000fe2000001018b */
[----:B------:R-:W-:Y:S01]  /*2b60*/  FFMA.FTZ R144, -R144, R144, 1 ;  /* 0x3f80000090907423 */ /* 0x000fe20000010190 */
[----:B------:R-:W-:-:S02]  /*2b70*/  UMOV UR7, 0x80000020 ;  /* 0x8000002000077882 */ /* 0x000fc40000000000 */
[----:B------:R-:W-:Y:S01]  /*2b80*/  FFMA.FTZ R152, R152, UR4, -R13 ;  /* 0x0000000498987c23 */ /* 0x000fe2000801080d */
[----:B------:R-:W-:Y:S01]  /*2b90*/  USHF.R.U32.HI UR4, URZ, 0x4, UR37 ;  /* 0x000000043f047899 */ /* 0x000fe20008011625 */
[----:B------:R-:W1:Y:S01]  /*2ba0*/  MUFU.EX2 R138, R138 ;  /* 0x0000008a008a7308 */ /* 0x000e620000000800 */
[----:B---3--:R-:W-:Y:S02]  /*2bb0*/  FMUL.FTZ R143, R142, R132 ;  /* 0x000000848e8f7220 */ /* 0x008fe40000410000 */
[----:B------:R-:W-:-:S04]  /*2bc0*/  ULOP3.LUT UR4, UR4, 0x3fff, URZ, 0xc0, !UPT ;  /* 0x00003fff04047892 */ /* 0x000fc8000f8ec03f */
[----:B------:R-:W-:Y:S01]  /*2bd0*/  ULOP3.LUT UR9, UR4, 0x1000000, URZ, 0xfc, !UPT ;  /* 0x0100000004097892 */ /* 0x000fe2000f8efc3f */
[----:B------:R-:W3:Y:S01]  /*2be0*/  MUFU.EX2 R149, R149 ;  /* 0x0000009500957308 */ /* 0x000ee20000000800 */
[----:B--2---:R-:W-:Y:S01]  /*2bf0*/  FMUL.FTZ R132, R154, R133 ;  /* 0x000000859a847220 */ /* 0x004fe20000410000 */
[----:B------:R-:W-:Y:S01]  /*2c00*/  FMUL.FTZ R133, R140, R143 ;  /* 0x0000008f8c857220 */ /* 0x000fe20000410000 */
[----:B------:R-:W-:Y:S02]  /*2c10*/  UMOV UR4, UR8 ;  /* 0x0000000800047c82 */ /* 0x000fe40008000000 */
[----:B------:R-:W-:Y:S01]  /*2c20*/  FMUL.FTZ R132, R145, R132 ;  /* 0x0000008491847220 */ /* 0x000fe20000410000 */
[----:B------:R-:W-:Y:S02]  /*2c30*/  UMOV UR6, UR9 ;  /* 0x0000000900067c82 */ /* 0x000fe40008000000 */
[----:B------:R-:W-:Y:S01]  /*2c40*/  MUFU.EX2 R148, R148 ;  /* 0x0000009400947308 */ /* 0x000fe20000000800 */
[----:B-1----:R-:W-:-:S04]  /*2c50*/  FMUL.FTZ R129, R138, R129 ;  /* 0x000000818a817220 */ /* 0x002fc80000410000 */
[----:B------:R-:W-:Y:S01]  /*2c60*/  FMUL.FTZ R129, R12, R129 ;  /* 0x000000810c817220 */ /* 0x000fe20000410000 */
[----:B------:R-:W-:Y:S02]  /*2c70*/  F2FP.BF16.F32.PACK_AB R12, R147, R146 ;  /* 0x00000092930c723e */ /* 0x000fe400000010ff */
[----:B------:R-:W1:Y:S01]  /*2c80*/  MUFU.EX2 R150, R150 ;  /* 0x0000009600967308 */ /* 0x000e620000000800 */
[----:B---3--:R-:W-:Y:S01]  /*2c90*/  F2FP.BF16.F32.PACK_AB R13, R149, R137 ;  /* 0x00000089950d723e */ /* 0x008fe200000010ff */
[----:B------:R-:W-:Y:S01]  /*2ca0*/  FMUL.FTZ R137, R137, R122 ;  /* 0x0000007a89897220 */ /* 0x000fe20000410000 */
[----:B------:R-:W-:Y:S01]  /*2cb0*/  FFMA.FTZ R122, -R19, R19, 1 ;  /* 0x3f800000137a7423 */ /* 0x000fe20000010113 */
[----:B------:R-:W-:Y:S01]  /*2cc0*/  FFMA.FTZ R19, -R20, R20, 1 ;  /* 0x3f80000014137423 */ /* 0x000fe20000010114 */
[----:B------:R-:W-:Y:S01]  /*2cd0*/  F2FP.BF16.F32.PACK_AB R20, R129, R128 ;  /* 0x000000808114723e */ /* 0x000fe200000010ff */
[----:B------:R-:W-:Y:S02]  /*2ce0*/  FMUL.FTZ R18, R18, R137 ;  /* 0x0000008912127220 */ /* 0x000fe40000410000 */
[----:B------:R-:W2:Y:S08]  /*2cf0*/  MUFU.EX2 R151, R151 ;  /* 0x0000009700977308 */ /* 0x000eb00000000800 */
[----:B------:R-:W3:Y:S01]  /*2d00*/  MUFU.EX2 R152, R152 ;  /* 0x0000009800987308 */ /* 0x000ee20000000800 */
[C---:B-1----:R-:W-:Y:S01]  /*2d10*/  F2FP.BF16.F32.PACK_AB R15, R150.reuse, R148 ;  /* 0x00000094960f723e */ /* 0x042fe200000010ff */
[----:B------:R-:W-:Y:S01]  /*2d20*/  BAR.SYNC.DEFER_BLOCKING 0x9, 0x180 ;  /* 0x0246000000007b1d */ /* 0x000fe20000010000 */
[----:B------:R-:W-:-:S04]  /*2d30*/  FMUL.FTZ R150, R150, R127 ;  /* 0x0000007f96967220 */ /* 0x000fc80000410000 */
[----:B------:R-:W-:Y:S01]  /*2d40*/  FMUL.FTZ R21, R21, R150 ;  /* 0x0000009615157220 */ /* 0x000fe20000410000 */
[----:B------:R-:W1:Y:S01]  /*2d50*/  MUFU.EX2 R153, R153 ;  /* 0x0000009900997308 */ /* 0x000e620000000800 */
[----:B--2---:R-:W-:-:S07]  /*2d60*/  FMUL.FTZ R130, R151, R130 ;  /* 0x0000008297827220 */ /* 0x004fce0000410000 */
[----:B------:R-:W2:Y:S01]  /*2d70*/  MUFU.EX2 R140, R155 ;  /* 0x0000009b008c7308 */ /* 0x000ea20000000800 */
[----:B---3--:R-:W-:Y:S01]  /*2d80*/  FMUL.FTZ R131, R152, R131 ;  /* 0x0000008398837220 */ /* 0x008fe20000410000 */
[----:B-1----:R-:W-:Y:S01]  /*2d90*/  FMUL.FTZ R134, R153, R134 ;  /* 0x0000008699867220 */ /* 0x002fe20000410000 */
[----:B------:R1:W-:Y:S01]  /*2da0*/  STSM.16.M88.4 [R9+0x30400], R12 ;  /* 0x0304000c09007844 */ /* 0x0003e20000000200 */
[----:B--2---:R-:W-:-:S04]  /*2db0*/  FMUL.FTZ R135, R140, R135 ;  /* 0x000000878c877220 */ /* 0x004fc80000410000 */
[----:B------:R-:W-:Y:S01]  /*2dc0*/  FMUL.FTZ R144, R144, R135 ;  /* 0x0000008790907220 */ /* 0x000fe20000410000 */
[--C-:B-1----:R-:W-:Y:S01]  /*2dd0*/  FADD.FTZ R12, R123, -R141.reuse ;  /* 0x8000008d7b0c7221 */ /* 0x102fe20000010000 */
        /* <DEDUP_REMOVED lines=18> */
[----:B--2---:R-:W2:Y:S01]  /*2f00*/  FENCE.VIEW.ASYNC.S ;  /* 0x00000000000073c6 */ /* 0x004ea20000000000 */
[----:B-1----:R-:W-:Y:S01]  /*2f10*/  FFMA.FTZ R12, -R23, R23, 1 ;  /* 0x3f800000170c7423 */ /* 0x002fe20000010117 */
[----:B------:R-:W-:Y:S01]  /*2f20*/  FMUL.FTZ R23, R139, R134 ;  /* 0x000000868b177220 */ /* 0x000fe20000410000 */
[----:B------:R-:W-:-:S02]  /*2f30*/  F2FP.BF16.F32.PACK_AB R14, R125, R124 ;  /* 0x0000007c7d0e723e */ /* 0x000fc400000010ff */
[----:B------:R-:W-:Y:S01]  /*2f40*/  FMUL.FTZ R122, R12, R131 ;  /* 0x000000830c7a7220 */ /* 0x000fe20000410000 */
[----:B------:R-:W-:Y:S02]  /*2f50*/  F2FP.BF16.F32.PACK_AB R12, R121, R120 ;  /* 0x00000078790c723e */ /* 0x000fe400000010ff */
[----:B------:R-:W-:Y:S02]  /*2f60*/  F2FP.BF16.F32.PACK_AB R13, R149, R18 ;  /* 0x00000012950d723e */ /* 0x000fe400000010ff */
[----:B------:R-:W-:Y:S02]  /*2f70*/  F2FP.BF16.F32.PACK_AB R15, R21, R148 ;  /* 0x00000094150f723e */ /* 0x000fe400000010ff */
        /* <DEDUP_REMOVED lines=85> */
.L_x_379:
        /* <DEDUP_REMOVED lines=62> */
.L_x_380:
        /* <DEDUP_REMOVED lines=12> */
.L_x_370:
[----:B--2---:R-:W2:Y:S01]  /*3970*/  LDC R10, c[0x0][0x850] ;  /* 0x00021400ff0a7b82 */ /* 0x004ea20000000800 */
[----:B------:R-:W4:Y:S01]  /*3980*/  S2R R9, SR_CTAID.Y ;  /* 0x0000000000097919 */ /* 0x000f220000002600 */
[----:B------:R-:W-:Y:S01]  /*3990*/  ULDC.64 UR4, c[0x0][0x818] ;  /* 0x0002060000047ab9 */ /* 0x000fe20000000a00 */
[----:B------:R-:W-:Y:S01]  /*39a0*/  ULDC.64 UR6, c[0x0][0x840] ;  /* 0x0002100000067ab9 */ /* 0x000fe20000000a00 */
[----:B-1----:R-:W-:Y:S01]  /*39b0*/  IMAD R16, R16, 0x1800, R17 ;  /* 0x0000180010107824 */ /* 0x002fe200078e0211 */
[----:B------:R-:W1:Y:S01]  /*39c0*/  S2R R8, SR_CTAID.X ;  /* 0x0000000000087919 */ /* 0x000e620000002500 */
[----:B------:R-:W5:Y:S03]  /*39d0*/  S2R R7, SR_CTAID.Z ;  /* 0x0000000000077919 */ /* 0x000f660000002700 */
[----:B------:R-:W-:Y:S02]  /*39e0*/  LEA R16, R16, UR36, 0x2 ;  /* 0x0000002410107c11 */ /* 0x000fe4000f8e10ff */
[----:B--2---:R-:W-:Y:S01]  /*39f0*/  ISETP.NE.AND P0, PT, R10, 0x1, PT ;  /* 0x000000010a00780c */ /* 0x004fe20003f05270 */
[----:B----4-:R-:W-:-:S12]  /*3a00*/  IMAD.MOV.U32 R6, RZ, RZ, R9 ;  /* 0x000000ffff067224 */ /* 0x010fd800078e0009 */
[----:B------:R-:W2:Y:S01]  /*3a10*/  @P0 LDC R0, c[0x0][0x854] ;  /* 0x00021500ff000b82 */ /* 0x000ea20000000800 */
[----:B-1----:R-:W-:-:S05]  /*3a20*/  IMAD R4, R8, 0x4800, RZ ;  /* 0x0000480008047824 */ /* 0x002fca00078e02ff */
[----:B------:R-:W-:Y:S02]  /*3a30*/  SHF.R.S32.HI R5, RZ, 0x1f, R4 ;  /* 0x0000001fff057819 */ /* 0x000fe40000011404 */
[----:B---3--:R-:W1:Y:S01]  /*3a40*/  @P0 LDC R3, c[0x0][0x858] ;  /* 0x00021600ff030b82 */ /* 0x008e620000000800 */
[----:B--2---:R-:W-:-:S05]  /*3a50*/  @P0 IMAD.HI.U32 R0, R9, R0, RZ ;  /* 0x0000000009000227 */ /* 0x004fca00078e00ff */
[----:B-1----:R-:W-:-:S04]  /*3a60*/  @P0 SHF.R.U32.HI R6, RZ, R3, R0 ;  /* 0x00000003ff060219 */ /* 0x002fc80000011600 */
[----:B------:R-:W-:Y:S01]  /*3a70*/  SHF.R.S32.HI R0, RZ, 0x1f, R6 ;  /* 0x0000001fff007819 */ /* 0x000fe20000011406 */
[----:B------:R-:W-:-:S04]  /*3a80*/  IMAD.WIDE.U32 R2, R6, UR4, R4 ;  /* 0x0000000406027c25 */ /* 0x000fc8000f8e0004 */
[C---:B------:R-:W-:Y:S02]  /*3a90*/  IMAD R11, R0.reuse, UR4, RZ ;  /* 0x00000004000b7c24 */ /* 0x040fe4000f8e02ff */
[----:B------:R-:W-:Y:S02]  /*3aa0*/  IMAD R15, R0, UR6, RZ ;  /* 0x00000006000f7c24 */ /* 0x000fe4000f8e02ff */
[C---:B------:R-:W-:Y:S01]  /*3ab0*/  IMAD R13, R6.reuse, UR5, R11 ;  /* 0x00000005060d7c24 */ /* 0x040fe2000f8e020b */
[----:B-----5:R-:W-:Y:S01]  /*3ac0*/  SHF.R.S32.HI R11, RZ, 0x1f, R7 ;  /* 0x0000001fff0b7819 */ /* 0x020fe20000011407 */
[----:B------:R-:W-:Y:S01]  /*3ad0*/  ULDC.64 UR4, c[0x0][0x820] ;  /* 0x0002080000047ab9 */ /* 0x000fe20000000a00 */
[----:B------:R-:W-:-:S04]  /*3ae0*/  IMAD.WIDE.U32 R4, R6, UR6, R4 ;  /* 0x0000000606047c25 */ /* 0x000fc8000f8e0004 */
[----:B------:R-:W-:Y:S02]  /*3af0*/  IMAD R12, R11, UR4, RZ ;  /* 0x000000040b0c7c24 */ /* 0x000fe4000f8e02ff */
[----:B------:R-:W-:Y:S01]  /*3b00*/  IMAD R15, R6, UR7, R15 ;  /* 0x00000007060f7c24 */ /* 0x000fe2000f8e020f */
[----:B------:R-:W-:Y:S01]  /*3b10*/  ULDC.64 UR6, c[0x0][0x848] ;  /* 0x0002120000067ab9 */ /* 0x000fe20000000a00 */
[----:B------:R-:W-:Y:S02]  /*3b20*/  IMAD.IADD R3, R3, 0x1, R13 ;  /* 0x0000000103037824 */ /* 0x000fe400078e020d */
[----:B------:R-:W-:Y:S02]  /*3b30*/  IMAD R18, R11, UR6, RZ ;  /* 0x000000060b127c24 */ /* 0x000fe4000f8e02ff */
[----:B------:R-:W-:Y:S02]  /*3b40*/  IMAD R11, R7, UR5, R12 ;  /* 0x00000005070b7c24 */ /* 0x000fe4000f8e020c */
[----:B------:R-:W1:Y:S01]  /*3b50*/  S2R R12, SR_TID.X ;  /* 0x00000000000c7919 */ /* 0x000e620000002100 */
[----:B------:R-:W-:-:S02]  /*3b60*/  IMAD.IADD R15, R5, 0x1, R15 ;  /* 0x00000001050f7824 */ /* 0x000fc400078e020f */
[----:B------:R-:W-:Y:S02]  /*3b70*/  IMAD.MOV.U32 R14, RZ, RZ, R4 ;  /* 0x000000ffff0e7224 */ /* 0x000fe400078e0004 */
[----:B------:R-:W-:Y:S01]  /*3b80*/  IMAD.WIDE.U32 R4, R7, UR4, R2 ;  /* 0x0000000407047c25 */ /* 0x000fe2000f8e0002 */
[----:B------:R-:W-:-:S03]  /*3b90*/  ULDC UR4, c[0x0][0x740] ;  /* 0x0001d00000047ab9 */ /* 0x000fc60000000800 */
[----:B------:R-:W-:Y:S01]  /*3ba0*/  FMUL.FTZ R72, R72, UR4 ;  /* 0x0000000448487c20 */ /* 0x000fe20008410000 */
[----:B------:R-:W-:Y:S02]  /*3bb0*/  IMAD R13, R7, UR7, R18 ;  /* 0x00000007070d7c24 */ /* 0x000fe4000f8e0212 */
        /* <DEDUP_REMOVED lines=52> */
[----:B-1----:R-:W-:-:S05]  /*3f00*/  ISETP.NE.AND P1, PT, R12, 0x80, PT ;  /* 0x000000800c00780c */ /* 0x002fca0003f25270 */
[----:B------:R-:W-:Y:S02]  /*3f10*/  ULDC UR4, c[0x0][0x870] ;  /* 0x00021c0000047ab9 */ /* 0x000fe40000000800 */
[----:B------:R-:W1:Y:S01]  /*3f20*/  LDC.64 R18, c[0x0][0x800] ;  /* 0x00020000ff127b82 */ /* 0x000e620000000a00 */
[----:B------:R-:W-:Y:S01]  /*3f30*/  IMAD R8, R8, UR4, RZ ;  /* 0x0000000408087c24 */ /* 0x000fe2000f8e02ff */
[----:B------:R-:W-:Y:S01]  /*3f40*/  ULDC UR4, c[0x0][0x80c] ;  /* 0x0002030000047ab9 */ /* 0x000fe20000000800 */
[----:B------:R-:W-:Y:S01]  /*3f50*/  BSSY B0, `(.L_x_382) ;  /* 0x0000023000007945 */ /* 0x000fe20003800000 */
[----:B------:R-:W-:Y:S02]  /*3f60*/  IMAD R7, R7, UR4, RZ ;  /* 0x0000000407077c24 */ /* 0x000fe4000f8e02ff */
[----:B------:R-:W-:Y:S01]  /*3f70*/  IMAD R8, R8, UR4, RZ ;  /* 0x0000000408087c24 */ /* 0x000fe2000f8e02ff */
[----:B------:R-:W-:Y:S01]  /*3f80*/  ULDC.64 UR4, c[0x0][0x868] ;  /* 0x00021a0000047ab9 */ /* 0x000fe20000000a00 */
[----:B------:R-:W2:Y:S01]  /*3f90*/  LDC.64 R20, c[0x0][0x828] ;  /* 0x00020a00ff147b82 */ /* 0x000ea20000000a00 */
[----:B------:R-:W-:-:S02]  /*3fa0*/  SHF.R.S32.HI R11, RZ, 0x1f, R7 ;  /* 0x0000001fff0b7819 */ /* 0x000fc40000011407 */
[----:B------:R-:W-:Y:S02]  /*3fb0*/  IADD3 R7, P0, P2, R8, R7, R6 ;  /* 0x0000000708077210 */ /* 0x000fe40007a1e006 */
[----:B------:R-:W-:Y:S01]  /*3fc0*/  SHF.R.S32.HI R8, RZ, 0x1f, R8 ;  /* 0x0000001fff087819 */ /* 0x000fe20000011408 */
[----:B------:R3:W-:Y:S03]  /*3fd0*/  STS.128 [R16], R24 ;  /* 0x0000001810007388 */ /* 0x0007e60000000c00 */
[----:B------:R-:W-:Y:S01]  /*3fe0*/  IADD3.X R8, R8, R11, R0, P0, P2 ;  /* 0x0000000b08087210 */ /* 0x000fe200007e4400 */
[C---:B------:R-:W-:Y:S01]  /*3ff0*/  IMAD.SHL.U32 R11, R7.reuse, 0x4, RZ ;  /* 0x00000004070b7824 */ /* 0x040fe200078e00ff */
[----:B------:R3:W-:Y:S02]  /*4000*/  STS.128 [R16+0x800], R28 ;  /* 0x0008001c10007388 */ /* 0x0007e40000000c00 */
[----:B------:R-:W-:Y:S01]  /*4010*/  SHF.L.U64.HI R8, R7, 0x2, R8 ;  /* 0x0000000207087819 */ /* 0x000fe20000010208 */
[----:B------:R-:W-:Y:S01]  /*4020*/  IMAD.MOV R0, RZ, RZ, -R6 ;  /* 0x000000ffff007224 */ /* 0x000fe200078e0a06 */
[----:B------:R-:W-:Y:S01]  /*4030*/  IADD3 R12, P0, R11, UR4, RZ ;  /* 0x000000040b0c7c10 */ /* 0x000fe2000ff1e0ff */
[----:B------:R3:W-:Y:S01]  /*4040*/  STS.128 [R16+0x1000], R32 ;  /* 0x0010002010007388 */ /* 0x0007e20000000c00 */
[----:B-1----:R-:W-:Y:S01]  /*4050*/  LEA R18, P2, R4, R18, 0x2 ;  /* 0x0000001204127211 */ /* 0x002fe200078410ff */
[----:B------:R-:W-:Y:S01]  /*4060*/  IMAD R9, R10, R0, R9 ;  /* 0x000000000a097224 */ /* 0x000fe200078e0209 */
[----:B------:R-:W-:Y:S01]  /*4070*/  IADD3.X R13, R8, UR5, RZ, P0, !PT ;  /* 0x00000005080d7c10 */ /* 0x000fe200087fe4ff */
[----:B------:R3:W-:Y:S01]  /*4080*/  STS.128 [R16+0x1800], R36 ;  /* 0x0018002410007388 */ /* 0x0007e20000000c00 */
[----:B--2---:R-:W-:-:S03]  /*4090*/  LEA R20, P3, R2, R20, 0x2 ;  /* 0x0000001402147211 */ /* 0x004fc600078610ff */
        /* <DEDUP_REMOVED lines=8> */
[----:B------:R-:W-:Y:S05]  /*4120*/  @P1 BRA `(.L_x_383) ;  /* 0x0000000000141947 */ /* 0x000fea0003800000 */
.L_x_384:
[----:B------:R-:W2:Y:S04]  /*4130*/  LDG.E.STRONG.GPU R0, desc[UR38][R12.64] ;  /* 0x000000260c007981 */ /* 0x000ea8000c1ef900 */
[----:B--2---:R-:W-:Y:S01]  /*4140*/  CCTL.IVALL ;  /* 0x00000000ff00798f */ /* 0x004fe20002000000 */
[----:B------:R-:W-:Y:S05]  /*4150*/  YIELD ;  /* 0x0000000000007946 */ /* 0x000fea0003800000 */
[----:B------:R-:W-:-:S13]  /*4160*/  ISETP.NE.AND P0, PT, R0, R9, PT ;  /* 0x000000090000720c */ /* 0x000fda0003f05270 */
[----:B------:R-:W-:Y:S05]  /*4170*/  @P0 BRA `(.L_x_384) ;  /* 0xfffffffc00ec0947 */ /* 0x000fea000383ffff */
.L_x_383:
[----:B------:R-:W-:Y:S05]  /*4180*/  BSYNC B0 ;  /* 0x0000000000007941 */ /* 0x000fea0003800000 */
.L_x_382:
[----:B------:R-:W-:Y:S01]  /*4190*/  UMOV UR4, 0xffffffff ;  /* 0xffffffff00047882 */ /* 0x000fe20000000000 */
[----:B------:R-:W-:Y:S02]  /*41a0*/  LEA.HI.X R19, R4, R19, R15, 0x2, P2 ;  /* 0x0000001304137211 */ /* 0x000fe400010f140f */
[----:B------:R-:W-:Y:S01]  /*41b0*/  LEA.HI.X R14, R2, R21, R14, 0x2, P3 ;  /* 0x00000015020e7211 */ /* 0x000fe200018f140e */
[----:B------:R-:W-:Y:S06]  /*41c0*/  BRA.DIV UR4, `(.L_x_385) ;  /* 0x00000042042c7947 */ /* 0x000fec000b800000 */
[----:B------:R-:W-:Y:S01]  /*41d0*/  NOP ;  /* 0x0000000000007918 */ /* 0x000fe20000000000 */
.L_x_478:
[----:B------:R-:W-:Y:S01]  /*41e0*/  @!PT LDS RZ, [RZ] ;  /* 0x00000000fffff984 */ /* 0x000fe20000000800 */
[----:B------:R-:W-:Y:S01]  /*41f0*/  @!PT LDS RZ, [RZ] ;  /* 0x00000000fffff984 */ /* 0x000fe20000000800 */
[----:B------:R-:W-:Y:S01]  /*4200*/  @!PT LDS RZ, [RZ] ;  /* 0x00000000fffff984 */ /* 0x000fe20000000800 */
[----:B------:R-:W-:Y:S01]  /*4210*/  @!PT LDS RZ, [RZ] ;  /* 0x00000000fffff984 */ /* 0x000fe20000000800 */
[----:B------:R1:W-:Y:S06]  /*4220*/  MEMBAR.ALL.CTA ;  /* 0x0000000000007992 */ /* 0x0003ec0000008000 */
[----:B-1----:R-:W1:Y:S01]  /*4230*/  FENCE.VIEW.ASYNC.S ;  /* 0x00000000000073c6 */ /* 0x002e620000000000 */
[----:B------:R-:W-:Y:S05]  /*4240*/  WARPSYNC.ALL ;  /* 0x0000000000007948 */ /* 0x000fea0003800000 */
[----:B------:R-:W-:Y:S01]  /*4250*/  BSSY B0, `(.L_x_386) ;  /* 0x0000010000007945 */ /* 0x000fe20003800000 */
        /* <DEDUP_REMOVED lines=8> */
.L_x_388:
[----:B------:R-:W-:Y:S01]  /*42e0*/  @P0 ELECT P2, URZ, PT ;  /* 0x00000000003f082f */ /* 0x000fe20003840000 */
[----:B------:R1:W-:-:S12]  /*42f0*/  UBLKRED.G.S.ADD.F32.RN [UR4], [UR36], UR6, desc[UR8] ;  /* 0x00000804240073bb */ /* 0x0003d800080a1406 */
[----:B------:R-:W-:Y:S02]  /*4300*/  @P2 PLOP3.LUT P0, PT, P2, PT, PT, 0x8, 0x0 ;  /* 0x000000000000281c */ /* 0x000fe4000170e170 */
[----:B------:R-:W-:-:S11]  /*4310*/  PLOP3.LUT P2, PT, PT, PT, PT, 0x8, 0x0 ;  /* 0x000000000000781c */ /* 0x000fd60003f4e170 */
[----:B-1----:R-:W-:Y:S05]  /*4320*/  @P0 BRA.U.ANY `(.L_x_388) ;  /* 0xfffffffd00ec0947 */ /* 0x002fea000393ffff */
[----:B------:R0:W-:Y:S01]  /*4330*/  UTMACMDFLUSH ;  /* 0x00000000000079b7 */ /* 0x0001e20000000000 */
[----:B------:R-:W-:-:S04]  /*4340*/  DEPBAR.LE SB0, 0x0 ;  /* 0x000080000000791a */ /* 0x000fc80000000000 */
.L_x_387:
[----:B------:R-:W-:Y:S05]  /*4350*/  BSYNC B0 ;  /* 0x0000000000007941 */ /* 0x000fea0003800000 */
.L_x_386:
        /* <DEDUP_REMOVED lines=12> */
[----:B------:R-:W-:-:S05]  /*4420*/  IMAD.MOV.U32 R3, RZ, RZ, 0x1 ;  /* 0x00000001ff037424 */ /* 0x000fca00078e00ff */
[----:B------:R1:W-:Y:S02]  /*4430*/  REDG.E.ADD.S32.STRONG.GPU desc[UR38][R12.64], R3 ;  /* 0x000000030c00798e */ /* 0x0003e4000c10e3a6 */
.L_x_390:
[----:B------:R-:W-:Y:S05]  /*4440*/  BSYNC B0 ;  /* 0x0000000000007941 */ /* 0x000fea0003800000 */
.L_x_389:
[----:B------:R-:W-:Y:S06]  /*4450*/  BAR.SYNC.DEFER_BLOCKING 0x1, 0x180 ;  /* 0x0046000000007b1d */ /* 0x000fec0000010000 */
[----:B------:R-:W-:Y:S01]  /*4460*/  ULDC.64 UR4, c[0x0][0x860] ;  /* 0x0002180000047ab9 */ /* 0x000fe20000000a00 */
[----:B------:R-:W-:Y:S01]  /*4470*/  BSSY B0, `(.L_x_391) ;  /* 0x0000015000007945 */ /* 0x000fe20003800000 */
[----:B------:R-:W-:-:S04]  /*4480*/  IADD3 R2, P0, R11, UR4, RZ ;  /* 0x000000040b027c10 */ /* 0x000fc8000ff1e0ff */
[----:B-1----:R-:W-:Y:S01]  /*4490*/  IADD3.X R3, R8, UR5, RZ, P0, !PT ;  /* 0x0000000508037c10 */ /* 0x002fe200087fe4ff */
        /* <DEDUP_REMOVED lines=13> */
.L_x_393:
[----:B------:R-:W2:Y:S04]  /*4570*/  LDG.E.STRONG.GPU R0, desc[UR38][R2.64] ;  /* 0x0000002602007981 */ /* 0x000ea8000c1ef900 */
[----:B--2---:R-:W-:Y:S01]  /*4580*/  CCTL.IVALL ;  /* 0x00000000ff00798f */ /* 0x004fe20002000000 */
[----:B------:R-:W-:Y:S05]  /*4590*/  YIELD ;  /* 0x0000000000007946 */ /* 0x000fea0003800000 */
[----:B------:R-:W-:-:S13]  /*45a0*/  ISETP.NE.AND P0, PT, R0, R9, PT ;  /* 0x000000090000720c */ /* 0x000fda0003f05270 */
[----:B------:R-:W-:Y:S05]  /*45b0*/  @P0 BRA `(.L_x_393) ;  /* 0xfffffffc00ec0947 */ /* 0x000fea000383ffff */
.L_x_392:
[----:B------:R-:W-:Y:S05]  /*45c0*/  BSYNC B0 ;  /* 0x0000000000007941 */ /* 0x000fea0003800000 */
.L_x_391:
[----:B------:R-:W-:-:S03]  /*45d0*/  UMOV UR4, 0xffffffff ;  /* 0xffffffff00047882 */ /* 0x000fc60000000000 */
[----:B------:R-:W-:Y:S05]  /*45e0*/  BRA.DIV UR4, `(.L_x_394) ;  /* 0x0000003e04407947 */ /* 0x000fea000b800000 */
[----:B------:R-:W-:Y:S01]  /*45f0*/  NOP ;  /* 0x0000000000007918 */ /* 0x000fe20000000000 */
.L_x_481:
[----:B------:R-:W-:Y:S01]  /*4600*/  @!PT LDS RZ, [RZ] ;  /* 0x00000000fffff984 */ /* 0x000fe20000000800 */
[----:B------:R-:W-:Y:S01]  /*4610*/  @!PT LDS RZ, [RZ] ;  /* 0x00000000fffff984 */ /* 0x000fe20000000800 */
[----:B------:R-:W-:Y:S01]  /*4620*/  @!PT LDS RZ, [RZ] ;  /* 0x00000000fffff984 */ /* 0x000fe20000000800 */
[----:B------:R-:W-:Y:S01]  /*4630*/  @!PT LDS RZ, [RZ] ;  /* 0x00000000fffff984 */ /* 0x000fe20000000800 */
[----:B------:R2:W-:Y:S06]  /*4640*/  MEMBAR.ALL.CTA ;  /* 0x0000000000007992 */ /* 0x0005ec0000008000 */
[----:B--2---:R-:W2:Y:S01]  /*4650*/  FENCE.VIEW.ASYNC.S ;  /* 0x00000000000073c6 */ /* 0x004ea20000000000 */
[----:B------:R-:W-:Y:S05]  /*4660*/  WARPSYNC.ALL ;  /* 0x0000000000007948 */ /* 0x000fea0003800000 */
[----:B------:R-:W-:Y:S01]  /*4670*/  BSSY B0, `(.L_x_395) ;  /* 0x0000010000007945 */ /* 0x000fe20003800000 */
[----:B--2---:R-:W-:Y:S06]  /*4680*/  BAR.SYNC.DEFER_BLOCKING 0x1, 0x180 ;  /* 0x0046000000007b1d */ /* 0x004fec0000010000 */
[----:B------:R-:W-:Y:S05]  /*4690*/  @P1 BRA `(.L_x_396) ;  /* 0x0000000000341947 */ /* 0x000fea0003800000 */
[----:B------:R-:W-:Y:S01]  /*46a0*/  R2UR UR4, R18 ;  /* 0x00000000120472ca */ /* 0x000fe200000e0000 */
[----:B------:R-:W-:Y:S01]  /*46b0*/  UMOV UR6, 0x1200 ;  /* 0x0000120000067882 */ /* 0x000fe20000000000 */
[----:B------:R-:W-:Y:S01]  /*46c0*/  R2UR UR5, R19 ;  /* 0x00000000130572ca */ /* 0x000fe200000e0000 */
[----:B------:R-:W-:Y:S01]  /*46d0*/  UMOV UR8, 0x0 ;  /* 0x0000000000087882 */ /* 0x000fe20000000000 */
[----:B------:R-:W-:Y:S01]  /*46e0*/  PLOP3.LUT P0, PT, PT, PT, PT, 0x80, 0x0 ;  /* 0x000000000000781c */ /* 0x000fe20003f0f070 */
[----:B------:R-:W-:-:S12]  /*46f0*/  UMOV UR9, 0x14f00000 ;  /* 0x14f0000000097882 */ /* 0x000fd80000000000 */
.L_x_397:
[----:B------:R-:W-:Y:S01]  /*4700*/  @P0 ELECT P2, URZ, PT ;  /* 0x00000000003f082f */ /* 0x000fe20003840000 */
[----:B------:R2:W-:-:S12]  /*4710*/  UBLKRED.G.S.ADD.F32.RN [UR4], [UR36], UR6, desc[UR8] ;  /* 0x00000804240073bb */ /* 0x0005d800080a1406 */
[----:B------:R-:W-:Y:S02]  /*4720*/  @P2 PLOP3.LUT P0, PT, P2, PT, PT, 0x8, 0x0 ;  /* 0x000000000000281c */ /* 0x000fe4000170e170 */
[----:B------:R-:W-:-:S11]  /*4730*/  PLOP3.LUT P2, PT, PT, PT, PT, 0x8, 0x0 ;  /* 0x000000000000781c */ /* 0x000fd60003f4e170 */
[----:B--2---:R-:W-:Y:S05]  /*4740*/  @P0 BRA.U.ANY `(.L_x_397) ;  /* 0xfffffffd00ec0947 */ /* 0x004fea000393ffff */
[----:B------:R0:W-:Y:S01]  /*4750*/  UTMACMDFLUSH ;  /* 0x00000000000079b7 */ /* 0x0001e20000000000 */
[----:B------:R-:W-:-:S04]  /*4760*/  DEPBAR.LE SB0, 0x0 ;  /* 0x000080000000791a */ /* 0x000fc80000000000 */
.L_x_396:
[----:B------:R-:W-:Y:S05]  /*4770*/  BSYNC B0 ;  /* 0x0000000000007941 */ /* 0x000fea0003800000 */
.L_x_395:
[----:B------:R-:W-:Y:S01]  /*4780*/  NOP ;  /* 0x0000000000007918 */ /* 0x000fe20000000000 */
[----:B------:R-:W-:Y:S05]  /*4790*/  @P1 BRA `(.L_x_362) ;  /* 0x00000038004c1947 */ /* 0x000fea0003800000 */
[----:B------:R-:W-:Y:S01]  /*47a0*/  IMAD.MOV.U32 R5, RZ, RZ, 0x1 ;  /* 0x00000001ff057424 */ /* 0x000fe200078e00ff */
        /* <DEDUP_REMOVED lines=8> */
[----:B012345:R-:W-:Y:S04]  /*4830*/  CCTL.IVALL ;  /* 0x00000000ff00798f */ /* 0x03ffe80002000000 */
[----:B------:R4:W-:Y:S01]  /*4840*/  REDG.E.ADD.S32.STRONG.GPU desc[UR38][R2.64], R5 ;  /* 0x000000050200798e */ /* 0x0009e2000c10e3a6 */
[----:B------:R-:W-:Y:S05]  /*4850*/  BRA `(.L_x_362) ;  /* 0x00000038001c7947 */ /* 0x000fea0003800000 */
.L_x_360:
        /* <DEDUP_REMOVED lines=20> */
[----:B------:R-:W-:Y:S02]  /*49a0*/  UIMAD UR6, UR10, UR8, URZ ;  /* 0x000000080a0672a4 */ /* 0x000fe4000f8e023f */
[----:B------:R-:W-:Y:S01]  /*49b0*/  USHF.R.S32.HI UR8, URZ, 0x1f, UR7 ;  /* 0x0000001f3f087899 */ /* 0x000fe20008011407 */
[----:B--2---:R-:W-:Y:S01]  /*49c0*/  ISETP.GE.AND P1, PT, R4, 0x1, PT ;  /* 0x000000010400780c */ /* 0x004fe20003f26270 */
[----:B------:R-:W-:Y:S02]  /*49d0*/  UIMAD UR6, UR11, UR9, UR6 ;  /* 0x000000090b0672a4 */ /* 0x000fe4000f8e0206 */
[----:B------:R-:W-:-:S02]  /*49e0*/  UIMAD UR9, UR7, UR13, URZ ;  /* 0x0000000d070972a4 */ /* 0x000fc4000f8e023f */
[----:B------:R-:W-:Y:S02]  /*49f0*/  UIADD3 UR5, UR5, UR6, URZ ;  /* 0x0000000605057290 */ /* 0x000fe4000fffe03f */
[----:B------:R-:W-:Y:S02]  /*4a00*/  UIMAD UR6, UR8, UR14, URZ ;  /* 0x0000000e080672a4 */ /* 0x000fe4000f8e023f */
[----:B------:R-:W-:Y:S02]  /*4a10*/  UIADD3 UR8, UP0, UR9, UR11, URZ ;  /* 0x0000000b09087290 */ /* 0x000fe4000ff1e03f */
[----:B------:R-:W-:Y:S02]  /*4a20*/  UIMAD UR12, UR7, UR15, UR6 ;  /* 0x0000000f070c72a4 */ /* 0x000fe4000f8e0206 */
[----:B------:R-:W-:Y:S02]  /*4a30*/  UIMAD.WIDE.U32 UR6, UR7, UR14, UR4 ;  /* 0x0000000e070672a5 */ /* 0x000fe4000f8e0004 */
[----:B------:R-:W-:Y:S01]  /*4a40*/  ULEA.HI.X.SX32 UR9, UR9, UR10, 0x1, UP0 ;  /* 0x0000000a09097291 */ /* 0x000fe200080f0e3f */
[----:B------:R-:W-:Y:S11]  /*4a50*/  @!P1 BRA `(.L_x_362) ;  /* 0x00000034009c9947 */ /* 0x000ff60003800000 */
        /* <DEDUP_REMOVED lines=9> */
[----:B------:R-:W-:-:S04]  /*4af0*/  LEA.HI R3, R3, R0, RZ, 0x6 ;  /* 0x0000000003037211 */ /* 0x000fc800078f30ff */
        /* <DEDUP_REMOVED lines=13> */
.L_x_432:
        /* <DEDUP_REMOVED lines=13> */
.L_x_402:
[----:B------:R-:W2:Y:S04]  /*4ca0*/  LDG.E.STRONG.GPU R6, desc[UR38][R2.64] ;  /* 0x0000002602067981 */ /* 0x000ea8000c1ef900 */
[----:B--2---:R-:W-:Y:S01]  /*4cb0*/  CCTL.IVALL ;  /* 0x00000000ff00798f */ /* 0x004fe20002000000 */
[----:B------:R-:W-:Y:S05]  /*4cc0*/  YIELD ;  /* 0x0000000000007946 */ /* 0x000fea0003800000 */
[----:B------:R-:W-:-:S13]  /*4cd0*/  ISETP.NE.AND P2, PT, R6, UR22, PT ;  /* 0x0000001606007c0c */ /* 0x000fda000bf45270 */
[----:B------:R-:W-:Y:S05]  /*4ce0*/  @P2 BRA `(.L_x_402) ;  /* 0xfffffffc00ec2947 */ /* 0x000fea000383ffff */
.L_x_401:
[----:B------:R-:W-:Y:S05]  /*4cf0*/  BSYNC B0 ;  /* 0x0000000000007941 */ /* 0x000fea0003800000 */
.L_x_400:
[----:B------:R-:W-:-:S03]  /*4d00*/  UMOV UR14, 0xffffffff ;  /* 0xffffffff000e7882 */ /* 0x000fc60000000000 */
[----:B------:R-:W-:Y:S05]  /*4d10*/  BRA.DIV UR14, `(.L_x_403) ;  /* 0x000000360e907947 */ /* 0x000fea000b800000 */
[----:B------:R-:W-:Y:S01]  /*4d20*/  NOP ;  /* 0x0000000000007918 */ /* 0x000fe20000000000 */
.L_x_484:
        /* <DEDUP_REMOVED lines=19> */
.L_x_405:
[----:B------:R-:W-:Y:S05]  /*4e60*/  BSYNC B0 ;  /* 0x0000000000007941 */ /* 0x000fea0003800000 */
.L_x_404:
        /* <DEDUP_REMOVED lines=14> */
.L_x_407:
[----:B------:R-:W-:Y:S05]  /*4f50*/  BSYNC B0 ;  /* 0x0000000000007941 */ /* 0x000fea0003800000 */
.L_x_406:
        /* <DEDUP_REMOVED lines=15> */
.L_x_409:
[----:B------:R-:W-:Y:S05]  /*5050*/  BSYNC B0 ;  /* 0x0000000000007941 */ /* 0x000fea0003800000 */
.L_x_408:
[----:B------:R-:W-:Y:S06]  /*5060*/  BAR.ARV 0xa, 0xa0 ;  /* 0x0282800000007b1d */ /* 0x000fec0000002000 */
[----:B------:R-:W-:Y:S04]  /*5070*/  BSSY B0, `(.L_x_410) ;  /* 0x0000003000007945 */ /* 0x000fe80003800000 */
[----:B------:R-:W-:Y:S05]  /*5080*/  @!P0 BRA `(.L_x_411) ;  /* 0x0000000000048947 */ /* 0x000fea0003800000 */
[----:B------:R-:W-:-:S04]  /*5090*/  DEPBAR.LE SB0, 0x1 ;  /* 0x000080400000791a */ /* 0x000fc80000000000 */
.L_x_411:
[----:B------:R-:W-:Y:S05]  /*50a0*/  BSYNC B0 ;  /* 0x0000000000007941 */ /* 0x000fea0003800000 */
.L_x_410:
[----:B------:R-:W-:Y:S06]  /*50b0*/  BAR.ARV 0xb, 0xa0 ;  /* 0x02c2800000007b1d */ /* 0x000fec0000002000 */
[----:B------:R-:W-:Y:S04]  /*50c0*/  BSSY B0, `(.L_x_412) ;  /* 0x0000003000007945 */ /* 0x000fe80003800000 */
[----:B------:R-:W-:Y:S05]  /*50d0*/  @!P0 BRA `(.L_x_413) ;  /* 0x0000000000048947 */ /* 0x000fea0003800000 */
[----:B------:R-:W-:-:S04]  /*50e0*/  DEPBAR.LE SB0, 0x0 ;  /* 0x000080000000791a */ /* 0x000fc80000000000 */
.L_x_413:
[----:B------:R-:W-:Y:S05]  /*50f0*/  BSYNC B0 ;  /* 0x0000000000007941 */ /* 0x000fea0003800000 */
.L_x_412:
        /* <DEDUP_REMOVED lines=19> */
.L_x_415:
[----:B------:R-:W-:Y:S05]  /*5230*/  BSYNC B0 ;  /* 0x0000000000007941 */ /* 0x000fea0003800000 */
.L_x_414:
        /* <DEDUP_REMOVED lines=9> */
.L_x_418:
[----:B------:R-:W2:Y:S04]  /*52d0*/  LDG.E.STRONG.GPU R6, desc[UR38][R2.64] ;  /* 0x0000002602067981 */ /* 0x000ea8000c1ef900 */
[----:B--2---:R-:W-:Y:S01]  /*52e0*/  CCTL.IVALL ;  /* 0x00000000ff00798f */ /* 0x004fe20002000000 */
[----:B------:R-:W-:Y:S05]  /*52f0*/  YIELD ;  /* 0x0000000000007946 */ /* 0x000fea0003800000 */
[----:B------:R-:W-:-:S13]  /*5300*/  ISETP.NE.AND P2, PT, R6, UR22, PT ;  /* 0x0000001606007c0c */ /* 0x000fda000bf45270 */
[----:B------:R-:W-:Y:S05]  /*5310*/  @P2 BRA `(.L_x_418) ;  /* 0xfffffffc00ec2947 */ /* 0x000fea000383ffff */
.L_x_417:
[----:B------:R-:W-:Y:S05]  /*5320*/  BSYNC B0 ;  /* 0x0000000000007941 */ /* 0x000fea0003800000 */
.L_x_416:
[----:B------:R-:W-:-:S03]  /*5330*/  UMOV UR10, 0xffffffff ;  /* 0xffffffff000a7882 */ /* 0x000fc60000000000 */
[----:B------:R-:W-:Y:S05]  /*5340*/  BRA.DIV UR10, `(.L_x_419) ;  /* 0x000000320a207947 */ /* 0x000fea000b800000 */
[----:B------:R-:W-:Y:S01]  /*5350*/  NOP ;  /* 0x0000000000007918 */ /* 0x000fe20000000000 */
.L_x_487:
        /* <DEDUP_REMOVED lines=15> */
.L_x_421:
[----:B------:R-:W-:Y:S05]  /*5450*/  BSYNC B0 ;  /* 0x0000000000007941 */ /* 0x000fea0003800000 */
.L_x_420:
        /* <DEDUP_REMOVED lines=14> */
.L_x_423:
[----:B------:R-:W-:Y:S05]  /*5540*/  BSYNC B0 ;  /* 0x0000000000007941 */ /* 0x000fea0003800000 */
.L_x_422:
        /* <DEDUP_REMOVED lines=15> */
.L_x_425:
[----:B------:R-:W-:Y:S05]  /*5640*/  BSYNC B0 ;  /* 0x0000000000007941 */ /* 0x000fea0003800000 */
.L_x_424:
[----:B------:R-:W-:Y:S06]  /*5650*/  BAR.ARV 0xa, 0xa0 ;  /* 0x0282800000007b1d */ /* 0x000fec0000002000 */
[----:B------:R-:W-:Y:S04]  /*5660*/  BSSY B0, `(.L_x_426) ;  /* 0x0000003000007945 */ /* 0x000fe80003800000 */
[----:B------:R-:W-:Y:S05]  /*5670*/  @!P0 BRA `(.L_x_427) ;  /* 0x0000000000048947 */ /* 0x000fea0003800000 */
[----:B------:R-:W-:-:S04]  /*5680*/  DEPBAR.LE SB0, 0x1 ;  /* 0x000080400000791a */ /* 0x000fc80000000000 */
.L_x_427:
[----:B------:R-:W-:Y:S05]  /*5690*/  BSYNC B0 ;  /* 0x0000000000007941 */ /* 0x000fea0003800000 */
.L_x_426:
[----:B------:R-:W-:Y:S06]  /*56a0*/  BAR.ARV 0xb, 0xa0 ;  /* 0x02c2800000007b1d */ /* 0x000fec0000002000 */
[----:B------:R-:W-:Y:S04]  /*56b0*/  BSSY B0, `(.L_x_428) ;  /* 0x0000003000007945 */ /* 0x000fe80003800000 */
[----:B------:R-:W-:Y:S05]  /*56c0*/  @!P0 BRA `(.L_x_429) ;  /* 0x0000000000048947 */ /* 0x000fea0003800000 */
[----:B------:R-:W-:-:S04]  /*56d0*/  DEPBAR.LE SB0, 0x0 ;  /* 0x000080000000791a */ /* 0x000fc80000000000 */
.L_x_429:
[----:B------:R-:W-:Y:S05]  /*56e0*/  BSYNC B0 ;  /* 0x0000000000007941 */ /* 0x000fea0003800000 */
.L_x_428:
        /* <DEDUP_REMOVED lines=19> */
.L_x_431:
[----:B------:R-:W-:Y:S05]  /*5820*/  BSYNC B0 ;  /* 0x0000000000007941 */ /* 0x000fea0003800000 */
.L_x_430:
[----:B------:R-:W-:Y:S02]  /*5830*/  UIADD3 UR4, UR4, 0x2, URZ ;  /* 0x0000000204047890 */ /* 0x000fe4000fffe03f */
[----:B------:R-:W-:Y:S01]  /*5840*/  UIADD3 UR5, UR5, 0x1, URZ ;  /* 0x0000000105057890 */ /* 0x000fe2000fffe03f */
[----:B------:R-:W-:Y:S11]  /*5850*/  @P1 BRA `(.L_x_432) ;  /* 0xfffffff000dc1947 */ /* 0x000ff6000383ffff */
.L_x_399:
[----:B------:R-:W-:-:S13]  /*5860*/  ISETP.NE.AND P1, PT, R5, RZ, PT ;  /* 0x000000ff0500720c */ /* 0x000fda0003f25270 */
[----:B------:R-:W-:Y:S05]  /*5870*/  @!P1 BRA `(.L_x_362) ;  /* 0x0000002800149947 */ /* 0x000fea0003800000 */
        /* <DEDUP_REMOVED lines=11> */
.L_x_435:
[----:B------:R-:W2:Y:S04]  /*5930*/  LDG.E.STRONG.GPU R0, desc[UR38][R2.64] ;  /* 0x0000002602007981 */ /* 0x000ea8000c1ef900 */
[----:B--2---:R-:W-:Y:S01]  /*5940*/  CCTL.IVALL ;  /* 0x00000000ff00798f */ /* 0x004fe20002000000 */
[----:B------:R-:W-:Y:S05]  /*5950*/  YIELD ;  /* 0x0000000000007946 */ /* 0x000fea0003800000 */
[----:B------:R-:W-:-:S13]  /*5960*/  ISETP.NE.AND P1, PT, R0, UR22, PT ;  /* 0x0000001600007c0c */ /* 0x000fda000bf25270 */
[----:B------:R-:W-:Y:S05]  /*5970*/  @P1 BRA `(.L_x_435) ;  /* 0xfffffffc00ec1947 */ /* 0x000fea000383ffff */
.L_x_434:
[----:B------:R-:W-:Y:S05]  /*5980*/  BSYNC B0 ;  /* 0x0000000000007941 */ /* 0x000fea0003800000 */
.L_x_433:
[----:B------:R-:W-:-:S03]  /*5990*/  UMOV UR5, 0xffffffff ;  /* 0xffffffff00057882 */ /* 0x000fc60000000000 */
[----:B------:R-:W-:Y:S05]  /*59a0*/  BRA.DIV UR5, `(.L_x_436) ;  /* 0x0000002a05a47947 */ /* 0x000fea000b800000 */
[----:B------:R-:W-:Y:S01]  /*59b0*/  NOP ;  /* 0x0000000000007918 */ /* 0x000fe20000000000 */
.L_x_490:
        /* <DEDUP_REMOVED lines=22> */
.L_x_438:
[----:B------:R-:W-:Y:S05]  /*5b20*/  BSYNC B0 ;  /* 0x0000000000007941 */ /* 0x000fea0003800000 */
.L_x_437:
        /* <DEDUP_REMOVED lines=19> */
.L_x_440:
[----:B------:R-:W-:Y:S05]  /*5c60*/  BSYNC B0 ;  /* 0x0000000000007941 */ /* 0x000fea0003800000 */
.L_x_439:
        /* <DEDUP_REMOVED lines=20> */
.L_x_442:
[----:B------:R-:W-:Y:S05]  /*5db0*/  BSYNC B0 ;  /* 0x0000000000007941 */ /* 0x000fea0003800000 */
.L_x_441:
[----:B------:R-:W-:Y:S06]  /*5dc0*/  BAR.ARV 0xa, 0xa0 ;  /* 0x0282800000007b1d */ /* 0x000fec0000002000 */
[----:B------:R-:W-:Y:S04]  /*5dd0*/  BSSY B0, `(.L_x_443) ;  /* 0x0000003000007945 */ /* 0x000fe80003800000 */
[----:B------:R-:W-:Y:S05]  /*5de0*/  @!P0 BRA `(.L_x_444) ;  /* 0x0000000000048947 */ /* 0x000fea0003800000 */
[----:B------:R-:W-:-:S04]  /*5df0*/  DEPBAR.LE SB0, 0x1 ;  /* 0x000080400000791a */ /* 0x000fc80000000000 */
.L_x_444:
[----:B------:R-:W-:Y:S05]  /*5e00*/  BSYNC B0 ;  /* 0x0000000000007941 */ /* 0x000fea0003800000 */
.L_x_443:
[----:B------:R-:W-:Y:S06]  /*5e10*/  BAR.ARV 0xb, 0xa0 ;  /* 0x02c2800000007b1d */ /* 0x000fec0000002000 */
[----:B------:R-:W-:Y:S04]  /*5e20*/  BSSY B0, `(.L_x_445) ;  /* 0x0000003000007945 */ /* 0x000fe80003800000 */
[----:B------:R-:W-:Y:S05]  /*5e30*/  @!P0 BRA `(.L_x_446) ;  /* 0x0000000000048947 */ /* 0x000fea0003800000 */
[----:B------:R-:W-:-:S04]  /*5e40*/  DEPBAR.LE SB0, 0x0 ;  /* 0x000080000000791a */ /* 0x000fc80000000000 */
.L_x_446:
[----:B------:R-:W-:Y:S05]  /*5e50*/  BSYNC B0 ;  /* 0x0000000000007941 */ /* 0x000fea0003800000 */
.L_x_445:
[----:B------:R-:W-:Y:S06]  /*5e60*/  BAR.ARV 0xc, 0xa0 ;  /* 0x0302800000007b1d */ /* 0x000fec0000002000 */
[----:B------:R-:W-:Y:S01]  /*5e70*/  NOP ;  /* 0x0000000000007918 */ /* 0x000fe20000000000 */
        /* <DEDUP_REMOVED lines=15> */
[----:B--2---:R2:W-:Y:S01]  /*5f70*/  @P0 REDG.E.ADD.S32.STRONG.GPU desc[UR38][R2.64], R5 ;  /* 0x000000050200098e */ /* 0x0045e2000c10e3a6 */
[----:B------:R-:W-:Y:S05]  /*5f80*/  BRA `(.L_x_362) ;  /* 0x0000002000507947 */ /* 0x000fea0003800000 */
.L_x_398:
        /* <DEDUP_REMOVED lines=57> */
.L_x_491:
        /* <DEDUP_REMOVED lines=9> */
.L_x_450:
        /* <DEDUP_REMOVED lines=102> */
.L_x_461:
[----:B-1----:R-:W-:-:S05]  /*6a10*/  IMAD.MOV.U32 R10, RZ, RZ, 0x1 ;  /* 0x00000001ff0a7424 */ /* 0x002fca00078e00ff */
[----:B------:R-:W-:-:S04]  /*6a20*/  SHF.L.U32 R10, R10, 0x1f, RZ ;  /* 0x0000001f0a0a7819 */ /* 0x000fc800000006ff */
[----:B------:R-:W1:Y:S02]  /*6a30*/  SYNCS.PHASECHK.TRANS64.TRYWAIT P1, [R0+URZ+0x36438], R10 ;  /* 0x0364380a000075a7 */ /* 0x000e64000802017f */
[----:B-123--:R-:W-:Y:S05]  /*6a40*/  @!P1 BRA `(.L_x_453) ;  /* 0x0000001800ac9947 */ /* 0x00efea0003800000 */
.L_x_492:
[----:B------:R-:W-:Y:S05]  /*6a50*/  @P0 BRA `(.L_x_454) ;  /* 0x0000000000140947 */ /* 0x000fea0003800000 */
[----:B------:R-:W-:Y:S01]  /*6a60*/  ISETP.NE.AND P1, PT, R16, RZ, PT ;  /* 0x000000ff1000720c */ /* 0x000fe20003f25270 */
[----:B------:R-:W-:-:S04]  /*6a70*/  IMAD.MOV.U32 R3, RZ, RZ, 0x6100 ;  /* 0x00006100ff037424 */ /* 0x000fc800078e00ff */
[----:B------:R2:W-:Y:S08]  /*6a80*/  SYNCS.ARRIVE.TRANS64 RZ, [R0+URZ+0x36430], R3 ;  /* 0x0364300300ff79a7 */ /* 0x0005f0000800003f */
[----:B------:R-:W-:Y:S05]  /*6a90*/  @!P1 BRA `(.L_x_454) ;  /* 0x0000000000049947 */ /* 0x000fea0003800000 */
[----:B------:R-:W-:Y:S01]  /*6aa0*/  BPT.TRAP 0x1 ;  /* 0x000000040000795c */ /* 0x000fe20000300000 */
.L_x_454:
        /* <DEDUP_REMOVED lines=47> */
.L_x_493:
[----:B------:R-:W-:Y:S05]  /*6da0*/  @P0 BRA `(.L_x_456) ;  /* 0x0000000000140947 */ /* 0x000fea0003800000 */
[----:B------:R-:W-:Y:S01]  /*6db0*/  ISETP.NE.AND P1, PT, R16, RZ, PT ;  /* 0x000000ff1000720c */ /* 0x000fe20003f25270 */
[----:B--2---:R-:W-:-:S04]  /*6dc0*/  IMAD.MOV.U32 R3, RZ, RZ, 0x6100 ;  /* 0x00006100ff037424 */ /* 0x004fc800078e00ff */
[----:B------:R3:W-:Y:S08]  /*6dd0*/  SYNCS.ARRIVE.TRANS64 RZ, [R0+URZ+0x36418], R3 ;  /* 0x0364180300ff79a7 */ /* 0x0007f0000800003f */
[----:B------:R-:W-:Y:S05]  /*6de0*/  @!P1 BRA `(.L_x_456) ;  /* 0x0000000000049947 */ /* 0x000fea0003800000 */
[----:B------:R-:W-:Y:S01]  /*6df0*/  BPT.TRAP 0x1 ;  /* 0x000000040000795c */ /* 0x000fe20000300000 */
.L_x_456:
        /* <DEDUP_REMOVED lines=35> */
.L_x_494:
        /* <DEDUP_REMOVED lines=9> */
.L_x_458:
        /* <DEDUP_REMOVED lines=37> */
.L_x_496:
[----:B------:R-:W-:Y:S05]  /*7310*/  @P0 BRA `(.L_x_460) ;  /* 0x0000000000140947 */ /* 0x000fea0003800000 */
[----:B------:R-:W-:Y:S01]  /*7320*/  ISETP.NE.AND P1, PT, R16, RZ, PT ;  /* 0x000000ff1000720c */ /* 0x000fe20003f25270 */
[----:B--2---:R-:W-:-:S04]  /*7330*/  IMAD.MOV.U32 R5, RZ, RZ, 0x6100 ;  /* 0x00006100ff057424 */ /* 0x004fc800078e00ff */
[----:B------:R3:W-:Y:S08]  /*7340*/  SYNCS.ARRIVE.TRANS64 RZ, [R0+URZ+0x36410], R5 ;  /* 0x0364100500ff79a7 */ /* 0x0007f0000800003f */
[----:B------:R-:W-:Y:S05]  /*7350*/  @!P1 BRA `(.L_x_460) ;  /* 0x0000000000049947 */ /* 0x000fea0003800000 */
[----:B------:R-:W-:Y:S01]  /*7360*/  BPT.TRAP 0x1 ;  /* 0x000000040000795c */ /* 0x000fe20000300000 */
.L_x_460:
        /* <DEDUP_REMOVED lines=36> */
.L_x_452:
[----:B------:R-:W-:Y:S01]  /*75b0*/  ISETP.NE.AND P1, PT, R19, RZ, PT ;  /* 0x000000ff1300720c */ /* 0x000fe20003f25270 */
[----:B------:R-:W-:-:S12]  /*75c0*/  IMAD.MOV.U32 R4, RZ, RZ, 0x1 ;  /* 0x00000001ff047424 */ /* 0x000fd800078e00ff */
[----:B------:R-:W-:Y:S05]  /*75d0*/  @!P1 BRA `(.L_x_451) ;  /* 0x0000000400649947 */ /* 0x000fea0003800000 */
[----:B------:R-:W2:Y:S02]  /*75e0*/  SYNCS.PHASECHK.TRANS64.TRYWAIT P1, [R0+URZ+0x36438], R10 ;  /* 0x0364380a000075a7 */ /* 0x000ea4000802017f */
[----:B--2---:R-:W-:Y:S05]  /*75f0*/  @!P1 BRA `(.L_x_462) ;  /* 0x0000001000149947 */ /* 0x004fea0003800000 */
.L_x_497:
[----:B------:R-:W-:Y:S05]  /*7600*/  @P0 BRA `(.L_x_463) ;  /* 0x0000000000140947 */ /* 0x000fea0003800000 */
[----:B------:R-:W-:Y:S01]  /*7610*/  ISETP.NE.AND P1, PT, R16, RZ, PT ;  /* 0x000000ff1000720c */ /* 0x000fe20003f25270 */
[----:B------:R-:W-:-:S04]  /*7620*/  IMAD.MOV.U32 R5, RZ, RZ, 0x6100 ;  /* 0x00006100ff057424 */ /* 0x000fc800078e00ff */
[----:B------:R3:W-:Y:S08]  /*7630*/  SYNCS.ARRIVE.TRANS64 RZ, [R0+URZ+0x36430], R5 ;  /* 0x0364300500ff79a7 */ /* 0x0007f0000800003f */
[----:B------:R-:W-:Y:S05]  /*7640*/  @!P1 BRA `(.L_x_463) ;  /* 0x0000000000049947 */ /* 0x000fea0003800000 */
[----:B------:R-:W-:Y:S01]  /*7650*/  BPT.TRAP 0x1 ;  /* 0x000000040000795c */ /* 0x000fe20000300000 */
.L_x_463:
        /* <DEDUP_REMOVED lines=41> */
.L_x_498:
[----:B------:R-:W-:Y:S01]  /*78f0*/  IMAD.MOV.U32 R4, RZ, RZ, RZ ;  /* 0x000000ffff047224 */ /* 0x000fe200078e00ff */
[----:B------:R-:W-:Y:S06]  /*7900*/  @P0 BRA `(.L_x_465) ;  /* 0x0000000000140947 */ /* 0x000fec0003800000 */
[----:B------:R-:W-:Y:S01]  /*7910*/  ISETP.NE.AND P1, PT, R16, RZ, PT ;  /* 0x000000ff1000720c */ /* 0x000fe20003f25270 */
[----:B---3--:R-:W-:-:S04]  /*7920*/  IMAD.MOV.U32 R5, RZ, RZ, 0x6100 ;  /* 0x00006100ff057424 */ /* 0x008fc800078e00ff */
[----:B------:R4:W-:Y:S08]  /*7930*/  SYNCS.ARRIVE.TRANS64 RZ, [R0+URZ+0x36418], R5 ;  /* 0x0364180500ff79a7 */ /* 0x0009f0000800003f */
[----:B------:R-:W-:Y:S05]  /*7940*/  @!P1 BRA `(.L_x_465) ;  /* 0x0000000000049947 */ /* 0x000fea0003800000 */
[----:B------:R-:W-:Y:S01]  /*7950*/  BPT.TRAP 0x1 ;  /* 0x000000040000795c */ /* 0x000fe20000300000 */
.L_x_465:
        /* <DEDUP_REMOVED lines=33> */
.L_x_451:
[----:B------:R-:W-:-:S04]  /*7b70*/  SHF.L.U32 R3, R4, 0x1f, RZ ;  /* 0x0000001f04037819 */ /* 0x000fc800000006ff */
[----:B------:R-:W3:Y:S02]  /*7b80*/  SYNCS.PHASECHK.TRANS64.TRYWAIT P1, [R0+URZ+0x36438], R3 ;  /* 0x03643803000075a7 */ /* 0x000ee4000802017f */
[----:B---3--:R-:W-:Y:S05]  /*7b90*/  @!P1 BRA `(.L_x_466) ;  /* 0x0000000800d49947 */ /* 0x008fea0003800000 */
.L_x_499:
[----:B------:R-:W-:Y:S05]  /*7ba0*/  @P0 BRA `(.L_x_467) ;  /* 0x0000000000180947 */ /* 0x000fea0003800000 */
[----:B------:R-:W4:Y:S01]  /*7bb0*/  S2R R2, SR_TID.X ;  /* 0x0000000000027919 */ /* 0x000f220000002100 */
[----:B---3--:R-:W-:-:S04]  /*7bc0*/  IMAD.MOV.U32 R3, RZ, RZ, 0x6100 ;  /* 0x00006100ff037424 */ /* 0x008fc800078e00ff */
[----:B------:R3:W-:Y:S01]  /*7bd0*/  SYNCS.ARRIVE.TRANS64 RZ, [R0+URZ+0x36430], R3 ;  /* 0x0364300300ff79a7 */ /* 0x0007e2000800003f */
[----:B----4-:R-:W-:-:S13]  /*7be0*/  LOP3.LUT P0, RZ, R2, 0x1f, RZ, 0xc0, !PT ;  /* 0x0000001f02ff7812 */ /* 0x010fda000780c0ff */
[----:B---3--:R-:W-:Y:S05]  /*7bf0*/  @!P0 BRA `(.L_x_467) ;  /* 0x0000000000048947 */ /* 0x008fea0003800000 */
[----:B------:R-:W-:Y:S01]  /*7c00*/  BPT.TRAP 0x1 ;  /* 0x000000040000795c */ /* 0x000fe20000300000 */
.L_x_467:
        /* <DEDUP_REMOVED lines=43> */
.L_x_448:
[----:B------:R-:W-:Y:S05]  /*7ec0*/  BSYNC B0 ;  /* 0x0000000000007941 */ /* 0x000fea0003800000 */
.L_x_447:
[----:B------:R-:W-:-:S03]  /*7ed0*/  UMOV UR6, 0xffffffff ;  /* 0xffffffff00067882 */ /* 0x000fc60000000000 */
[----:B------:R-:W-:Y:S05]  /*7ee0*/  BRA.DIV UR6, `(.L_x_468) ;  /* 0x0000000a06147947 */ /* 0x000fea000b800000 */
[----:B------:R-:W-:-:S13]  /*7ef0*/  ELECT P0, URZ, PT ;  /* 0x00000000003f782f */ /* 0x000fda0003800000 */
.L_x_502:
[----:B------:R-:W-:Y:S05]  /*7f00*/  @!P0 BRA `(.L_x_362) ;  /* 0x0000000000708947 */ /* 0x000fea0003800000 */
[----:B------:R-:W-:-:S04]  /*7f10*/  LOP3.LUT R18, R18, 0x2, RZ, 0xfc, !PT ;  /* 0x0000000212127812 */ /* 0x000fc800078efcff */
[----:B------:R-:W-:-:S13]  /*7f20*/  ISETP.NE.AND P2, PT, R18, 0x3, PT ;  /* 0x000000031200780c */ /* 0x000fda0003f45270 */
[----:B------:R-:W-:Y:S05]  /*7f30*/  @!P2 BRA `(.L_x_469) ;  /* 0x000000000004a947 */ /* 0x000fea0003800000 */
[----:B------:R-:W-:Y:S01]  /*7f40*/  BPT.TRAP 0x1 ;  /* 0x000000040000795c */ /* 0x000fe20000300000 */
.L_x_469:
        /* <DEDUP_REMOVED lines=15> */
.L_x_503:
[----:B------:R-:W2:Y:S02]  /*8040*/  SYNCS.PHASECHK.TRANS64.TRYWAIT P0, [R3+URZ], R2 ;  /* 0x00000002030075a7 */ /* 0x000ea4000800017f */
[----:B--2---:R-:W-:Y:S05]  /*8050*/  @!P0 BRA `(.L_x_471) ;  /* 0x0000000400f08947 */ /* 0x004fea0003800000 */
.L_x_504:
[----:B------:R-:W-:Y:S05]  /*8060*/  @!P2 BRA `(.L_x_472) ;  /* 0x000000000004a947 */ /* 0x000fea0003800000 */
[----:B------:R-:W-:Y:S01]  /*8070*/  BPT.TRAP 0x1 ;  /* 0x000000040000795c */ /* 0x000fe20000300000 */
.L_x_472:
[----:B------:R-:W-:-:S07]  /*8080*/  SHF.L.U32 R4, R4, 0x1f, RZ ;  /* 0x0000001f04047819 */ /* 0x000fce00000006ff */
.L_x_473:
[----:B---3--:R3:W4:Y:S02]  /*8090*/  SYNCS.PHASECHK.TRANS64.TRYWAIT P0, [R9+URZ+0x36438], R4 ;  /* 0x03643804090075a7 */ /* 0x008724000800017f */
[----:B----4-:R-:W-:Y:S05]  /*80a0*/  @!P0 NANOSLEEP.SYNCS 0x989680 ;  /* 0x009896800000895d */ /* 0x010fea0003900000 */
[----:B------:R-:W4:Y:S02]  /*80b0*/  @!P0 SYNCS.PHASECHK.TRANS64 P0, [R9+URZ+0x36438], R4 ;  /* 0x03643804090085a7 */ /* 0x000f24000800007f */
[----:B----4-:R-:W-:Y:S05]  /*80c0*/  @!P0 BRA `(.L_x_473) ;  /* 0xfffffffc00f08947 */ /* 0x010fea000383ffff */
.L_x_362:
[----:B------:R-:W-:Y:S05]  /*80d0*/  BSYNC B6 ;  /* 0x0000000000067941 */ /* 0x000fea0003800000 */
.L_x_359:
[----:B------:R-:W-:Y:S05]  /*80e0*/  EXIT ;  /* 0x000000000000794d */ /* 0x000fea0003800000 */
.L_x_367:
[----:B------:R-:W-:Y:S02]  /*80f0*/  IMAD.MOV.U32 R13, RZ, RZ, R16 ;  /* 0x000000ffff0d7224 */ /* 0x000fe400078e0010 */
[----:B------:R-:W-:Y:S02]  /*8100*/  IMAD.MOV.U32 R12, RZ, RZ, RZ ;  /* 0x000000ffff0c7224 */ /* 0x000fe400078e00ff */
[----:B------:R-:W-:Y:S02]  /*8110*/  IMAD.MOV.U32 R11, RZ, RZ, 0x1f ;  /* 0x0000001fff0b7424 */ /* 0x000fe400078e00ff */
[----:B------:R-:W-:-:S07]  /*8120*/  IMAD.MOV.U32 R15, RZ, RZ, -0x1 ;  /* 0xffffffffff0f7424 */ /* 0x000fce00078e00ff */
[----:B------:R-:W-:Y:S05]  /*8130*/  WARPSYNC.COLLECTIVE R15, `(.L_x_474) ;  /* 0x000000000f087348 */ /* 0x000fea0003c00000 */
[----:B------:R1:W2:Y:S02]  /*8140*/  SHFL.IDX P6, R14, R13, R12, R11 ;  /* 0x0000000c0d0e7389 */ /* 0x0002a400000c000b */
[----:B-12---:R-:W-:Y:S01]  /*8150*/  ENDCOLLECTIVE ;  /* 0x000000000000791b */ /* 0x006fe20003800000 */
.L_x_474:
[----:B------:R-:W-:Y:S05]  /*8160*/  BRA `(.L_x_475) ;  /* 0xffffff8800747947 */ /* 0x000fea000383ffff */
.L_x_369:
[----:B--2---:R-:W-:-:S04]  /*8170*/  IMAD.U32 R5, RZ, RZ, UR36 ;  /* 0x00000024ff057e24 */ /* 0x004fc8000f8e00ff */
[----:B------:R2:W3:Y:S03]  /*8180*/  SYNCS.PHASECHK.TRANS64.TRYWAIT P0, [R5+URZ+0x36400], R10 ;  /* 0x0364000a050075a7 */ /* 0x0004e6000800017f */
[----:B---3--:R-:W-:Y:S05]  /*8190*/  @!P0 NANOSLEEP.SYNCS 0x989680 ;  /* 0x009896800000895d */ /* 0x008fea0003900000 */
[----:B------:R-:W3:Y:S02]  /*81a0*/  @!P0 SYNCS.PHASECHK.TRANS64 P0, [R5+URZ+0x36400], R10 ;  /* 0x0364000a050085a7 */ /* 0x000ee4000800007f */
[----:B---3--:R-:W-:Y:S05]  /*81b0*/  @!P0 BRA `(.L_x_369) ;  /* 0xfffffffc00ec8947 */ /* 0x008fea000383ffff */
[----:B------:R-:W-:Y:S05]  /*81c0*/  BRA `(.L_x_368) ;  /* 0xffffff8800a87947 */ /* 0x000fea000383ffff */
.L_x_374:
[----:B---3--:R3:W4:Y:S02]  /*81d0*/  SYNCS.PHASECHK.TRANS64.TRYWAIT P1, [R3+URZ+0x36410], R12 ;  /* 0x0364100c030075a7 */ /* 0x008724000802017f */
[----:B----4-:R-:W-:Y:S05]  /*81e0*/  @!P1 NANOSLEEP.SYNCS 0x989680 ;  /* 0x009896800000995d */ /* 0x010fea0003900000 */
[----:B------:R-:W4:Y:S02]  /*81f0*/  @!P1 SYNCS.PHASECHK.TRANS64 P1, [R3+URZ+0x36410], R12 ;  /* 0x0364100c030095a7 */ /* 0x000f24000802007f */
[----:B----4-:R-:W-:Y:S05]  /*8200*/  @!P1 BRA `(.L_x_374) ;  /* 0xfffffffc00f09947 */ /* 0x010fea000383ffff */
[----:B------:R-:W-:Y:S05]  /*8210*/  BRA `(.L_x_373) ;  /* 0xffffff9400307947 */ /* 0x000fea000383ffff */
.L_x_378:
[----:B------:R-:W-:-:S04]  /*8220*/  IMAD.U32 R15, RZ, RZ, UR36 ;  /* 0x00000024ff0f7e24 */ /* 0x000fc8000f8e00ff */
[----:B------:R1:W1:Y:S03]  /*8230*/  SYNCS.PHASECHK.TRANS64.TRYWAIT P1, [R15+URZ+0x36430], R14 ;  /* 0x0364300e0f0075a7 */ /* 0x000266000802017f */
[----:B-1----:R-:W-:Y:S05]  /*8240*/  @!P1 NANOSLEEP.SYNCS 0x989680 ;  /* 0x009896800000995d */ /* 0x002fea0003900000 */
[----:B------:R-:W1:Y:S02]  /*8250*/  @!P1 SYNCS.PHASECHK.TRANS64 P1, [R15+URZ+0x36430], R14 ;  /* 0x0364300e0f0095a7 */ /* 0x000e64000802007f */
[----:B-1----:R-:W-:Y:S05]  /*8260*/  @!P1 BRA `(.L_x_378) ;  /* 0xfffffffc00ec9947 */ /* 0x002fea000383ffff */
[----:B------:R-:W-:Y:S05]  /*8270*/  BRA `(.L_x_377) ;  /* 0xffffff9800d07947 */ /* 0x000fea000383ffff */
.L_x_385:
[----:B------:R-:W-:Y:S01]  /*8280*/  BSSY B0, `(.L_x_476) ;  /* 0x0000005000007945 */ /* 0x000fe20003800000 */
[----:B------:R-:W-:-:S07]  /*8290*/  IMAD.MOV.U32 R15, RZ, RZ, -0x1 ;  /* 0xffffffffff0f7424 */ /* 0x000fce00078e00ff */
[----:B---3--:R-:W-:Y:S05]  /*82a0*/  WARPSYNC.COLLECTIVE R15, `(.L_x_477) ;  /* 0x000000000f087348 */ /* 0x008fea0003c00000 */
[----:B------:R-:W-:Y:S01]  /*82b0*/  NOP ;  /* 0x0000000000007918 */ /* 0x000fe20000000000 */
[----:B---3--:R-:W-:Y:S01]  /*82c0*/  ENDCOLLECTIVE ;  /* 0x000000000000791b */ /* 0x008fe20003800000 */
.L_x_477:
[----:B------:R-:W-:Y:S05]  /*82d0*/  BSYNC B0 ;  /* 0x0000000000007941 */ /* 0x000fea0003800000 */
.L_x_476:
[----:B------:R-:W-:Y:S05]  /*82e0*/  BRA `(.L_x_478) ;  /* 0xffffffbc00bc7947 */ /* 0x000fea000383ffff */
.L_x_394:
[----:B------:R-:W-:Y:S01]  /*82f0*/  BSSY B0, `(.L_x_479) ;  /* 0x0000005000007945 */ /* 0x000fe20003800000 */
[----:B------:R-:W-:-:S07]  /*8300*/  IMAD.MOV.U32 R15, RZ, RZ, -0x1 ;  /* 0xffffffffff0f7424 */ /* 0x000fce00078e00ff */
[----:B-1-3--:R-:W-:Y:S05]  /*8310*/  WARPSYNC.COLLECTIVE R15, `(.L_x_480) ;  /* 0x000000000f087348 */ /* 0x00afea0003c00000 */
[----:B------:R-:W-:Y:S01]  /*8320*/  NOP ;  /* 0x0000000000007918 */ /* 0x000fe20000000000 */
[----:B-1-3--:R-:W-:Y:S01]  /*8330*/  ENDCOLLECTIVE ;  /* 0x000000000000791b */ /* 0x00afe20003800000 */
.L_x_480:
[----:B------:R-:W-:Y:S05]  /*8340*/  BSYNC B0 ;  /* 0x0000000000007941 */ /* 0x000fea0003800000 */
.L_x_479:
[----:B------:R-:W-:Y:S05]  /*8350*/  BRA `(.L_x_481) ;  /* 0xffffffc000a87947 */ /* 0x000fea000383ffff */
.L_x_403:
[----:B------:R-:W-:Y:S01]  /*8360*/  BSSY B0, `(.L_x_482) ;  /* 0x0000005000007945 */ /* 0x000fe20003800000 */
[----:B------:R-:W-:-:S07]  /*8370*/  IMAD.MOV.U32 R15, RZ, RZ, -0x1 ;  /* 0xffffffffff0f7424 */ /* 0x000fce00078e00ff */
[----:B------:R-:W-:Y:S05]  /*8380*/  WARPSYNC.COLLECTIVE R15, `(.L_x_483) ;  /* 0x000000000f087348 */ /* 0x000fea0003c00000 */
[----:B------:R-:W-:Y:S01]  /*8390*/  NOP ;  /* 0x0000000000007918 */ /* 0x000fe20000000000 */
[----:B------:R-:W-:Y:S01]  /*83a0*/  ENDCOLLECTIVE ;  /* 0x000000000000791b */ /* 0x000fe20003800000 */
.L_x_483:
[----:B------:R-:W-:Y:S05]  /*83b0*/  BSYNC B0 ;  /* 0x0000000000007941 */ /* 0x000fea0003800000 */
.L_x_482:
[----:B------:R-:W-:Y:S05]  /*83c0*/  BRA `(.L_x_484) ;  /* 0xffffffc800587947 */ /* 0x000fea000383ffff */
.L_x_419:
[----:B------:R-:W-:Y:S01]  /*83d0*/  BSSY B0, `(.L_x_485) ;  /* 0x0000005000007945 */ /* 0x000fe20003800000 */
[----:B------:R-:W-:-:S07]  /*83e0*/  IMAD.MOV.U32 R15, RZ, RZ, -0x1 ;  /* 0xffffffffff0f7424 */ /* 0x000fce00078e00ff */
[----:B------:R-:W-:Y:S05]  /*83f0*/  WARPSYNC.COLLECTIVE R15, `(.L_x_486) ;  /* 0x000000000f087348 */ /* 0x000fea0003c00000 */
[----:B------:R-:W-:Y:S01]  /*8400*/  NOP ;  /* 0x0000000000007918 */ /* 0x000fe20000000000 */
[----:B------:R-:W-:Y:S01]  /*8410*/  ENDCOLLECTIVE ;  /* 0x000000000000791b */ /* 0x000fe20003800000 */
.L_x_486:
[----:B------:R-:W-:Y:S05]  /*8420*/  BSYNC B0 ;  /* 0x0000000000007941 */ /* 0x000fea0003800000 */
.L_x_485:
[----:B------:R-:W-:Y:S05]  /*8430*/  BRA `(.L_x_487) ;  /* 0xffffffcc00c87947 */ /* 0x000fea000383ffff */
.L_x_436:
[----:B------:R-:W-:Y:S01]  /*8440*/  BSSY B0, `(.L_x_488) ;  /* 0x0000005000007945 */ /* 0x000fe20003800000 */
[----:B------:R-:W-:-:S07]  /*8450*/  IMAD.MOV.U32 R15, RZ, RZ, -0x1 ;  /* 0xffffffffff0f7424 */ /* 0x000fce00078e00ff */
[----:B------:R-:W-:Y:S05]  /*8460*/  WARPSYNC.COLLECTIVE R15, `(.L_x_489) ;  /* 0x000000000f087348 */ /* 0x000fea0003c00000 */
[----:B------:R-:W-:Y:S01]  /*8470*/  NOP ;  /* 0x0000000000007918 */ /* 0x000fe20000000000 */
[----:B------:R-:W-:Y:S01]  /*8480*/  ENDCOLLECTIVE ;  /* 0x000000000000791b */ /* 0x000fe20003800000 */
.L_x_489:
[----:B------:R-:W-:Y:S05]  /*8490*/  BSYNC B0 ;  /* 0x0000000000007941 */ /* 0x000fea0003800000 */
.L_x_488:
[----:B------:R-:W-:Y:S05]  /*84a0*/  BRA `(.L_x_490) ;  /* 0xffffffd400447947 */ /* 0x000fea000383ffff */
.L_x_449:
[----:B-1----:R1:W2:Y:S02]  /*84b0*/  SYNCS.PHASECHK.TRANS64.TRYWAIT P1, [R0+URZ+0x36420], R10 ;  /* 0x0364200a000075a7 */ /* 0x0022a4000802017f */
[----:B--2---:R-:W-:Y:S05]  /*84c0*/  @!P1 NANOSLEEP.SYNCS 0x989680 ;  /* 0x009896800000995d */ /* 0x004fea0003900000 */
[----:B------:R-:W2:Y:S02]  /*84d0*/  @!P1 SYNCS.PHASECHK.TRANS64 P1, [R0+URZ+0x36420], R10 ;  /* 0x0364200a000095a7 */ /* 0x000ea4000802007f */
[----:B--2---:R-:W-:Y:S05]  /*84e0*/  @!P1 BRA `(.L_x_449) ;  /* 0xfffffffc00f09947 */ /* 0x004fea000383ffff */
[----:B------:R-:W-:Y:S05]  /*84f0*/  BRA `(.L_x_491) ;  /* 0xffffffdc00887947 */ /* 0x000fea000383ffff */
.L_x_453:
[----:B-1----:R1:W2:Y:S02]  /*8500*/  SYNCS.PHASECHK.TRANS64.TRYWAIT P1, [R0+URZ+0x36438], R10 ;  /* 0x0364380a000075a7 */ /* 0x0022a4000802017f */
[----:B--2---:R-:W-:Y:S05]  /*8510*/  @!P1 NANOSLEEP.SYNCS 0x989680 ;  /* 0x009896800000995d */ /* 0x004fea0003900000 */
[----:B------:R-:W2:Y:S02]  /*8520*/  @!P1 SYNCS.PHASECHK.TRANS64 P1, [R0+URZ+0x36438], R10 ;  /* 0x0364380a000095a7 */ /* 0x000ea4000802007f */
[----:B--2---:R-:W-:Y:S05]  /*8530*/  @!P1 BRA `(.L_x_453) ;  /* 0xfffffffc00f09947 */ /* 0x004fea000383ffff */
[----:B------:R-:W-:Y:S05]  /*8540*/  BRA `(.L_x_492) ;  /* 0xffffffe400407947 */ /* 0x000fea000383ffff */
.L_x_455:
[----:B--2---:R2:W3:Y:S02]  /*8550*/  SYNCS.PHASECHK.TRANS64.TRYWAIT P1, [R0+URZ+0x36428], R3 ;  /* 0x03642803000075a7 */ /* 0x0044e4000802017f */
[----:B---3--:R-:W-:Y:S05]  /*8560*/  @!P1 NANOSLEEP.SYNCS 0x989680 ;  /* 0x009896800000995d */ /* 0x008fea0003900000 */
[----:B------:R-:W3:Y:S02]  /*8570*/  @!P1 SYNCS.PHASECHK.TRANS64 P1, [R0+URZ+0x36428], R3 ;  /* 0x03642803000095a7 */ /* 0x000ee4000802007f */
[----:B---3--:R-:W-:Y:S05]  /*8580*/  @!P1 BRA `(.L_x_455) ;  /* 0xfffffffc00f09947 */ /* 0x008fea000383ffff */
[----:B------:R-:W-:Y:S05]  /*8590*/  BRA `(.L_x_493) ;  /* 0xffffffe800007947 */ /* 0x000fea000383ffff */
.L_x_457:
[----:B--2---:R2:W3:Y:S02]  /*85a0*/  SYNCS.PHASECHK.TRANS64.TRYWAIT P1, [R0+URZ+0x36438], R29 ;  /* 0x0364381d000075a7 */ /* 0x0044e4000802017f */
[----:B---3--:R-:W-:Y:S05]  /*85b0*/  @!P1 NANOSLEEP.SYNCS 0x989680 ;  /* 0x009896800000995d */ /* 0x008fea0003900000 */
[----:B------:R-:W3:Y:S02]  /*85c0*/  @!P1 SYNCS.PHASECHK.TRANS64 P1, [R0+URZ+0x36438], R29 ;  /* 0x0364381d000095a7 */ /* 0x000ee4000802007f */
[----:B---3--:R-:W-:Y:S05]  /*85d0*/  @!P1 BRA `(.L_x_457) ;  /* 0xfffffffc00f09947 */ /* 0x008fea000383ffff */
[----:B------:R-:W-:Y:S05]  /*85e0*/  BRA `(.L_x_494) ;  /* 0xffffffe800907947 */ /* 0x000fea000383ffff */
.L_x_459:
[----:B------:R-:W-:-:S07]  /*85f0*/  SHF.L.U32 R5, R12, 0x1f, RZ ;  /* 0x0000001f0c057819 */ /* 0x000fce00000006ff */
.L_x_495:
[----:B--2---:R2:W3:Y:S02]  /*8600*/  SYNCS.PHASECHK.TRANS64.TRYWAIT P1, [R0+URZ+0x36420], R5 ;  /* 0x03642005000075a7 */ /* 0x0044e4000802017f */
[----:B---3--:R-:W-:Y:S05]  /*8610*/  @!P1 NANOSLEEP.SYNCS 0x989680 ;  /* 0x009896800000995d */ /* 0x008fea0003900000 */
[----:B------:R-:W3:Y:S02]  /*8620*/  @!P1 SYNCS.PHASECHK.TRANS64 P1, [R0+URZ+0x36420], R5 ;  /* 0x03642005000095a7 */ /* 0x000ee4000802007f */
[----:B---3--:R-:W-:Y:S05]  /*8630*/  @!P1 BRA `(.L_x_495) ;  /* 0xfffffffc00f09947 */ /* 0x008fea000383ffff */
[----:B------:R-:W-:Y:S05]  /*8640*/  BRA `(.L_x_496) ;  /* 0xffffffec00307947 */ /* 0x000fea000383ffff */
.L_x_462:
[----:B--2---:R2:W3:Y:S02]  /*8650*/  SYNCS.PHASECHK.TRANS64.TRYWAIT P1, [R0+URZ+0x36438], R10 ;  /* 0x0364380a000075a7 */ /* 0x0044e4000802017f */
[----:B---3--:R-:W-:Y:S05]  /*8660*/  @!P1 NANOSLEEP.SYNCS 0x989680 ;  /* 0x009896800000995d */ /* 0x008fea0003900000 */
[----:B------:R-:W3:Y:S02]  /*8670*/  @!P1 SYNCS.PHASECHK.TRANS64 P1, [R0+URZ+0x36438], R10 ;  /* 0x0364380a000095a7 */ /* 0x000ee4000802007f */
[----:B---3--:R-:W-:Y:S05]  /*8680*/  @!P1 BRA `(.L_x_462) ;  /* 0xfffffffc00f09947 */ /* 0x008fea000383ffff */
[----:B------:R-:W-:Y:S05]  /*8690*/  BRA `(.L_x_497) ;  /* 0xffffffec00d87947 */ /* 0x000fea000383ffff */
.L_x_464:
[----:B---3--:R3:W4:Y:S02]  /*86a0*/  SYNCS.PHASECHK.TRANS64.TRYWAIT P1, [R0+URZ+0x36428], R5 ;  /* 0x03642805000075a7 */ /* 0x008724000802017f */
[----:B----4-:R-:W-:Y:S05]  /*86b0*/  @!P1 NANOSLEEP.SYNCS 0x989680 ;  /* 0x009896800000995d */ /* 0x010fea0003900000 */
[----:B------:R-:W4:Y:S02]  /*86c0*/  @!P1 SYNCS.PHASECHK.TRANS64 P1, [R0+URZ+0x36428], R5 ;  /* 0x03642805000095a7 */ /* 0x000f24000802007f */
[----:B----4-:R-:W-:Y:S05]  /*86d0*/  @!P1 BRA `(.L_x_464) ;  /* 0xfffffffc00f09947 */ /* 0x010fea000383ffff */
[----:B------:R-:W-:Y:S05]  /*86e0*/  BRA `(.L_x_498) ;  /* 0xfffffff000807947 */ /* 0x000fea000383ffff */
.L_x_466:
[----:B---3--:R3:W4:Y:S02]  /*86f0*/  SYNCS.PHASECHK.TRANS64.TRYWAIT P1, [R0+URZ+0x36438], R3 ;  /* 0x03643803000075a7 */ /* 0x008724000802017f */
[----:B----4-:R-:W-:Y:S05]  /*8700*/  @!P1 NANOSLEEP.SYNCS 0x989680 ;  /* 0x009896800000995d */ /* 0x010fea0003900000 */
[----:B------:R-:W4:Y:S02]  /*8710*/  @!P1 SYNCS.PHASECHK.TRANS64 P1, [R0+URZ+0x36438], R3 ;  /* 0x03643803000095a7 */ /* 0x000f24000802007f */
[----:B----4-:R-:W-:Y:S05]  /*8720*/  @!P1 BRA `(.L_x_466) ;  /* 0xfffffffc00f09947 */ /* 0x010fea000383ffff */
[----:B------:R-:W-:Y:S05]  /*8730*/  BRA `(.L_x_499) ;  /* 0xfffffff400187947 */ /* 0x000fea000383ffff */
.L_x_468:
[----:B------:R-:W-:Y:S01]  /*8740*/  BSSY B0, `(.L_x_500) ;  /* 0x0000006000007945 */ /* 0x000fe20003800000 */
[----:B------:R-:W-:-:S07]  /*8750*/  IMAD.MOV.U32 R15, RZ, RZ, -0x1 ;  /* 0xffffffffff0f7424 */ /* 0x000fce00078e00ff */
[----:B-12---:R-:W-:Y:S05]  /*8760*/  WARPSYNC.COLLECTIVE R15, `(.L_x_501) ;  /* 0x000000000f0c7348 */ /* 0x006fea0003c00000 */
[----:B------:R-:W-:Y:S02]  /*8770*/  ELECT P6, UR62, PT ;  /* 0x00000000003e782f */ /* 0x000fe400038c0000 */
[----:B------:R-:W-:Y:S01]  /*8780*/  MOV R14, UR62 ;  /* 0x0000003e000e7c02 */ /* 0x000fe20008000f00 */
[----:B-12---:R-:W-:Y:S10]  /*8790*/  ENDCOLLECTIVE ;  /* 0x000000000000791b */ /* 0x006ff40003800000 */
.L_x_501:
[----:B------:R-:W-:Y:S05]  /*87a0*/  BSYNC B0 ;  /* 0x0000000000007941 */ /* 0x000fea0003800000 */
.L_x_500:
[----:B------:R-:W-:Y:S01]  /*87b0*/  PLOP3.LUT P0, PT, P6, PT, PT, 0x80, 0x0 ;  /* 0x000000000000781c */ /* 0x000fe2000370f070 */
[----:B------:R-:W-:-:S12]  /*87c0*/  BRA `(.L_x_502) ;  /* 0xfffffff400cc7947 */ /* 0x000fd8000383ffff */
.L_x_470:
[----:B-1----:R1:W2:Y:S02]  /*87d0*/  SYNCS.PHASECHK.TRANS64.TRYWAIT P0, [R7+URZ], R0 ;  /* 0x00000000070075a7 */ /* 0x0022a4000800017f */
[----:B--2---:R-:W-:Y:S05]  /*87e0*/  @!P0 NANOSLEEP.SYNCS 0x989680 ;  /* 0x009896800000895d */ /* 0x004fea0003900000 */
[----:B------:R-:W2:Y:S02]  /*87f0*/  @!P0 SYNCS.PHASECHK.TRANS64 P0, [R7+URZ], R0 ;  /* 0x00000000070085a7 */ /* 0x000ea4000800007f */
[----:B--2---:R-:W-:Y:S05]  /*8800*/  @!P0 BRA `(.L_x_470) ;  /* 0xfffffffc00f08947 */ /* 0x004fea000383ffff */
[----:B------:R-:W-:Y:S05]  /*8810*/  BRA `(.L_x_503) ;  /* 0xfffffff800087947 */ /* 0x000fea000383ffff */
.L_x_471:
[----:B--2---:R2:W3:Y:S02]  /*8820*/  SYNCS.PHASECHK.TRANS64.TRYWAIT P0, [R3+URZ], R2 ;  /* 0x00000002030075a7 */ /* 0x0044e4000800017f */
[----:B---3--:R-:W-:Y:S05]  /*8830*/  @!P0 NANOSLEEP.SYNCS 0x989680 ;  /* 0x009896800000895d */ /* 0x008fea0003900000 */
[----:B------:R-:W3:Y:S02]  /*8840*/  @!P0 SYNCS.PHASECHK.TRANS64 P0, [R3+URZ], R2 ;  /* 0x00000002030085a7 */ /* 0x000ee4000800007f */
[----:B---3--:R-:W-:Y:S05]  /*8850*/  @!P0 BRA `(.L_x_471) ;  /* 0xfffffffc00f08947 */ /* 0x008fea000383ffff */
[----:B------:R-:W-:Y:S05]  /*8860*/  BRA `(.L_x_504) ;  /* 0xfffffff400fc7947 */ /* 0x000fea000383ffff */
.L_x_505:
        /* <DEDUP_REMOVED lines=9> */
.L_x_7652:


//--------------------- .text._ZN7cutlass13device_kernelIN5flash11enable_sm90INS1_16FlashAttnBwdSm90INS1_25CollectiveMainloopBwdSm90ILi2ELi1ELi1EN4cute5tupleIJNS5_1CILi1EEES8_S8_EEENS6_IJNS7_ILi64EEENS7_ILi96EEENS7_ILi192EEEEEENS_10bfloat16_tEfNS_4arch4Sm90ELb0ELb0ELb1ELb1ELb0ELb0ELb1ELb0ELi3ELi1ELi1ELi1ELb0EEENS1_21CollectiveEpilogueBwdISD_SE_SG_Li384ELb1ELb1ELi3EEENS1_19SingleTileSchedulerILb1ELb0ELb0ELi96EEEEEEEEEvNT_6ParamsE --------------------------
	.section	.text._ZN7cutlass13device_kernelIN5flash11enable_sm90INS1_16FlashAttnBwdSm90INS1_25CollectiveMainloopBwdSm90ILi2ELi1ELi1EN4cute5tupleIJNS5_1CILi1EEES8_S8_EEENS6_IJNS7_ILi64EEENS7_ILi96EEENS7_ILi192EEEEEENS_10bfloat16_tEfNS_4arch4Sm90ELb0ELb0ELb1ELb1ELb0ELb0ELb1ELb0ELi3ELi1ELi1ELi1ELb0EEENS1_21CollectiveEpilogueBwdISD_SE_SG_Li384ELb1ELb1ELi3EEENS1_19SingleTileSchedulerILb1ELb0ELb0ELi96EEEEEEEEEvNT_6ParamsE,"ax",@progbits
	.align	128
.text._ZN7cutlass13device_kernelIN5flash11enable_sm90INS1_16FlashAttnBwdSm90INS1_25CollectiveMainloopBwdSm90ILi2ELi1ELi1EN4cute5tupleIJNS5_1CILi1EEES8_S8_EEENS6_IJNS7_ILi64EEENS7_ILi96EEENS7_ILi192EEEEEENS_10bfloat16_tEfNS_4arch4Sm90ELb0ELb0ELb1ELb1ELb0ELb0ELb1ELb0ELi3ELi1ELi1ELi1ELb0EEENS1_21CollectiveEpilogueBwdISD_SE_SG_Li384ELb1ELb1ELi3EEENS1_19SingleTileSchedulerILb1ELb0ELb0ELi96EEEEEEEEEvNT_6ParamsE:
        .type           _ZN7cutlass13device_kernelIN5flash11enable_sm90INS1_16FlashAttnBwdSm90INS1_25CollectiveMainloopBwdSm90ILi2ELi1ELi1EN4cute5tupleIJNS5_1CILi1EEES8_S8_EEENS6_IJNS7_ILi64EEENS7_ILi96EEENS7_ILi192EEEEEENS_10bfloat16_tEfNS_4arch4Sm90ELb0ELb0ELb1ELb1ELb0ELb0ELb1ELb0ELi3ELi1ELi1ELi1ELb0EEENS1_21CollectiveEpilogueBwdISD_SE_SG_Li384ELb1ELb1ELi3EEENS1_19SingleTileSchedulerILb1ELb0ELb0ELi96EEEEEEEEEvNT_6ParamsE,@function
        .size           _ZN7cutlass13device_kernelIN5flash11enable_sm90INS1_16FlashAttnBwdSm90INS1_25CollectiveMainloopBwdSm90ILi2ELi1ELi1EN4cute5tupleIJNS5_1CILi1EEES8_S8_EEENS6_IJNS7_ILi64EEENS7_ILi96EEENS7_ILi192EEEEEENS_10bfloat16_tEfNS_4arch4Sm90ELb0ELb0ELb1ELb1ELb0ELb0ELb1ELb0ELi3ELi1ELi1ELi1ELb0EEENS1_21CollectiveEpilogueBwdISD_SE_SG_Li384ELb1ELb1ELi3EEENS1_19SingleTileSchedulerILb1ELb0ELb0ELi96EEEEEEEEEvNT_6ParamsE,(.L_x_7653 - _ZN7cutlass13device_kernelIN5flash11enable_sm90INS1_16FlashAttnBwdSm90INS1_25CollectiveMainloopBwdSm90ILi2ELi1ELi1EN4cute5tupleIJNS5_1CILi1EEES8_S8_EEENS6_IJNS7_ILi64EEENS7_ILi96EEENS7_ILi192EEEEEENS_10bfloat16_tEfNS_4arch4Sm90ELb0ELb0ELb1ELb1ELb0ELb0ELb1ELb0ELi3ELi1ELi1ELi1ELb0EEENS1_21CollectiveEpilogueBwdISD_SE_SG_Li384ELb1ELb1ELi3EEENS1_19SingleTileSchedulerILb1ELb0ELb0ELi96EEEEEEEEEvNT_6ParamsE)
        .other          _ZN7cutlass13device_kernelIN5flash11enable_sm90INS1_16FlashAttnBwdSm90INS1_25CollectiveMainloopBwdSm90ILi2ELi1ELi1EN4cute5tupleIJNS5_1CILi1EEES8_S8_EEENS6_IJNS7_ILi64EEENS7_ILi96EEENS7_ILi192EEEEEENS_10bfloat16_tEfNS_4arch4Sm90ELb0ELb0ELb1ELb1ELb0ELb0ELb1ELb0ELi3ELi1ELi1ELi1ELb0EEENS1_21CollectiveEpilogueBwdISD_SE_SG_Li384ELb1ELb1ELi3EEENS1_19SingleTileSchedulerILb1ELb0ELb0ELi96EEEEEEEEEvNT_6ParamsE,@"STO_CUDA_ENTRY STV_DEFAULT"
_ZN7cutlass13device_kernelIN5flash11enable_sm90INS1_16FlashAttnBwdSm90INS1_25CollectiveMainloopBwdSm90ILi2ELi1ELi1EN4cute5tupleIJNS5_1CILi1EEES8_S8_EEENS6_IJNS7_ILi64EEENS7_ILi96EEENS7_ILi192EEEEEENS_10bfloat16_tEfNS_4arch4Sm90ELb0ELb0ELb1ELb1ELb0ELb0ELb1ELb0ELi3ELi1ELi1ELi1ELb0EEENS1_21CollectiveEpilogueBwdISD_SE_SG_Li384ELb1ELb1ELi3EEENS1_19SingleTileSchedulerILb1ELb0ELb0ELi96EEEEEEEEEvNT_6ParamsE:
        /* <DEDUP_REMOVED lines=23> */
.L_x_507:
[----:B------:R-:W-:Y:S05]  /*0170*/  BSYNC B0 ;  /* 0x0000000000007941 */ /* 0x000fea0003800000 */
.L_x_506:
        /* <DEDUP_REMOVED lines=34> */
.L_x_508:
        /* <DEDUP_REMOVED lines=20> */
.L_x_509:
        /* <DEDUP_REMOVED lines=8> */
.L_x_512:
[----:B------:R-:W-:-:S08]  /*0560*/  NOP ;  /* 0x0000000000007918 */ /* 0x000fd00000000000 */
[----:B------:R-:W1:Y:S02]  /*0570*/  USETMAXREG.TRY_ALLOC.CTAPOOL UP0, 0xa0 ;  /* 0x000000a0000079c8 */ /* 0x000e640008000600 */
[----:B-1----:R-:W-:-:S13]  /*0580*/  PLOP3.LUT P0, PT, PT, PT, UP0, 0x80, 0x0 ;  /* 0x000000000000781c */ /* 0x002fda0003f0f008 */
[----:B------:R-:W-:Y:S05]  /*0590*/  @!P0 BRA `(.L_x_512) ;  /* 0xfffffffc00f08947 */ /* 0x000fea000383ffff */
[----:B------:R-:W-:Y:S01]  /*05a0*/  LOP3.LUT R0, R0, 0x3, RZ, 0xc0, !PT ;  /* 0x0000000300007812 */ /* 0x000fe200078ec0ff */
[----:B------:R-:W1:Y:S01]  /*05b0*/  S2R R2, SR_TID.X ;  /* 0x0000000000027919 */ /* 0x000e620000002100 */
[----:B------:R-:W-:Y:S01]  /*05c0*/  ULDC.64 UR4, c[0x0][0x8d8] ;  /* 0x0002360000047ab9 */ /* 0x000fe20000000a00 */
[----:B------:R-:W2:Y:S03]  /*05d0*/  S2R R17, SR_CTAID.X ;  /* 0x0000000000117919 */ /* 0x000ea60000002500 */
[----:B------:R-:W3:Y:S01]  /*05e0*/  SHFL.IDX PT, R0, R0, RZ, 0x1f ;  /* 0x00001fff00007589 */ /* 0x000ee200000e0000 */
[----:B------:R-:W4:Y:S01]  /*05f0*/  S2R R7, SR_CTAID.Z ;  /* 0x0000000000077919 */ /* 0x000f220000002700 */
[----:B---3--:R-:W-:Y:S02]  /*0600*/  ISETP.NE.AND P0, PT, R0, RZ, PT ;  /* 0x000000ff0000720c */ /* 0x008fe40003f05270 */
[----:B-1----:R-:W-:-:S11]  /*0610*/  SHF.R.U32.HI R2, RZ, 0x7, R2 ;  /* 0x00000007ff027819 */ /* 0x002fd60000011602 */
[----:B------:R-:W-:-:S05]  /*0620*/  @!P0 VIADD R2, R2, 0x9 ;  /* 0x0000000902028836 */ /* 0x000fca0000000000 */
[----:B------:R1:W-:Y:S06]  /*0630*/  @!P0 BAR.ARV R2, 0xa0 ;  /* 0x000280020000851d */ /* 0x0003ec0000002000 */
[----:B------:R-:W-:-:S04]  /*0640*/  ISETP.NE.U32.AND P0, PT, RZ, UR4, PT ;  /* 0x00000004ff007c0c */ /* 0x000fc8000bf05070 */
[----:B------:R-:W-:-:S13]  /*0650*/  ISETP.NE.AND.EX P0, PT, RZ, UR5, PT, P0 ;  /* 0x00000005ff007c0c */ /* 0x000fda000bf05300 */
[----:B-12-4-:R-:W-:Y:S05]  /*0660*/  @!P0 BRA `(.L_x_513) ;  /* 0x0000000000108947 */ /* 0x016fea0003800000 */
[----:B------:R-:W1:Y:S02]  /*0670*/  LDC.64 R2, c[0x0][0x8d8] ;  /* 0x00023600ff027b82 */ /* 0x000e640000000a00 */
[----:B-1----:R-:W-:-:S05]  /*0680*/  IMAD.WIDE R2, R7, 0x4, R2 ;  /* 0x0000000407027825 */ /* 0x002fca00078e0202 */
[----:B------:R1:W5:Y:S01]  /*0690*/  LDG.E R0, desc[UR38][R2.64] ;  /* 0x0000002602007981 */ /* 0x000362000c1e1900 */
[----:B------:R-:W-:Y:S05]  /*06a0*/  BRA `(.L_x_514) ;  /* 0x00000000002c7947 */ /* 0x000fea0003800000 */
.L_x_513:
[----:B------:R-:W-:Y:S02]  /*06b0*/  ULDC.64 UR4, c[0x0][0x8d0] ;  /* 0x0002340000047ab9 */ /* 0x000fe40000000a00 */
[----:B------:R-:W-:-:S04]  /*06c0*/  ISETP.NE.U32.AND P0, PT, RZ, UR4, PT ;  /* 0x00000004ff007c0c */ /* 0x000fc8000bf05070 */
[----:B------:R-:W-:-:S13]  /*06d0*/  ISETP.NE.AND.EX P0, PT, RZ, UR5, PT, P0 ;  /* 0x00000005ff007c0c */ /* 0x000fda000bf05300 */
[----:B------:R-:W-:Y:S05]  /*06e0*/  @!P0 BRA `(.L_x_515) ;  /* 0x0000000000188947 */ /* 0x000fea0003800000 */
[----:B------:R-:W1:Y:S02]  /*06f0*/  LDC.64 R2, c[0x0][0x8d0] ;  /* 0x00023400ff027b82 */ /* 0x000e640000000a00 */
[----:B-1----:R-:W-:-:S05]  /*0700*/  IMAD.WIDE R2, R7, 0x4, R2 ;  /* 0x0000000407027825 */ /* 0x002fca00078e0202 */
[----:B------:R-:W2:Y:S04]  /*0710*/  LDG.E R0, desc[UR38][R2.64] ;  /* 0x0000002602007981 */ /* 0x000ea8000c1e1900 */
[----:B------:R-:W2:Y:S02]  /*0720*/  LDG.E R5, desc[UR38][R2.64+0x4] ;  /* 0x0000042602057981 */ /* 0x000ea4000c1e1900 */
[----:B--2---:R-:W-:Y:S01]  /*0730*/  IMAD.IADD R0, R5, 0x1, -R0 ;  /* 0x0000000105007824 */ /* 0x004fe200078e0a00 */
[----:B------:R-:W-:Y:S06]  /*0740*/  BRA `(.L_x_514) ;  /* 0x0000000000047947 */ /* 0x000fec0003800000 */
.L_x_515:
[----:B------:R-:W2:Y:S02]  /*0750*/  LDC R0, c[0x0][0x8bc] ;  /* 0x00022f00ff007b82 */ /* 0x000ea40000000800 */
.L_x_514:
[----:B-1----:R-:W-:-:S05]  /*0760*/  IMAD R3, R17, 0x60, RZ ;  /* 0x0000006011037824 */ /* 0x002fca00078e02ff */
[----:B--2--5:R-:W-:-:S04]  /*0770*/  ISETP.GE.AND P0, PT, R3, R0, PT ;  /* 0x000000000300720c */ /* 0x024fc80003f06270 */
[----:B------:R-:W-:-:S04]  /*0780*/  SEL R4, R7, 0xffffffff, !P0 ;  /* 0xffffffff07047807 */ /* 0x000fc80004000000 */
[----:B------:R-:W-:Y:S01]  /*0790*/  ISETP.GE.AND P0, PT, R4, RZ, PT ;  /* 0x000000ff0400720c */ /* 0x000fe20003f06270 */
[----:B------:R1:W-:-:S12]  /*07a0*/  STL [R1+0x8], R4 ;  /* 0x0000080401007387 */ /* 0x0003d80000100800 */
[----:B-1----:R-:W-:Y:S05]  /*07b0*/  @!P0 BRA `(.L_x_516) ;  /* 0x0000009800f08947 */ /* 0x002fea0003800000 */
[----:B------:R-:W-:Y:S01]  /*07c0*/  ULDC.64 UR4, c[0x0][0x780] ;  /* 0x0001e00000047ab9 */ /* 0x000fe20000000a00 */
[----:B------:R-:W1:Y:S01]  /*07d0*/  LDC R18, c[0x0][0x290] ;  /* 0x0000a400ff127b82 */ /* 0x000e620000000800 */
[----:B------:R-:W-:-:S04]  /*07e0*/  ISETP.NE.U32.AND P0, PT, RZ, UR4, PT ;  /* 0x00000004ff007c0c */ /* 0x000fc8000bf05070 */
[----:B------:R-:W-:-:S13]  /*07f0*/  ISETP.NE.AND.EX P0, PT, RZ, UR5, PT, P0 ;  /* 0x00000005ff007c0c */ /* 0x000fda000bf05300 */
[----:B------:R-:W-:Y:S05]  /*0800*/  @!P0 BRA `(.L_x_517) ;  /* 0x0000000000108947 */ /* 0x000fea0003800000 */
[----:B------:R-:W2:Y:S02]  /*0810*/  LDC.64 R2, c[0x0][0x780] ;  /* 0x0001e000ff027b82 */ /* 0x000ea40000000a00 */
[----:B--2---:R-:W-:-:S05]  /*0820*/  IMAD.WIDE R2, R4, 0x4, R2 ;  /* 0x0000000404027825 */ /* 0x004fca00078e0202 */
[----:B------:R2:W5:Y:S01]  /*0830*/  LDG.E R19, desc[UR38][R2.64] ;  /* 0x0000002602137981 */ /* 0x000562000c1e1900 */
[----:B------:R-:W-:Y:S05]  /*0840*/  BRA `(.L_x_518) ;  /* 0x0000000000287947 */ /* 0x000fea0003800000 */
.L_x_517:
[----:B------:R-:W-:Y:S01]  /*0850*/  ULDC.64 UR4, c[0x0][0x770] ;  /* 0x0001dc0000047ab9 */ /* 0x000fe20000000a00 */
[----:B------:R-:W3:Y:S01]  /*0860*/  LDC R19, c[0x0][0x280] ;  /* 0x0000a000ff137b82 */ /* 0x000ee20000000800 */
[----:B------:R-:W-:-:S04]  /*0870*/  ISETP.NE.U32.AND P0, PT, RZ, UR4, PT ;  /* 0x00000004ff007c0c */ /* 0x000fc8000bf05070 */
[----:B------:R-:W-:-:S13]  /*0880*/  ISETP.NE.AND.EX P0, PT, RZ, UR5, PT, P0 ;  /* 0x00000005ff007c0c */ /* 0x000fda000bf05300 */
[----:B------:R-:W-:Y:S05]  /*0890*/  @!P0 BRA `(.L_x_518) ;  /* 0x0000000000148947 */ /* 0x000fea0003800000 */
[----:B------:R-:W2:Y:S02]  /*08a0*/  LDC.64 R2, c[0x0][0x770] ;  /* 0x0001dc00ff027b82 */ /* 0x000ea40000000a00 */
[----:B--2---:R-:W-:-:S05]  /*08b0*/  IMAD.WIDE R2, R4, 0x4, R2 ;  /* 0x0000000404027825 */ /* 0x004fca00078e0202 */
[----:B---3--:R-:W2:Y:S04]  /*08c0*/  LDG.E R19, desc[UR38][R2.64] ;  /* 0x0000002602137981 */ /* 0x008ea8000c1e1900 */
[----:B------:R-:W2:Y:S02]  /*08d0*/  LDG.E R0, desc[UR38][R2.64+0x4] ;  /* 0x0000042602007981 */ /* 0x000ea4000c1e1900 */
[----:B--2---:R-:W-:-:S07]  /*08e0*/  IMAD.IADD R19, R0, 0x1, -R19 ;  /* 0x0000000100137824 */ /* 0x004fce00078e0a13 */
.L_x_518:
[----:B------:R-:W-:Y:S02]  /*08f0*/  ULDC.64 UR4, c[0x0][0x788] ;  /* 0x0001e20000047ab9 */ /* 0x000fe40000000a00 */
[----:B------:R-:W-:-:S04]  /*0900*/  ISETP.NE.U32.AND P0, PT, RZ, UR4, PT ;  /* 0x00000004ff007c0c */ /* 0x000fc8000bf05070 */
[----:B------:R-:W-:-:S13]  /*0910*/  ISETP.NE.AND.EX P0, PT, RZ, UR5, PT, P0 ;  /* 0x00000005ff007c0c */ /* 0x000fda000bf05300 */
[----:B------:R-:W-:Y:S05]  /*0920*/  @!P0 BRA `(.L_x_519) ;  /* 0x0000000000108947 */ /* 0x000fea0003800000 */
[----:B--2---:R-:W2:Y:S02]  /*0930*/  LDC.64 R2, c[0x0][0x788] ;  /* 0x0001e200ff027b82 */ /* 0x004ea40000000a00 */
[----:B--2---:R-:W-:-:S05]  /*0940*/  IMAD.WIDE R2, R4, 0x4, R2 ;  /* 0x0000000404027825 */ /* 0x004fca00078e0202 */
[----:B-1----:R1:W5:Y:S01]  /*0950*/  LDG.E R18, desc[UR38][R2.64] ;  /* 0x0000002602127981 */ /* 0x002362000c1e1900 */
[----:B------:R-:W-:Y:S05]  /*0960*/  BRA `(.L_x_520) ;  /* 0x0000000000247947 */ /* 0x000fea0003800000 */
.L_x_519:
[----:B------:R-:W-:Y:S02]  /*0970*/  ULDC.64 UR4, c[0x0][0x778] ;  /* 0x0001de0000047ab9 */ /* 0x000fe40000000a00 */
[----:B------:R-:W-:-:S04]  /*0980*/  ISETP.NE.U32.AND P0, PT, RZ, UR4, PT ;  /* 0x00000004ff007c0c */ /* 0x000fc8000bf05070 */
[----:B------:R-:W-:-:S13]  /*0990*/  ISETP.NE.AND.EX P0, PT, RZ, UR5, PT, P0 ;  /* 0x00000005ff007c0c */ /* 0x000fda000bf05300 */
[----:B------:R-:W-:Y:S05]  /*09a0*/  @!P0 BRA `(.L_x_520) ;  /* 0x0000000000148947 */ /* 0x000fea0003800000 */
[----:B--2---:R-:W2:Y:S02]  /*09b0*/  LDC.64 R2, c[0x0][0x778] ;  /* 0x0001de00ff027b82 */ /* 0x004ea40000000a00 */
[----:B--2---:R-:W-:-:S05]  /*09c0*/  IMAD.WIDE R2, R4, 0x4, R2 ;  /* 0x0000000404027825 */ /* 0x004fca00078e0202 */
[----:B-1----:R-:W2:Y:S04]  /*09d0*/  LDG.E R18, desc[UR38][R2.64] ;  /* 0x0000002602127981 */ /* 0x002ea8000c1e1900 */
[----:B------:R-:W2:Y:S02]  /*09e0*/  LDG.E R5, desc[UR38][R2.64+0x4] ;  /* 0x0000042602057981 */ /* 0x000ea4000c1e1900 */
[----:B--2---:R-:W-:-:S07]  /*09f0*/  IMAD.IADD R18, R5, 0x1, -R18 ;  /* 0x0000000105127824 */ /* 0x004fce00078e0a12 */
.L_x_520:
[----:B---3-5:R-:W-:Y:S02]  /*0a00*/  ISETP.GE.AND P1, PT, R19, 0x1, PT ;  /* 0x000000011300780c */ /* 0x028fe40003f26270 */
[----:B------:R-:W-:Y:S02]  /*0a10*/  CS2R R70, SRZ ;  /* 0x0000000000467805 */ /* 0x000fe4000001ff00 */
[----:B------:R-:W-:Y:S02]  /*0a20*/  PLOP3.LUT P0, PT, PT, PT, PT, 0x80, 0x0 ;  /* 0x000000000000781c */ /* 0x000fe40003f0f070 */
        /* <DEDUP_REMOVED lines=48> */
[----:B------:R-:W3:Y:S01]  /*0d30*/  S2UR UR4, SR_CgaCtaId ;  /* 0x00000000000479c3 */ /* 0x000ee20000008800 */
[----:B------:R-:W-:Y:S01]  /*0d40*/  UMOV UR36, 0x400 ;  /* 0x0000040000247882 */ /* 0x000fe20000000000 */
[----:B------:R-:W-:Y:S01]  /*0d50*/  ULDC UR40, c[0x0][0x75c] ;  /* 0x0001d70000287ab9 */ /* 0x000fe20000000800 */
[----:B------:R-:W-:Y:S01]  /*0d60*/  ULDC UR41, c[0x0][0x744] ;  /* 0x0001d10000297ab9 */ /* 0x000fe20000000800 */
[----:B---3--:R-:W-:-:S04]  /*0d70*/  ULEA UR36, UR4, UR36, 0x18 ;  /* 0x0000002404247291 */ /* 0x008fc8000f8ec03f */
[----:B------:R-:W-:-:S04]  /*0d80*/  UIADD3 UR37, UR36, 0x30400, URZ ;  /* 0x0003040024257890 */ /* 0x000fc8000fffe03f */
[----:B------:R-:W-:-:S06]  /*0d90*/  ULOP3.LUT UP0, URZ, UR37, 0x1bf, URZ, 0xc0, !UPT ;  /* 0x000001bf253f7892 */ /* 0x000fcc000f80c03f */
[----:B------:R-:W-:-:S13]  /*0da0*/  PLOP3.LUT P0, PT, PT, PT, UP0, 0x80, 0x0 ;  /* 0x000000000000781c */ /* 0x000fda0003f0f008 */
[----:B------:R-:W-:Y:S05]  /*0db0*/  @!P0 BRA `(.L_x_522) ;  /* 0x00000000007c8947 */ /* 0x000fea0003800000 */
[----:B-12---:R-:W-:Y:S01]  /*0dc0*/  MOV R2, 0x0 ;  /* 0x0000000000027802 */ /* 0x006fe20000000f00 */
        /* <DEDUP_REMOVED lines=15> */
.L_x_523:
        /* <DEDUP_REMOVED lines=15> */
.L_x_522:
[----:B------:R-:W-:-:S04]  /*0fb0*/  IMAD.U32 R0, RZ, RZ, UR36 ;  /* 0x00000024ff007e24 */ /* 0x000fc8000f8e00ff */
[----:B------:R-:W-:-:S05]  /*0fc0*/  VIADD R0, R0, 0x33400 ;  /* 0x0003340000007836 */ /* 0x000fca0000000000 */
[----:B------:R-:W-:-:S13]  /*0fd0*/  LOP3.LUT P0, RZ, R0, 0x1bf, RZ, 0xc0, !PT ;  /* 0x000001bf00ff7812 */ /* 0x000fda000780c0ff */
        /* <DEDUP_REMOVED lines=17> */
.L_x_525:
        /* <DEDUP_REMOVED lines=15> */
.L_x_524:
[----:B-12---:R-:W1:Y:S01]  /*11e0*/  S2R R2, SR_TID.X ;  /* 0x0000000000027919 */ /* 0x006e620000002100 */
[----:B------:R-:W-:Y:S01]  /*11f0*/  UMOV UR4, 0xffffffff ;  /* 0xffffffff00047882 */ /* 0x000fe20000000000 */
[----:B-1----:R-:W-:-:S05]  /*1200*/  VIADD R0, R2, 0xffffff80 ;  /* 0xffffff8002007836 */ /* 0x002fca0000000000 */
[----:B------:R-:W-:-:S04]  /*1210*/  SHF.R.S32.HI R3, RZ, 0x1f, R0 ;  /* 0x0000001fff037819 */ /* 0x000fc80000011400 */
[----:B------:R-:W-:-:S04]  /*1220*/  LEA.HI R2, R3, R0, RZ, 0x7 ;  /* 0x0000000003027211 */ /* 0x000fc800078f38ff */
[----:B------:R-:W-:Y:S01]  /*1230*/  SHF.R.S32.HI R13, RZ, 0x7, R2 ;  /* 0x00000007ff0d7819 */ /* 0x000fe20000011402 */
[----:B------:R-:W-:Y:S06]  /*1240*/  BRA.DIV UR4, `(.L_x_526) ;  /* 0x0000009204547947 */ /* 0x000fec000b800000 */
[----:B------:R1:W2:Y:S02]  /*1250*/  SHFL.IDX PT, R14, R13, RZ, 0x1f ;  /* 0x00001fff0d0e7589 */ /* 0x0002a400000e0000 */
.L_x_656:
[----:B------:R-:W-:Y:S01]  /*1260*/  SHF.L.U32 R11, RZ, 0x1f, RZ ;  /* 0x0000001fff0b7819 */ /* 0x000fe200000006ff */
[----:B--2---:R-:W-:Y:S01]  /*1270*/  IMAD.HI R4, R14, 0x55555556, RZ ;  /* 0x555555560e047827 */ /* 0x004fe200078e02ff */
[----:B------:R-:W-:Y:S02]  /*1280*/  LEA.HI R6, R3, R0, RZ, 0x4 ;  /* 0x0000000003067211 */ /* 0x000fe400078f20ff */
[----:B------:R-:W2:Y:S01]  /*1290*/  SYNCS.PHASECHK.TRANS64.TRYWAIT P0, [UR36+0x36400], R11 ;  /* 0x0364000bff0075a7 */ /* 0x000ea20008000164 */
[----:B------:R-:W-:Y:S01]  /*12a0*/  LOP3.LUT R7, R2, 0xffffff80, RZ, 0xc0, !PT ;  /* 0xffffff8002077812 */ /* 0x000fe200078ec0ff */
[----:B------:R-:W-:Y:S01]  /*12b0*/  VIADD R19, R19, 0x3f ;  /* 0x0000003f13137836 */ /* 0x000fe20000000000 */
[----:B------:R-:W-:Y:S01]  /*12c0*/  LEA.HI R5, R4, R4, RZ, 0x1 ;  /* 0x0000000404057211 */ /* 0x000fe200078f08ff */
[----:B------:R-:W-:Y:S01]  /*12d0*/  IMAD.HI R4, R13, 0x55555556, RZ ;  /* 0x555555560d047827 */ /* 0x000fe200078e02ff */
[----:B------:R-:W-:Y:S02]  /*12e0*/  LEA.HI R2, R3, R0, RZ, 0x5 ;  /* 0x0000000003027211 */ /* 0x000fe400078f28ff */
[----:B------:R-:W-:Y:S01]  /*12f0*/  LOP3.LUT R3, R6, 0xfffffff0, RZ, 0xc0, !PT ;  /* 0xfffffff006037812 */ /* 0x000fe200078ec0ff */
[----:B------:R-:W-:Y:S01]  /*1300*/  IMAD R18, R17, -0x60, R18 ;  /* 0xffffffa011127824 */ /* 0x000fe200078e0212 */
[----:B------:R-:W-:Y:S01]  /*1310*/  LEA.HI R8, R4, R4, RZ, 0x1 ;  /* 0x0000000404087211 */ /* 0x000fe200078f08ff */
[C---:B------:R-:W-:Y:S01]  /*1320*/  IMAD.IADD R4, R0.reuse, 0x1, -R7 ;  /* 0x0000000100047824 */ /* 0x040fe200078e0a07 */
[--C-:B------:R-:W-:Y:S01]  /*1330*/  SHF.R.S32.HI R9, RZ, 0x5, R2.reuse ;  /* 0x00000005ff097819 */ /* 0x100fe20000011402 */
[----:B------:R-:W-:Y:S01]  /*1340*/  IMAD.IADD R3, R0, 0x1, -R3 ;  /* 0x0000000100037824 */ /* 0x000fe200078e0a03 */
[----:B------:R-:W-:Y:S01]  /*1350*/  SHF.R.S32.HI R10, RZ, 0x1f, R19 ;  /* 0x0000001fff0a7819 */ /* 0x000fe20000011413 */
[----:B------:R-:W-:Y:S01]  /*1360*/  IMAD R7, R8, -0x3, R13 ;  /* 0xfffffffd08077824 */ /* 0x000fe200078e020d */
[----:B------:R-:W-:Y:S01]  /*1370*/  SHF.R.S32.HI R8, RZ, 0x1f, R2 ;  /* 0x0000001fff087819 */ /* 0x000fe20000011402 */
[----:B------:R-:W-:Y:S01]  /*1380*/  IMAD R5, R5, -0x3, R14 ;  /* 0xfffffffd05057824 */ /* 0x000fe200078e020e */
[----:B------:R-:W-:Y:S01]  /*1390*/  LEA.HI R2, R10, R19, RZ, 0x6 ;  /* 0x000000130a027211 */ /* 0x000fe200078f30ff */
[----:B------:R-:W-:Y:S01]  /*13a0*/  IMAD R17, R7, -0x20, R18 ;  /* 0xffffffe007117824 */ /* 0x000fe200078e0212 */
[----:B------:R-:W-:-:S02]  /*13b0*/  LEA.HI R8, R8, R9, RZ, 0x2 ;  /* 0x0000000908087211 */ /* 0x000fc400078f10ff */
[----:B------:R-:W-:Y:S01]  /*13c0*/  LEA.HI R0, R3, R3, RZ, 0x1 ;  /* 0x0000000303007211 */ /* 0x000fe200078f08ff */
[----:B--2---:R-:W-:Y:S06]  /*13d0*/  @P0 BRA `(.L_x_527) ;  /* 0x0000000000080947 */ /* 0x004fec0003800000 */
[----:B------:R-:W2:Y:S02]  /*13e0*/  SYNCS.PHASECHK.TRANS64.TRYWAIT P0, [UR36+0x36400], R11 ;  /* 0x0364000bff0075a7 */ /* 0x000ea40008000164 */
[----:B--2---:R-:W-:Y:S05]  /*13f0*/  @!P0 BRA `(.L_x_528) ;  /* 0x0000009000048947 */ /* 0x004fea0003800000 */
.L_x_527:
[----:B------:R-:W-:Y:S01]  /*1400*/  LOP3.LUT R12, R8, 0x3ffffc, RZ, 0xc0, !PT ;  /* 0x003ffffc080c7812 */ /* 0x000fe200078ec0ff */
[----:B------:R-:W-:Y:S01]  /*1410*/  IMAD R14, R13, 0x400, R4 ;  /* 0x000004000d0e7824 */ /* 0x000fe200078e0204 */
[--C-:B--2---:R-:W-:Y:S01]  /*1420*/  SHF.R.S32.HI R7, RZ, 0x1, R0.reuse ;  /* 0x00000001ff077819 */ /* 0x104fe20000011400 */
[----:B------:R-:W-:Y:S01]  /*1430*/  IMAD.MOV.U32 R157, RZ, RZ, 0x20 ;  /* 0x00000020ff9d7424 */ /* 0x000fe200078e00ff */
[----:B------:R-:W-:Y:S01]  /*1440*/  SHF.R.S32.HI R8, RZ, 0x1f, R0 ;  /* 0x0000001fff087819 */ /* 0x000fe20000011400 */
[----:B------:R-:W-:Y:S01]  /*1450*/  IMAD.IADD R15, R9, 0x1, -R12 ;  /* 0x00000001090f7824 */ /* 0x000fe200078e0a0c */
[----:B------:R-:W-:Y:S02]  /*1460*/  SHF.R.S32.HI R10, RZ, 0x1f, R3 ;  /* 0x0000001fff0a7819 */ /* 0x000fe40000011403 */
[----:B------:R-:W-:Y:S02]  /*1470*/  CS2R R70, SRZ ;  /* 0x0000000000467805 */ /* 0x000fe4000001ff00 */
[----:B------:R-:W-:-:S02]  /*1480*/  LEA.HI R8, R8, R7, RZ, 0x2 ;  /* 0x0000000708087211 */ /* 0x000fc400078f10ff */
[----:B------:R-:W-:Y:S02]  /*1490*/  CS2R R68, SRZ ;  /* 0x0000000000447805 */ /* 0x000fe4000001ff00 */
[----:B------:R-:W-:Y:S02]  /*14a0*/  LEA.HI R10, R10, R3, RZ, 0x3 ;  /* 0x000000030a0a7211 */ /* 0x000fe400078f18ff */
[----:B------:R-:W-:Y:S02]  /*14b0*/  CS2R R66, SRZ ;  /* 0x0000000000427805 */ /* 0x000fe4000001ff00 */
[----:B------:R-:W-:Y:S02]  /*14c0*/  LOP3.LUT R8, R8, 0xfffffffc, RZ, 0xc0, !PT ;  /* 0xfffffffc08087812 */ /* 0x000fe400078ec0ff */
[----:B------:R-:W-:Y:S02]  /*14d0*/  CS2R R64, SRZ ;  /* 0x0000000000407805 */ /* 0x000fe4000001ff00 */
[----:B------:R-:W-:Y:S01]  /*14e0*/  LOP3.LUT R0, R0, 0x7fffffe, RZ, 0xc0, !PT ;  /* 0x07fffffe00007812 */ /* 0x000fe200078ec0ff */
[----:B------:R-:W-:Y:S01]  /*14f0*/  IMAD.SHL.U32 R10, R10, 0x20, RZ ;  /* 0x000000200a0a7824 */ /* 0x000fe200078e00ff */
[----:B------:R-:W-:Y:S01]  /*1500*/  SHF.R.S32.HI R6, RZ, 0x4, R6 ;  /* 0x00000004ff067819 */ /* 0x000fe20000011406 */
[----:B------:R-:W-:Y:S01]  /*1510*/  IMAD.IADD R8, R7, 0x1, -R8 ;  /* 0x0000000107087824 */ /* 0x000fe200078e0a08 */
[----:B------:R-:W-:Y:S01]  /*1520*/  CS2R R62, SRZ ;  /* 0x00000000003e7805 */ /* 0x000fe2000001ff00 */
[----:B------:R-:W-:Y:S01]  /*1530*/  IMAD.IADD R11, R3, 0x1, -R0 ;  /* 0x00000001030b7824 */ /* 0x000fe200078e0a00 */
[----:B------:R-:W-:Y:S01]  /*1540*/  SHF.R.S32.HI R3, RZ, 0x1f, R4 ;  /* 0x0000001fff037819 */ /* 0x000fe20000011404 */
[----:B------:R-:W-:Y:S01]  /*1550*/  IMAD.SHL.U32 R9, R8, 0x40, RZ ;  /* 0x0000004008097824 */ /* 0x000fe200078e00ff */
[----:B------:R-:W-:Y:S01]  /*1560*/  LOP3.LUT R10, R10, 0x7fffff00, RZ, 0xc0, !PT ;  /* 0x7fffff000a0a7812 */ /* 0x000fe200078ec0ff */
[----:B------:R-:W-:Y:S01]  /*1570*/  IMAD.SHL.U32 R12, R6, 0x8, RZ ;  /* 0x00000008060c7824 */ /* 0x000fe200078e00ff */
[----:B------:R-:W-:-:S02]  /*1580*/  LEA.HI R0, R3, R4, RZ, 0x2 ;  /* 0x0000000403007211 */ /* 0x000fc400078f10ff */
[----:B------:R-:W-:Y:S02]  /*1590*/  CS2R R60, SRZ ;  /* 0x00000000003c7805 */ /* 0x000fe4000001ff00 */
[----:B------:R-:W-:Y:S01]  /*15a0*/  LOP3.LUT R9, R9, 0xc0, RZ, 0xc0, !PT ;  /* 0x000000c009097812 */ /* 0x000fe200078ec0ff */
[----:B------:R-:W-:Y:S01]  /*15b0*/  IMAD R10, R13, 0x800, R10 ;  /* 0x000008000d0a7824 */ /* 0x000fe200078e020a */
[--C-:B------:R-:W-:Y:S02]  /*15c0*/  SHF.R.S32.HI R6, RZ, 0x2, R0.reuse ;  /* 0x00000002ff067819 */ /* 0x100fe40000011400 */
[----:B------:R-:W-:Y:S02]  /*15d0*/  CS2R R58, SRZ ;  /* 0x00000000003a7805 */ /* 0x000fe4000001ff00 */
[----:B------:R-:W-:Y:S01]  /*15e0*/  SHF.R.S32.HI R7, RZ, 0x1f, R0 ;  /* 0x0000001fff077819 */ /* 0x000fe20000011400 */
[----:B------:R-:W-:Y:S01]  /*15f0*/  IMAD R10, R11, 0x20, R10 ;  /* 0x000000200b0a7824 */ /* 0x000fe200078e020a */
[----:B------:R-:W-:-:S02]  /*1600*/  LOP3.LUT R12, R9, 0x8, R12, 0xf8, !PT ;  /* 0x00000008090c7812 */ /* 0x000fc400078ef80c */
[----:B------:R-:W-:Y:S02]  /*1610*/  CS2R R56, SRZ ;  /* 0x0000000000387805 */ /* 0x000fe4000001ff00 */
[----:B------:R-:W-:Y:S01]  /*1620*/  SHF.R.U32.HI R9, RZ, 0x3, R9 ;  /* 0x00000003ff097819 */ /* 0x000fe20000011609 */
[----:B------:R-:W-:Y:S01]  /*1630*/  IMAD R10, R15, 0x200, R10 ;  /* 0x000002000f0a7824 */ /* 0x000fe200078e020a */
[----:B------:R-:W-:Y:S02]  /*1640*/  LEA.HI R7, R7, R6, RZ, 0x3 ;  /* 0x0000000607077211 */ /* 0x000fe400078f18ff */
[----:B------:R-:W-:Y:S02]  /*1650*/  CS2R R54, SRZ ;  /* 0x0000000000367805 */ /* 0x000fe4000001ff00 */
[----:B------:R-:W-:Y:S02]  /*1660*/  LOP3.LUT R9, R12, R9, RZ, 0x3c, !PT ;  /* 0x000000090c097212 */ /* 0x000fe400078e3cff */
[----:B------:R-:W-:-:S02]  /*1670*/  CS2R R52, SRZ ;  /* 0x0000000000347805 */ /* 0x000fc4000001ff00 */
[----:B------:R-:W-:Y:S02]  /*1680*/  LEA.HI R3, R3, R4, RZ, 0x5 ;  /* 0x0000000403037211 */ /* 0x000fe400078f28ff */
[----:B------:R-:W-:Y:S02]  /*1690*/  CS2R R50, SRZ ;  /* 0x0000000000327805 */ /* 0x000fe4000001ff00 */
[----:B------:R-:W-:Y:S01]  /*16a0*/  LOP3.LUT R7, R7, 0xfffffff8, RZ, 0xc0, !PT ;  /* 0xfffffff807077812 */ /* 0x000fe200078ec0ff */
[----:B------:R-:W-:Y:S01]  /*16b0*/  IMAD.IADD R10, R10, 0x1, R9 ;  /* 0x000000010a0a7824 */ /* 0x000fe200078e0209 */
[----:B------:R-:W-:Y:S02]  /*16c0*/  SHF.R.S32.HI R3, RZ, 0x5, R3 ;  /* 0x00000005ff037819 */ /* 0x000fe40000011403 */
[----:B------:R-:W-:Y:S02]  /*16d0*/  CS2R R48, SRZ ;  /* 0x0000000000307805 */ /* 0x000fe4000001ff00 */
[----:B-1----:R-:W-:Y:S01]  /*16e0*/  LOP3.LUT R13, R0, 0xfffffffc, RZ, 0xc0, !PT ;  /* 0xfffffffc000d7812 */ /* 0x002fe200078ec0ff */
[----:B------:R-:W-:Y:S01]  /*16f0*/  IMAD.IADD R6, R6, 0x1, -R7 ;  /* 0x0000000106067824 */ /* 0x000fe200078e0a07 */
[----:B------:R-:W-:-:S02]  /*1700*/  LEA R156, R10, UR36, 0x1 ;  /* 0x000000240a9c7c11 */ /* 0x000fc4000f8e08ff */
[----:B------:R-:W-:Y:S02]  /*1710*/  CS2R R46, SRZ ;  /* 0x00000000002e7805 */ /* 0x000fe4000001ff00 */
[----:B------:R-:W-:Y:S01]  /*1720*/  SHF.R.S32.HI R10, RZ, 0x6, R2 ;  /* 0x00000006ff0a7819 */ /* 0x000fe20000011402 */
[----:B------:R-:W-:Y:S01]  /*1730*/  IMAD R3, R3, 0x10, R6 ;  /* 0x0000001003037824 */ /* 0x000fe200078e0206 */
[----:B------:R-:W-:Y:S01]  /*1740*/  LOP3.LUT P0, RZ, R8, 0x2, RZ, 0xc0, !PT ;  /* 0x0000000208ff7812 */ /* 0x000fe2000780c0ff */
[----:B------:R-:W-:Y:S01]  /*1750*/  IMAD.IADD R0, R4, 0x1, -R13 ;  /* 0x0000000104007824 */ /* 0x000fe200078e0a0d */
[----:B------:R-:W-:Y:S01]  /*1760*/  LOP3.LUT R9, R16, 0x1, RZ, 0xfc, !PT ;  /* 0x0000000110097812 */ /* 0x000fe200078efcff */
[----:B------:R-:W-:Y:S01]  /*1770*/  IMAD.SHL.U32 R4, R14, 0x4, RZ ;  /* 0x000000040e047824 */ /* 0x000fe200078e00ff */
[----:B------:R1:W-:Y:S01]  /*1780*/  STL [R1], R3 ;  /* 0x0000000301007387 */ /* 0x0003e20000100800 */
[----:B------:R-:W-:Y:S01]  /*1790*/  SEL R157, R157, 0xffffffe0, !P0 ;  /* 0xffffffe09d9d7807 */ /* 0x000fe20004000000 */
[----:B------:R-:W-:Y:S01]  /*17a0*/  IMAD R0, R0, -0x2, R17 ;  /* 0xfffffffe00007824 */ /* 0x000fe200078e0211 */
[----:B------:R-:W-:Y:S01]  /*17b0*/  CS2R R6, SRZ ;  /* 0x0000000000067805 */ /* 0x000fe2000001ff00 */
[----:B------:R2:W-:Y:S01]  /*17c0*/  STL [R1+0x4], R10 ;  /* 0x0000040a01007387 */ /* 0x0005e20000100800 */
[----:B------:R-:W-:Y:S01]  /*17d0*/  IMAD.MOV.U32 R8, RZ, RZ, RZ ;  /* 0x000000ffff087224 */ /* 0x000fe200078e00ff */
[----:B------:R-:W-:-:S02]  /*17e0*/  CS2R R44, SRZ ;  /* 0x00000000002c7805 */ /* 0x000fc4000001ff00 */
[----:B------:R-:W-:Y:S02]  /*17f0*/  CS2R R42, SRZ ;  /* 0x00000000002a7805 */ /* 0x000fe4000001ff00 */
[----:B------:R-:W-:Y:S02]  /*1800*/  CS2R R40, SRZ ;  /* 0x0000000000287805 */ /* 0x000fe4000001ff00 */
[----:B------:R-:W-:Y:S01]  /*1810*/  CS2R R38, SRZ ;  /* 0x0000000000267805 */ /* 0x000fe2000001ff00 */
[----:B-1----:R-:W-:Y:S01]  /*1820*/  IMAD.MOV.U32 R3, RZ, RZ, RZ ;  /* 0x000000ffff037224 */ /* 0x002fe200078e00ff */
        /* <DEDUP_REMOVED lines=31> */
[----:B------:R-:W-:Y:S02]  /*1a20*/  LEA R2, R4, UR36, 0x2 ;  /* 0x0000002404027c11 */ /* 0x000fe4000f8e10ff */
[----:B--2---:R-:W-:-:S07]  /*1a30*/  IADD3 R157, R157, 0x30400, R156 ;  /* 0x000304009d9d7810 */ /* 0x004fce0007ffe09c */
.L_x_539:
[----:B------:R-:W-:-:S13]  /*1a40*/  ISETP.NE.AND P0, PT, R9, 0x3, PT ;  /* 0x000000030900780c */ /* 0x000fda0003f05270 */
[----:B------:R-:W-:Y:S05]  /*1a50*/  @!P0 BRA `(.L_x_529) ;  /* 0x0000000000048947 */ /* 0x000fea0003800000 */
[----:B------:R-:W-:Y:S01]  /*1a60*/  BPT.TRAP 0x1 ;  /* 0x000000040000795c */ /* 0x000fe20000300000 */
.L_x_529:
[----:B------:R-:W-:Y:S02]  /*1a70*/  LEA R4, R3, UR36, 0x3 ;  /* 0x0000002403047c11 */ /* 0x000fe4000f8e18ff */
[----:B------:R-:W-:-:S04]  /*1a80*/  SHF.L.U32 R11, R7, 0x1f, RZ ;  /* 0x0000001f070b7819 */ /* 0x000fc800000006ff */
[----:B------:R1:W2:Y:S01]  /*1a90*/  SYNCS.PHASECHK.TRANS64.TRYWAIT P1, [R4+URZ+0x36410], R11 ;  /* 0x0364100b040075a7 */ /* 0x0002a2000802017f */
[----:B------:R-:W-:Y:S05]  /*1aa0*/  @!P0 BRA `(.L_x_530) ;  /* 0x0000000000048947 */ /* 0x000fea0003800000 */
[----:B------:R-:W-:Y:S01]  /*1ab0*/  BPT.TRAP 0x1 ;  /* 0x000000040000795c */ /* 0x000fe20000300000 */
.L_x_530:
[----:B--2---:R-:W-:Y:S05]  /*1ac0*/  @P1 BRA `(.L_x_531) ;  /* 0x0000000000081947 */ /* 0x004fea0003800000 */
[----:B------:R-:W2:Y:S02]  /*1ad0*/  SYNCS.PHASECHK.TRANS64.TRYWAIT P1, [R4+URZ+0x36410], R11 ;  /* 0x0364100b040075a7 */ /* 0x000ea4000802017f */
[----:B--2---:R-:W-:Y:S05]  /*1ae0*/  @!P1 BRA `(.L_x_532) ;  /* 0x0000008800609947 */ /* 0x004fea0003800000 */
.L_x_531:
[----:B------:R-:W-:Y:S05]  /*1af0*/  WARPSYNC.ALL ;  /* 0x0000000000007948 */ /* 0x000fea0003800000 */
[----:B------:R-:W-:Y:S01]  /*1b00*/  R2UR UR6, R5 ;  /* 0x00000000050672ca */ /* 0x000fe200000e0000 */
[----:B------:R-:W-:Y:S01]  /*1b10*/  UIADD3 UR4, UR36, 0x1e000, URZ ;  /* 0x0001e00024047890 */ /* 0x000fe2000fffe03f */
[----:B------:R-:W-:Y:S01]  /*1b20*/  R2UR UR7, R3 ;  /* 0x00000000030772ca */ /* 0x000fe200000e0000 */
[----:B------:R-:W3:Y:S01]  /*1b30*/  LDL R10, [R1] ;  /* 0x00000000010a7983 */ /* 0x000ee20000100800 */
[----:B------:R-:W-:Y:S01]  /*1b40*/  WARPGROUP.ARRIVE ;  /* 0x00000000000079c5 */ /* 0x000fe20000000000 */
[----:B------:R-:W-:Y:S01]  /*1b50*/  USHF.R.U32.HI UR5, URZ, 0x4, UR4 ;  /* 0x000000043f057899 */ /* 0x000fe20008011604 */
[----:B------:R-:W-:Y:S01]  /*1b60*/  UMOV UR13, 0x40000040 ;  /* 0x40000040000d7882 */ /* 0x000fe20000000000 */
[----:B------:R-:W-:-:S02]  /*1b70*/  UMOV UR15, 0x40000040 ;  /* 0x40000040000f7882 */ /* 0x000fc40000000000 */
[----:B------:R-:W-:Y:S01]  /*1b80*/  ULOP3.LUT UR5, UR5, 0x3fff, URZ, 0xc0, !UPT ;  /* 0x00003fff05057892 */ /* 0x000fe2000f8ec03f */
[----:B------:R-:W-:Y:S01]  /*1b90*/  UMOV UR9, 0x40000040 ;  /* 0x4000004000097882 */ /* 0x000fe20000000000 */
[----:B------:R-:W-:Y:S02]  /*1ba0*/  UMOV UR11, 0x40000040 ;  /* 0x40000040000b7882 */ /* 0x000fe40000000000 */
        /* <DEDUP_REMOVED lines=36> */
[----:B------:R-:W-:Y:S01]  /*1df0*/  WARPGROUP.ARRIVE ;  /* 0x00000000000079c5 */ /* 0x000fe20000000000 */
[----:B---3--:R-:W-:-:S05]  /*1e00*/  IMAD R10, R3, 0x40, R10 ;  /* 0x00000040030a7824 */ /* 0x008fca00078e020a */
[----:B------:R-:W-:Y:S01]  /*1e10*/  HGMMA.64x32x16.F32.BF16 R120, gdesc[UR12], R120, gsb0 ;  /* 0x006000000c7879f0 */ /* 0x000fe20008001878 */
[----:B------:R-:W-:Y:S01]  /*1e20*/  UIADD3 UR12, UR6, 0x202, URZ ;  /* 0x00000202060c7890 */ /* 0x000fe2000fffe03f */
[----:B------:R-:W-:Y:S01]  /*1e30*/  LEA R10, R10, UR36, 0x2 ;  /* 0x000000240a0a7c11 */ /* 0x000fe2000f8e10ff */
        /* <DEDUP_REMOVED lines=48> */
[----:B------:R3:W1:Y:S01]  /*2140*/  LDS R139, [R10+0x30020] ;  /* 0x030020000a8b7984 */ /* 0x0006620000000800 */
[----:B------:R-:W-:Y:S05]  /*2150*/  @!P0 BRA `(.L_x_533) ;  /* 0x0000000000048947 */ /* 0x000fea0003800000 */
[----:B------:R-:W-:Y:S01]  /*2160*/  BPT.TRAP 0x1 ;  /* 0x000000040000795c */ /* 0x000fe20000300000 */
.L_x_533:
[----:B------:R-:W-:-:S04]  /*2170*/  SHF.L.U32 R15, R6, 0x1f, RZ ;  /* 0x0000001f060f7819 */ /* 0x000fc800000006ff */
[----:B------:R1:W1:Y:S01]  /*2180*/  SYNCS.PHASECHK.TRANS64.TRYWAIT P1, [UR36+0x36430], R15 ;  /* 0x0364300fff0075a7 */ /* 0x0002620008020164 */
[----:B------:R-:W-:Y:S05]  /*2190*/  @!P0 BRA `(.L_x_534) ;  /* 0x0000000000048947 */ /* 0x000fea0003800000 */
[----:B------:R-:W-:Y:S01]  /*21a0*/  BPT.TRAP 0x1 ;  /* 0x000000040000795c */ /* 0x000fe20000300000 */
.L_x_534:
[----:B------:R-:W-:Y:S01]  /*21b0*/  FMUL.FTZ R12, R120, UR40 ;  /* 0x00000028780c7c20 */ /* 0x000fe20008410000 */
[----:B------:R-:W-:Y:S01]  /*21c0*/  FMUL.FTZ R13, R121, UR40 ;  /* 0x00000028790d7c20 */ /* 0x000fe20008410000 */
[----:B---3--:R-:W-:Y:S01]  /*21d0*/  FMUL.FTZ R10, R122, UR40 ;  /* 0x000000287a0a7c20 */ /* 0x008fe20008410000 */
[----:B-12---:R-:W-:Y:S01]  /*21e0*/  FMUL.FTZ R11, R123, UR40 ;  /* 0x000000287b0b7c20 */ /* 0x006fe20008410000 */
        /* <DEDUP_REMOVED lines=10> */
[----:B------:R-:W1:Y:S01]  /*2290*/  MUFU.TANH R12, R12 ;  /* 0x0000000c000c7308 */ /* 0x000e620000002400 */
[----:B------:R-:W-:Y:S01]  /*22a0*/  FMUL.FTZ R136, R134, UR40 ;  /* 0x0000002886887c20 */ /* 0x000fe20008410000 */
[----:B------:R-:W-:-:S06]  /*22b0*/  FMUL.FTZ R23, R135, UR40 ;  /* 0x0000002887177c20 */ /* 0x000fcc0008410000 */
[----:B------:R-:W2:Y:S08]  /*22c0*/  MUFU.TANH R13, R13 ;  /* 0x0000000d000d7308 */ /* 0x000eb00000002400 */
[----:B------:R-:W3:Y:S08]  /*22d0*/  MUFU.TANH R10, R10 ;  /* 0x0000000a000a7308 */ /* 0x000ef00000002400 */
[----:B------:R-:W1:Y:S08]  /*22e0*/  MUFU.TANH R11, R11 ;  /* 0x0000000b000b7308 */ /* 0x000e700000002400 */
        /* <DEDUP_REMOVED lines=9> */
[----:B------:R-:W1:Y:S01]  /*2380*/  MUFU.TANH R138, R138 ;  /* 0x0000008a008a7308 */ /* 0x000e620000002400 */
[----:B--23--:R-:W-:Y:S05]  /*2390*/  @P1 BRA `(.L_x_535) ;  /* 0x0000000000081947 */ /* 0x00cfea0003800000 */
[----:B------:R-:W2:Y:S02]  /*23a0*/  SYNCS.PHASECHK.TRANS64.TRYWAIT P1, [UR36+0x36430], R15 ;  /* 0x0364300fff0075a7 */ /* 0x000ea40008020164 */
[----:B--2---:R-:W-:Y:S05]  /*23b0*/  @!P1 BRA `(.L_x_536) ;  /* 0x0000008000409947 */ /* 0x004fea0003800000 */
.L_x_535:
[----:B------:R-:W3:Y:S01]  /*23c0*/  MUFU.TANH R136, R136 ;  /* 0x0000008800887308 */ /* 0x000ee20000002400 */
[C---:B------:R-:W-:Y:S01]  /*23d0*/  ISETP.GT.AND P6, PT, R0.reuse, RZ, PT ;  /* 0x000000ff0000720c */ /* 0x040fe20003fc4270 */
[----:B------:R-:W5:Y:S01]  /*23e0*/  LDL R145, [R1] ;  /* 0x0000000001917983 */ /* 0x000f620000100800 */
[----:B------:R-:W-:Y:S01]  /*23f0*/  UIADD3 UR5, UR36, 0x2a000, URZ ;  /* 0x0002a00024057890 */ /* 0x000fe2000fffe03f */
[----:B------:R-:W-:Y:S01]  /*2400*/  ISETP.GT.AND P1, PT, R0, 0x1, PT ;  /* 0x000000010000780c */ /* 0x000fe20003f24270 */
[----:B------:R-:W-:Y:S01]  /*2410*/  UIADD3 UR4, UR4, 0x9000, URZ ;  /* 0x0000900004047890 */ /* 0x000fe2000fffe03f */
[----:B-12---:R-:W-:Y:S01]  /*2420*/  FSEL R15, R12, -INF , P6 ;  /* 0xff8000000c0f7808 */ /* 0x006fe20003000000 */
[----:B------:R-:W-:Y:S01]  /*2430*/  USHF.R.U32.HI UR6, URZ, 0x4, UR5 ;  /* 0x000000043f067899 */ /* 0x000fe20008011605 */
[----:B------:R-:W1:Y:S01]  /*2440*/  MUFU.TANH R23, R23 ;  /* 0x0000001700177308 */ /* 0x000e620000002400 */
[----:B------:R-:W-:Y:S01]  /*2450*/  FSEL R144, R10, -INF , P6 ;  /* 0xff8000000a907808 */ /* 0x000fe20003000000 */
[----:B------:R-:W-:Y:S01]  /*2460*/  USHF.R.U32.HI UR4, URZ, 0x4, UR4 ;  /* 0x000000043f047899 */ /* 0x000fe20008011604 */
[C---:B------:R-:W-:Y:S01]  /*2470*/  ISETP.GT.AND P2, PT, R0.reuse, 0x8, PT ;  /* 0x000000080000780c */ /* 0x040fe20003f44270 */
[----:B------:R-:W-:Y:S01]  /*2480*/  ULOP3.LUT UR7, UR6, 0x3fff, URZ, 0xc0, !UPT ;  /* 0x00003fff06077892 */ /* 0x000fe2000f8ec03f */
[C---:B------:R-:W-:Y:S01]  /*2490*/  ISETP.GT.AND P3, PT, R0.reuse, 0x9, PT ;  /* 0x000000090000780c */ /* 0x040fe20003f64270 */
[----:B------:R-:W-:Y:S01]  /*24a0*/  ULOP3.LUT UR6, UR4, 0x3fff, URZ, 0xc0, !UPT ;  /* 0x00003fff04067892 */ /* 0x000fe2000f8ec03f */
[C---:B------:R-:W-:Y:S01]  /*24b0*/  ISETP.GT.AND P4, PT, R0.reuse, 0x10, PT ;  /* 0x000000100000780c */ /* 0x040fe20003f84270 */
[----:B------:R-:W-:Y:S01]  /*24c0*/  ULOP3.LUT UR4, UR7, 0x10000, URZ, 0xfc, !UPT ;  /* 0x0001000007047892 */ /* 0x000fe2000f8efc3f */
[C---:B------:R-:W-:Y:S01]  /*24d0*/  ISETP.GT.AND P5, PT, R0.reuse, 0x11, PT ;  /* 0x000000110000780c */ /* 0x040fe20003fa4270 */
[----:B------:R-:W-:Y:S01]  /*24e0*/  ULOP3.LUT UR6, UR6, 0x10000, URZ, 0xfc, !UPT ;  /* 0x0001000006067892 */ /* 0x000fe2000f8efc3f */
[----:B------:R-:W-:Y:S01]  /*24f0*/  ISETP.GT.AND P6, PT, R0, 0x18, PT ;  /* 0x000000180000780c */ /* 0x000fe20003fc4270 */
[--C-:B----4-:R-:W-:Y:S01]  /*2500*/  FFMA.FTZ R152, R15, UR41, -R148.reuse ;  /* 0x000000290f987c23 */ /* 0x110fe20008010894 */
[----:B------:R-:W-:Y:S01]  /*2510*/  FSEL R153, R13, -INF , P1 ;  /* 0xff8000000d997808 */ /* 0x000fe20000800000 */
[--C-:B------:R-:W-:Y:S01]  /*2520*/  FFMA.FTZ R144, R144, UR41, -R139.reuse ;  /* 0x0000002990907c23 */ /* 0x100fe2000801088b */
[----:B------:R-:W-:Y:S01]  /*2530*/  FSEL R120, R11, -INF , P1 ;  /* 0xff8000000b787808 */ /* 0x000fe20000800000 */
[----:B------:R-:W-:Y:S01]  /*2540*/  UMOV UR8, UR4 ;  /* 0x0000000400087c82 */ /* 0x000fe20008000000 */
[----:B------:R-:W-:Y:S01]  /*2550*/  ISETP.GT.AND P1, PT, R0, 0x19, PT ;  /* 0x000000190000780c */ /* 0x000fe20003f24270 */
[--C-:B------:R-:W-:Y:S01]  /*2560*/  FFMA.FTZ R153, R153, UR41, -R148.reuse ;  /* 0x0000002999997c23 */ /* 0x100fe20008010894 */
[----:B------:R-:W-:Y:S01]  /*2570*/  FSEL R151, R14, -INF , P2 ;  /* 0xff8000000e977808 */ /* 0x000fe20001000000 */
[--C-:B------:R-:W-:Y:S01]  /*2580*/  FFMA.FTZ R143, R120, UR41, -R139.reuse ;  /* 0x00000029788f7c23 */ /* 0x100fe2000801088b */
[----:B------:R-:W-:Y:S01]  /*2590*/  FSEL R155, R16, -INF , P3 ;  /* 0xff800000109b7808 */ /* 0x000fe20001800000 */
[----:B------:R-:W-:Y:S01]  /*25a0*/  UMOV UR9, 0x40000040 ;  /* 0x4000004000097882 */ /* 0x000fe20000000000 */
[----:B------:R-:W-:Y:S01]  /*25b0*/  FSEL R149, R21, -INF , P4 ;  /* 0xff80000015957808 */ /* 0x000fe20002000000 */
[--C-:B------:R-:W-:Y:S01]  /*25c0*/  FFMA.FTZ R151, R151, UR41, -R148.reuse ;  /* 0x0000002997977c23 */ /* 0x100fe20008010894 */
        /* <DEDUP_REMOVED lines=12> */
[----:B---3--:R-:W-:Y:S01]  /*2690*/  FSEL R146, R136, -INF , P6 ;  /* 0xff80000088927808 */ /* 0x008fe20003000000 */
[--C-:B------:R-:W-:Y:S01]  /*26a0*/  FFMA.FTZ R142, R142, UR41, -R139.reuse ;  /* 0x000000298e8e7c23 */ /* 0x100fe2000801088b */
[----:B------:R-:W-:Y:S01]  /*26b0*/  FSEL R123, R138, -INF , P1 ;  /* 0xff8000008a7b7808 */ /* 0x000fe20000800000 */
[--C-:B------:R-:W-:Y:S01]  /*26c0*/  FFMA.FTZ R147, R122, UR41, -R139.reuse ;  /* 0x000000297a937c23 */ /* 0x100fe2000801088b */
[----:B-1----:R-:W-:Y:S01]  /*26d0*/  FSEL R124, R23, -INF , P1 ;  /* 0xff800000177c7808 */ /* 0x002fe20000800000 */
[--C-:B------:R-:W-:Y:S01]  /*26e0*/  FFMA.FTZ R146, R146, UR41, -R139.reuse ;  /* 0x0000002992927c23 */ /* 0x100fe2000801088b */
[----:B------:R-:W-:Y:S01]  /*26f0*/  UMOV UR10, UR6 ;  /* 0x00000006000a7c82 */ /* 0x000fe20008000000 */
[----:B------:R-:W-:Y:S01]  /*2700*/  FFMA.FTZ R148, R123, UR41, -R148 ;  /* 0x000000297b947c23 */ /* 0x000fe20008010894 */
[----:B------:R-:W-:Y:S01]  /*2710*/  UMOV UR11, 0x40000040 ;  /* 0x40000040000b7882 */ /* 0x000fe20000000000 */
[----:B------:R-:W-:Y:S01]  /*2720*/  FFMA.FTZ R139, R124, UR41, -R139 ;  /* 0x000000297c8b7c23 */ /* 0x000fe2000801088b */
[----:B------:R-:W1:Y:S01]  /*2730*/  MUFU.EX2 R151, R151 ;  /* 0x0000009700977308 */ /* 0x000e620000000800 */
[----:B------:R-:W-:Y:S01]  /*2740*/  WARPGROUP.ARRIVE ;  /* 0x00000000000079c5 */ /* 0x000fe20000000000 */
[----:B------:R-:W-:Y:S01]  /*2750*/  FFMA.FTZ R14, -R14, R14, 1 ;  /* 0x3f8000000e0e7423 */ /* 0x000fe2000001010e */
[----:B------:R-:W-:Y:S01]  /*2760*/  FFMA.FTZ R12, -R12, R12, 1 ;  /* 0x3f8000000c0c7423 */ /* 0x000fe2000001010c */
[----:B------:R-:W-:Y:S01]  /*2770*/  FFMA.FTZ R13, -R13, R13, 1 ;  /* 0x3f8000000d0d7423 */ /* 0x000fe2000001010d */
[----:B------:R-:W-:Y:S01]  /*2780*/  FFMA.FTZ R21, -R21, R21, 1 ;  /* 0x3f80000015157423 */ /* 0x000fe20000010115 */
[----:B------:R-:W-:Y:S01]  /*2790*/  FFMA.FTZ R16, -R16, R16, 1 ;  /* 0x3f80000010107423 */ /* 0x000fe20000010110 */
[----:B------:R-:W-:Y:S01]  /*27a0*/  HGMMA.64x32x16.F32.BF16 R120, gdesc[UR8], RZ, !UPT, gsb0 ;  /* 0x00600000087879f0 */ /* 0x000fe2000c0018ff */
[----:B------:R-:W-:Y:S01]  /*27b0*/  UIADD3 UR10, UR6, 0x2, URZ ;  /* 0x00000002060a7890 */ /* 0x000fe2000fffe03f */
[----:B------:R-:W-:Y:S01]  /*27c0*/  MUFU.EX2 R155, R155 ;  /* 0x0000009b009b7308 */ /* 0x000fe20000000800 */
[----:B------:R-:W-:Y:S01]  /*27d0*/  UIADD3 UR8, UR4, 0x2, URZ ;  /* 0x0000000204087890 */ /* 0x000fe2000fffe03f */
[----:B------:R-:W-:Y:S01]  /*27e0*/  FFMA.FTZ R22, -R22, R22, 1 ;  /* 0x3f80000016167423 */ /* 0x000fe20000010116 */
[----:B------:R-:W-:Y:S01]  /*27f0*/  UMOV UR11, 0x40000040 ;  /* 0x40000040000b7882 */ /* 0x000fe20000000000 */
[----:B------:R-:W-:Y:S01]  /*2800*/  UMOV UR9, 0x40000040 ;  /* 0x4000004000097882 */ /* 0x000fe20000000000 */
[----:B------:R-:W-:Y:S01]  /*2810*/  FFMA.FTZ R17, -R17, R17, 1 ;  /* 0x3f80000011117423 */ /* 0x000fe20000010111 */
[----:B------:R-:W-:Y:S01]  /*2820*/  FFMA.FTZ R136, -R136, R136, 1 ;  /* 0x3f80000088887423 */ /* 0x000fe20000010188 */
[----:B------:R-:W-:Y:S01]  /*2830*/  FFMA.FTZ R23, -R23, R23, 1 ;  /* 0x3f80000017177423 */ /* 0x000fe20000010117 */
[----:B------:R-:W2:Y:S01]  /*2840*/  MUFU.EX2 R152, R152 ;  /* 0x0000009800987308 */ /* 0x000ea20000000800 */
[----:B------:R-:W-:-:S07]  /*2850*/  UMOV UR7, 0x80000020 ;  /* 0x8000002000077882 */ /* 0x000fce0000000000 */
[----:B------:R-:W3:Y:S08]  /*2860*/  MUFU.EX2 R153, R153 ;  /* 0x0000009900997308 */ /* 0x000ef00000000800 */
[----:B------:R-:W-:Y:S08]  /*2870*/  MUFU.EX2 R144, R144 ;  /* 0x0000009000907308 */ /* 0x000ff00000000800 */
[----:B------:R-:W4:Y:S08]  /*2880*/  MUFU.EX2 R143, R143 ;  /* 0x0000008f008f7308 */ /* 0x000f300000000800 */
[----:B------:R-:W-:Y:S08]  /*2890*/  MUFU.EX2 R150, R150 ;  /* 0x0000009600967308 */ /* 0x000ff00000000800 */
[----:B------:R-:W4:Y:S08]  /*28a0*/  MUFU.EX2 R154, R154 ;  /* 0x0000009a009a7308 */ /* 0x000f300000000800 */
[----:B------:R-:W-:Y:S01]  /*28b0*/  MUFU.EX2 R142, R142 ;  /* 0x0000008e008e7308 */ /* 0x000fe20000000800 */
[----:B------:R-:W-:-:S02]  /*28c0*/  WARPGROUP.DEPBAR.LE gsb0, 0x0 ;  /* 0x00008000000079c5 */ /* 0x000fc40000010000 */
[----:B------:R-:W-:-:S05]  /*28d0*/  WARPGROUP.ARRIVE ;  /* 0x00000000000079c5 */ /* 0x000fca0000000000 */
[----:B------:R-:W4:Y:S01]  /*28e0*/  MUFU.EX2 R141, R141 ;  /* 0x0000008d008d7308 */ /* 0x000f220000000800 */
[----:B------:R-:W-:Y:S01]  /*28f0*/  HGMMA.64x32x16.F32.BF16 R120, gdesc[UR8], R120, gsb0 ;  /* 0x00600000087879f0 */ /* 0x000fe20008001878 */
[----:B------:R-:W-:Y:S02]  /*2900*/  UIADD3 UR10, UR6, 0x4, URZ ;  /* 0x00000004060a7890 */ /* 0x000fe4000fffe03f */
[----:B------:R-:W-:Y:S01]  /*2910*/  UIADD3 UR8, UR4, 0x4, URZ ;  /* 0x0000000404087890 */ /* 0x000fe2000fffe03f */
[----:B------:R-:W-:Y:S01]  /*2920*/  UMOV UR11, 0x40000040 ;  /* 0x40000040000b7882 */ /* 0x000fe20000000000 */
[----:B------:R-:W-:Y:S02]  /*2930*/  UMOV UR9, 0x40000040 ;  /* 0x4000004000097882 */ /* 0x000fe40000000000 */
[----:B------:R-:W-:Y:S08]  /*2940*/  MUFU.EX2 R148, R148 ;  /* 0x0000009400947308 */ /* 0x000ff00000000800 */
[----:B------:R-:W-:Y:S08]  /*2950*/  MUFU.EX2 R147, R147 ;  /* 0x0000009300937308 */ /* 0x000ff00000000800 */
[----:B------:R-:W4:Y:S08]  /*2960*/  MUFU.EX2 R146, R146 ;  /* 0x0000009200927308 */ /* 0x000f300000000800 */
[----:B------:R-:W4:Y:S01]  /*2970*/  MUFU.EX2 R139, R139 ;  /* 0x0000008b008b7308 */ /* 0x000f220000000800 */
        /* <DEDUP_REMOVED lines=14> */
[----:B-----5:R-:W-:Y:S01]  /*2a60*/  LEA R15, R145, UR36, 0x2 ;  /* 0x00000024910f7c11 */ /* 0x020fe2000f8e10ff */
        /* <DEDUP_REMOVED lines=49> */
[----:B------:R-:W-:-:S04]  /*2d80*/  USHF.R.U32.HI UR4, URZ, 0x4, UR37 ;  /* 0x000000043f047899 */ /* 0x000fc80008011625 */
[----:B------:R-:W-:Y:S01]  /*2d90*/  ULOP3.LUT UR4, UR4, 0x3fff, URZ, 0xc0, !UPT ;  /* 0x00003fff04047892 */ /* 0x000fe2000f8ec03f */
[----:B------:R-:W-:Y:S02]  /*2da0*/  WARPGROUP.DEPBAR.LE gsb0, 0x0 ;  /* 0x00008000000079c5 */ /* 0x000fe40000010000 */
[----:B------:R-:W-:-:S06]  /*2db0*/  WARPGROUP.ARRIVE ;  /* 0x00000000000079c5 */ /* 0x000fcc0000000000 */
[----:B------:R-:W-:Y:S01]  /*2dc0*/  HGMMA.64x32x16.F32.BF16 R120, gdesc[UR8], R120, gsb0 ;  /* 0x00600000087879f0 */ /* 0x000fe20008001878 */
[----:B------:R-:W-:Y:S01]  /*2dd0*/  R2UR UR10, R5 ;  /* 0x00000000050a72ca */ /* 0x000fe200000e0000 */
[----:B------:R-:W-:Y:S01]  /*2de0*/  ULOP3.LUT UR9, UR4, 0x1000000, URZ, 0xfc, !UPT ;  /* 0x0100000004097892 */ /* 0x000fe2000f8efc3f */
[----:B------:R-:W-:-:S06]  /*2df0*/  UMOV UR11, 0x40000040 ;  /* 0x40000040000b7882 */ /* 0x000fcc0000000000 */
[----:B------:R-:W-:-:S05]  /*2e00*/  UMOV UR6, UR9 ;  /* 0x0000000900067c82 */ /* 0x000fca0008000000 */
[----:B------:R-:W-:-:S04]  /*2e10*/  ULEA UR5, UR10, UR5, 0xd ;  /* 0x000000050a057291 */ /* 0x000fc8000f8e683f */
[----:B------:R-:W-:-:S04]  /*2e20*/  USHF.R.U32.HI UR5, URZ, 0x4, UR5 ;  /* 0x000000043f057899 */ /* 0x000fc80008011605 */
[----:B------:R-:W-:-:S03]  /*2e30*/  ULOP3.LUT UR8, UR5, 0x3fff, URZ, 0xc0, !UPT ;  /* 0x00003fff05087892 */ /* 0x000fc6000f8ec03f */
[----:B------:R-:W-:-:S04]  /*2e40*/  UMOV UR5, 0x40000040 ;  /* 0x4000004000057882 */ /* 0x000fc80000000000 */
[----:B------:R-:W-:Y:S01]  /*2e50*/  UMOV UR4, UR8 ;  /* 0x0000000800047c82 */ /* 0x000fe20008000000 */
[----:B------:R-:W-:Y:S02]  /*2e60*/  WARPGROUP.DEPBAR.LE gsb0, 0x0 ;  /* 0x00008000000079c5 */ /* 0x000fe40000010000 */
[----:B------:R-:W5:Y:S02]  /*2e70*/  LDS R145, [R15+0x30200] ;  /* 0x030200000f917984 */ /* 0x000f640000000800 */
[--C-:B-----5:R-:W-:Y:S01]  /*2e80*/  FADD.FTZ R124, R124, -R145.reuse ;  /* 0x800000917c7c7221 */ /* 0x120fe20000010000 */
[--C-:B------:R-:W-:Y:S01]  /*2e90*/  FADD.FTZ R120, R120, -R145.reuse ;  /* 0x8000009178787221 */ /* 0x100fe20000010000 */
[--C-:B------:R-:W-:Y:S01]  /*2ea0*/  FADD.FTZ R121, R121, -R145.reuse ;  /* 0x8000009179797221 */ /* 0x100fe20000010000 */
[--C-:B------:R-:W-:Y:S01]  /*2eb0*/  FADD.FTZ R128, R128, -R145.reuse ;  /* 0x8000009180807221 */ /* 0x100fe20000010000 */
[----:B-1----:R-:W-:Y:S01]  /*2ec0*/  FMUL.FTZ R124, R151, R124 ;  /* 0x0000007c977c7220 */ /* 0x002fe20000410000 */
[----:B--2---:R-:W-:Y:S01]  /*2ed0*/  FMUL.FTZ R120, R152, R120 ;  /* 0x0000007898787220 */ /* 0x004fe20000410000 */
[----:B---3--:R-:W-:Y:S01]  /*2ee0*/  FMUL.FTZ R121, R153, R121 ;  /* 0x0000007999797220 */ /* 0x008fe20000410000 */
[--C-:B------:R-:W-:Y:S01]  /*2ef0*/  FADD.FTZ R132, R132, -R145.reuse ;  /* 0x8000009184847221 */ /* 0x100fe20000010000 */
[----:B------:R-:W-:Y:S01]  /*2f00*/  FMUL.FTZ R124, R14, R124 ;  /* 0x0000007c0e7c7220 */ /* 0x000fe20000410000 */
[----:B------:R-:W-:Y:S01]  /*2f10*/  F2FP.BF16.F32.PACK_AB R14, R155, R151 ;  /* 0x000000979b0e723e */ /* 0x000fe200000010ff */
[----:B------:R-:W-:Y:S01]  /*2f20*/  FMUL.FTZ R120, R12, R120 ;  /* 0x000000780c787220 */ /* 0x000fe20000410000 */
[----:B------:R1:W2:Y:S01]  /*2f30*/  LDS R151, [R15+0x30220] ;  /* 0x030220000f977984 */ /* 0x0002a20000000800 */
[----:B------:R-:W-:Y:S01]  /*2f40*/  FMUL.FTZ R121, R13, R121 ;  /* 0x000000790d797220 */ /* 0x000fe20000410000 */
[----:B------:R-:W-:Y:S01]  /*2f50*/  F2FP.BF16.F32.PACK_AB R12, R153, R152 ;  /* 0x00000098990c723e */ /* 0x000fe200000010ff */
[--C-:B------:R-:W-:Y:S01]  /*2f60*/  FADD.FTZ R125, R125, -R145.reuse ;  /* 0x800000917d7d7221 */ /* 0x100fe20000010000 */
[----:B----4-:R-:W-:Y:S01]  /*2f70*/  F2FP.BF16.F32.PACK_AB R13, R143, R144 ;  /* 0x000000908f0d723e */ /* 0x010fe200000010ff */
[--C-:B------:R-:W-:Y:S01]  /*2f80*/  FADD.FTZ R129, R129, -R145.reuse ;  /* 0x8000009181817221 */ /* 0x100fe20000010000 */
[----:B------:R-:W-:Y:S01]  /*2f90*/  FADD.FTZ R133, R133, -R145 ;  /* 0x8000009185857221 */ /* 0x000fe20000010000 */
[----:B------:R-:W-:Y:S01]  /*2fa0*/  FMUL.FTZ R125, R155, R125 ;  /* 0x0000007d9b7d7220 */ /* 0x000fe20000410000 */
[----:B-1----:R-:W-:Y:S01]  /*2fb0*/  F2FP.BF16.F32.PACK_AB R15, R154, R150 ;  /* 0x000000969a0f723e */ /* 0x002fe200000010ff */
[----:B------:R-:W-:Y:S01]  /*2fc0*/  BAR.SYNC.DEFER_BLOCKING 0x9, 0x180 ;  /* 0x0246000000007b1d */ /* 0x000fe20000010000 */
[----:B------:R-:W-:Y:S01]  /*2fd0*/  FMUL.FTZ R129, R141, R129 ;  /* 0x000000818d817220 */ /* 0x000fe20000410000 */
[----:B------:R-:W-:Y:S01]  /*2fe0*/  FMUL.FTZ R16, R16, R125 ;  /* 0x0000007d10107220 */ /* 0x000fe20000410000 */
[----:B------:R-:W-:Y:S01]  /*2ff0*/  FFMA.FTZ R125, -R138, R138, 1 ;  /* 0x3f8000008a7d7423 */ /* 0x000fe2000001018a */
[----:B------:R-:W-:Y:S01]  /*3000*/  F2FP.BF16.F32.PACK_AB R120, R121, R120 ;  /* 0x000000787978723e */ /* 0x000fe200000010ff */
[----:B------:R-:W-:Y:S01]  /*3010*/  FMUL.FTZ R22, R22, R129 ;  /* 0x0000008116167220 */ /* 0x000fe20000410000 */
[----:B------:R-:W-:-:S04]  /*3020*/  IMAD.U32 R153, RZ, RZ, UR36 ;  /* 0x00000024ff997e24 */ /* 0x000fc8000f8e00ff */
[----:B------:R-:W-:Y:S01]  /*3030*/  VIADD R153, R153, 0x33400 ;  /* 0x0003340099997836 */ /* 0x000fe20000000000 */
[----:B------:R1:W-:Y:S01]  /*3040*/  STSM.16.M88.4 [R156+0x30400], R12 ;  /* 0x0304000c9c007844 */ /* 0x0003e20000000200 */
[--C-:B--2---:R-:W-:Y:S01]  /*3050*/  FADD.FTZ R129, R127, -R151.reuse ;  /* 0x800000977f817221 */ /* 0x104fe20000010000 */
[----:B------:R-:W-:-:S03]  /*3060*/  FADD.FTZ R127, R134, -R151 ;  /* 0x80000097867f7221 */ /* 0x000fc60000010000 */
[----:B------:R-:W-:Y:S01]  /*3070*/  FMUL.FTZ R154, R154, R129 ;  /* 0x000000819a9a7220 */ /* 0x000fe20000410000 */
[----:B------:R-:W-:Y:S01]  /*3080*/  FMUL.FTZ R129, R146, R127 ;  /* 0x0000007f92817220 */ /* 0x000fe20000410000 */
[----:B------:R-:W-:Y:S01]  /*3090*/  FFMA.FTZ R127, -R10, R10, 1 ;  /* 0x3f8000000a7f7423 */ /* 0x000fe2000001010a */
[----:B------:R-:W-:Y:S01]  /*30a0*/  FFMA.FTZ R10, -R11, R11, 1 ;  /* 0x3f8000000b0a7423 */ /* 0x000fe2000001010b */
[----:B------:R-:W-:Y:S01]  /*30b0*/  FFMA.FTZ R11, -R18, R18, 1 ;  /* 0x3f800000120b7423 */ /* 0x000fe20000010112 */
[----:B-1----:R-:W1:Y:S01]  /*30c0*/  MUFU.EX2 R12, R149 ;  /* 0x00000095000c7308 */ /* 0x002e620000000800 */
[--C-:B------:R-:W-:Y:S01]  /*30d0*/  FADD.FTZ R15, R126, -R151.reuse ;  /* 0x800000977e0f7221 */ /* 0x100fe20000010000 */
[----:B------:R-:W-:Y:S01]  /*30e0*/  FADD.FTZ R126, R135, -R151 ;  /* 0x80000097877e7221 */ /* 0x000fe20000010000 */
[----:B------:R-:W-:Y:S01]  /*30f0*/  FMUL.FTZ R154, R11, R154 ;  /* 0x0000009a0b9a7220 */ /* 0x000fe20000410000 */
[----:B------:R-:W-:Y:S01]  /*3100*/  FFMA.FTZ R11, -R20, R20, 1 ;  /* 0x3f800000140b7423 */ /* 0x000fe20000010114 */
[----:B------:R-:W-:Y:S01]  /*3110*/  FMUL.FTZ R150, R150, R15 ;  /* 0x0000000f96967220 */ /* 0x000fe20000410000 */
[C---:B------:R-:W-:Y:S01]  /*3120*/  F2FP.BF16.F32.PACK_AB R15, R139.reuse, R146 ;  /* 0x000000928b0f723e */ /* 0x040fe200000010ff */
[----:B------:R-:W-:Y:S01]  /*3130*/  FMUL.FTZ R126, R139, R126 ;  /* 0x0000007e8b7e7220 */ /* 0x000fe20000410000 */
[----:B------:R-:W2:Y:S01]  /*3140*/  MUFU.EX2 R14, R140 ;  /* 0x0000008c000e7308 */ /* 0x000ea20000000800 */
[----:B------:R-:W-:-:S02]  /*3150*/  FMUL.FTZ R17, R17, R150 ;  /* 0x0000009611117220 */ /* 0x000fc40000410000 */
[----:B------:R-:W-:Y:S01]  /*3160*/  FMUL.FTZ R126, R23, R126 ;  /* 0x0000007e177e7220 */ /* 0x000fe20000410000 */
[----:B-1----:R-:W-:Y:S01]  /*3170*/  FMUL.FTZ R128, R12, R128 ;  /* 0x000000800c807220 */ /* 0x002fe20000410000 */
[----:B------:R-:W-:-:S03]  /*3180*/  F2FP.BF16.F32.PACK_AB R12, R141, R12 ;  /* 0x0000000c8d0c723e */ /* 0x000fc600000010ff */
[----:B------:R-:W-:Y:S01]  /*3190*/  FMUL.FTZ R21, R21, R128 ;  /* 0x0000008015157220 */ /* 0x000fe20000410000 */
[----:B------:R-:W-:Y:S01]  /*31a0*/  FFMA.FTZ R128, -R137, R137, 1 ;  /* 0x3f80000089807423 */ /* 0x000fe20000010189 */
[----:B--2---:R-:W-:Y:S01]  /*31b0*/  FMUL.FTZ R13, R14, R132 ;  /* 0x000000840e0d7220 */ /* 0x004fe20000410000 */
[C---:B------:R-:W-:Y:S01]  /*31c0*/  F2FP.BF16.F32.PACK_AB R14, R148.reuse, R14 ;  /* 0x0000000e940e723e */ /* 0x040fe200000010ff */
[----:B------:R-:W-:Y:S02]  /*31d0*/  FMUL.FTZ R132, R148, R133 ;  /* 0x0000008594847220 */ /* 0x000fe40000410000 */
[----:B------:R-:W-:Y:S01]  /*31e0*/  FMUL.FTZ R128, R128, R13 ;  /* 0x0000000d80807220 */ /* 0x000fe20000410000 */
[--C-:B------:R-:W-:Y:S01]  /*31f0*/  FADD.FTZ R13, R122, -R151.reuse ;  /* 0x800000977a0d7221 */ /* 0x100fe20000010000 */
[----:B------:R-:W-:Y:S01]  /*3200*/  FMUL.FTZ R125, R125, R132 ;  /* 0x000000847d7d7220 */ /* 0x000fe20000410000 */
[--C-:B------:R-:W-:Y:S01]  /*3210*/  FADD.FTZ R132, R123, -R151.reuse ;  /* 0x800000977b847221 */ /* 0x100fe20000010000 */
[--C-:B------:R-:W-:Y:S01]  /*3220*/  FADD.FTZ R123, R130, -R151.reuse ;  /* 0x80000097827b7221 */ /* 0x100fe20000010000 */
[----:B------:R-:W-:Y:S01]  /*3230*/  FMUL.FTZ R144, R144, R13 ;  /* 0x0000000d90907220 */ /* 0x000fe20000410000 */
[----:B------:R-:W-:Y:S01]  /*3240*/  F2FP.BF16.F32.PACK_AB R13, R147, R142 ;  /* 0x0000008e930d723e */ /* 0x000fe200000010ff */
[----:B------:R-:W-:Y:S01]  /*3250*/  FMUL.FTZ R143, R143, R132 ;  /* 0x000000848f8f7220 */ /* 0x000fe20000410000 */
[----:B------:R-:W-:Y:S01]  /*3260*/  FADD.FTZ R122, R131, -R151 ;  /* 0x80000097837a7221 */ /* 0x000fe20000010000 */
[----:B------:R-:W-:Y:S01]  /*3270*/  FMUL.FTZ R123, R142, R123 ;  /* 0x0000007b8e7b7220 */ /* 0x000fe20000410000 */
[----:B------:R-:W-:Y:S01]  /*3280*/  FMUL.FTZ R127, R127, R144 ;  /* 0x000000907f7f7220 */ /* 0x000fe20000410000 */
[----:B------:R1:W-:Y:S01]  /*3290*/  STSM.16.M88.4 [R157], R12 ;  /* 0x0000000c9d007844 */ /* 0x0003e20000000200 */
[----:B------:R-:W-:Y:S01]  /*32a0*/  FMUL.FTZ R18, R10, R143 ;  /* 0x0000008f0a127220 */ /* 0x000fe20000410000 */
[----:B------:R-:W-:Y:S01]  /*32b0*/  FMUL.FTZ R122, R147, R122 ;  /* 0x0000007a937a7220 */ /* 0x000fe20000410000 */
[----:B------:R-:W-:Y:S01]  /*32c0*/  FFMA.FTZ R10, -R19, R19, 1 ;  /* 0x3f800000130a7423 */ /* 0x000fe20000010113 */
[----:B------:R-:W-:Y:S01]  /*32d0*/  @!PT LDS RZ, [RZ] ;  /* 0x00000000fffff984 */ /* 0x000fe20000000800 */
[----:B------:R-:W-:Y:S01]  /*32e0*/  @!PT LDS RZ, [RZ] ;  /* 0x00000000fffff984 */ /* 0x000fe20000000800 */
[----:B------:R-:W-:Y:S01]  /*32f0*/  @!PT LDS RZ, [RZ] ;  /* 0x00000000fffff984 */ /* 0x000fe20000000800 */
[----:B------:R-:W-:Y:S01]  /*3300*/  @!PT LDS RZ, [RZ] ;  /* 0x00000000fffff984 */ /* 0x000fe20000000800 */
[----:B------:R2:W-:Y:S06]  /*3310*/  MEMBAR.ALL.CTA ;  /* 0x0000000000007992 */ /* 0x0005ec0000008000 */
[----:B--2---:R-:W2:Y:S01]  /*3320*/  FENCE.VIEW.ASYNC.S ;  /* 0x00000000000073c6 */ /* 0x004ea20000000000 */
[----:B------:R-:W-:Y:S01]  /*3330*/  FMUL.FTZ R11, R11, R122 ;  /* 0x0000007a0b0b7220 */ /* 0x000fe20000410000 */
[----:B------:R-:W-:Y:S01]  /*3340*/  FMUL.FTZ R10, R10, R123 ;  /* 0x0000007b0a0a7220 */ /* 0x000fe20000410000 */
[----:B------:R-:W-:-:S02]  /*3350*/  F2FP.BF16.F32.PACK_AB R122, R16, R124 ;  /* 0x0000007c107a723e */ /* 0x000fc400000010ff */
[----:B------:R-:W-:Y:S02]  /*3360*/  F2FP.BF16.F32.PACK_AB R121, R18, R127 ;  /* 0x0000007f1279723e */ /* 0x000fe400000010ff */
[----:B------:R-:W-:Y:S01]  /*3370*/  F2FP.BF16.F32.PACK_AB R123, R154, R17 ;  /* 0x000000119a7b723e */ /* 0x000fe200000010ff */
[----:B-1----:R-:W-:Y:S01]  /*3380*/  FMUL.FTZ R15, R136, R129 ;  /* 0x00000081880f7220 */ /* 0x002fe20000410000 */
[----:B------:R-:W-:Y:S02]  /*3390*/  F2FP.BF16.F32.PACK_AB R12, R22, R21 ;  /* 0x00000015160c723e */ /* 0x000fe400000010ff */
[----:B------:R-:W-:Y:S02]  /*33a0*/  F2FP.BF16.F32.PACK_AB R14, R125, R128 ;  /* 0x000000807d0e723e */ /* 0x000fe400000010ff */
[----:B------:R-:W-:Y:S02]  /*33b0*/  F2FP.BF16.F32.PACK_AB R13, R11, R10 ;  /* 0x0000000a0b0d723e */ /* 0x000fe400000010ff */
[----:B------:R-:W-:Y:S01]  /*33c0*/  F2FP.BF16.F32.PACK_AB R15, R126, R15 ;  /* 0x0000000f7e0f723e */ /* 0x000fe200000010ff */
[----:B--2---:R-:W-:Y:S06]  /*33d0*/  BAR.SYNC.DEFER_BLOCKING 0x9, 0x180 ;  /* 0x0246000000007b1d */ /* 0x004fec0000010000 */
        /* <DEDUP_REMOVED lines=46> */
[----:B-1----:R-:W-:-:S06]  /*36c0*/  WARPGROUP.ARRIVE ;  /* 0x00000000000079c5 */ /* 0x002fcc0000000000 */
        /* <DEDUP_REMOVED lines=35> */
.L_x_537:
        /* <DEDUP_REMOVED lines=60> */
.L_x_538:
[----:B-1----:R-:W2:Y:S01]  /*3cc0*/  LDL R10, [R1+0x4] ;  /* 0x00000400010a7983 */ /* 0x002ea20000100800 */
[----:B------:R-:W-:Y:S01]  /*3cd0*/  VIADD R8, R8, 0x1 ;  /* 0x0000000108087836 */ /* 0x000fe20000000000 */
[----:B------:R-:W-:Y:S01]  /*3ce0*/  LOP3.LUT R6, R6, 0x1, RZ, 0x3c, !PT ;  /* 0x0000000106067812 */ /* 0x000fe200078e3cff */
[----:B------:R-:W-:Y:S02]  /*3cf0*/  VIADD R4, R4, 0x36420 ;  /* 0x0003642004047836 */ /* 0x000fe40000000000 */
[----:B------:R-:W-:-:S03]  /*3d00*/  VIADD R3, R3, 0x1 ;  /* 0x0000000103037836 */ /* 0x000fc60000000000 */
[----:B------:R-:W-:Y:S02]  /*3d10*/  PRMT R4, RZ, 0x654, R4 ;  /* 0x00000654ff047816 */ /* 0x000fe40000000004 */
[C---:B------:R-:W-:Y:S02]  /*3d20*/  ISETP.NE.AND P0, PT, R3.reuse, 0x2, PT ;  /* 0x000000020300780c */ /* 0x040fe40003f05270 */
[----:B------:R1:W-:Y:S02]  /*3d30*/  SYNCS.ARRIVE.TRANS64.RED.A1T0 RZ, [R4+URZ], RZ ;  /* 0x000000ff04ff79a7 */ /* 0x0003e4000810043f */
[----:B------:R-:W-:Y:S02]  /*3d40*/  SEL R3, R3, RZ, P0 ;  /* 0x000000ff03037207 */ /* 0x000fe40000000000 */
[----:B-1----:R-:W-:-:S04]  /*3d50*/  SEL R4, RZ, 0x1, P0 ;  /* 0x00000001ff047807 */ /* 0x002fc80000000000 */
[----:B------:R-:W-:Y:S02]  /*3d60*/  LOP3.LUT R7, R7, R4, RZ, 0x3c, !PT ;  /* 0x0000000407077212 */ /* 0x000fe400078e3cff */
[----:B--2---:R-:W-:-:S13]  /*3d70*/  ISETP.GE.AND P1, PT, R8, R10, PT ;  /* 0x0000000a0800720c */ /* 0x004fda0003f26270 */
[----:B------:R-:W-:Y:S05]  /*3d80*/  @!P1 BRA `(.L_x_539) ;  /* 0xffffffdc002c9947 */ /* 0x000fea000383ffff */
[----:B------:R-:W-:Y:S01]  /*3d90*/  ULDC UR4, c[0x0][0x740] ;  /* 0x0001d00000047ab9 */ /* 0x000fe20000000800 */
[----:B------:R-:W-:Y:S01]  /*3da0*/  PLOP3.LUT P0, PT, PT, PT, PT, 0x8, 0x0 ;  /* 0x000000000000781c */ /* 0x000fe20003f0e170 */
        /* <DEDUP_REMOVED lines=47> */
[----:B------:R-:W-:-:S07]  /*40a0*/  FMUL.FTZ R71, R71, UR4 ;  /* 0x0000000447477c20 */ /* 0x000fce0008410000 */
.L_x_521:
[----:B------:R-:W-:Y:S05]  /*40b0*/  @P0 BRA `(.L_x_540) ;  /* 0x0000001400f80947 */ /* 0x000fea0003800000 */
[----:B------:R-:W3:Y:S01]  /*40c0*/  LDL R120, [R1+0x8] ;  /* 0x0000080001787983 */ /* 0x000ee20000100800 */
[----:B------:R-:W4:Y:S01]  /*40d0*/  S2UR UR5, SR_CgaCtaId ;  /* 0x00000000000579c3 */ /* 0x000f220000008800 */
[----:B------:R-:W-:Y:S01]  /*40e0*/  UMOV UR4, 0x400 ;  /* 0x0000040000047882 */ /* 0x000fe20000000000 */
[----:B------:R-:W-:Y:S01]  /*40f0*/  F2FP.BF16.F32.PACK_AB R72, R73, R72 ;  /* 0x000000484948723e */ /* 0x000fe200000010ff */
[----:B------:R-:W1:Y:S01]  /*4100*/  S2R R0, SR_TID.X ;  /* 0x0000000000007919 */ /* 0x000e620000002100 */
        /* <DEDUP_REMOVED lines=9> */
[----:B------:R-:W-:Y:S01]  /*41a0*/  F2FP.BF16.F32.PACK_AB R96, R97, R96 ;  /* 0x000000606160723e */ /* 0x000fe200000010ff */
[----:B----4-:R-:W-:Y:S01]  /*41b0*/  ULEA UR4, UR5, UR4, 0x18 ;  /* 0x0000000405047291 */ /* 0x010fe2000f8ec03f */
[----:B------:R-:W-:-:S02]  /*41c0*/  F2FP.BF16.F32.PACK_AB R90, R93, R92 ;  /* 0x0000005c5d5a723e */ /* 0x000fc400000010ff */
[----:B------:R-:W-:Y:S02]  /*41d0*/  F2FP.BF16.F32.PACK_AB R91, R95, R94 ;  /* 0x0000005e5f5b723e */ /* 0x000fe400000010ff */
[----:B------:R-:W-:Y:S02]  /*41e0*/  F2FP.BF16.F32.PACK_AB R97, R99, R98 ;  /* 0x000000626361723e */ /* 0x000fe400000010ff */
[----:B------:R-:W-:Y:S02]  /*41f0*/  F2FP.BF16.F32.PACK_AB R104, R105, R104 ;  /* 0x000000686968723e */ /* 0x000fe400000010ff */
[----:B------:R-:W-:Y:S01]  /*4200*/  F2FP.BF16.F32.PACK_AB R98, R101, R100 ;  /* 0x000000646562723e */ /* 0x000fe200000010ff */
[----:B-1----:R-:W-:Y:S01]  /*4210*/  VIADD R0, R0, 0xffffff80 ;  /* 0xffffff8000007836 */ /* 0x002fe20000000000 */
[----:B------:R-:W-:Y:S02]  /*4220*/  F2FP.BF16.F32.PACK_AB R99, R103, R102 ;  /* 0x000000666763723e */ /* 0x000fe400000010ff */
[----:B------:R-:W-:Y:S01]  /*4230*/  F2FP.BF16.F32.PACK_AB R105, R107, R106 ;  /* 0x0000006a6b69723e */ /* 0x000fe200000010ff */
[----:B--2---:R-:W-:Y:S01]  /*4240*/  IMAD.SHL.U32 R2, R0, 0x40, RZ ;  /* 0x0000004000027824 */ /* 0x004fe200078e00ff */
[----:B------:R-:W-:-:S02]  /*4250*/  SHF.R.S32.HI R7, RZ, 0x1f, R0 ;  /* 0x0000001fff077819 */ /* 0x000fc40000011400 */
[----:B------:R-:W-:Y:S02]  /*4260*/  F2FP.BF16.F32.PACK_AB R112, R113, R112 ;  /* 0x000000707170723e */ /* 0x000fe400000010ff */
[CC--:B------:R-:W-:Y:S02]  /*4270*/  LEA.HI R4, R7.reuse, R0.reuse, RZ, 0x4 ;  /* 0x0000000007047211 */ /* 0x0c0fe400078f20ff */
[----:B------:R-:W-:Y:S02]  /*4280*/  LEA.HI R5, R7, R0, RZ, 0x5 ;  /* 0x0000000007057211 */ /* 0x000fe400078f28ff */
[----:B------:R-:W-:Y:S02]  /*4290*/  SHF.R.S32.HI R9, RZ, 0x4, R4 ;  /* 0x00000004ff097819 */ /* 0x000fe40000011404 */
[----:B------:R-:W-:Y:S02]  /*42a0*/  LOP3.LUT R2, R2, 0x1c0, RZ, 0xc0, !PT ;  /* 0x000001c002027812 */ /* 0x000fe400078ec0ff */
[----:B------:R-:W-:-:S02]  /*42b0*/  LEA.HI R4, R4, R9, RZ, 0x1 ;  /* 0x0000000904047211 */ /* 0x000fc400078f08ff */
[----:B------:R-:W-:Y:S02]  /*42c0*/  SHF.R.U32.HI R5, RZ, 0x1, R5 ;  /* 0x00000001ff057819 */ /* 0x000fe40000011605 */
[CC--:B------:R-:W-:Y:S02]  /*42d0*/  LEA.HI R3, R7.reuse, R0.reuse, RZ, 0x3 ;  /* 0x0000000007037211 */ /* 0x0c0fe400078f18ff */
[----:B------:R-:W-:Y:S02]  /*42e0*/  LOP3.LUT R6, R4, 0x7ffffe, RZ, 0xc0, !PT ;  /* 0x007ffffe04067812 */ /* 0x000fe400078ec0ff */
[----:B------:R-:W-:Y:S02]  /*42f0*/  LEA.HI R7, R7, R0, RZ, 0x7 ;  /* 0x0000000007077211 */ /* 0x000fe400078f38ff */
[----:B------:R-:W-:Y:S01]  /*4300*/  LOP3.LUT R4, R2, 0x30, R5, 0xf8, !PT ;  /* 0x0000003002047812 */ /* 0x000fe200078ef805 */
[----:B------:R-:W-:Y:S01]  /*4310*/  IMAD.IADD R6, R9, 0x1, -R6 ;  /* 0x0000000109067824 */ /* 0x000fe200078e0a06 */
[----:B------:R-:W-:-:S02]  /*4320*/  SHF.R.S32.HI R5, RZ, 0x7, R7 ;  /* 0x00000007ff057819 */ /* 0x000fc40000011407 */
[----:B------:R-:W-:Y:S02]  /*4330*/  LOP3.LUT R3, R4, 0x8, R3, 0xf8, !PT ;  /* 0x0000000804037812 */ /* 0x000fe400078ef803 */
[----:B------:R-:W-:Y:S01]  /*4340*/  SHF.R.U32.HI R2, RZ, 0x3, R2 ;  /* 0x00000003ff027819 */ /* 0x000fe20000011602 */
[----:B------:R-:W-:Y:S01]  /*4350*/  IMAD R5, R5, 0xc, R6 ;  /* 0x0000000c05057824 */ /* 0x000fe200078e0206 */
[----:B------:R-:W-:Y:S02]  /*4360*/  F2FP.BF16.F32.PACK_AB R106, R109, R108 ;  /* 0x0000006c6d6a723e */ /* 0x000fe400000010ff */
[----:B------:R-:W-:Y:S02]  /*4370*/  LOP3.LUT R2, R3, R2, RZ, 0x3c, !PT ;  /* 0x0000000203027212 */ /* 0x000fe400078e3cff */
[----:B------:R-:W-:Y:S02]  /*4380*/  F2FP.BF16.F32.PACK_AB R107, R111, R110 ;  /* 0x0000006e6f6b723e */ /* 0x000fe400000010ff */
[----:B------:R-:W-:Y:S01]  /*4390*/  F2FP.BF16.F32.PACK_AB R113, R115, R114 ;  /* 0x000000727371723e */ /* 0x000fe200000010ff */
[----:B------:R-:W-:Y:S01]  /*43a0*/  IMAD.U32 R4, R5, 0x200, R2 ;  /* 0x0000020005047824 */ /* 0x000fe200078e0002 */
[----:B------:R-:W-:Y:S01]  /*43b0*/  F2FP.BF16.F32.PACK_AB R24, R25, R24 ;  /* 0x000000181918723e */ /* 0x000fe200000010ff */
[----:B------:R-:W1:Y:S01]  /*43c0*/  LDC.64 R2, c[0x0][0x870] ;  /* 0x00021c00ff027b82 */ /* 0x000e620000000a00 */
[----:B------:R-:W-:-:S02]  /*43d0*/  F2FP.BF16.F32.PACK_AB R114, R117, R116 ;  /* 0x000000747572723e */ /* 0x000fc400000010ff */
[----:B------:R-:W-:-:S05]  /*43e0*/  LEA R6, R4, UR4, 0x1 ;  /* 0x0000000404067c11 */ /* 0x000fca000f8e08ff */
[----:B------:R-:W-:Y:S01]  /*43f0*/  BAR.SYNC.DEFER_BLOCKING 0x1, 0x180 ;  /* 0x0046000000007b1d */ /* 0x000fe20000010000 */
[----:B------:R-:W-:Y:S02]  /*4400*/  F2FP.BF16.F32.PACK_AB R115, R119, R118 ;  /* 0x000000767773723e */ /* 0x000fe400000010ff */
[----:B------:R-:W-:Y:S02]  /*4410*/  F2FP.BF16.F32.PACK_AB R25, R27, R26 ;  /* 0x0000001a1b19723e */ /* 0x000fe400000010ff */
[----:B------:R-:W-:-:S03]  /*4420*/  F2FP.BF16.F32.PACK_AB R32, R33, R32 ;  /* 0x000000202120723e */ /* 0x000fc600000010ff */
[----:B------:R-:W3:Y:S01]  /*4430*/  LDC.64 R4, c[0x0][0x870] ;  /* 0x00021c00ff047b82 */ /* 0x000ee20000000a00 */
        /* <DEDUP_REMOVED lines=9> */
[----:B------:R-:W-:Y:S01]  /*44d0*/  STSM.16.MT88.4 [R6+0x9000], R72 ;  /* 0x0090004806007844 */ /* 0x000fe20000004200 */
[----:B------:R-:W-:Y:S01]  /*44e0*/  F2FP.BF16.F32.PACK_AB R41, R43, R42 ;  /* 0x0000002a2b29723e */ /* 0x000fe200000010ff */
[----:B------:R-:W-:Y:S01]  /*44f0*/  ULDC UR5, c[0x0][0x808] ;  /* 0x0002020000057ab9 */ /* 0x000fe20000000800 */
[----:B------:R-:W-:Y:S01]  /*4500*/  F2FP.BF16.F32.PACK_AB R42, R45, R44 ;  /* 0x0000002c2d2a723e */ /* 0x000fe200000010ff */
[----:B------:R-:W-:Y:S01]  /*4510*/  STSM.16.MT88.4 [R6+0x9800], R80 ;  /* 0x0098005006007844 */ /* 0x000fe20000004200 */
[----:B------:R-:W-:Y:S01]  /*4520*/  F2FP.BF16.F32.PACK_AB R43, R47, R46 ;  /* 0x0000002e2f2b723e */ /* 0x000fe200000010ff */
[----:B------:R-:W2:Y:S01]  /*4530*/  LDC.64 R36, c[0x0][0x850] ;  /* 0x00021400ff247b82 */ /* 0x000ea20000000a00 */
[----:B------:R-:W-:Y:S01]  /*4540*/  F2FP.BF16.F32.PACK_AB R49, R51, R50 ;  /* 0x000000323331723e */ /* 0x000fe200000010ff */
[----:B------:R-:W-:Y:S01]  /*4550*/  STSM.16.MT88.4 [R6+0xa000], R88 ;  /* 0x00a0005806007844 */ /* 0x000fe20000004200 */
[----:B------:R-:W-:-:S02]  /*4560*/  F2FP.BF16.F32.PACK_AB R50, R53, R52 ;  /* 0x000000343532723e */ /* 0x000fc400000010ff */
[----:B------:R-:W-:Y:S01]  /*4570*/  F2FP.BF16.F32.PACK_AB R51, R55, R54 ;  /* 0x000000363733723e */ /* 0x000fe200000010ff */
[----:B------:R-:W-:Y:S01]  /*4580*/  STSM.16.MT88.4 [R6+0xa800], R96 ;  /* 0x00a8006006007844 */ /* 0x000fe20000004200 */
[----:B------:R-:W-:Y:S02]  /*4590*/  F2FP.BF16.F32.PACK_AB R57, R59, R58 ;  /* 0x0000003a3b39723e */ /* 0x000fe400000010ff */
[----:B------:R-:W-:Y:S01]  /*45a0*/  F2FP.BF16.F32.PACK_AB R58, R61, R60 ;  /* 0x0000003c3d3a723e */ /* 0x000fe200000010ff */
[----:B------:R-:W-:Y:S01]  /*45b0*/  STSM.16.MT88.4 [R6+0xb000], R104 ;  /* 0x00b0006806007844 */ /* 0x000fe20000004200 */
[----:B------:R-:W-:Y:S02]  /*45c0*/  F2FP.BF16.F32.PACK_AB R59, R63, R62 ;  /* 0x0000003e3f3b723e */ /* 0x000fe400000010ff */
[----:B------:R-:W-:Y:S01]  /*45d0*/  F2FP.BF16.F32.PACK_AB R65, R67, R66 ;  /* 0x000000424341723e */ /* 0x000fe200000010ff */
[----:B------:R-:W-:Y:S01]  /*45e0*/  STSM.16.MT88.4 [R6+0xb800], R112 ;  /* 0x00b8007006007844 */ /* 0x000fe20000004200 */
[----:B------:R-:W-:-:S02]  /*45f0*/  F2FP.BF16.F32.PACK_AB R66, R69, R68 ;  /* 0x000000444542723e */ /* 0x000fc400000010ff */
[----:B------:R-:W-:Y:S01]  /*4600*/  F2FP.BF16.F32.PACK_AB R67, R71, R70 ;  /* 0x000000464743723e */ /* 0x000fe200000010ff */
[----:B------:R-:W-:Y:S01]  /*4610*/  STSM.16.MT88.4 [R6], R24 ;  /* 0x0000001806007844 */ /* 0x000fe20000004200 */
[----:B-1----:R-:W-:-:S03]  /*4620*/  ISETP.NE.U32.AND P0, PT, R2, RZ, PT ;  /* 0x000000ff0200720c */ /* 0x002fc60003f05070 */
[----:B------:R-:W-:Y:S01]  /*4630*/  STSM.16.MT88.4 [R6+0x800], R32 ;  /* 0x0008002006007844 */ /* 0x000fe20000004200 */
[----:B------:R-:W-:Y:S02]  /*4640*/  ISETP.NE.AND.EX P0, PT, R3, RZ, PT, P0 ;  /* 0x000000ff0300720c */ /* 0x000fe40003f05300 */
[----:B------:R-:W1:Y:S01]  /*4650*/  LDC.64 R2, c[0x0][0x878] ;  /* 0x00021e00ff027b82 */ /* 0x000e620000000a00 */
[----:B------:R-:W-:Y:S04]  /*4660*/  STSM.16.MT88.4 [R6+0x1000], R40 ;  /* 0x0010002806007844 */ /* 0x000fe80000004200 */
[----:B------:R-:W-:Y:S04]  /*4670*/  STSM.16.MT88.4 [R6+0x1800], R48 ;  /* 0x0018003006007844 */ /* 0x000fe80000004200 */
[----:B------:R-:W-:Y:S04]  /*4680*/  STSM.16.MT88.4 [R6+0x2000], R56 ;  /* 0x0020003806007844 */ /* 0x000fe80000004200 */
[----:B------:R4:W-:Y:S01]  /*4690*/  STSM.16.MT88.4 [R6+0x2800], R64 ;  /* 0x0028004006007844 */ /* 0x0009e20000004200 */
[----:B---3--:R-:W-:Y:S01]  /*46a0*/  IMAD.WIDE R4, R120, 0x4, R4 ;  /* 0x0000000478047825 */ /* 0x008fe200078e0204 */
[----:B------:R-:W-:Y:S06]  /*46b0*/  BAR.SYNC.DEFER_BLOCKING 0x1, 0x180 ;  /* 0x0046000000007b1d */ /* 0x000fec0000010000 */
[----:B------:R-:W3:Y:S01]  /*46c0*/  @P0 LDG.E R8, desc[UR38][R4.64] ;  /* 0x0000002604080981 */ /* 0x000ee2000c1e1900 */
[----:B-1----:R-:W-:Y:S01]  /*46d0*/  ISETP.NE.U32.AND P1, PT, R2, RZ, PT ;  /* 0x000000ff0200720c */ /* 0x002fe20003f25070 */
[----:B------:R-:W-:-:S03]  /*46e0*/  IMAD.U32 R7, RZ, RZ, UR5 ;  /* 0x00000005ff077e24 */ /* 0x000fc6000f8e00ff */
[----:B------:R-:W-:Y:S01]  /*46f0*/  ISETP.NE.AND.EX P1, PT, R3, RZ, PT, P1 ;  /* 0x000000ff0300720c */ /* 0x000fe20003f25310 */
[----:B----4-:R-:W-:-:S12]  /*4700*/  IMAD.HI R6, R0, 0x2aaaaaab, RZ ;  /* 0x2aaaaaab00067827 */ /* 0x010fd800078e02ff */
[----:B------:R-:W1:Y:S01]  /*4710*/  @P1 LDC.64 R2, c[0x0][0x878] ;  /* 0x00021e00ff021b82 */ /* 0x000e620000000a00 */
[----:B------:R-:W-:-:S04]  /*4720*/  SHF.R.U32.HI R9, RZ, 0x1f, R6 ;  /* 0x0000001fff097819 */ /* 0x000fc80000011606 */
[----:B------:R-:W-:-:S05]  /*4730*/  LEA.HI.SX32 R45, R6, R9, 0x1e ;  /* 0x00000009062d7211 */ /* 0x000fca00078ff2ff */
[C---:B------:R-:W-:Y:S01]  /*4740*/  IMAD R0, R45.reuse, -0x18, R0 ;  /* 0xffffffe82d007824 */ /* 0x040fe200078e0200 */
[----:B------:R-:W4:Y:S01]  /*4750*/  S2R R38, SR_CTAID.X ;  /* 0x0000000000267919 */ /* 0x000f220000002500 */
[----:B------:R-:W-:-:S03]  /*4760*/  IMAD.SHL.U32 R10, R45, 0x40, RZ ;  /* 0x000000402d0a7824 */ /* 0x000fc600078e00ff */
[----:B------:R-:W-:Y:S01]  /*4770*/  SHF.R.S32.HI R11, RZ, 0x1f, R0 ;  /* 0x0000001fff0b7819 */ /* 0x000fe20000011400 */
[----:B-1----:R-:W-:-:S03]  /*4780*/  @P1 IMAD.WIDE R2, R120, 0x4, R2 ;  /* 0x0000000478021825 */ /* 0x002fc600078e0202 */
[----:B------:R-:W-:Y:S02]  /*4790*/  LEA.HI R12, R11, R0, RZ, 0x3 ;  /* 0x000000000b0c7211 */ /* 0x000fe400078f18ff */
[----:B------:R-:W-:Y:S01]  /*47a0*/  LOP3.LUT R11, R10, 0x1c0, RZ, 0xc0, !PT ;  /* 0x000001c00a0b7812 */ /* 0x000fe200078ec0ff */
[----:B------:R1:W5:Y:S01]  /*47b0*/  @P1 LDG.E R7, desc[UR38][R2.64] ;  /* 0x0000002602071981 */ /* 0x000362000c1e1900 */
[----:B------:R-:W-:Y:S01]  /*47c0*/  LEA.HI R9, R6, R9, RZ, 0x1b ;  /* 0x0000000906097211 */ /* 0x000fe200078fd8ff */
[----:B------:R-:W2:Y:S01]  /*47d0*/  S2UR UR5, SR_CTAID.Y ;  /* 0x00000000000579c3 */ /* 0x000ea20000002600 */
[----:B------:R-:W-:Y:S02]  /*47e0*/  SHF.R.S32.HI R12, RZ, 0x3, R12 ;  /* 0x00000003ff0c7819 */ /* 0x000fe4000001140c */
[----:B------:R-:W-:-:S03]  /*47f0*/  CS2R R24, SRZ ;  /* 0x0000000000187805 */ /* 0x000fc6000001ff00 */
[----:B------:R-:W-:Y:S02]  /*4800*/  IMAD R9, R12, 0xc, R9 ;  /* 0x0000000c0c097824 */ /* 0x000fe400078e0209 */
[----:B-1----:R-:W-:-:S05]  /*4810*/  IMAD.SHL.U32 R2, R0, 0x8, RZ ;  /* 0x0000000800027824 */ /* 0x002fca00078e00ff */
[----:B------:R-:W-:Y:S02]  /*4820*/  LOP3.LUT R0, R11, 0x38, R2, 0xf8, !PT ;  /* 0x000000380b007812 */ /* 0x000fe400078ef802 */
[----:B------:R-:W-:-:S04]  /*4830*/  SHF.R.U32.HI R11, RZ, 0x3, R11 ;  /* 0x00000003ff0b7819 */ /* 0x000fc8000001160b */
[----:B------:R-:W-:-:S05]  /*4840*/  LOP3.LUT R0, R0, R11, RZ, 0x3c, !PT ;  /* 0x0000000b00007212 */ /* 0x000fca00078e3cff */
[----:B------:R-:W-:Y:S01]  /*4850*/  IMAD.U32 R0, R9, 0x200, R0 ;  /* 0x0000020009007824 */ /* 0x000fe200078e0000 */
[----:B---3--:R-:W-:Y:S01]  /*4860*/  @P0 SHF.R.S32.HI R9, RZ, 0x1f, R8 ;  /* 0x0000001fff090819 */ /* 0x008fe20000011408 */
[----:B--2-4-:R-:W-:Y:S06]  /*4870*/  @P1 BRA `(.L_x_541) ;  /* 0x0000000000101947 */ /* 0x014fec0003800000 */
[----:B------:R-:W-:Y:S05]  /*4880*/  @!P0 BRA `(.L_x_541) ;  /* 0x00000000000c8947 */ /* 0x000fea0003800000 */
[----:B------:R-:W2:Y:S04]  /*4890*/  LDG.E R6, desc[UR38][R4.64] ;  /* 0x0000002604067981 */ /* 0x000ea8000c1e1900 */
[----:B-----5:R-:W2:Y:S02]  /*48a0*/  LDG.E R7, desc[UR38][R4.64+0x4] ;  /* 0x0000042604077981 */ /* 0x020ea4000c1e1900 */
[----:B--2---:R-:W-:-:S07]  /*48b0*/  IMAD.IADD R7, R7, 0x1, -R6 ;  /* 0x0000000107077824 */ /* 0x004fce00078e0a06 */
.L_x_541:
[----:B-----5:R-:W-:Y:S01]  /*48c0*/  IMAD R7, R38, -0x60, R7 ;  /* 0xffffffa026077824 */ /* 0x020fe200078e0207 */
[----:B------:R-:W-:Y:S01]  /*48d0*/  LEA R0, R0, UR4, 0x1 ;  /* 0x0000000400007c11 */ /* 0x000fe2000f8e08ff */
[----:B------:R-:W-:Y:S01]  /*48e0*/  @P0 IMAD.MOV.U32 R24, RZ, RZ, R8 ;  /* 0x000000ffff180224 */ /* 0x000fe200078e0008 */
[----:B------:R-:W-:Y:S01]  /*48f0*/  USHF.R.S32.HI UR4, URZ, 0x1f, UR5 ;  /* 0x0000001f3f047899 */ /* 0x000fe20008011405 */
[----:B------:R-:W-:Y:S01]  /*4900*/  @P0 IMAD.MOV.U32 R25, RZ, RZ, R9 ;  /* 0x000000ffff190224 */ /* 0x000fe200078e0009 */
[----:B------:R-:W-:Y:S01]  /*4910*/  VIMNMX R46, R7, 0x60, PT ;  /* 0x00000060072e7848 */ /* 0x000fe20003fe0100 */
[----:B------:R1:W2:Y:S01]  /*4920*/  LDS.128 R28, [R0+0x9800] ;  /* 0x00980000001c7984 */ /* 0x0002a20000000c00 */
[C---:B------:R-:W-:Y:S01]  /*4930*/  VIADD R26, R45.reuse, 0x20 ;  /* 0x000000202d1a7836 */ /* 0x040fe20000000000 */
[----:B------:R-:W-:Y:S01]  /*4940*/  SHF.R.S32.HI R35, RZ, 0x1f, R120 ;  /* 0x0000001fff237819 */ /* 0x000fe20000011478 */
[C---:B------:R-:W-:Y:S01]  /*4950*/  VIADD R27, R45.reuse, 0x30 ;  /* 0x000000302d1b7836 */ /* 0x040fe20000000000 */
[----:B------:R1:W3:Y:S01]  /*4960*/  LDS.128 R4, [R0+0x800] ;  /* 0x0008000000047984 */ /* 0x0002e20000000c00 */
[----:B------:R-:W-:Y:S01]  /*4970*/  VIADD R3, R45, 0x10 ;  /* 0x000000102d037836 */ /* 0x000fe20000000000 */
[-C--:B------:R-:W-:Y:S01]  /*4980*/  ISETP.GE.AND P5, PT, R26, R46.reuse, PT ;  /* 0x0000002e1a00720c */ /* 0x080fe20003fa6270 */
[----:B------:R-:W-:Y:S01]  /*4990*/  IMAD R32, R36, UR4, RZ ;  /* 0x0000000424207c24 */ /* 0x000fe2000f8e02ff */
[----:B------:R1:W4:Y:S01]  /*49a0*/  LDS.128 R8, [R0+0x1000] ;  /* 0x0010000000087984 */ /* 0x0003220000000c00 */
[-C--:B------:R-:W-:Y:S01]  /*49b0*/  ISETP.GE.AND P2, PT, R27, R46.reuse, PT ;  /* 0x0000002e1b00720c */ /* 0x080fe20003f46270 */
[----:B------:R-:W-:Y:S01]  /*49c0*/  ULDC UR8, c[0x0][0x83c] ;  /* 0x00020f0000087ab9 */ /* 0x000fe20000000800 */
[----:B------:R-:W1:Y:S01]  /*49d0*/  LDC.64 R26, c[0x0][0x820] ;  /* 0x00020800ff1a7b82 */ /* 0x000e620000000a00 */
[----:B------:R1:W1:Y:S01]  /*49e0*/  LDS.128 R12, [R0+0x1800] ;  /* 0x00180000000c7984 */ /* 0x0002620000000c00 */
[CC--:B------:R-:W-:Y:S01]  /*49f0*/  ISETP.GE.AND P3, PT, R45.reuse, R46.reuse, PT ;  /* 0x0000002e2d00720c */ /* 0x0c0fe20003f66270 */
[----:B------:R-:W-:Y:S01]  /*4a00*/  VIADD R34, R45, 0x40 ;  /* 0x000000402d227836 */ /* 0x000fe20000000000 */
[----:B------:R-:W-:Y:S01]  /*4a10*/  ISETP.GE.AND P4, PT, R3, R46, PT ;  /* 0x0000002e0300720c */ /* 0x000fe20003f86270 */
[----:B------:R1:W1:Y:S01]  /*4a20*/  LDS.128 R16, [R0+0x2000] ;  /* 0x0020000000107984 */ /* 0x0002620000000c00 */
[----:B------:R-:W-:Y:S01]  /*4a30*/  SHF.R.S32.HI R3, RZ, 0x1f, R2 ;  /* 0x0000001fff037819 */ /* 0x000fe20000011402 */
[----:B------:R-:W-:Y:S01]  /*4a40*/  IMAD R37, R37, UR5, R32 ;  /* 0x0000000525257c24 */ /* 0x000fe2000f8e0220 */
[----:B------:R-:W-:Y:S01]  /*4a50*/  ISETP.GE.OR P6, PT, R2, UR8, P3 ;  /* 0x0000000802007c0c */ /* 0x000fe20009fc6670 */
[----:B------:R1:W1:Y:S01]  /*4a60*/  LDS.128 R20, [R0+0x2800] ;  /* 0x0028000000147984 */ /* 0x0002620000000c00 */
[----:B------:R-:W-:Y:S01]  /*4a70*/  IADD3 R24, P1, R45, R24, RZ ;  /* 0x000000182d187210 */ /* 0x000fe20007f3e0ff */
[----:B------:R-:W-:Y:S01]  /*4a80*/  IMAD.WIDE.U32 R32, R36, UR5, R2 ;  /* 0x0000000524207c25 */ /* 0x000fe2000f8e0002 */
[----:B------:R-:W-:Y:S01]  /*4a90*/  SEL R44, R35, RZ, !P0 ;  /* 0x000000ff232c7207 */ /* 0x000fe20004000000 */
[----:B------:R-:W-:Y:S01]  /*4aa0*/  ULDC.64 UR6, c[0x0][0x858] ;  /* 0x0002160000067ab9 */ /* 0x000fe20000000a00 */
[----:B------:R-:W-:Y:S01]  /*4ab0*/  LEA.HI.X.SX32 R25, R45, R25, 0x1, P1 ;  /* 0x000000192d197211 */ /* 0x000fe200008f0eff */
[----:B------:R-:W-:Y:S01]  /*4ac0*/  IMAD.IADD R33, R33, 0x1, R37 ;  /* 0x0000000121217824 */ /* 0x000fe200078e0225 */
[----:B------:R-:W-:Y:S01]  /*4ad0*/  ISETP.GE.AND P1, PT, R34, R46, PT ;  /* 0x0000002e2200720c */ /* 0x000fe20003f26270 */
[----:B------:R-:W-:Y:S01]  /*4ae0*/  IMAD R34, R44, UR6, RZ ;  /* 0x000000062c227c24 */ /* 0x000fe2000f8e02ff */
[----:B------:R-:W-:Y:S01]  /*4af0*/  SEL R47, R120, RZ, !P0 ;  /* 0x000000ff782f7207 */ /* 0x000fe20004000000 */
[----:B------:R-:W-:Y:S01]  /*4b00*/  BSSY B0, `(.L_x_542) ;  /* 0x0000012000007945 */ /* 0x000fe20003800000 */
[----:B------:R-:W-:Y:S01]  /*4b10*/  ISETP.GE.OR P0, PT, R2, UR8, P4 ;  /* 0x0000000802007c0c */ /* 0x000fe2000a706670 */
[----:B------:R-:W-:-:S04]  /*4b20*/  IMAD.WIDE R24, R38, 0x60, R24 ;  /* 0x0000006026187825 */ /* 0x000fc800078e0218 */
[C---:B------:R-:W-:Y:S02]  /*4b30*/  IMAD R41, R47.reuse, UR7, R34 ;  /* 0x000000072f297c24 */ /* 0x040fe4000f8e0222 */
[----:B------:R-:W-:-:S04]  /*4b40*/  IMAD.WIDE.U32 R32, R47, UR6, R32 ;  /* 0x000000062f207c25 */ /* 0x000fc8000f8e0020 */
[----:B------:R-:W-:Y:S01]  /*4b50*/  IMAD.IADD R41, R33, 0x1, R41 ;  /* 0x0000000121297824 */ /* 0x000fe200078e0229 */
[----:B--2---:R-:W-:Y:S06]  /*4b60*/  @P6 BRA `(.L_x_543) ;  /* 0x00000000002c6947 */ /* 0x004fec0003800000 */
[----:B------:R-:W2:Y:S01]  /*4b70*/  LDS.128 R36, [R0+0x9000] ;  /* 0x0090000000247984 */ /* 0x000ea20000000c00 */
[----:B------:R-:W-:Y:S01]  /*4b80*/  ULDC.64 UR6, c[0x0][0x848] ;  /* 0x0002120000067ab9 */ /* 0x000fe20000000a00 */
[----:B------:R-:W-:Y:S02]  /*4b90*/  IMAD.MOV.U32 R40, RZ, RZ, R32 ;  /* 0x000000ffff287224 */ /* 0x000fe400078e0020 */
[----:B------:R-:W-:Y:S02]  /*4ba0*/  IMAD R43, R25, UR6, RZ ;  /* 0x00000006192b7c24 */ /* 0x000fe4000f8e02ff */
[----:B------:R-:W-:-:S04]  /*4bb0*/  IMAD.WIDE.U32 R34, R24, UR6, R40 ;  /* 0x0000000618227c25 */ /* 0x000fc8000f8e0028 */
[----:B------:R-:W-:Y:S01]  /*4bc0*/  IMAD R43, R24, UR7, R43 ;  /* 0x00000007182b7c24 */ /* 0x000fe2000f8e022b */
[----:B------:R-:W-:Y:S02]  /*4bd0*/  ULDC.64 UR6, c[0x0][0x830] ;  /* 0x00020c0000067ab9 */ /* 0x000fe40000000a00 */
[----:B------:R-:W-:Y:S01]  /*4be0*/  LEA R42, P6, R34, UR6, 0x1 ;  /* 0x00000006222a7c11 */ /* 0x000fe2000f8c08ff */
[----:B------:R-:W-:-:S05]  /*4bf0*/  IMAD.IADD R35, R35, 0x1, R43 ;  /* 0x0000000123237824 */ /* 0x000fca00078e022b */
[----:B------:R-:W-:-:S05]  /*4c00*/  LEA.HI.X R43, R34, UR7, R35, 0x1, P6 ;  /* 0x00000007222b7c11 */ /* 0x000fca000b0f0c23 */
[----:B--2---:R2:W-:Y:S02]  /*4c10*/  STG.E.128 desc[UR38][R42.64], R36 ;  /* 0x000000242a007986 */ /* 0x0045e4000c101d26 */
.L_x_543:
[----:B------:R-:W-:Y:S05]  /*4c20*/  BSYNC B0 ;  /* 0x0000000000007941 */ /* 0x000fea0003800000 */
.L_x_542:
[----:B------:R-:W-:Y:S04]  /*4c30*/  BSSY B0, `(.L_x_544) ;  /* 0x000000f000007945 */ /* 0x000fe80003800000 */
[----:B------:R-:W-:Y:S05]  /*4c40*/  @P0 BRA `(.L_x_545) ;  /* 0x0000000000340947 */ /* 0x000fea0003800000 */
[----:B--2---:R-:W-:Y:S01]  /*4c50*/  IADD3 R37, P0, R24, 0x10, RZ ;  /* 0x0000001018257810 */ /* 0x004fe20007f1e0ff */
[----:B------:R-:W-:Y:S01]  /*4c60*/  ULDC.64 UR6, c[0x0][0x848] ;  /* 0x0002120000067ab9 */ /* 0x000fe20000000a00 */
[----:B------:R-:W-:-:S03]  /*4c70*/  IMAD.MOV.U32 R35, RZ, RZ, R41 ;  /* 0x000000ffff237224 */ /* 0x000fc600078e0029 */
[----:B------:R-:W-:-:S04]  /*4c80*/  IMAD.X R34, RZ, RZ, R25, P0 ;  /* 0x000000ffff227224 */ /* 0x000fc800000e0619 */
[----:B------:R-:W-:Y:S02]  /*4c90*/  IMAD R36, R34, UR6, RZ ;  /* 0x0000000622247c24 */ /* 0x000fe4000f8e02ff */
[----:B------:R-:W-:-:S04]  /*4ca0*/  IMAD.MOV.U32 R34, RZ, RZ, R32 ;  /* 0x000000ffff227224 */ /* 0x000fc800078e0020 */
[----:B------:R-:W-:-:S04]  /*4cb0*/  IMAD.WIDE.U32 R34, R37, UR6, R34 ;  /* 0x0000000625227c25 */ /* 0x000fc8000f8e0022 */
[----:B------:R-:W-:Y:S01]  /*4cc0*/  IMAD R37, R37, UR7, R36 ;  /* 0x0000000725257c24 */ /* 0x000fe2000f8e0224 */
[----:B------:R-:W-:Y:S02]  /*4cd0*/  ULDC.64 UR6, c[0x0][0x830] ;  /* 0x00020c0000067ab9 */ /* 0x000fe40000000a00 */
[----:B------:R-:W-:Y:S01]  /*4ce0*/  LEA R36, P0, R34, UR6, 0x1 ;  /* 0x0000000622247c11 */ /* 0x000fe2000f8008ff */
[----:B------:R-:W-:-:S05]  /*4cf0*/  IMAD.IADD R35, R35, 0x1, R37 ;  /* 0x0000000123237824 */ /* 0x000fca00078e0225 */
[----:B------:R-:W-:-:S05]  /*4d00*/  LEA.HI.X R37, R34, UR7, R35, 0x1, P0 ;  /* 0x0000000722257c11 */ /* 0x000fca00080f0c23 */
[----:B------:R2:W-:Y:S02]  /*4d10*/  STG.E.128 desc[UR38][R36.64], R28 ;  /* 0x0000001c24007986 */ /* 0x0005e4000c101d26 */
.L_x_545:
[----:B------:R-:W-:Y:S05]  /*4d20*/  BSYNC B0 ;  /* 0x0000000000007941 */ /* 0x000fea0003800000 */
.L_x_544:
[----:B--2---:R2:W1:Y:S01]  /*4d30*/  LDS.128 R28, [R0+0xa000] ;  /* 0x00a00000001c7984 */ /* 0x0044620000000c00 */
[C---:B------:R-:W-:Y:S01]  /*4d40*/  ISETP.GE.OR P6, PT, R2.reuse, UR8, P5 ;  /* 0x0000000802007c0c */ /* 0x040fe2000afc6670 */
[----:B------:R-:W-:Y:S01]  /*4d50*/  BSSY B0, `(.L_x_546) ;  /* 0x0000010000007945 */ /* 0x000fe20003800000 */
[----:B------:R-:W-:-:S11]  /*4d60*/  ISETP.GE.OR P0, PT, R2, UR8, P2 ;  /* 0x0000000802007c0c */ /* 0x000fd60009706670 */
[----:B--2---:R-:W-:Y:S05]  /*4d70*/  @P6 BRA `(.L_x_547) ;  /* 0x0000000000346947 */ /* 0x004fea0003800000 */
[----:B------:R-:W-:Y:S01]  /*4d80*/  IADD3 R37, P6, R24, 0x20, RZ ;  /* 0x0000002018257810 */ /* 0x000fe20007fde0ff */
        /* <DEDUP_REMOVED lines=11> */
[----:B-1----:R2:W-:Y:S02]  /*4e40*/  STG.E.128 desc[UR38][R36.64], R28 ;  /* 0x0000001c24007986 */ /* 0x0025e4000c101d26 */
.L_x_547:
[----:B------:R-:W-:Y:S05]  /*4e50*/  BSYNC B0 ;  /* 0x0000000000007941 */ /* 0x000fea0003800000 */
.L_x_546:
[----:B-12---:R1:W2:Y:S01]  /*4e60*/  LDS.128 R28, [R0+0xa800] ;  /* 0x00a80000001c7984 */ /* 0x0062a20000000c00 */
[----:B------:R-:W-:Y:S01]  /*4e70*/  BSSY B0, `(.L_x_548) ;  /* 0x0000010000007945 */ /* 0x000fe20003800000 */
[----:B------:R-:W-:-:S03]  /*4e80*/  VIADD R45, R45, 0x50 ;  /* 0x000000502d2d7836 */ /* 0x000fc60000000000 */
[----:B------:R-:W-:Y:S05]  /*4e90*/  @P0 BRA `(.L_x_549) ;  /* 0x0000000000340947 */ /* 0x000fea0003800000 */
        /* <DEDUP_REMOVED lines=12> */
[----:B--2---:R2:W-:Y:S02]  /*4f60*/  STG.E.128 desc[UR38][R36.64], R28 ;  /* 0x0000001c24007986 */ /* 0x0045e4000c101d26 */
.L_x_549:
[----:B------:R-:W-:Y:S05]  /*4f70*/  BSYNC B0 ;  /* 0x0000000000007941 */ /* 0x000fea0003800000 */
.L_x_548:
[----:B--2---:R2:W1:Y:S01]  /*4f80*/  LDS.128 R28, [R0+0xb000] ;  /* 0x00b00000001c7984 */ /* 0x0044620000000c00 */
[----:B------:R-:W-:Y:S01]  /*4f90*/  ISETP.GE.OR P6, PT, R2, UR8, P1 ;  /* 0x0000000802007c0c */ /* 0x000fe20008fc6670 */
[----:B------:R-:W-:Y:S01]  /*4fa0*/  BSSY B0, `(.L_x_550) ;  /* 0x0000010000007945 */ /* 0x000fe20003800000 */
[----:B------:R-:W-:-:S11]  /*4fb0*/  ISETP.GE.AND P0, PT, R45, R46, PT ;  /* 0x0000002e2d00720c */ /* 0x000fd60003f06270 */
        /* <DEDUP_REMOVED lines=14> */
.L_x_551:
[----:B------:R-:W-:Y:S05]  /*50a0*/  BSYNC B0 ;  /* 0x0000000000007941 */ /* 0x000fea0003800000 */
.L_x_550:
[----:B-1----:R-:W-:Y:S01]  /*50b0*/  IMAD R28, R26, UR4, RZ ;  /* 0x000000041a1c7c24 */ /* 0x002fe2000f8e02ff */
[----:B------:R-:W-:Y:S01]  /*50c0*/  ISETP.GE.OR P6, PT, R2, UR8, P0 ;  /* 0x0000000802007c0c */ /* 0x000fe200087c6670 */
[----:B------:R-:W-:Y:S01]  /*50d0*/  BSSY B0, `(.L_x_552) ;  /* 0x0000012000007945 */ /* 0x000fe20003800000 */
[----:B------:R-:W-:-:S04]  /*50e0*/  IMAD.WIDE.U32 R34, R26, UR5, R2 ;  /* 0x000000051a227c25 */ /* 0x000fc8000f8e0002 */
[----:B------:R-:W-:Y:S02]  /*50f0*/  IMAD R37, R27, UR5, R28 ;  /* 0x000000051b257c24 */ /* 0x000fe4000f8e021c */
[----:B------:R1:W1:Y:S05]  /*5100*/  LDS.128 R28, [R0+0xb800] ;  /* 0x00b80000001c7984 */ /* 0x00026a0000000c00 */
        /* <DEDUP_REMOVED lines=14> */
.L_x_553:
[----:B------:R-:W-:Y:S05]  /*51f0*/  BSYNC B0 ;  /* 0x0000000000007941 */ /* 0x000fea0003800000 */
.L_x_552:
[----:B-1----:R1:W1:Y:S01]  /*5200*/  LDS.128 R28, [R0] ;  /* 0x00000000001c7984 */ /* 0x0022620000000c00 */
[----:B------:R-:W-:Y:S01]  /*5210*/  ULDC UR6, c[0x0][0x80c] ;  /* 0x0002030000067ab9 */ /* 0x000fe20000000800 */
[----:B------:R-:W-:Y:S01]  /*5220*/  ULDC.64 UR4, c[0x0][0x828] ;  /* 0x00020a0000047ab9 */ /* 0x000fe20000000a00 */
[----:B------:R-:W-:Y:S01]  /*5230*/  ISETP.GE.OR P3, PT, R2, UR6, P3 ;  /* 0x0000000602007c0c */ /* 0x000fe20009f66670 */
[----:B------:R-:W-:Y:S01]  /*5240*/  IMAD.IADD R35, R35, 0x1, R37 ;  /* 0x0000000123237824 */ /* 0x000fe200078e0225 */
[----:B------:R-:W-:Y:S01]  /*5250*/  BSSY B0, `(.L_x_554) ;  /* 0x0000015000007945 */ /* 0x000fe20003800000 */
[----:B------:R-:W-:Y:S01]  /*5260*/  IMAD R3, R44, UR4, RZ ;  /* 0x000000042c037c24 */ /* 0x000fe2000f8e02ff */
[C---:B------:R-:W-:Y:S01]  /*5270*/  ISETP.GE.OR P4, PT, R2.reuse, UR6, P4 ;  /* 0x0000000602007c0c */ /* 0x040fe2000a786670 */
[C---:B------:R-:W-:Y:S01]  /*5280*/  IMAD.WIDE.U32 R34, R47.reuse, UR4, R34 ;  /* 0x000000042f227c25 */ /* 0x040fe2000f8e0022 */
[C---:B------:R-:W-:Y:S02]  /*5290*/  ISETP.GE.OR P5, PT, R2.reuse, UR6, P5 ;  /* 0x0000000602007c0c */ /* 0x040fe4000afa6670 */
[C---:B------:R-:W-:Y:S01]  /*52a0*/  ISETP.GE.OR P2, PT, R2.reuse, UR6, P2 ;  /* 0x0000000602007c0c */ /* 0x040fe20009746670 */
[----:B------:R-:W-:Y:S01]  /*52b0*/  IMAD R3, R47, UR5, R3 ;  /* 0x000000052f037c24 */ /* 0x000fe2000f8e0203 */
[----:B------:R-:W-:-:S02]  /*52c0*/  ISETP.GE.OR P1, PT, R2, UR6, P1 ;  /* 0x0000000602007c0c */ /* 0x000fc40008f26670 */
[----:B------:R-:W-:Y:S01]  /*52d0*/  ISETP.GE.OR P0, PT, R2, UR6, P0 ;  /* 0x0000000602007c0c */ /* 0x000fe20008706670 */
[----:B------:R-:W-:Y:S01]  /*52e0*/  IMAD.IADD R27, R35, 0x1, R3 ;  /* 0x00000001231b7824 */ /* 0x000fe200078e0203 */
[----:B------:R-:W-:Y:S11]  /*52f0*/  @P3 BRA `(.L_x_555) ;  /* 0x0000000000283947 */ /* 0x000ff60003800000 */
        /* <DEDUP_REMOVED lines=9> */
[----:B-1----:R1:W-:Y:S02]  /*5390*/  STG.E.128 desc[UR38][R32.64], R28 ;  /* 0x0000001c20007986 */ /* 0x0023e4000c101d26 */
.L_x_555:
[----:B------:R-:W-:Y:S05]  /*53a0*/  BSYNC B0 ;  /* 0x0000000000007941 */ /* 0x000fea0003800000 */
.L_x_554:
[----:B------:R-:W-:Y:S04]  /*53b0*/  BSSY B0, `(.L_x_556) ;  /* 0x000000f000007945 */ /* 0x000fe80003800000 */
[----:B------:R-:W-:Y:S05]  /*53c0*/  @P4 BRA `(.L_x_557) ;  /* 0x0000000000344947 */ /* 0x000fea0003800000 */
[----:B-1----:R-:W-:Y:S01]  /*53d0*/  IADD3 R29, P3, R24, 0x10, RZ ;  /* 0x00000010181d7810 */ /* 0x002fe20007f7e0ff */
[----:B------:R-:W-:Y:S01]  /*53e0*/  ULDC.64 UR4, c[0x0][0x818] ;  /* 0x0002060000047ab9 */ /* 0x000fe20000000a00 */
[----:B------:R-:W-:Y:S02]  /*53f0*/  IMAD.MOV.U32 R2, RZ, RZ, R34 ;  /* 0x000000ffff027224 */ /* 0x000fe400078e0022 */
[----:B------:R-:W-:Y:S02]  /*5400*/  IMAD.MOV.U32 R3, RZ, RZ, R27 ;  /* 0x000000ffff037224 */ /* 0x000fe400078e001b */
[----:B--2---:R-:W-:Y:S02]  /*5410*/  IMAD.X R0, RZ, RZ, R25, P3 ;  /* 0x000000ffff007224 */ /* 0x004fe400018e0619 */
[----:B------:R-:W-:-:S04]  /*5420*/  IMAD.WIDE.U32 R2, R29, UR4, R2 ;  /* 0x000000041d027c25 */ /* 0x000fc8000f8e0002 */
[----:B------:R-:W-:-:S04]  /*5430*/  IMAD R0, R0, UR4, RZ ;  /* 0x0000000400007c24 */ /* 0x000fc8000f8e02ff */
[----:B------:R-:W-:Y:S01]  /*5440*/  IMAD R29, R29, UR5, R0 ;  /* 0x000000051d1d7c24 */ /* 0x000fe2000f8e0200 */
[----:B------:R-:W-:Y:S02]  /*5450*/  ULDC.64 UR4, c[0x0][0x800] ;  /* 0x0002000000047ab9 */ /* 0x000fe40000000a00 */
[----:B------:R-:W-:Y:S01]  /*5460*/  LEA R28, P3, R2, UR4, 0x1 ;  /* 0x00000004021c7c11 */ /* 0x000fe2000f8608ff */
[----:B------:R-:W-:-:S05]  /*5470*/  IMAD.IADD R3, R3, 0x1, R29 ;  /* 0x0000000103037824 */ /* 0x000fca00078e021d */
[----:B------:R-:W-:-:S05]  /*5480*/  LEA.HI.X R29, R2, UR5, R3, 0x1, P3 ;  /* 0x00000005021d7c11 */ /* 0x000fca00098f0c03 */
[----:B---3--:R1:W-:Y:S02]  /*5490*/  STG.E.128 desc[UR38][R28.64], R4 ;  /* 0x000000041c007986 */ /* 0x0083e4000c101d26 */
.L_x_557:
[----:B------:R-:W-:Y:S05]  /*54a0*/  BSYNC B0 ;  /* 0x0000000000007941 */ /* 0x000fea0003800000 */
.L_x_556:
[----:B------:R-:W-:Y:S04]  /*54b0*/  BSSY B0, `(.L_x_558) ;  /* 0x000000f000007945 */ /* 0x000fe80003800000 */
[----:B------:R-:W-:Y:S05]  /*54c0*/  @P5 BRA `(.L_x_559) ;  /* 0x0000000000345947 */ /* 0x000fea0003800000 */
[----:B-1-3--:R-:W-:Y:S01]  /*54d0*/  IADD3 R5, P3, R24, 0x20, RZ ;  /* 0x0000002018057810 */ /* 0x00afe20007f7e0ff */
        /* <DEDUP_REMOVED lines=11> */
[----:B----4-:R1:W-:Y:S02]  /*5590*/  STG.E.128 desc[UR38][R4.64], R8 ;  /* 0x0000000804007986 */ /* 0x0103e4000c101d26 */
.L_x_559:
[----:B------:R-:W-:Y:S05]  /*55a0*/  BSYNC B0 ;  /* 0x0000000000007941 */ /* 0x000fea0003800000 */
.L_x_558:
        /* <DEDUP_REMOVED lines=14> */
[----:B------:R1:W-:Y:S02]  /*5690*/  STG.E.128 desc[UR38][R4.64], R12 ;  /* 0x0000000c04007986 */ /* 0x0003e4000c101d26 */
.L_x_561:
[----:B------:R-:W-:Y:S05]  /*56a0*/  BSYNC B0 ;  /* 0x0000000000007941 */ /* 0x000fea0003800000 */
.L_x_560:
        /* <DEDUP_REMOVED lines=15> */
.L_x_563:
[----:B------:R-:W-:Y:S05]  /*57a0*/  BSYNC B0 ;  /* 0x0000000000007941 */ /* 0x000fea0003800000 */
.L_x_562:
        /* <DEDUP_REMOVED lines=13> */
[----:B------:R1:W-:Y:S01]  /*5880*/  STG.E.128 desc[UR38][R4.64], R20 ;  /* 0x0000001404007986 */ /* 0x0003e2000c101d26 */
[----:B------:R-:W-:Y:S05]  /*5890*/  BRA `(.L_x_516) ;  /* 0x0000004800b87947 */ /* 0x000fea0003800000 */
.L_x_540:
[----:B------:R-:W3:Y:S01]  /*58a0*/  LDL R16, [R1+0x8] ;  /* 0x0000080001107983 */ /* 0x000ee20000100800 */
[----:B------:R-:W4:Y:S08]  /*58b0*/  LDC.64 R4, c[0x0][0x870] ;  /* 0x00021c00ff047b82 */ /* 0x000f300000000a00 */
[----:B-12---:R-:W3:Y:S01]  /*58c0*/  LDC.64 R2, c[0x0][0x870] ;  /* 0x00021c00ff027b82 */ /* 0x006ee20000000a00 */
[----:B------:R-:W-:Y:S01]  /*58d0*/  ULDC UR4, c[0x0][0x808] ;  /* 0x0002020000047ab9 */ /* 0x000fe20000000800 */
[----:B------:R-:W1:Y:S06]  /*58e0*/  S2R R13, SR_CTAID.X ;  /* 0x00000000000d7919 */ /* 0x000e6c0000002500 */
[----:B------:R-:W2:Y:S01]  /*58f0*/  LDC.64 R14, c[0x0][0x820] ;  /* 0x00020800ff0e7b82 */ /* 0x000ea20000000a00 */
[----:B----4-:R-:W-:-:S04]  /*5900*/  ISETP.NE.U32.AND P0, PT, R4, RZ, PT ;  /* 0x000000ff0400720c */ /* 0x010fc80003f05070 */
[----:B------:R-:W-:Y:S01]  /*5910*/  ISETP.NE.AND.EX P0, PT, R5, RZ, PT, P0 ;  /* 0x000000ff0500720c */ /* 0x000fe20003f05300 */
[----:B------:R-:W-:Y:S02]  /*5920*/  IMAD.U32 R0, RZ, RZ, UR4 ;  /* 0x00000004ff007e24 */ /* 0x000fe4000f8e00ff */
[----:B---3--:R-:W-:Y:S02]  /*5930*/  IMAD.WIDE R4, R16, 0x4, R2 ;  /* 0x0000000410047825 */ /* 0x008fe400078e0202 */
[----:B------:R-:W3:Y:S08]  /*5940*/  LDC.64 R2, c[0x0][0x878] ;  /* 0x00021e00ff027b82 */ /* 0x000ef00000000a00 */
[----:B------:R-:W4:Y:S01]  /*5950*/  @P0 LDG.E R9, desc[UR38][R4.64] ;  /* 0x0000002604090981 */ /* 0x000f22000c1e1900 */
[----:B---3--:R-:W-:-:S04]  /*5960*/  ISETP.NE.U32.AND P1, PT, R2, RZ, PT ;  /* 0x000000ff0200720c */ /* 0x008fc80003f25070 */
[----:B------:R-:W-:-:S13]  /*5970*/  ISETP.NE.AND.EX P1, PT, R3, RZ, PT, P1 ;  /* 0x000000ff0300720c */ /* 0x000fda0003f25310 */
[----:B------:R-:W3:Y:S02]  /*5980*/  @P1 LDC.64 R2, c[0x0][0x878] ;  /* 0x00021e00ff021b82 */ /* 0x000ee40000000a00 */
[----:B---3--:R-:W-:-:S05]  /*5990*/  @P1 IMAD.WIDE R6, R16, 0x4, R2 ;  /* 0x0000000410061825 */ /* 0x008fca00078e0202 */
[----:B------:R3:W5:Y:S01]  /*59a0*/  @P1 LDG.E R0, desc[UR38][R6.64] ;  /* 0x0000002606001981 */ /* 0x000762000c1e1900 */
[----:B------:R-:W1:Y:S01]  /*59b0*/  S2UR UR4, SR_CTAID.Y ;  /* 0x00000000000479c3 */ /* 0x000e620000002600 */
[----:B------:R-:W2:Y:S02]  /*59c0*/  S2R R2, SR_TID.X ;  /* 0x0000000000027919 */ /* 0x000ea40000002100 */
[----:B--2---:R-:W-:Y:S01]  /*59d0*/  VIADD R8, R2, 0xffffff80 ;  /* 0xffffff8002087836 */ /* 0x004fe20000000000 */
[----:B------:R-:W-:-:S03]  /*59e0*/  CS2R R2, SRZ ;  /* 0x0000000000027805 */ /* 0x000fc6000001ff00 */
[----:B------:R-:W-:-:S05]  /*59f0*/  IMAD.HI R10, R8, 0x2aaaaaab, RZ ;  /* 0x2aaaaaab080a7827 */ /* 0x000fca00078e02ff */
[----:B------:R-:W-:-:S04]  /*5a00*/  SHF.R.U32.HI R11, RZ, 0x1f, R10 ;  /* 0x0000001fff0b7819 */ /* 0x000fc8000001160a */
[----:B------:R-:W-:Y:S02]  /*5a10*/  LEA.HI.SX32 R17, R10, R11, 0x1e ;  /* 0x0000000b0a117211 */ /* 0x000fe400078ff2ff */
[--C-:B----4-:R-:W-:Y:S01]  /*5a20*/  @P0 SHF.R.S32.HI R3, RZ, 0x1f, R9.reuse ;  /* 0x0000001fff030819 */ /* 0x110fe20000011409 */
[----:B------:R-:W-:Y:S01]  /*5a30*/  @P0 IMAD.MOV.U32 R2, RZ, RZ, R9 ;  /* 0x000000ffff020224 */ /* 0x000fe200078e0009 */
[----:B-1-3--:R-:W-:Y:S06]  /*5a40*/  @P1 BRA `(.L_x_564) ;  /* 0x0000000000101947 */ /* 0x00afec0003800000 */
[----:B------:R-:W-:Y:S05]  /*5a50*/  @!P0 BRA `(.L_x_564) ;  /* 0x00000000000c8947 */ /* 0x000fea0003800000 */
[----:B------:R-:W2:Y:S04]  /*5a60*/  LDG.E R7, desc[UR38][R4.64] ;  /* 0x0000002604077981 */ /* 0x000ea8000c1e1900 */
[----:B-----5:R-:W2:Y:S02]  /*5a70*/  LDG.E R0, desc[UR38][R4.64+0x4] ;  /* 0x0000042604007981 */ /* 0x020ea4000c1e1900 */
[----:B--2---:R-:W-:-:S07]  /*5a80*/  IMAD.IADD R0, R0, 0x1, -R7 ;  /* 0x0000000100007824 */ /* 0x004fce00078e0a07 */
.L_x_564:
[----:B------:R-:W-:Y:S01]  /*5a90*/  IMAD R8, R17, -0x18, R8 ;  /* 0xffffffe811087824 */ /* 0x000fe200078e0208 */
[----:B------:R-:W-:Y:S01]  /*5aa0*/  USHF.R.S32.HI UR5, URZ, 0x1f, UR4 ;  /* 0x0000001f3f057899 */ /* 0x000fe20008011404 */
[----:B-----5:R-:W-:Y:S01]  /*5ab0*/  IMAD R12, R13, -0x60, R0 ;  /* 0xffffffa00d0c7824 */ /* 0x020fe200078e0200 */
[----:B------:R-:W1:Y:S01]  /*5ac0*/  LDC.64 R18, c[0x0][0x850] ;  /* 0x00021400ff127b82 */ /* 0x000e620000000a00 */
[C---:B------:R-:W-:Y:S01]  /*5ad0*/  VIADD R5, R17.reuse, 0x10 ;  /* 0x0000001011057836 */ /* 0x040fe20000000000 */
[----:B------:R-:W-:Y:S01]  /*5ae0*/  ULDC UR8, c[0x0][0x80c] ;  /* 0x0002030000087ab9 */ /* 0x000fe20000000800 */
[----:B------:R-:W-:Y:S01]  /*5af0*/  IMAD.SHL.U32 R10, R8, 0x8, RZ ;  /* 0x00000008080a7824 */ /* 0x000fe200078e00ff */
[-C--:B------:R-:W-:Y:S01]  /*5b00*/  ISETP.GE.AND P3, PT, R17, R12.reuse, PT ;  /* 0x0000000c1100720c */ /* 0x080fe20003f66270 */
[C---:B------:R-:W-:Y:S01]  /*5b10*/  IMAD R0, R14.reuse, UR5, RZ ;  /* 0x000000050e007c24 */ /* 0x040fe2000f8e02ff */
[-C--:B------:R-:W-:Y:S01]  /*5b20*/  ISETP.GE.AND P4, PT, R5, R12.reuse, PT ;  /* 0x0000000c0500720c */ /* 0x080fe20003f86270 */
[----:B------:R-:W-:Y:S01]  /*5b30*/  VIADD R5, R17, 0x20 ;  /* 0x0000002011057836 */ /* 0x000fe20000000000 */
[----:B------:R-:W-:Y:S01]  /*5b40*/  SHF.R.S32.HI R11, RZ, 0x1f, R10 ;  /* 0x0000001fff0b7819 */ /* 0x000fe2000001140a */
[----:B------:R-:W-:Y:S01]  /*5b50*/  IMAD R15, R15, UR4, R0 ;  /* 0x000000040f0f7c24 */ /* 0x000fe2000f8e0200 */
[----:B------:R-:W-:Y:S01]  /*5b60*/  SHF.R.S32.HI R0, RZ, 0x1f, R16 ;  /* 0x0000001fff007819 */ /* 0x000fe20000011410 */
[----:B------:R-:W-:Y:S01]  /*5b70*/  VIADD R7, R17, 0x30 ;  /* 0x0000003011077836 */ /* 0x000fe20000000000 */
[-C--:B------:R-:W-:Y:S01]  /*5b80*/  ISETP.GE.AND P5, PT, R5, R12.reuse, PT ;  /* 0x0000000c0500720c */ /* 0x080fe20003fa6270 */
[----:B------:R-:W-:Y:S01]  /*5b90*/  IMAD.WIDE.U32 R4, R14, UR4, R10 ;  /* 0x000000040e047c25 */ /* 0x000fe2000f8e000a */
[----:B------:R-:W-:Y:S01]  /*5ba0*/  ISETP.GE.OR P6, PT, R10, UR8, P3 ;  /* 0x000000080a007c0c */ /* 0x000fe20009fc6670 */
[----:B------:R-:W-:Y:S01]  /*5bb0*/  ULDC.64 UR6, c[0x0][0x828] ;  /* 0x00020a0000067ab9 */ /* 0x000fe20000000a00 */
[----:B------:R-:W-:Y:S01]  /*5bc0*/  SEL R14, R0, RZ, !P0 ;  /* 0x000000ff000e7207 */ /* 0x000fe20004000000 */
[----:B------:R-:W-:Y:S01]  /*5bd0*/  IMAD.IADD R5, R5, 0x1, R15 ;  /* 0x0000000105057824 */ /* 0x000fe200078e020f */
[----:B------:R-:W-:Y:S01]  /*5be0*/  ISETP.GE.AND P2, PT, R7, R12, PT ;  /* 0x0000000c0700720c */ /* 0x000fe20003f46270 */
[C---:B------:R-:W-:Y:S01]  /*5bf0*/  VIADD R7, R17.reuse, 0x40 ;  /* 0x0000004011077836 */ /* 0x040fe20000000000 */
[C---:B------:R-:W-:Y:S01]  /*5c00*/  IADD3 R2, P1, R17.reuse, R2, RZ ;  /* 0x0000000211027210 */ /* 0x040fe20007f3e0ff */
[----:B------:R-:W-:Y:S01]  /*5c10*/  IMAD R0, R14, UR6, RZ ;  /* 0x000000060e007c24 */ /* 0x000fe2000f8e02ff */
[----:B------:R-:W-:Y:S01]  /*5c20*/  SEL R15, R16, RZ, !P0 ;  /* 0x000000ff100f7207 */ /* 0x000fe20004000000 */
[----:B------:R-:W-:Y:S01]  /*5c30*/  BSSY B0, `(.L_x_565) ;  /* 0x0000013000007945 */ /* 0x000fe20003800000 */
[----:B------:R-:W-:-:S02]  /*5c40*/  LEA.HI.X.SX32 R3, R17, R3, 0x1, P1 ;  /* 0x0000000311037211 */ /* 0x000fc400008f0eff */
[----:B------:R-:W-:Y:S01]  /*5c50*/  ISETP.GE.AND P1, PT, R7, R12, PT ;  /* 0x0000000c0700720c */ /* 0x000fe20003f26270 */
[C---:B------:R-:W-:Y:S01]  /*5c60*/  IMAD R7, R15.reuse, UR7, R0 ;  /* 0x000000070f077c24 */ /* 0x040fe2000f8e0200 */
[----:B------:R-:W-:Y:S01]  /*5c70*/  ISETP.GE.OR P0, PT, R10, UR8, P4 ;  /* 0x000000080a007c0c */ /* 0x000fe2000a706670 */
[----:B------:R-:W-:-:S04]  /*5c80*/  IMAD.WIDE.U32 R8, R15, UR6, R4 ;  /* 0x000000060f087c25 */ /* 0x000fc8000f8e0004 */
[----:B------:R-:W-:-:S04]  /*5c90*/  IMAD.WIDE R2, R13, 0x60, R2 ;  /* 0x000000600d027825 */ /* 0x000fc800078e0202 */
[----:B------:R-:W-:Y:S01]  /*5ca0*/  IMAD.IADD R7, R9, 0x1, R7 ;  /* 0x0000000109077824 */ /* 0x000fe200078e0207 */
[----:B------:R-:W-:Y:S06]  /*5cb0*/  @P6 BRA `(.L_x_566) ;  /* 0x0000000000286947 */ /* 0x000fec0003800000 */
        /* <DEDUP_REMOVED lines=9> */
[----:B------:R2:W-:Y:S02]  /*5d50*/  STG.E.128 desc[UR38][R20.64], RZ ;  /* 0x000000ff14007986 */ /* 0x0005e4000c101d26 */
.L_x_566:
[----:B------:R-:W-:Y:S05]  /*5d60*/  BSYNC B0 ;  /* 0x0000000000007941 */ /* 0x000fea0003800000 */
.L_x_565:
[----:B------:R-:W-:Y:S01]  /*5d70*/  BSSY B0, `(.L_x_567) ;  /* 0x0000010000007945 */ /* 0x000fe20003800000 */
[----:B------:R-:W-:-:S03]  /*5d80*/  ISETP.GE.OR P6, PT, R10, UR8, P5 ;  /* 0x000000080a007c0c */ /* 0x000fc6000afc6670 */
[----:B------:R-:W-:Y:S10]  /*5d90*/  @P0 BRA `(.L_x_568) ;  /* 0x0000000000340947 */ /* 0x000ff40003800000 */
[----:B------:R-:W-:Y:S01]  /*5da0*/  IADD3 R13, P0, R2, 0x10, RZ ;  /* 0x00000010020d7810 */ /* 0x000fe20007f1e0ff */
[----:B------:R-:W-:Y:S01]  /*5db0*/  ULDC.64 UR6, c[0x0][0x818] ;  /* 0x0002060000067ab9 */ /* 0x000fe20000000a00 */
[----:B------:R-:W-:Y:S02]  /*5dc0*/  IMAD.MOV.U32 R4, RZ, RZ, R8 ;  /* 0x000000ffff047224 */ /* 0x000fe400078e0008 */
[----:B------:R-:W-:Y:S02]  /*5dd0*/  IMAD.MOV.U32 R5, RZ, RZ, R7 ;  /* 0x000000ffff057224 */ /* 0x000fe400078e0007 */
[----:B------:R-:W-:Y:S02]  /*5de0*/  IMAD.X R0, RZ, RZ, R3, P0 ;  /* 0x000000ffff007224 */ /* 0x000fe400000e0603 */
[----:B------:R-:W-:-:S04]  /*5df0*/  IMAD.WIDE.U32 R4, R13, UR6, R4 ;  /* 0x000000060d047c25 */ /* 0x000fc8000f8e0004 */
[----:B------:R-:W-:-:S04]  /*5e00*/  IMAD R0, R0, UR6, RZ ;  /* 0x0000000600007c24 */ /* 0x000fc8000f8e02ff */
[----:B------:R-:W-:Y:S01]  /*5e10*/  IMAD R13, R13, UR7, R0 ;  /* 0x000000070d0d7c24 */ /* 0x000fe2000f8e0200 */
[----:B------:R-:W-:Y:S02]  /*5e20*/  ULDC.64 UR6, c[0x0][0x800] ;  /* 0x0002000000067ab9 */ /* 0x000fe40000000a00 */
[----:B--2---:R-:W-:Y:S01]  /*5e30*/  LEA R20, P0, R4, UR6, 0x1 ;  /* 0x0000000604147c11 */ /* 0x004fe2000f8008ff */
[----:B------:R-:W-:-:S05]  /*5e40*/  IMAD.IADD R5, R5, 0x1, R13 ;  /* 0x0000000105057824 */ /* 0x000fca00078e020d */
[----:B------:R-:W-:-:S05]  /*5e50*/  LEA.HI.X R21, R4, UR7, R5, 0x1, P0 ;  /* 0x0000000704157c11 */ /* 0x000fca00080f0c05 */
[----:B------:R3:W-:Y:S02]  /*5e60*/  STG.E.128 desc[UR38][R20.64], RZ ;  /* 0x000000ff14007986 */ /* 0x0007e4000c101d26 */
.L_x_568:
[----:B------:R-:W-:Y:S05]  /*5e70*/  BSYNC B0 ;  /* 0x0000000000007941 */ /* 0x000fea0003800000 */
.L_x_567:
        /* <DEDUP_REMOVED lines=12> */
[----:B--23--:R-:W-:Y:S01]  /*5f40*/  LEA R20, P6, R4, UR6, 0x1 ;  /* 0x0000000604147c11 */ /* 0x00cfe2000f8c08ff */
[----:B------:R-:W-:-:S05]  /*5f50*/  IMAD.IADD R5, R5, 0x1, R13 ;  /* 0x0000000105057824 */ /* 0x000fca00078e020d */
[----:B------:R-:W-:-:S05]  /*5f60*/  LEA.HI.X R21, R4, UR7, R5, 0x1, P6 ;  /* 0x0000000704157c11 */ /* 0x000fca000b0f0c05 */
[----:B------:R4:W-:Y:S02]  /*5f70*/  STG.E.128 desc[UR38][R20.64], RZ ;  /* 0x000000ff14007986 */ /* 0x0009e4000c101d26 */
.L_x_570:
[----:B------:R-:W-:Y:S05]  /*5f80*/  BSYNC B0 ;  /* 0x0000000000007941 */ /* 0x000fea0003800000 */
.L_x_569:
[----:B------:R-:W-:Y:S01]  /*5f90*/  BSSY B0, `(.L_x_571) ;  /* 0x0000011000007945 */ /* 0x000fe20003800000 */
[----:B------:R-:W-:Y:S01]  /*5fa0*/  ISETP.GE.OR P6, PT, R10, UR8, P1 ;  /* 0x000000080a007c0c */ /* 0x000fe20008fc6670 */
[----:B------:R-:W-:Y:S02]  /*5fb0*/  VIADD R17, R17, 0x50 ;  /* 0x0000005011117836 */ /* 0x000fe40000000000 */
        /* <DEDUP_REMOVED lines=10> */
[----:B--234-:R-:W-:Y:S01]  /*6060*/  LEA R20, P0, R4, UR6, 0x1 ;  /* 0x0000000604147c11 */ /* 0x01cfe2000f8008ff */
[----:B------:R-:W-:-:S05]  /*6070*/  IMAD.IADD R5, R5, 0x1, R13 ;  /* 0x0000000105057824 */ /* 0x000fca00078e020d */
[----:B------:R-:W-:-:S05]  /*6080*/  LEA.HI.X R21, R4, UR7, R5, 0x1, P0 ;  /* 0x0000000704157c11 */ /* 0x000fca00080f0c05 */
[----:B------:R2:W-:Y:S02]  /*6090*/  STG.E.128 desc[UR38][R20.64], RZ ;  /* 0x000000ff14007986 */ /* 0x0005e4000c101d26 */
.L_x_572:
[----:B------:R-:W-:Y:S05]  /*60a0*/  BSYNC B0 ;  /* 0x0000000000007941 */ /* 0x000fea0003800000 */
.L_x_571:
[----:B------:R-:W-:Y:S01]  /*60b0*/  BSSY B0, `(.L_x_573) ;  /* 0x0000010000007945 */ /* 0x000fe20003800000 */
[----:B------:R-:W-:-:S03]  /*60c0*/  ISETP.GE.AND P0, PT, R17, R12, PT ;  /* 0x0000000c1100720c */ /* 0x000fc60003f06270 */
        /* <DEDUP_REMOVED lines=10> */
[----:B------:R-:W-:Y:S01]  /*6170*/  LEA R12, P6, R4, UR6, 0x1 ;  /* 0x00000006040c7c11 */ /* 0x000fe2000f8c08ff */
[----:B------:R-:W-:-:S05]  /*6180*/  IMAD.IADD R5, R5, 0x1, R13 ;  /* 0x0000000105057824 */ /* 0x000fca00078e020d */
[----:B------:R-:W-:-:S05]  /*6190*/  LEA.HI.X R13, R4, UR7, R5, 0x1, P6 ;  /* 0x00000007040d7c11 */ /* 0x000fca000b0f0c05 */
[----:B------:R1:W-:Y:S02]  /*61a0*/  STG.E.128 desc[UR38][R12.64], RZ ;  /* 0x000000ff0c007986 */ /* 0x0003e4000c101d26 */
.L_x_574:
[----:B------:R-:W-:Y:S05]  /*61b0*/  BSYNC B0 ;  /* 0x0000000000007941 */ /* 0x000fea0003800000 */
.L_x_573:
[----:B------:R-:W-:Y:S01]  /*61c0*/  ISETP.GE.OR P6, PT, R10, UR8, P0 ;  /* 0x000000080a007c0c */ /* 0x000fe200087c6670 */
[C---:B-1----:R-:W-:Y:S01]  /*61d0*/  IMAD R0, R18.reuse, UR5, RZ ;  /* 0x0000000512007c24 */ /* 0x042fe2000f8e02ff */
[----:B------:R-:W-:Y:S01]  /*61e0*/  ULDC UR8, c[0x0][0x83c] ;  /* 0x00020f0000087ab9 */ /* 0x000fe20000000800 */
[----:B------:R-:W-:Y:S01]  /*61f0*/  BSSY B0, `(.L_x_575) ;  /* 0x0000011000007945 */ /* 0x000fe20003800000 */
[----:B------:R-:W-:-:S04]  /*6200*/  IMAD.WIDE.U32 R12, R18, UR4, R10 ;  /* 0x00000004120c7c25 */ /* 0x000fc8000f8e000a */
[----:B------:R-:W-:-:S05]  /*6210*/  IMAD R19, R19, UR4, R0 ;  /* 0x0000000413137c24 */ /* 0x000fca000f8e0200 */
[----:B------:R-:W-:Y:S05]  /*6220*/  @P6 BRA `(.L_x_576) ;  /* 0x0000000000346947 */ /* 0x000fea0003800000 */
        /* <DEDUP_REMOVED lines=13> */
.L_x_576:
[----:B------:R-:W-:Y:S05]  /*6300*/  BSYNC B0 ;  /* 0x0000000000007941 */ /* 0x000fea0003800000 */
.L_x_575:
[----:B------:R-:W-:Y:S01]  /*6310*/  ISETP.GE.OR P3, PT, R10, UR8, P3 ;  /* 0x000000080a007c0c */ /* 0x000fe20009f66670 */
[----:B------:R-:W-:Y:S01]  /*6320*/  ULDC.64 UR4, c[0x0][0x858] ;  /* 0x0002160000047ab9 */ /* 0x000fe20000000a00 */
[----:B------:R-:W-:Y:S01]  /*6330*/  IMAD.IADD R13, R13, 0x1, R19 ;  /* 0x000000010d0d7824 */ /* 0x000fe200078e0213 */
[----:B------:R-:W-:Y:S01]  /*6340*/  BSSY B0, `(.L_x_577) ;  /* 0x0000015000007945 */ /* 0x000fe20003800000 */
[----:B------:R-:W-:Y:S01]  /*6350*/  IMAD R0, R14, UR4, RZ ;  /* 0x000000040e007c24 */ /* 0x000fe2000f8e02ff */
[C---:B------:R-:W-:Y:S01]  /*6360*/  ISETP.GE.OR P4, PT, R10.reuse, UR8, P4 ;  /* 0x000000080a007c0c */ /* 0x040fe2000a786670 */
[C---:B------:R-:W-:Y:S01]  /*6370*/  IMAD.WIDE.U32 R8, R15.reuse, UR4, R12 ;  /* 0x000000040f087c25 */ /* 0x040fe2000f8e000c */
[C---:B------:R-:W-:Y:S02]  /*6380*/  ISETP.GE.OR P5, PT, R10.reuse, UR8, P5 ;  /* 0x000000080a007c0c */ /* 0x040fe4000afa6670 */
[C---:B------:R-:W-:Y:S01]  /*6390*/  ISETP.GE.OR P2, PT, R10.reuse, UR8, P2 ;  /* 0x000000080a007c0c */ /* 0x040fe20009746670 */
[----:B-1----:R-:W-:Y:S01]  /*63a0*/  IMAD R7, R15, UR5, R0 ;  /* 0x000000050f077c24 */ /* 0x002fe2000f8e0200 */
        /* <DEDUP_REMOVED lines=14> */
.L_x_578:
[----:B------:R-:W-:Y:S05]  /*6490*/  BSYNC B0 ;  /* 0x0000000000007941 */ /* 0x000fea0003800000 */
.L_x_577:
[----:B------:R-:W-:Y:S04]  /*64a0*/  BSSY B0, `(.L_x_579) ;  /* 0x000000f000007945 */ /* 0x000fe80003800000 */
[----:B------:R-:W-:Y:S05]  /*64b0*/  @P4 BRA `(.L_x_580) ;  /* 0x0000000000344947 */ /* 0x000fea0003800000 */
[----:B-1----:R-:W-:Y:S01]  /*64c0*/  IADD3 R11, P3, R2, 0x10, RZ ;  /* 0x00000010020b7810 */ /* 0x002fe20007f7e0ff */
        /* <DEDUP_REMOVED lines=12> */
.L_x_580:
[----:B------:R-:W-:Y:S05]  /*6590*/  BSYNC B0 ;  /* 0x0000000000007941 */ /* 0x000fea0003800000 */
.L_x_579:
        /* <DEDUP_REMOVED lines=15> */
.L_x_582:
[----:B------:R-:W-:Y:S05]  /*6690*/  BSYNC B0 ;  /* 0x0000000000007941 */ /* 0x000fea0003800000 */
.L_x_581:
        /* <DEDUP_REMOVED lines=15> */
.L_x_584:
[----:B------:R-:W-:Y:S05]  /*6790*/  BSYNC B0 ;  /* 0x0000000000007941 */ /* 0x000fea0003800000 */
.L_x_583:
        /* <DEDUP_REMOVED lines=15> */
.L_x_586:
[----:B------:R-:W-:Y:S05]  /*6890*/  BSYNC B0 ;  /* 0x0000000000007941 */ /* 0x000fea0003800000 */
.L_x_585:
[----:B------:R-:W-:Y:S05]  /*68a0*/  @P0 BRA `(.L_x_516) ;  /* 0x0000003800b40947 */ /* 0x000fea0003800000 */
[----:B------:R-:W-:Y:S01]  /*68b0*/  IADD3 R5, P0, R2, 0x50, RZ ;  /* 0x0000005002057810 */ /* 0x000fe20007f1e0ff */
[----:B------:R-:W-:Y:S01]  /*68c0*/  ULDC.64 UR4, c[0x0][0x848] ;  /* 0x0002120000047ab9 */ /* 0x000fe20000000a00 */
[----:B------:R-:W-:-:S03]  /*68d0*/  IMAD.MOV.U32 R2, RZ, RZ, R8 ;  /* 0x000000ffff027224 */ /* 0x000fc600078e0008 */
[----:B------:R-:W-:Y:S02]  /*68e0*/  IMAD.X R0, RZ, RZ, R3, P0 ;  /* 0x000000ffff007224 */ /* 0x000fe400000e0603 */
        /* <DEDUP_REMOVED lines=8> */
[----:B------:R1:W-:Y:S01]  /*6970*/  STG.E.128 desc[UR38][R4.64], RZ ;  /* 0x000000ff04007986 */ /* 0x0003e2000c101d26 */
[----:B------:R-:W-:Y:S05]  /*6980*/  BRA `(.L_x_516) ;  /* 0x00000038007c7947 */ /* 0x000fea0003800000 */
.L_x_511:
[----:B------:R-:W-:-:S08]  /*6990*/  NOP ;  /* 0x0000000000007918 */ /* 0x000fd00000000000 */
[----:B------:R-:W1:-:S00]  /*69a0*/  USETMAXREG.DEALLOC.CTAPOOL 0x20 ;  /* 0x00000020000079c8 */ /* 0x000e4000080e0500 */
[----:B-1----:R-:W-:-:S06]  /*69b0*/  LOP3.LUT R0, R0, 0x3, RZ, 0xc0, !PT ;  /* 0x0000000300007812 */ /* 0x002fcc00078ec0ff */
[----:B------:R-:W1:Y:S02]  /*69c0*/  SHFL.IDX PT, R0, R0, RZ, 0x1f ;  /* 0x00001fff00007589 */ /* 0x000e6400000e0000 */
[----:B-1----:R-:W-:-:S13]  /*69d0*/  ISETP.NE.AND P0, PT, R0, RZ, PT ;  /* 0x000000ff0000720c */ /* 0x002fda0003f05270 */
[----:B------:R-:W-:Y:S05]  /*69e0*/  @!P0 BRA `(.L_x_587) ;  /* 0x0000001000dc8947 */ /* 0x000fea0003800000 */
[----:B------:R-:W-:-:S13]  /*69f0*/  ISETP.NE.AND P0, PT, R0, 0x1, PT ;  /* 0x000000010000780c */ /* 0x000fda0003f05270 */
[----:B------:R-:W-:Y:S05]  /*6a00*/  @P0 BRA `(.L_x_516) ;  /* 0x00000038005c0947 */ /* 0x000fea0003800000 */
[----:B------:R-:W-:Y:S01]  /*6a10*/  ULDC.64 UR4, c[0x0][0x8d8] ;  /* 0x0002360000047ab9 */ /* 0x000fe20000000a00 */
[----:B------:R-:W1:Y:S01]  /*6a20*/  S2UR UR12, SR_CTAID.Z ;  /* 0x00000000000c79c3 */ /* 0x000e620000002700 */
[----:B------:R-:W-:-:S04]  /*6a30*/  ISETP.NE.U32.AND P0, PT, RZ, UR4, PT ;  /* 0x00000004ff007c0c */ /* 0x000fc8000bf05070 */
[----:B------:R-:W-:-:S13]  /*6a40*/  ISETP.NE.AND.EX P0, PT, RZ, UR5, PT, P0 ;  /* 0x00000005ff007c0c */ /* 0x000fda000bf05300 */
[----:B------:R-:W-:Y:S05]  /*6a50*/  @!P0 BRA `(.L_x_588) ;  /* 0x00000000001c8947 */ /* 0x000fea0003800000 */
[----:B------:R-:W-:Y:S02]  /*6a60*/  ULDC.64 UR4, c[0x0][0x8d8] ;  /* 0x0002360000047ab9 */ /* 0x000fe40000000a00 */
[----:B-1----:R-:W-:-:S06]  /*6a70*/  UIMAD.WIDE UR4, UR12, 0x4, UR4 ;  /* 0x000000040c0478a5 */ /* 0x002fcc000f8e0204 */
[----:B------:R-:W-:Y:S02]  /*6a80*/  IMAD.U32 R2, RZ, RZ, UR4 ;  /* 0x00000004ff027e24 */ /* 0x000fe4000f8e00ff */
[----:B------:R-:W-:-:S05]  /*6a90*/  IMAD.U32 R3, RZ, RZ, UR5 ;  /* 0x00000005ff037e24 */ /* 0x000fca000f8e00ff */
[----:B------:R-:W2:Y:S02]  /*6aa0*/  LDG.E R2, desc[UR38][R2.64] ;  /* 0x0000002602027981 */ /* 0x000ea4000c1e1900 */
[----:B--2---:R-:W-:Y:S01]  /*6ab0*/  R2UR UR5, R2 ;  /* 0x00000000020572ca */ /* 0x004fe200000e0000 */
[----:B------:R-:W-:-:S14]  /*6ac0*/  BRA `(.L_x_589) ;  /* 0x0000000000387947 */ /* 0x000fdc0003800000 */
.L_x_588:
[----:B------:R-:W-:Y:S02]  /*6ad0*/  ULDC.64 UR4, c[0x0][0x8d0] ;  /* 0x0002340000047ab9 */ /* 0x000fe40000000a00 */
[----:B------:R-:W-:-:S04]  /*6ae0*/  ISETP.NE.U32.AND P0, PT, RZ, UR4, PT ;  /* 0x00000004ff007c0c */ /* 0x000fc8000bf05070 */
[----:B------:R-:W-:-:S13]  /*6af0*/  ISETP.NE.AND.EX P0, PT, RZ, UR5, PT, P0 ;  /* 0x00000005ff007c0c */ /* 0x000fda000bf05300 */
[----:B------:R-:W-:Y:S05]  /*6b00*/  @!P0 BRA `(.L_x_590) ;  /* 0x0000000000248947 */ /* 0x000fea0003800000 */
[----:B------:R-:W-:Y:S02]  /*6b10*/  ULDC.64 UR4, c[0x0][0x8d0] ;  /* 0x0002340000047ab9 */ /* 0x000fe40000000a00 */
[----:B-1----:R-:W-:-:S06]  /*6b20*/  UIMAD.WIDE UR4, UR12, 0x4, UR4 ;  /* 0x000000040c0478a5 */ /* 0x002fcc000f8e0204 */
[----:B------:R-:W-:Y:S02]  /*6b30*/  IMAD.U32 R2, RZ, RZ, UR4 ;  /* 0x00000004ff027e24 */ /* 0x000fe4000f8e00ff */
[----:B------:R-:W-:-:S05]  /*6b40*/  IMAD.U32 R3, RZ, RZ, UR5 ;  /* 0x00000005ff037e24 */ /* 0x000fca000f8e00ff */
[----:B------:R-:W2:Y:S04]  /*6b50*/  LDG.E R0, desc[UR38][R2.64] ;  /* 0x0000002602007981 */ /* 0x000ea8000c1e1900 */
[----:B------:R-:W2:Y:S02]  /*6b60*/  LDG.E R5, desc[UR38][R2.64+0x4] ;  /* 0x0000042602057981 */ /* 0x000ea4000c1e1900 */
[----:B--2---:R-:W-:-:S05]  /*6b70*/  IMAD.IADD R0, R5, 0x1, -R0 ;  /* 0x0000000105007824 */ /* 0x004fca00078e0a00 */
[----:B------:R-:W-:Y:S01]  /*6b80*/  R2UR UR5, R0 ;  /* 0x00000000000572ca */ /* 0x000fe200000e0000 */
[----:B------:R-:W-:-:S14]  /*6b90*/  BRA `(.L_x_589) ;  /* 0x0000000000047947 */ /* 0x000fdc0003800000 */
.L_x_590:
[----:B------:R-:W-:-:S05]  /*6ba0*/  ULDC UR5, c[0x0][0x8bc] ;  /* 0x00022f0000057ab9 */ /* 0x000fca0000000800 */
.L_x_589:
[----:B------:R-:W2:Y:S02]  /*6bb0*/  S2UR UR4, SR_CTAID.X ;  /* 0x00000000000479c3 */ /* 0x000ea40000002500 */
[----:B--2---:R-:W-:-:S04]  /*6bc0*/  UIMAD UR4, UR4, 0x60, URZ ;  /* 0x00000060040478a4 */ /* 0x004fc8000f8e023f */
[----:B------:R-:W-:-:S04]  /*6bd0*/  UISETP.GE.AND UP0, UPT, UR4, UR5, UPT ;  /* 0x000000050400728c */ /* 0x000fc8000bf06270 */
[----:B-1----:R-:W-:-:S06]  /*6be0*/  USEL UR12, UR12, 0xffffffff, !UP0 ;  /* 0xffffffff0c0c7887 */ /* 0x002fcc000c000000 */
[----:B------:R-:W-:-:S13]  /*6bf0*/  ISETP.LE.AND P0, PT, RZ, UR12, PT ;  /* 0x0000000cff007c0c */ /* 0x000fda000bf03270 */
[----:B------:R-:W-:Y:S05]  /*6c00*/  @!P0 BRA `(.L_x_516) ;  /* 0x0000003400dc8947 */ /* 0x000fea0003800000 */
[----:B------:R-:W-:Y:S02]  /*6c10*/  ULDC.64 UR4, c[0x0][0x770] ;  /* 0x0001dc0000047ab9 */ /* 0x000fe40000000a00 */
[----:B------:R-:W-:-:S04]  /*6c20*/  UISETP.NE.U32.AND UP0, UPT, UR4, URZ, UPT ;  /* 0x0000003f0400728c */ /* 0x000fc8000bf05070 */
[----:B------:R-:W-:-:S03]  /*6c30*/  UISETP.NE.AND.EX UP0, UPT, UR5, URZ, UPT, UP0 ;  /* 0x0000003f0500728c */ /* 0x000fc6000bf05300 */
[----:B------:R-:W-:Y:S02]  /*6c40*/  ULDC.64 UR4, c[0x0][0x770] ;  /* 0x0001dc0000047ab9 */ /* 0x000fe40000000a00 */
[----:B------:R-:W-:Y:S01]  /*6c50*/  UIMAD.WIDE UR4, UR12, 0x4, UR4 ;  /* 0x000000040c0478a5 */ /* 0x000fe2000f8e0204 */
[----:B------:R-:W-:-:S05]  /*6c60*/  PLOP3.LUT P0, PT, PT, PT, UP0, 0x80, 0x0 ;  /* 0x000000000000781c */ /* 0x000fca0003f0f008 */
[----:B------:R-:W-:Y:S02]  /*6c70*/  IMAD.U32 R2, RZ, RZ, UR4 ;  /* 0x00000004ff027e24 */ /* 0x000fe4000f8e00ff */
[----:B------:R-:W-:Y:S01]  /*6c80*/  IMAD.U32 R3, RZ, RZ, UR5 ;  /* 0x00000005ff037e24 */ /* 0x000fe2000f8e00ff */
[----:B------:R-:W-:-:S05]  /*6c90*/  ULDC.64 UR4, c[0x0][0x780] ;  /* 0x0001e00000047ab9 */ /* 0x000fca0000000a00 */
[----:B------:R-:W2:Y:S01]  /*6ca0*/  @P0 LDG.E R6, desc[UR38][R2.64] ;  /* 0x0000002602060981 */ /* 0x000ea2000c1e1900 */
[----:B------:R-:W-:Y:S01]  /*6cb0*/  UISETP.NE.U32.AND UP1, UPT, UR4, URZ, UPT ;  /* 0x0000003f0400728c */ /* 0x000fe2000bf25070 */
[----:B------:R-:W-:-:S03]  /*6cc0*/  ULDC UR6, c[0x0][0x280] ;  /* 0x0000a00000067ab9 */ /* 0x000fc60000000800 */
[----:B------:R-:W-:Y:S01]  /*6cd0*/  UISETP.NE.AND.EX UP1, UPT, UR5, URZ, UPT, UP1 ;  /* 0x0000003f0500728c */ /* 0x000fe2000bf25310 */
[----:B------:R-:W-:-:S05]  /*6ce0*/  IMAD.U32 R0, RZ, RZ, UR6 ;  /* 0x00000006ff007e24 */ /* 0x000fca000f8e00ff */
[----:B------:R-:W-:-:S05]  /*6cf0*/  PLOP3.LUT P1, PT, PT, PT, UP1, 0x80, 0x0 ;  /* 0x000000000000781c */ /* 0x000fca0003f2f018 */
[----:B------:R-:W-:Y:S02]  /*6d00*/  @UP1 ULDC.64 UR4, c[0x0][0x780] ;  /* 0x0001e00000041ab9 */ /* 0x000fe40000000a00 */
[----:B------:R-:W-:-:S06]  /*6d10*/  @UP1 UIMAD.WIDE UR4, UR12, 0x4, UR4 ;  /* 0x000000040c0418a5 */ /* 0x000fcc000f8e0204 */
[----:B------:R-:W-:Y:S02]  /*6d20*/  IMAD.U32 R4, RZ, RZ, UR4 ;  /* 0x00000004ff047e24 */ /* 0x000fe4000f8e00ff */
[----:B------:R-:W-:-:S05]  /*6d30*/  IMAD.U32 R5, RZ, RZ, UR5 ;  /* 0x00000005ff057e24 */ /* 0x000fca000f8e00ff */
[----:B------:R1:W5:Y:S01]  /*6d40*/  @P1 LDG.E R0, desc[UR38][R4.64] ;  /* 0x0000002604001981 */ /* 0x000362000c1e1900 */
[----:B------:R-:W-:Y:S01]  /*6d50*/  PLOP3.LUT P2, PT, PT, PT, UP0, 0x80, 0x0 ;  /* 0x000000000000781c */ /* 0x000fe20003f4f008 */
[----:B------:R-:W3:Y:S02]  /*6d60*/  S2UR UR13, SR_CTAID.Y ;  /* 0x00000000000d79c3 */ /* 0x000ee40000002600 */
[----:B---3--:R-:W-:-:S10]  /*6d70*/  USHF.R.S32.HI UR7, URZ, 0x1f, UR13 ;  /* 0x0000001f3f077899 */ /* 0x008fd4000801140d */
[----:B--2---:R-:W-:-:S13]  /*6d80*/  @P2 R2UR UR4, R6 ;  /* 0x00000000060422ca */ /* 0x004fda00000e0000 */
[----:B------:R-:W-:-:S04]  /*6d90*/  @UP0 ULEA UR4, UR12, UR4, 0x6 ;  /* 0x000000040c040291 */ /* 0x000fc8000f8e303f */
[----:B------:R-:W-:-:S04]  /*6da0*/  @UP0 USHF.R.S32.HI UR5, URZ, 0x1f, UR4 ;  /* 0x0000001f3f050899 */ /* 0x000fc80008011404 */
[----:B------:R-:W-:-:S04]  /*6db0*/  @UP0 ULEA.HI UR5, UR5, UR4, URZ, 0x6 ;  /* 0x0000000405050291 */ /* 0x000fc8000f8f303f */
[----:B------:R-:W-:-:S04]  /*6dc0*/  @UP0 USHF.R.S32.HI UR5, URZ, 0x6, UR5 ;  /* 0x000000063f050899 */ /* 0x000fc80008011405 */
[----:B------:R-:W-:Y:S01]  /*6dd0*/  @UP0 UIMAD UR6, UR5, 0x3000, URZ ;  /* 0x00003000050608a4 */ /* 0x000fe2000f8e023f */
[----:B-1----:R-:W-:Y:S11]  /*6de0*/  @P1 BRA `(.L_x_591) ;  /* 0x0000000000101947 */ /* 0x002ff60003800000 */
[----:B------:R-:W-:Y:S05]  /*6df0*/  @!P0 BRA `(.L_x_591) ;  /* 0x00000000000c8947 */ /* 0x000fea0003800000 */
[----:B------:R-:W2:Y:S04]  /*6e00*/  LDG.E R5, desc[UR38][R2.64] ;  /* 0x0000002602057981 */ /* 0x000ea8000c1e1900 */
[----:B-----5:R-:W2:Y:S02]  /*6e10*/  LDG.E R0, desc[UR38][R2.64+0x4] ;  /* 0x0000042602007981 */ /* 0x020ea4000c1e1900 */
[----:B--2---:R-:W-:-:S07]  /*6e20*/  IMAD.IADD R0, R0, 0x1, -R5 ;  /* 0x0000000100007824 */ /* 0x004fce00078e0a05 */
.L_x_591:
[----:B-----5:R-:W-:Y:S01]  /*6e30*/  ISETP.GE.AND P0, PT, R0, 0x1, PT ;  /* 0x000000010000780c */ /* 0x020fe20003f06270 */
[----:B------:R-:W-:Y:S01]  /*6e40*/  @UP0 USHF.R.S32.HI UR8, URZ, 0x1f, UR6 ;  /* 0x0000001f3f080899 */ /* 0x000fe20008011406 */
[----:B------:R-:W-:Y:S01]  /*6e50*/  UMOV UR4, URZ ;  /* 0x0000003f00047c82 */ /* 0x000fe20008000000 */
[----:B------:R-:W-:Y:S01]  /*6e60*/  UMOV UR5, URZ ;  /* 0x0000003f00057c82 */ /* 0x000fe20008000000 */
[----:B------:R-:W-:-:S04]  /*6e70*/  @UP0 UMOV UR4, UR6 ;  /* 0x0000000600040c82 */ /* 0x000fc80008000000 */
[----:B------:R-:W-:-:S05]  /*6e80*/  @UP0 UMOV UR5, UR8 ;  /* 0x0000000800050c82 */ /* 0x000fca0008000000 */
[----:B------:R-:W-:Y:S05]  /*6e90*/  @!P0 BRA `(.L_x_516) ;  /* 0x0000003400388947 */ /* 0x000fea0003800000 */
[----:B------:R-:W-:Y:S01]  /*6ea0*/  ULDC.64 UR8, c[0x0][0x2d8] ;  /* 0x0000b60000087ab9 */ /* 0x000fe20000000a00 */
[C---:B------:R-:W-:Y:S01]  /*6eb0*/  VIADD R2, R0.reuse, 0x3f ;  /* 0x0000003f00027836 */ /* 0x040fe20000000000 */
[----:B------:R-:W-:Y:S01]  /*6ec0*/  UIMAD UR7, UR7, UR8, URZ ;  /* 0x00000008070772a4 */ /* 0x000fe2000f8e023f */
[----:B------:R-:W-:Y:S01]  /*6ed0*/  ISETP.GE.AND P1, PT, R0, 0x41, PT ;  /* 0x000000410000780c */ /* 0x000fe20003f26270 */
[----:B------:R-:W-:Y:S02]  /*6ee0*/  USHF.R.S32.HI UR6, URZ, 0x1f, UR12 ;  /* 0x0000001f3f067899 */ /* 0x000fe4000801140c */
[----:B------:R-:W-:Y:S01]  /*6ef0*/  UIMAD.WIDE.U32 UR10, UR13, UR8, URZ ;  /* 0x000000080d0a72a5 */ /* 0x000fe2000f8e003f */
[----:B------:R-:W-:Y:S01]  /*6f00*/  SHF.R.S32.HI R3, RZ, 0x1f, R2 ;  /* 0x0000001fff037819 */ /* 0x000fe20000011402 */
[----:B------:R-:W-:Y:S02]  /*6f10*/  UIMAD UR7, UR13, UR9, UR7 ;  /* 0x000000090d0772a4 */ /* 0x000fe4000f8e0207 */
[----:B------:R-:W-:Y:S01]  /*6f20*/  UIADD3 UR8, UP1, UR4, UR10, URZ ;  /* 0x0000000a04087290 */ /* 0x000fe2000ff3e03f */
[----:B------:R-:W-:Y:S01]  /*6f30*/  LEA.HI R3, R3, R2, RZ, 0x6 ;  /* 0x0000000203037211 */ /* 0x000fe200078f30ff */
[----:B------:R-:W-:-:S02]  /*6f40*/  UIADD3 UR7, UR11, UR7, URZ ;  /* 0x000000070b077290 */ /* 0x000fc4000fffe03f */
[----:B------:R-:W-:Y:S01]  /*6f50*/  USEL UR6, UR6, URZ, !UP0 ;  /* 0x0000003f06067287 */ /* 0x000fe2000c000000 */
[----:B------:R-:W-:Y:S01]  /*6f60*/  SHF.R.S32.HI R3, RZ, 0x6, R3 ;  /* 0x00000006ff037819 */ /* 0x000fe20000011403 */
[----:B------:R-:W-:Y:S01]  /*6f70*/  ULDC.64 UR14, c[0x0][0x2e0] ;  /* 0x0000b800000e7ab9 */ /* 0x000fe20000000a00 */
[----:B------:R-:W-:Y:S02]  /*6f80*/  USEL UR13, UR12, URZ, !UP0 ;  /* 0x0000003f0c0d7287 */ /* 0x000fe4000c000000 */
[----:B------:R-:W-:Y:S01]  /*6f90*/  UIADD3.X UR9, UR5, UR7, URZ, UP1, !UPT ;  /* 0x0000000705097290 */ /* 0x000fe20008ffe43f */
[----:B------:R-:W-:Y:S01]  /*6fa0*/  VIMNMX R3, R3, 0x1, !PT ;  /* 0x0000000103037848 */ /* 0x000fe20007fe0100 */
[----:B------:R-:W-:Y:S02]  /*6fb0*/  UIMAD UR6, UR6, UR14, URZ ;  /* 0x0000000e060672a4 */ /* 0x000fe4000f8e023f */
[----:B------:R-:W-:Y:S01]  /*6fc0*/  UIMAD.WIDE.U32 UR8, UR13, UR14, UR8 ;  /* 0x0000000e0d0872a5 */ /* 0x000fe2000f8e0008 */
[----:B------:R-:W-:Y:S01]  /*6fd0*/  LOP3.LUT R2, R3, 0x1, RZ, 0xc0, !PT ;  /* 0x0000000103027812 */ /* 0x000fe200078ec0ff */
[----:B------:R-:W-:Y:S01]  /*6fe0*/  UIMAD UR12, UR13, UR15, UR6 ;  /* 0x0000000f0d0c72a4 */ /* 0x000fe2000f8e0206 */
[----:B------:R-:W-:-:S03]  /*6ff0*/  ELECT P0, URZ, PT ;  /* 0x00000000003f782f */ /* 0x000fc60003800000 */
[----:B------:R-:W-:Y:S01]  /*7000*/  UIADD3 UR21, UR9, UR12, URZ ;  /* 0x0000000c09157290 */ /* 0x000fe2000fffe03f */
[----:B------:R-:W-:Y:S01]  /*7010*/  UMOV UR6, URZ ;  /* 0x0000003f00067c82 */ /* 0x000fe20008000000 */
[----:B------:R-:W-:Y:S10]  /*7020*/  @!P1 BRA `(.L_x_592) ;  /* 0x0000000800309947 */ /* 0x000ff40003800000 */
[----:B------:R-:W-:Y:S01]  /*7030*/  UMOV UR6, UR10 ;  /* 0x0000000a00067c82 */ /* 0x000fe20008000000 */
[----:B------:R-:W-:Y:S01]  /*7040*/  ULDC.64 UR10, c[0x0][0x2c0] ;  /* 0x0000b000000a7ab9 */ /* 0x000fe20000000a00 */
[----:B------:R-:W-:Y:S01]  /*7050*/  UIMAD.WIDE.U32 UR6, UR13, UR14, UR6 ;  /* 0x0000000e0d0672a5 */ /* 0x000fe2000f8e0006 */
[----:B------:R-:W-:Y:S01]  /*7060*/  IMAD.IADD R0, R3, 0x1, -R2 ;  /* 0x0000000103007824 */ /* 0x000fe200078e0a02 */
[----:B------:R-:W-:Y:S02]  /*7070*/  ULDC.64 UR24, c[0x0][0x2c0] ;  /* 0x0000b00000187ab9 */ /* 0x000fe40000000a00 */
[----:B------:R-:W-:-:S04]  /*7080*/  UIADD3 UR19, UP0, UR4, UR6, URZ ;  /* 0x0000000604137290 */ /* 0x000fc8000ff1e03f */
[----:B------:R-:W-:Y:S02]  /*7090*/  UIADD3.X UR4, UR5, UR12, UR7, UP0, !UPT ;  /* 0x0000000c05047290 */ /* 0x000fe400087fe407 */
[----:B------:R-:W-:Y:S01]  /*70a0*/  ULEA UR18, UP0, UR19, UR10, 0x2 ;  /* 0x0000000a13127291 */ /* 0x000fe2000f80103f */
[----:B------:R-:W-:-:S03]  /*70b0*/  UMOV UR5, URZ ;  /* 0x0000003f00057c82 */ /* 0x000fc60008000000 */
[----:B------:R-:W-:Y:S02]  /*70c0*/  ULEA.HI.X UR19, UR19, UR11, UR4, 0x2, UP0 ;  /* 0x0000000b13137291 */ /* 0x000fe400080f1404 */
[----:B------:R-:W-:Y:S02]  /*70d0*/  UIADD3 UR10, UP0, UR18, 0x4000, URZ ;  /* 0x00004000120a7890 */ /* 0x000fe4000ff1e03f */
[----:B------:R-:W-:Y:S02]  /*70e0*/  UIADD3 UR12, UP1, UR18, 0x8000, URZ ;  /* 0x00008000120c7890 */ /* 0x000fe4000ff3e03f */
[----:B------:R-:W-:Y:S02]  /*70f0*/  UIADD3 UR14, UP2, UR18, 0xc000, URZ ;  /* 0x0000c000120e7890 */ /* 0x000fe4000ff5e03f */
[----:B------:R-:W-:Y:S02]  /*7100*/  UIADD3 UR16, UP3, UR18, 0x10000, URZ ;  /* 0x0001000012107890 */ /* 0x000fe4000ff7e03f */
[----:B------:R-:W-:-:S02]  /*7110*/  UIADD3 UR18, UP4, UR18, 0x14000, URZ ;  /* 0x0001400012127890 */ /* 0x000fc4000ff9e03f */
[----:B------:R-:W-:Y:S02]  /*7120*/  UIADD3.X UR11, URZ, UR19, URZ, UP0, !UPT ;  /* 0x000000133f0b7290 */ /* 0x000fe400087fe43f */
[----:B------:R-:W-:Y:S02]  /*7130*/  UIADD3.X UR13, URZ, UR19, URZ, UP1, !UPT ;  /* 0x000000133f0d7290 */ /* 0x000fe40008ffe43f */
[----:B------:R-:W-:Y:S02]  /*7140*/  UIADD3.X UR15, URZ, UR19, URZ, UP2, !UPT ;  /* 0x000000133f0f7290 */ /* 0x000fe400097fe43f */
[----:B------:R-:W-:Y:S02]  /*7150*/  UIADD3.X UR17, URZ, UR19, URZ, UP3, !UPT ;  /* 0x000000133f117290 */ /* 0x000fe40009ffe43f */
[----:B------:R-:W-:Y:S01]  /*7160*/  UIADD3.X UR19, URZ, UR19, URZ, UP4, !UPT ;  /* 0x000000133f137290 */ /* 0x000fe2000a7fe43f */
[----:B------:R-:W-:-:S11]  /*7170*/  UMOV UR4, URZ ;  /* 0x0000003f00047c82 */ /* 0x000fd60008000000 */
.L_x_613:
        /* <DEDUP_REMOVED lines=23> */
.L_x_594:
[----:B------:R-:W-:Y:S05]  /*72f0*/  BSYNC B0 ;  /* 0x0000000000007941 */ /* 0x000fea0003800000 */
.L_x_593:
        /* <DEDUP_REMOVED lines=12> */
.L_x_596:
[----:B------:R-:W-:Y:S05]  /*73c0*/  BSYNC B0 ;  /* 0x0000000000007941 */ /* 0x000fea0003800000 */
.L_x_595:
        /* <DEDUP_REMOVED lines=13> */
.L_x_598:
[----:B------:R-:W-:Y:S05]  /*74a0*/  BSYNC B0 ;  /* 0x0000000000007941 */ /* 0x000fea0003800000 */
.L_x_597:
[----:B------:R-:W-:Y:S06]  /*74b0*/  BAR.ARV 0xa, 0xa0 ;  /* 0x0282800000007b1d */ /* 0x000fec0000002000 */
[----:B------:R-:W-:Y:S04]  /*74c0*/  BSSY B0, `(.L_x_599) ;  /* 0x0000003000007945 */ /* 0x000fe80003800000 */
[----:B------:R-:W-:Y:S05]  /*74d0*/  @!P0 BRA `(.L_x_600) ;  /* 0x0000000000048947 */ /* 0x000fea0003800000 */
[----:B------:R-:W-:-:S04]  /*74e0*/  DEPBAR.LE SB0, 0x1 ;  /* 0x000080400000791a */ /* 0x000fc80000000000 */
.L_x_600:
[----:B------:R-:W-:Y:S05]  /*74f0*/  BSYNC B0 ;  /* 0x0000000000007941 */ /* 0x000fea0003800000 */
.L_x_599:
[----:B------:R-:W-:Y:S06]  /*7500*/  BAR.ARV 0xb, 0xa0 ;  /* 0x02c2800000007b1d */ /* 0x000fec0000002000 */
[----:B------:R-:W-:Y:S04]  /*7510*/  BSSY B0, `(.L_x_601) ;  /* 0x0000003000007945 */ /* 0x000fe80003800000 */
[----:B------:R-:W-:Y:S05]  /*7520*/  @!P0 BRA `(.L_x_602) ;  /* 0x0000000000048947 */ /* 0x000fea0003800000 */
[----:B------:R-:W-:-:S04]  /*7530*/  DEPBAR.LE SB0, 0x0 ;  /* 0x000080000000791a */ /* 0x000fc80000000000 */
.L_x_602:
[----:B------:R-:W-:Y:S05]  /*7540*/  BSYNC B0 ;  /* 0x0000000000007941 */ /* 0x000fea0003800000 */
.L_x_601:
        /* <DEDUP_REMOVED lines=13> */
.L_x_604:
[----:B------:R-:W-:Y:S05]  /*7620*/  BSYNC B0 ;  /* 0x0000000000007941 */ /* 0x000fea0003800000 */
.L_x_603:
        /* <DEDUP_REMOVED lines=12> */
.L_x_606:
[----:B------:R-:W-:Y:S05]  /*76f0*/  BSYNC B0 ;  /* 0x0000000000007941 */ /* 0x000fea0003800000 */
.L_x_605:
        /* <DEDUP_REMOVED lines=13> */
.L_x_608:
[----:B------:R-:W-:Y:S05]  /*77d0*/  BSYNC B0 ;  /* 0x0000000000007941 */ /* 0x000fea0003800000 */
.L_x_607:
[----:B------:R-:W-:Y:S06]  /*77e0*/  BAR.ARV 0xa, 0xa0 ;  /* 0x0282800000007b1d */ /* 0x000fec0000002000 */
[----:B------:R-:W-:Y:S04]  /*77f0*/  BSSY B0, `(.L_x_609) ;  /* 0x0000003000007945 */ /* 0x000fe80003800000 */
[----:B------:R-:W-:Y:S05]  /*7800*/  @!P0 BRA `(.L_x_610) ;  /* 0x0000000000048947 */ /* 0x000fea0003800000 */
[----:B------:R-:W-:-:S04]  /*7810*/  DEPBAR.LE SB0, 0x1 ;  /* 0x000080400000791a */ /* 0x000fc80000000000 */
.L_x_610:
[----:B------:R-:W-:Y:S05]  /*7820*/  BSYNC B0 ;  /* 0x0000000000007941 */ /* 0x000fea0003800000 */
.L_x_609:
[----:B------:R-:W-:Y:S01]  /*7830*/  VIADD R0, R0, 0xfffffffe ;  /* 0xfffffffe00007836 */ /* 0x000fe20000000000 */
[----:B------:R-:W-:Y:S06]  /*7840*/  BAR.ARV 0xb, 0xa0 ;  /* 0x02c2800000007b1d */ /* 0x000fec0000002000 */
[----:B------:R-:W-:Y:S01]  /*7850*/  BSSY B0, `(.L_x_611) ;  /* 0x0000004000007945 */ /* 0x000fe20003800000 */
[----:B------:R-:W-:-:S03]  /*7860*/  ISETP.NE.AND P1, PT, R0, RZ, PT ;  /* 0x000000ff0000720c */ /* 0x000fc60003f25270 */
[----:B------:R-:W-:Y:S10]  /*7870*/  @!P0 BRA `(.L_x_612) ;  /* 0x0000000000048947 */ /* 0x000ff40003800000 */
[----:B------:R-:W-:-:S04]  /*7880*/  DEPBAR.LE SB0, 0x0 ;  /* 0x000080000000791a */ /* 0x000fc80000000000 */
.L_x_612:
[----:B------:R-:W-:Y:S05]  /*7890*/  BSYNC B0 ;  /* 0x0000000000007941 */ /* 0x000fea0003800000 */
.L_x_611:
[----:B------:R-:W-:Y:S06]  /*78a0*/  BAR.ARV 0xc, 0xa0 ;  /* 0x0302800000007b1d */ /* 0x000fec0000002000 */
[----:B------:R-:W-:Y:S02]  /*78b0*/  UIADD3 UR5, UR5, 0x2, URZ ;  /* 0x0000000205057890 */ /* 0x000fe4000fffe03f */
[----:B------:R-:W-:Y:S01]  /*78c0*/  UIADD3 UR4, UR4, 0x1, URZ ;  /* 0x0000000104047890 */ /* 0x000fe2000fffe03f */
[----:B------:R-:W-:Y:S11]  /*78d0*/  @P1 BRA `(.L_x_613) ;  /* 0xfffffff800281947 */ /* 0x000ff6000383ffff */
[----:B------:R-:W-:-:S12]  /*78e0*/  UIADD3 UR6, UR20, 0x6000, URZ ;  /* 0x0000600014067890 */ /* 0x000fd8000fffe03f */
.L_x_592:
        /* <DEDUP_REMOVED lines=10> */
[----:B------:R-:W-:Y:S01]  /*7990*/  ULEA UR4, UP0, UR11, UR4, 0x2 ;  /* 0x000000040b047291 */ /* 0x000fe2000f80103f */
[----:B------:R-:W-:-:S03]  /*79a0*/  UMOV UR13, 0x14f00000 ;  /* 0x14f00000000d7882 */ /* 0x000fc60000000000 */
[----:B------:R-:W-:-:S03]  /*79b0*/  ULEA.HI.X UR5, UR11, UR5, UR12, 0x2, UP0 ;  /* 0x000000050b057291 */ /* 0x000fc600080f140c */
[----:B------:R-:W-:Y:S01]  /*79c0*/  UMOV UR12, 0x0 ;  /* 0x00000000000c7882 */ /* 0x000fe20000000000 */
[----:B-1----:R-:W-:-:S03]  /*79d0*/  ULEA UR7, UR10, UR7, 0x18 ;  /* 0x000000070a077291 */ /* 0x002fc6000f8ec03f */
[----:B------:R-:W-:Y:S01]  /*79e0*/  UMOV UR10, 0x400 ;  /* 0x00000400000a7882 */ /* 0x000fe20000000000 */
[----:B------:R-:W-:-:S09]  /*79f0*/  UIADD3 UR7, UR7, 0x12000, URZ ;  /* 0x0001200007077890 */ /* 0x000fd2000fffe03f */
[----:B------:R1:W-:Y:S02]  /*7a00*/  UBLKRED.G.S.ADD.F32.RN [UR4], [UR7], UR10, desc[UR12] ;  /* 0x00000c04070073bb */ /* 0x0003e400080a140a */
[----:B-1----:R0:W-:Y:S02]  /*7a10*/  UTMACMDFLUSH ;  /* 0x00000000000079b7 */ /* 0x0021e40000000000 */
.L_x_615:
[----:B------:R-:W-:Y:S05]  /*7a20*/  BSYNC B0 ;  /* 0x0000000000007941 */ /* 0x000fea0003800000 */
.L_x_614:
[----:B------:R-:W-:Y:S06]  /*7a30*/  BAR.SYNC.DEFER_BLOCKING 0xe, 0xa0 ;  /* 0x0382800000007b1d */ /* 0x000fec0000010000 */
[----:B------:R-:W-:Y:S04]  /*7a40*/  BSSY B0, `(.L_x_616) ;  /* 0x0000011000007945 */ /* 0x000fe80003800000 */
[----:B------:R-:W-:Y:S05]  /*7a50*/  @!P0 BRA `(.L_x_617) ;  /* 0x00000000003c8947 */ /* 0x000fea0003800000 */
[----:B------:R-:W1:Y:S01]  /*7a60*/  S2UR UR7, SR_CgaCtaId ;  /* 0x00000000000779c3 */ /* 0x000e620000008800 */
[----:B------:R-:W-:Y:S01]  /*7a70*/  UIADD3 UR4, UR6, 0x1000, URZ ;  /* 0x0000100006047890 */ /* 0x000fe2000fffe03f */
[----:B------:R-:W-:Y:S01]  /*7a80*/  UMOV UR5, 0x400 ;  /* 0x0000040000057882 */ /* 0x000fe20000000000 */
[----:B------:R-:W-:Y:S02]  /*7a90*/  ULDC.64 UR10, c[0x0][0x2c0] ;  /* 0x0000b000000a7ab9 */ /* 0x000fe40000000a00 */
[----:B------:R-:W-:Y:S01]  /*7aa0*/  UIADD3 UR12, UP0, UR4, UR8, URZ ;  /* 0x00000008040c7290 */ /* 0x000fe2000ff1e03f */
[----:B------:R-:W-:Y:S01]  /*7ab0*/  UMOV UR13, 0x14f00000 ;  /* 0x14f00000000d7882 */ /* 0x000fe20000000000 */
[----:B-1----:R-:W-:Y:S02]  /*7ac0*/  ULEA UR7, UR7, UR5, 0x18 ;  /* 0x0000000507077291 */ /* 0x002fe4000f8ec03f */
[----:B------:R-:W-:Y:S02]  /*7ad0*/  ULEA.HI.X.SX32 UR5, UR4, UR21, 0x1, UP0 ;  /* 0x0000001504057291 */ /* 0x000fe400080f0e3f */
[----:B------:R-:W-:-:S02]  /*7ae0*/  ULEA UR4, UP0, UR12, UR10, 0x2 ;  /* 0x0000000a0c047291 */ /* 0x000fc4000f80103f */
[----:B------:R-:W-:Y:S02]  /*7af0*/  UIADD3 UR7, UR7, 0x16000, URZ ;  /* 0x0001600007077890 */ /* 0x000fe4000fffe03f */
[----:B------:R-:W-:Y:S01]  /*7b00*/  ULEA.HI.X UR5, UR12, UR11, UR5, 0x2, UP0 ;  /* 0x0000000b0c057291 */ /* 0x000fe200080f1405 */
[----:B------:R-:W-:Y:S02]  /*7b10*/  UMOV UR10, 0x400 ;  /* 0x00000400000a7882 */ /* 0x000fe40000000000 */
[----:B------:R-:W-:-:S06]  /*7b20*/  UMOV UR12, 0x0 ;  /* 0x00000000000c7882 */ /* 0x000fcc0000000000 */
[----:B------:R1:W-:Y:S02]  /*7b30*/  UBLKRED.G.S.ADD.F32.RN [UR4], [UR7], UR10, desc[UR12] ;  /* 0x00000c04070073bb */ /* 0x0003e400080a140a */
[----:B-1----:R0:W-:Y:S02]  /*7b40*/  UTMACMDFLUSH ;  /* 0x00000000000079b7 */ /* 0x0021e40000000000 */
.L_x_617:
[----:B------:R-:W-:Y:S05]  /*7b50*/  BSYNC B0 ;  /* 0x0000000000007941 */ /* 0x000fea0003800000 */
.L_x_616:
        /* <DEDUP_REMOVED lines=16> */
[----:B------:R1:W-:Y:S01]  /*7c60*/  UBLKRED.G.S.ADD.F32.RN [UR4], [UR7], UR10, desc[UR12] ;  /* 0x00000c04070073bb */ /* 0x0003e200080a140a */
[----:B------:R0:W-:Y:S01]  /*7c70*/  UTMACMDFLUSH ;  /* 0x00000000000079b7 */ /* 0x0001e20000000000 */
[----:B-1----:R-:W-:-:S04]  /*7c80*/  DEPBAR.LE SB0, 0x2 ;  /* 0x000080800000791a */ /* 0x002fc80000000000 */
.L_x_619:
[----:B------:R-:W-:Y:S05]  /*7c90*/  BSYNC B0 ;  /* 0x0000000000007941 */ /* 0x000fea0003800000 */
.L_x_618:
[----:B------:R-:W-:Y:S06]  /*7ca0*/  BAR.ARV 0xa, 0xa0 ;  /* 0x0282800000007b1d */ /* 0x000fec0000002000 */
[----:B------:R-:W-:Y:S04]  /*7cb0*/  BSSY B0, `(.L_x_620) ;  /* 0x0000003000007945 */ /* 0x000fe80003800000 */
[----:B------:R-:W-:Y:S05]  /*7cc0*/  @!P0 BRA `(.L_x_621) ;  /* 0x0000000000048947 */ /* 0x000fea0003800000 */
[----:B------:R-:W-:-:S04]  /*7cd0*/  DEPBAR.LE SB0, 0x1 ;  /* 0x000080400000791a */ /* 0x000fc80000000000 */
.L_x_621:
[----:B------:R-:W-:Y:S05]  /*7ce0*/  BSYNC B0 ;  /* 0x0000000000007941 */ /* 0x000fea0003800000 */
.L_x_620:
[----:B------:R-:W-:Y:S06]  /*7cf0*/  BAR.ARV 0xb, 0xa0 ;  /* 0x02c2800000007b1d */ /* 0x000fec0000002000 */
[----:B------:R-:W-:Y:S04]  /*7d00*/  BSSY B0, `(.L_x_622) ;  /* 0x0000003000007945 */ /* 0x000fe80003800000 */
[----:B------:R-:W-:Y:S05]  /*7d10*/  @!P0 BRA `(.L_x_623) ;  /* 0x0000000000048947 */ /* 0x000fea0003800000 */
[----:B------:R-:W-:-:S04]  /*7d20*/  DEPBAR.LE SB0, 0x0 ;  /* 0x000080000000791a */ /* 0x000fc80000000000 */
.L_x_623:
[----:B------:R-:W-:Y:S05]  /*7d30*/  BSYNC B0 ;  /* 0x0000000000007941 */ /* 0x000fea0003800000 */
.L_x_622:
[----:B------:R-:W-:Y:S06]  /*7d40*/  BAR.ARV 0xc, 0xa0 ;  /* 0x0302800000007b1d */ /* 0x000fec0000002000 */
[----:B------:R-:W-:Y:S05]  /*7d50*/  BRA `(.L_x_516) ;  /* 0x0000002400887947 */ /* 0x000fea0003800000 */
.L_x_587:
[----:B------:R-:W-:Y:S01]  /*7d60*/  ULDC.64 UR4, c[0x0][0x8d8] ;  /* 0x0002360000047ab9 */ /* 0x000fe20000000a00 */
[----:B------:R-:W1:Y:S01]  /*7d70*/  S2R R11, SR_CTAID.Z ;  /* 0x00000000000b7919 */ /* 0x000e620000002700 */
[----:B------:R-:W-:Y:S01]  /*7d80*/  ISETP.NE.U32.AND P0, PT, RZ, UR4, PT ;  /* 0x00000004ff007c0c */ /* 0x000fe2000bf05070 */
[----:B------:R-:W2:Y:S03]  /*7d90*/  S2UR UR28, SR_CTAID.Y ;  /* 0x00000000001c79c3 */ /* 0x000ea60000002600 */
[----:B------:R-:W-:-:S13]  /*7da0*/  ISETP.NE.AND.EX P0, PT, RZ, UR5, PT, P0 ;  /* 0x00000005ff007c0c */ /* 0x000fda000bf05300 */
[----:B------:R-:W-:Y:S05]  /*7db0*/  @!P0 BRA `(.L_x_624) ;  /* 0x0000000000108947 */ /* 0x000fea0003800000 */
[----:B------:R-:W1:Y:S02]  /*7dc0*/  LDC.64 R2, c[0x0][0x8d8] ;  /* 0x00023600ff027b82 */ /* 0x000e640000000a00 */
[----:B-1----:R-:W-:-:S05]  /*7dd0*/  IMAD.WIDE R2, R11, 0x4, R2 ;  /* 0x000000040b027825 */ /* 0x002fca00078e0202 */
[----:B------:R1:W5:Y:S01]  /*7de0*/  LDG.E R0, desc[UR38][R2.64] ;  /* 0x0000002602007981 */ /* 0x000362000c1e1900 */
[----:B------:R-:W-:Y:S05]  /*7df0*/  BRA `(.L_x_625) ;  /* 0x00000000002c7947 */ /* 0x000fea0003800000 */
.L_x_624:
[----:B------:R-:W-:Y:S02]  /*7e00*/  ULDC.64 UR4, c[0x0][0x8d0] ;  /* 0x0002340000047ab9 */ /* 0x000fe40000000a00 */
[----:B------:R-:W-:-:S04]  /*7e10*/  ISETP.NE.U32.AND P0, PT, RZ, UR4, PT ;  /* 0x00000004ff007c0c */ /* 0x000fc8000bf05070 */
[----:B------:R-:W-:-:S13]  /*7e20*/  ISETP.NE.AND.EX P0, PT, RZ, UR5, PT, P0 ;  /* 0x00000005ff007c0c */ /* 0x000fda000bf05300 */
[----:B------:R-:W-:Y:S05]  /*7e30*/  @!P0 BRA `(.L_x_626) ;  /* 0x0000000000188947 */ /* 0x000fea0003800000 */
[----:B------:R-:W1:Y:S02]  /*7e40*/  LDC.64 R2, c[0x0][0x8d0] ;  /* 0x00023400ff027b82 */ /* 0x000e640000000a00 */
[----:B-1----:R-:W-:-:S05]  /*7e50*/  IMAD.WIDE R2, R11, 0x4, R2 ;  /* 0x000000040b027825 */ /* 0x002fca00078e0202 */
[----:B------:R-:W3:Y:S04]  /*7e60*/  LDG.E R0, desc[UR38][R2.64] ;  /* 0x0000002602007981 */ /* 0x000ee8000c1e1900 */
[----:B------:R-:W3:Y:S02]  /*7e70*/  LDG.E R5, desc[UR38][R2.64+0x4] ;  /* 0x0000042602057981 */ /* 0x000ee4000c1e1900 */
[----:B---3--:R-:W-:Y:S01]  /*7e80*/  IMAD.IADD R0, R5, 0x1, -R0 ;  /* 0x0000000105007824 */ /* 0x008fe200078e0a00 */
[----:B------:R-:W-:Y:S06]  /*7e90*/  BRA `(.L_x_625) ;  /* 0x0000000000047947 */ /* 0x000fec0003800000 */
.L_x_626:
[----:B------:R-:W3:Y:S02]  /*7ea0*/  LDC R0, c[0x0][0x8bc] ;  /* 0x00022f00ff007b82 */ /* 0x000ee40000000800 */
.L_x_625:
[----:B------:R-:W4:Y:S01]  /*7eb0*/  S2R R9, SR_CTAID.X ;  /* 0x0000000000097919 */ /* 0x000f220000002500 */
[----:B------:R-:W-:Y:S02]  /*7ec0*/  IMAD.MOV.U32 R5, RZ, RZ, RZ ;  /* 0x000000ffff057224 */ /* 0x000fe400078e00ff */
[----:B------:R-:W-:Y:S02]  /*7ed0*/  IMAD.MOV.U32 R4, RZ, RZ, 0x1 ;  /* 0x00000001ff047424 */ /* 0x000fe400078e00ff */
[----:B----4-:R-:W-:-:S05]  /*7ee0*/  IMAD R9, R9, 0x60, RZ ;  /* 0x0000006009097824 */ /* 0x010fca00078e02ff */
[----:B---3-5:R-:W-:Y:S01]  /*7ef0*/  ISETP.GE.AND P0, PT, R9, R0, PT ;  /* 0x000000000900720c */ /* 0x028fe20003f06270 */
[----:B------:R-:W-:-:S03]  /*7f00*/  IMAD.MOV.U32 R0, RZ, RZ, 0x1 ;  /* 0x00000001ff007424 */ /* 0x000fc600078e00ff */
[----:B-1----:R-:W-:-:S04]  /*7f10*/  SEL R11, R11, 0xffffffff, !P0 ;  /* 0xffffffff0b0b7807 */ /* 0x002fc80004000000 */
[----:B------:R-:W-:-:S13]  /*7f20*/  ISETP.GE.AND P0, PT, R11, RZ, PT ;  /* 0x000000ff0b00720c */ /* 0x000fda0003f06270 */
[----:B------:R-:W-:Y:S05]  /*7f30*/  @!P0 BRA `(.L_x_627) ;  /* 0x0000002000908947 */ /* 0x000fea0003800000 */
[----:B------:R-:W1:Y:S08]  /*7f40*/  LDC.64 R4, c[0x0][0x778] ;  /* 0x0001de00ff047b82 */ /* 0x000e700000000a00 */
[----:B------:R-:W3:Y:S08]  /*7f50*/  LDC.64 R6, c[0x0][0x780] ;  /* 0x0001e000ff067b82 */ /* 0x000ef00000000a00 */
[----:B------:R-:W4:Y:S01]  /*7f60*/  LDC.64 R12, c[0x0][0x770] ;  /* 0x0001dc00ff0c7b82 */ /* 0x000f220000000a00 */
[----:B-1----:R-:W-:-:S07]  /*7f70*/  ISETP.NE.U32.AND P0, PT, R4, RZ, PT ;  /* 0x000000ff0400720c */ /* 0x002fce0003f05070 */
[----:B------:R-:W1:Y:S01]  /*7f80*/  LDC.64 R2, c[0x0][0x770] ;  /* 0x0001dc00ff027b82 */ /* 0x000e620000000a00 */
[----:B------:R-:W-:Y:S02]  /*7f90*/  ISETP.NE.AND.EX P0, PT, R5, RZ, PT, P0 ;  /* 0x000000ff0500720c */ /* 0x000fe40003f05300 */
[----:B---3--:R-:W-:-:S04]  /*7fa0*/  ISETP.NE.U32.AND P2, PT, R6, RZ, PT ;  /* 0x000000ff0600720c */ /* 0x008fc80003f45070 */
[----:B------:R-:W-:Y:S02]  /*7fb0*/  ISETP.NE.AND.EX P2, PT, R7, RZ, PT, P2 ;  /* 0x000000ff0700720c */ /* 0x000fe40003f45320 */
[----:B----4-:R-:W-:-:S05]  /*7fc0*/  ISETP.NE.U32.AND P1, PT, R12, RZ, PT ;  /* 0x000000ff0c00720c */ /* 0x010fca0003f25070 */
[----:B------:R-:W3:Y:S01]  /*7fd0*/  @P0 LDC.64 R4, c[0x0][0x778] ;  /* 0x0001de00ff040b82 */ /* 0x000ee20000000a00 */
[----:B------:R-:W-:-:S07]  /*7fe0*/  ISETP.NE.AND.EX P1, PT, R13, RZ, PT, P1 ;  /* 0x000000ff0d00720c */ /* 0x000fce0003f25310 */
[----:B------:R-:W4:Y:S01]  /*7ff0*/  @P2 LDC.64 R6, c[0x0][0x780] ;  /* 0x0001e000ff062b82 */ /* 0x000f220000000a00 */
[----:B-1----:R-:W-:-:S05]  /*8000*/  IMAD.WIDE R2, R11, 0x4, R2 ;  /* 0x000000040b027825 */ /* 0x002fca00078e0202 */
[----:B------:R-:W2:Y:S01]  /*8010*/  @P1 LDG.E R18, desc[UR38][R2.64] ;  /* 0x0000002602121981 */ /* 0x000ea2000c1e1900 */
[----:B------:R-:W-:Y:S01]  /*8020*/  IMAD.MOV.U32 R10, RZ, RZ, RZ ;  /* 0x000000ffff0a7224 */ /* 0x000fe200078e00ff */
[----:B------:R-:W-:Y:S02]  /*8030*/  ULDC UR4, c[0x0][0x280] ;  /* 0x0000a00000047ab9 */ /* 0x000fe40000000800 */
[----:B------:R-:W2:Y:S01]  /*8040*/  @P1 LDG.E R14, desc[UR38][R2.64] ;  /* 0x00000026020e1981 */ /* 0x000ea2000c1e1900 */
[----:B---3--:R-:W-:-:S04]  /*8050*/  @P0 IMAD.WIDE R4, R11, 0x4, R4 ;  /* 0x000000040b040825 */ /* 0x008fc800078e0204 */
[----:B------:R-:W-:Y:S01]  /*8060*/  IMAD.U32 R8, RZ, RZ, UR4 ;  /* 0x00000004ff087e24 */ /* 0x000fe2000f8e00ff */
[----:B------:R4:W5:Y:S02]  /*8070*/  @P0 LDG.E R10, desc[UR38][R4.64] ;  /* 0x00000026040a0981 */ /* 0x000964000c1e1900 */
[----:B----4-:R-:W-:-:S05]  /*8080*/  @P2 IMAD.WIDE R4, R11, 0x4, R6 ;  /* 0x000000040b042825 */ /* 0x010fca00078e0206 */
[----:B------:R1:W5:Y:S01]  /*8090*/  @P2 LDG.E R8, desc[UR38][R4.64] ;  /* 0x0000002604082981 */ /* 0x000362000c1e1900 */
[----:B------:R-:W-:Y:S01]  /*80a0*/  VOTEU.ANY UP0, P1 ;  /* 0x00000000003f7886 */ /* 0x000fe20000800100 */
[----:B--2---:R-:W-:Y:S01]  /*80b0*/  @P1 IMAD R6, R11, 0x40, R18 ;  /* 0x000000400b061824 */ /* 0x004fe200078e0212 */
[----:B------:R-:W-:-:S04]  /*80c0*/  @P1 R2UR UR4, R14 ;  /* 0x000000000e0412ca */ /* 0x000fc800000e0000 */
[----:B------:R-:W-:-:S04]  /*80d0*/  @P1 SHF.R.S32.HI R7, RZ, 0x1f, R6 ;  /* 0x0000001fff071819 */ /* 0x000fc80000011406 */
[----:B------:R-:W-:-:S04]  /*80e0*/  @P1 LEA.HI R7, R7, R6, RZ, 0x6 ;  /* 0x0000000607071211 */ /* 0x000fc800078f30ff */
[----:B------:R-:W-:Y:S01]  /*80f0*/  @P1 LOP3.LUT R7, R7, 0xffffffc0, RZ, 0xc0, !PT ;  /* 0xffffffc007071812 */ /* 0x000fe200078ec0ff */
[----:B-1----:R-:W-:Y:S06]  /*8100*/  @P2 BRA `(.L_x_628) ;  /* 0x0000000000102947 */ /* 0x002fec0003800000 */
[----:B------:R-:W-:Y:S05]  /*8110*/  @!P1 BRA `(.L_x_628) ;  /* 0x00000000000c9947 */ /* 0x000fea0003800000 */
[----:B------:R-:W2:Y:S04]  /*8120*/  LDG.E R5, desc[UR38][R2.64] ;  /* 0x0000002602057981 */ /* 0x000ea8000c1e1900 */
[----:B-----5:R-:W2:Y:S02]  /*8130*/  LDG.E R8, desc[UR38][R2.64+0x4] ;  /* 0x0000042602087981 */ /* 0x020ea4000c1e1900 */
[----:B--2---:R-:W-:-:S07]  /*8140*/  IMAD.IADD R8, R8, 0x1, -R5 ;  /* 0x0000000108087824 */ /* 0x004fce00078e0a05 */
.L_x_628:
[----:B-----5:R-:W-:Y:S01]  /*8150*/  ISETP.GE.AND P2, PT, R8, 0x1, PT ;  /* 0x000000010800780c */ /* 0x020fe20003f46270 */
[----:B------:R-:W-:Y:S01]  /*8160*/  UMOV UR43, URZ ;  /* 0x0000003f002b7c82 */ /* 0x000fe20008000000 */
[----:B------:R-:W-:Y:S01]  /*8170*/  @UP0 UMOV UR43, UR4 ;  /* 0x00000004002b0c82 */ /* 0x000fe20008000000 */
[----:B------:R-:W-:Y:S01]  /*8180*/  CS2R R2, SRZ ;  /* 0x0000000000027805 */ /* 0x000fe2000001ff00 */
[----:B------:R-:W-:Y:S01]  /*8190*/  IMAD.MOV.U32 R5, RZ, RZ, RZ ;  /* 0x000000ffff057224 */ /* 0x000fe200078e00ff */
[--C-:B------:R-:W-:Y:S01]  /*81a0*/  @P1 SHF.R.S32.HI R3, RZ, 0x1f, R7.reuse ;  /* 0x0000001fff031819 */ /* 0x100fe20000011407 */
[----:B------:R-:W-:Y:S02]  /*81b0*/  IMAD.MOV.U32 R4, RZ, RZ, 0x1 ;  /* 0x00000001ff047424 */ /* 0x000fe400078e00ff */
[----:B------:R-:W-:-:S05]  /*81c0*/  @P1 IMAD.MOV.U32 R2, RZ, RZ, R7 ;  /* 0x000000ffff021224 */ /* 0x000fca00078e0007 */
[----:B------:R-:W-:Y:S05]  /*81d0*/  @!P2 BRA `(.L_x_627) ;  /* 0x0000001c00e8a947 */ /* 0x000fea0003800000 */
[----:B------:R-:W1:Y:S01]  /*81e0*/  S2R R15, SR_CTAID.Y ;  /* 0x00000000000f7919 */ /* 0x000e620000002600 */
[----:B------:R-:W2:Y:S01]  /*81f0*/  LDC.64 R18, c[0x0][0x718] ;  /* 0x0001c600ff127b82 */ /* 0x000ea20000000a00 */
[----:B------:R-:W-:Y:S01]  /*8200*/  ISETP.NE.U32.AND P1, PT, R12, RZ, PT ;  /* 0x000000ff0c00720c */ /* 0x000fe20003f25070 */
[----:B------:R-:W-:Y:S01]  /*8210*/  IMAD.MOV.U32 R7, RZ, RZ, R3 ;  /* 0x000000ffff077224 */ /* 0x000fe200078e0003 */
[----:B------:R-:W-:Y:S01]  /*8220*/  R2UR UR37, R11 ;  /* 0x000000000b2572ca */ /* 0x000fe200000e0000 */
[----:B------:R-:W-:Y:S01]  /*8230*/  ULDC UR4, c[0x0][0x2e8] ;  /* 0x0000ba0000047ab9 */ /* 0x000fe20000000800 */
[----:B------:R-:W-:Y:S01]  /*8240*/  ISETP.NE.AND.EX P1, PT, R13, RZ, PT, P1 ;  /* 0x000000ff0d00720c */ /* 0x000fe20003f25310 */
[----:B------:R-:W-:Y:S01]  /*8250*/  VOTEU.ANY UP1, P0 ;  /* 0x00000000003f7886 */ /* 0x000fe20000020100 */
[----:B------:R-:W-:Y:S01]  /*8260*/  SHF.R.S32.HI R11, RZ, 0x1f, R11 ;  /* 0x0000001fff0b7819 */ /* 0x000fe2000001140b */
[----:B------:R-:W3:Y:S01]  /*8270*/  LDC.64 R4, c[0x0][0x720] ;  /* 0x0001c800ff047b82 */ /* 0x000ee20000000a00 */
[----:B------:R-:W-:-:S02]  /*8280*/  R2UR UR35, R9 ;  /* 0x00000000092372ca */ /* 0x000fc400000e0000 */
[----:B------:R-:W-:Y:S02]  /*8290*/  ELECT P0, URZ, PT ;  /* 0x00000000003f782f */ /* 0x000fe40003800000 */
[----:B------:R-:W-:Y:S01]  /*82a0*/  SEL R11, R11, RZ, !P1 ;  /* 0x000000ff0b0b7207 */ /* 0x000fe20004800000 */
[----:B------:R-:W-:Y:S01]  /*82b0*/  UMOV UR36, UR28 ;  /* 0x0000001c00247c82 */ /* 0x000fe20008000000 */
[----:B------:R-:W-:Y:S01]  /*82c0*/  R2UR UR8, R10 ;  /* 0x000000000a0872ca */ /* 0x000fe200000e0000 */
[----:B------:R-:W-:Y:S01]  /*82d0*/  BSSY B0, `(.L_x_627) ;  /* 0x00001ea000007945 */ /* 0x000fe20003800000 */
[----:B------:R-:W4:Y:S01]  /*82e0*/  LDC.64 R12, c[0x0][0x700] ;  /* 0x0001c000ff0c7b82 */ /* 0x000f220000000a00 */
[----:B------:R-:W-:Y:S01]  /*82f0*/  VOTEU.ANY UP0, P1 ;  /* 0x00000000003f7886 */ /* 0x000fe20000800100 */
[----:B------:R-:W-:Y:S02]  /*8300*/  USEL UR29, UR37, URZ, !UP0 ;  /* 0x0000003f251d7287 */ /* 0x000fe4000c000000 */
[----:B------:R-:W-:-:S02]  /*8310*/  UISETP.NE.AND UP0, UPT, UR4, 0x1, UPT ;  /* 0x000000010400788c */ /* 0x000fc4000bf05270 */
[----:B------:R-:W-:-:S05]  /*8320*/  USEL UR37, UR37, URZ, !UP1 ;  /* 0x0000003f25257287 */ /* 0x000fca000c800000 */
[----:B------:R-:W-:Y:S01]  /*8330*/  UIADD3 UR35, UR35, UR8, URZ ;  /* 0x0000000823237290 */ /* 0x000fe2000fffe03f */
[----:B-1----:R-:W-:Y:S01]  /*8340*/  SHF.R.S32.HI R15, RZ, 0x1f, R15 ;  /* 0x0000001fff0f7819 */ /* 0x002fe2000001140f */
[----:B---3--:R-:W-:Y:S02]  /*8350*/  IMAD R14, R11, R4, RZ ;  /* 0x000000040b0e7224 */ /* 0x008fe400078e02ff */
[----:B------:R-:W-:Y:S01]  /*8360*/  @UP0 ULDC UR6, c[0x0][0x2ec] ;  /* 0x0000bb0000060ab9 */ /* 0x000fe20000000800 */
[----:B------:R-:W-:Y:S01]  /*8370*/  @UP0 ULDC UR8, c[0x0][0x2f0] ;  /* 0x0000bc0000080ab9 */ /* 0x000fe20000000800 */
[----:B------:R-:W-:Y:S01]  /*8380*/  UIMAD.WIDE.U32 UR6, UR28, UR6, URZ ;  /* 0x000000061c0672a5 */ /* 0x000fe2000f8e003f */
[----:B--2---:R-:W-:Y:S02]  /*8390*/  IMAD R6, R15, R18, RZ ;  /* 0x000000120f067224 */ /* 0x004fe400078e02ff */
[----:B------:R-:W-:Y:S01]  /*83a0*/  IMAD R17, R5, UR29, R14 ;  /* 0x0000001d05117c24 */ /* 0x000fe2000f8e020e */
[----:B------:R-:W-:Y:S01]  /*83b0*/  @UP0 USHF.R.U32.HI UR36, URZ, UR8, UR7 ;  /* 0x000000083f240299 */ /* 0x000fe20008011607 */
[----:B------:R-:W-:-:S02]  /*83c0*/  IMAD R19, R19, UR28, R6 ;  /* 0x0000001c13137c24 */ /* 0x000fc4000f8e0206 */
[----:B------:R-:W-:-:S04]  /*83d0*/  IMAD.MOV.U32 R6, RZ, RZ, R2 ;  /* 0x000000ffff067224 */ /* 0x000fc800078e0002 */
[----:B------:R-:W-:-:S04]  /*83e0*/  IMAD.WIDE.U32 R2, R18, UR28, R6 ;  /* 0x0000001c12027c25 */ /* 0x000fc8000f8e0006 */
[----:B------:R-:W-:Y:S02]  /*83f0*/  IMAD.IADD R3, R3, 0x1, R19 ;  /* 0x0000000103037824 */ /* 0x000fe400078e0213 */
[----:B------:R-:W-:Y:S02]  /*8400*/  IMAD.WIDE.U32 R2, R4, UR29, R2 ;  /* 0x0000001d04027c25 */ /* 0x000fe4000f8e0002 */
[----:B------:R-:W1:Y:S02]  /*8410*/  LDC.64 R4, c[0x0][0x730] ;  /* 0x0001cc00ff047b82 */ /* 0x000e640000000a00 */
[----:B------:R-:W-:Y:S01]  /*8420*/  IMAD.IADD R3, R3, 0x1, R17 ;  /* 0x0000000103037824 */ /* 0x000fe200078e0211 */
[----:B----4-:R-:W-:-:S04]  /*8430*/  LEA R12, P1, R2, R12, 0x2 ;  /* 0x0000000c020c7211 */ /* 0x010fc800078210ff */
[----:B------:R-:W-:Y:S02]  /*8440*/  LEA.HI.X R13, R2, R13, R3, 0x2, P1 ;  /* 0x0000000d020d7211 */ /* 0x000fe400008f1403 */
[----:B------:R-:W2:Y:S01]  /*8450*/  LDC.64 R2, c[0x0][0x738] ;  /* 0x0001ce00ff027b82 */ /* 0x000ea20000000a00 */
[----:B------:R-:W-:Y:S02]  /*8460*/  R2UR UR4, R12 ;  /* 0x000000000c0472ca */ /* 0x000fe400000e0000 */
[----:B------:R-:W-:Y:S01]  /*8470*/  R2UR UR5, R13 ;  /* 0x000000000d0572ca */ /* 0x000fe200000e0000 */
[----:B-1----:R-:W-:Y:S02]  /*8480*/  IMAD R10, R15, R4, RZ ;  /* 0x000000040f0a7224 */ /* 0x002fe400078e02ff */
[----:B------:R-:W-:-:S04]  /*8490*/  IMAD.WIDE.U32 R6, R4, UR28, R6 ;  /* 0x0000001c04067c25 */ /* 0x000fc8000f8e0006 */
[----:B------:R-:W-:Y:S02]  /*84a0*/  IMAD R5, R5, UR28, R10 ;  /* 0x0000001c05057c24 */ /* 0x000fe4000f8e020a */
[----:B--2---:R-:W-:Y:S02]  /*84b0*/  IMAD R4, R11, R2, RZ ;  /* 0x000000020b047224 */ /* 0x004fe400078e02ff */
[----:B------:R-:W-:Y:S02]  /*84c0*/  IMAD.IADD R7, R7, 0x1, R5 ;  /* 0x0000000107077824 */ /* 0x000fe400078e0205 */
[----:B------:R-:W-:Y:S02]  /*84d0*/  IMAD R3, R3, UR29, R4 ;  /* 0x0000001d03037c24 */ /* 0x000fe4000f8e0204 */
[----:B------:R-:W-:-:S04]  /*84e0*/  IMAD.WIDE.U32 R6, R2, UR29, R6 ;  /* 0x0000001d02067c25 */ /* 0x000fc8000f8e0006 */
[----:B------:R-:W-:Y:S02]  /*84f0*/  IMAD.MOV.U32 R5, RZ, RZ, RZ ;  /* 0x000000ffff057224 */ /* 0x000fe400078e00ff */
[----:B------:R-:W-:Y:S01]  /*8500*/  IMAD.MOV.U32 R4, RZ, RZ, 0x1 ;  /* 0x00000001ff047424 */ /* 0x000fe200078e00ff */
[----:B------:R-:W-:Y:S06]  /*8510*/  @!P0 BRA `(.L_x_629) ;  /* 0x0000001c00148947 */ /* 0x000fec0003800000 */
[----:B------:R-:W1:Y:S01]  /*8520*/  S2R R5, SR_CgaCtaId ;  /* 0x0000000000057919 */ /* 0x000e620000008800 */
[----:B------:R-:W-:Y:S01]  /*8530*/  IMAD.MOV.U32 R11, RZ, RZ, 0x1 ;  /* 0x00000001ff0b7424 */ /* 0x000fe200078e00ff */
[----:B------:R-:W-:Y:S01]  /*8540*/  MOV R12, 0x400 ;  /* 0x00000400000c7802 */ /* 0x000fe20000000f00 */
[----:B------:R-:W2:Y:S03]  /*8550*/  S2R R20, SR_TID.X ;  /* 0x0000000000147919 */ /* 0x000ea60000002100 */
[----:B------:R-:W-:Y:S02]  /*8560*/  SHF.L.U32 R11, R11, 0x1f, RZ ;  /* 0x0000001f0b0b7819 */ /* 0x000fe400000006ff */
[----:B-1----:R-:W-:-:S04]  /*8570*/  LEA R12, R5, R12, 0x18 ;  /* 0x0000000c050c7211 */ /* 0x002fc800078ec0ff */
[----:B------:R-:W1:Y:S01]  /*8580*/  SYNCS.PHASECHK.TRANS64.TRYWAIT P1, [R12+URZ+0x36420], R11 ;  /* 0x0364200b0c0075a7 */ /* 0x000e62000802017f */
[----:B--2---:R-:W-:Y:S01]  /*8590*/  LOP3.LUT P0, RZ, R20, 0x7f, RZ, 0xc0, !PT ;  /* 0x0000007f14ff7812 */ /* 0x004fe2000780c0ff */
[----:B-1----:R-:W-:-:S12]  /*85a0*/  @!P1 BRA `(.L_x_630) ;  /* 0x0000001c00dc9947 */ /* 0x002fd80003800000 */
.L_x_657:
[----:B------:R-:W-:Y:S02]  /*85b0*/  IMAD.IADD R10, R7, 0x1, R3 ;  /* 0x00000001070a7824 */ /* 0x000fe400078e0203 */
[----:B------:R-:W-:Y:S01]  /*85c0*/  IMAD.MOV.U32 R0, RZ, RZ, 0x1 ;  /* 0x00000001ff007424 */ /* 0x000fe200078e00ff */
[----:B------:R-:W-:Y:S06]  /*85d0*/  @P0 BRA `(.L_x_631) ;  /* 0x0000000000180947 */ /* 0x000fec0003800000 */
[----:B------:R-:W2:Y:S01]  /*85e0*/  S2R R2, SR_TID.X ;  /* 0x0000000000027919 */ /* 0x000ea20000002100 */
[----:B------:R-:W-:-:S04]  /*85f0*/  IMAD.MOV.U32 R3, RZ, RZ, 0x6100 ;  /* 0x00006100ff037424 */ /* 0x000fc800078e00ff */
[----:B------:R3:W-:Y:S01]  /*8600*/  SYNCS.ARRIVE.TRANS64 RZ, [R12+URZ+0x36410], R3 ;  /* 0x036410030cff79a7 */ /* 0x0007e2000800003f */
[----:B--2---:R-:W-:-:S13]  /*8610*/  LOP3.LUT P1, RZ, R2, 0x1f, RZ, 0xc0, !PT ;  /* 0x0000001f02ff7812 */ /* 0x004fda000782c0ff */
[----:B---3--:R-:W-:Y:S05]  /*8620*/  @!P1 BRA `(.L_x_631) ;  /* 0x0000000000049947 */ /* 0x008fea0003800000 */
[----:B------:R-:W-:Y:S01]  /*8630*/  BPT.TRAP 0x1 ;  /* 0x000000040000795c */ /* 0x000fe20000300000 */
.L_x_631:
[----:B------:R-:W2:Y:S01]  /*8640*/  LDC.64 R14, c[0x0][0x198] ;  /* 0x00006600ff0e7b82 */ /* 0x000ea20000000a00 */
[----:B------:R-:W-:Y:S01]  /*8650*/  R2UR UR32, R12 ;  /* 0x000000000c2072ca */ /* 0x000fe200000e0000 */
[----:B------:R-:W-:Y:S01]  /*8660*/  UMOV UR30, 0x0 ;  /* 0x00000000001e7882 */ /* 0x000fe20000000000 */
[----:B------:R-:W-:Y:S01]  /*8670*/  UMOV UR31, 0x14f00000 ;  /* 0x14f00000001f7882 */ /* 0x000fe20000000000 */
[----:B------:R-:W-:Y:S01]  /*8680*/  UMOV UR42, URZ ;  /* 0x0000003f002a7c82 */ /* 0x000fe20008000000 */
[----:B------:R-:W-:Y:S01]  /*8690*/  UMOV UR44, UR28 ;  /* 0x0000001c002c7c82 */ /* 0x000fe20008000000 */
[----:B------:R-:W-:Y:S01]  /*86a0*/  UMOV UR45, UR29 ;  /* 0x0000001d002d7c82 */ /* 0x000fe20008000000 */
[----:B------:R-:W-:Y:S01]  /*86b0*/  UMOV UR10, 0x40 ;  /* 0x00000040000a7882 */ /* 0x000fe20000000000 */
[----:B------:R-:W-:Y:S01]  /*86c0*/  UMOV UR11, UR43 ;  /* 0x0000002b000b7c82 */ /* 0x000fe20008000000 */
[----:B------:R-:W-:Y:S01]  /*86d0*/  UMOV UR12, UR28 ;  /* 0x0000001c000c7c82 */ /* 0x000fe20008000000 */
[----:B------:R-:W-:Y:S01]  /*86e0*/  UMOV UR13, UR29 ;  /* 0x0000001d000d7c82 */ /* 0x000fe20008000000 */
[----:B------:R-:W-:Y:S01]  /*86f0*/  UMOV UR26, 0x80 ;  /* 0x00000080001a7882 */ /* 0x000fe20000000000 */
[----:B------:R-:W-:Y:S01]  /*8700*/  UMOV UR27, UR43 ;  /* 0x0000002b001b7c82 */ /* 0x000fe20008000000 */
[----:B------:R-:W-:Y:S01]  /*8710*/  UMOV UR18, 0x10 ;  /* 0x0000001000127882 */ /* 0x000fe20000000000 */
[----:B------:R-:W-:Y:S01]  /*8720*/  UIADD3 UR40, UR32, 0x1e000, URZ ;  /* 0x0001e00020287890 */ /* 0x000fe2000fffe03f */
[----:B------:R-:W-:Y:S01]  /*8730*/  IMAD.MOV.U32 R9, RZ, RZ, 0x1 ;  /* 0x00000001ff097424 */ /* 0x000fe200078e00ff */
[----:B------:R-:W-:-:S02]  /*8740*/  UIADD3 UR41, UR32, 0x36410, URZ ;  /* 0x0003641020297890 */ /* 0x000fc4000fffe03f */
[----:B------:R-:W-:Y:S02]  /*8750*/  UIADD3 UR8, UR32, 0x20000, URZ ;  /* 0x0002000020087890 */ /* 0x000fe4000fffe03f */
[----:B------:R-:W-:Y:S02]  /*8760*/  UIADD3 UR24, UR32, 0x22000, URZ ;  /* 0x0002200020187890 */ /* 0x000fe4000fffe03f */
[----:B------:R-:W-:Y:S01]  /*8770*/  UIADD3 UR33, UR32, 0x36400, URZ ;  /* 0x0003640020217890 */ /* 0x000fe2000fffe03f */
[----:B--2---:R-:W-:Y:S01]  /*8780*/  IMAD.MOV.U32 R13, RZ, RZ, R14 ;  /* 0x000000ffff0d7224 */ /* 0x004fe200078e000e */
[----:B------:R-:W-:Y:S01]  /*8790*/  UMOV UR9, UR41 ;  /* 0x0000002900097c82 */ /* 0x000fe20008000000 */
[----:B------:R-:W-:Y:S01]  /*87a0*/  IMAD.MOV.U32 R14, RZ, RZ, R15 ;  /* 0x000000ffff0e7224 */ /* 0x000fe200078e000f */
[----:B------:R-:W-:Y:S01]  /*87b0*/  UMOV UR25, UR41 ;  /* 0x0000002900197c82 */ /* 0x000fe20008000000 */
[----:B------:R-:W-:Y:S01]  /*87c0*/  UIADD3 UR56, UR32, 0x3000, URZ ;  /* 0x0000300020387890 */ /* 0x000fe2000fffe03f */
[C---:B------:R-:W-:Y:S01]  /*87d0*/  IADD3 R3, P2, R13.reuse, 0x2f0, RZ ;  /* 0x000002f00d037810 */ /* 0x040fe20007f5e0ff */
[----:B------:R-:W-:Y:S01]  /*87e0*/  UMOV UR6, 0x0 ;  /* 0x0000000000067882 */ /* 0x000fe20000000000 */
[----:B------:R-:W-:Y:S01]  /*87f0*/  IADD3 R2, P1, R13, 0xf0, RZ ;  /* 0x000000f00d027810 */ /* 0x000fe20007f3e0ff */
[----:B------:R-:W-:Y:S01]  /*8800*/  UMOV UR7, 0x10000000 ;  /* 0x1000000000077882 */ /* 0x000fe20000000000 */
[----:B------:R-:W-:Y:S01]  /*8810*/  R2UR UR22, R3 ;  /* 0x00000000031672ca */ /* 0x000fe200000e0000 */
[----:B------:R-:W-:Y:S01]  /*8820*/  UMOV UR34, UR42 ;  /* 0x0000002a00227c82 */ /* 0x000fe20008000000 */
[----:B------:R-:W-:Y:S01]  /*8830*/  R2UR UR16, R2 ;  /* 0x00000000021072ca */ /* 0x000fe200000e0000 */
[--C-:B------:R-:W-:Y:S01]  /*8840*/  IMAD.X R3, RZ, RZ, R14.reuse, P1 ;  /* 0x000000ffff037224 */ /* 0x100fe200008e060e */
[----:B------:R-:W-:Y:S01]  /*8850*/  IADD3 R4, P3, R13, 0x3f0, RZ ;  /* 0x000003f00d047810 */ /* 0x000fe20007f7e0ff */
[----:B------:R-:W-:Y:S01]  /*8860*/  UIADD3 UR48, UR32, 0x6000, URZ ;  /* 0x0000600020307890 */ /* 0x000fe2000fffe03f */
[----:B------:R-:W-:Y:S01]  /*8870*/  ISETP.GE.AND P1, PT, R8, 0x41, PT ;  /* 0x000000410800780c */ /* 0x000fe20003f26270 */
[----:B------:R-:W-:Y:S01]  /*8880*/  UMOV UR58, 0x40 ;  /* 0x00000040003a7882 */ /* 0x000fe20000000000 */
[----:B------:R-:W-:Y:S01]  /*8890*/  R2UR UR17, R3 ;  /* 0x00000000031172ca */ /* 0x000fe200000e0000 */
[--C-:B------:R-:W-:Y:S01]  /*88a0*/  IMAD.X R5, RZ, RZ, R14.reuse, P3 ;  /* 0x000000ffff057224 */ /* 0x100fe200018e060e */
[----:B------:R-:W-:Y:S01]  /*88b0*/  R2UR UR14, R4 ;  /* 0x00000000040e72ca */ /* 0x000fe200000e0000 */
[----:B------:R-:W-:Y:S01]  /*88c0*/  IMAD.X R4, RZ, RZ, R14, P2 ;  /* 0x000000ffff047224 */ /* 0x000fe200010e060e */
[----:B------:R-:W-:Y:S01]  /*88d0*/  UMOV UR59, UR35 ;  /* 0x00000023003b7c82 */ /* 0x000fe20008000000 */
[----:B------:R-:W-:Y:S01]  /*88e0*/  UMOV UR60, UR36 ;  /* 0x00000024003c7c82 */ /* 0x000fe20008000000 */
[----:B------:R-:W-:Y:S01]  /*88f0*/  R2UR UR15, R5 ;  /* 0x00000000050f72ca */ /* 0x000fe200000e0000 */
[----:B------:R-:W-:Y:S01]  /*8900*/  IMAD.MOV.U32 R5, RZ, RZ, 0x12000 ;  /* 0x00012000ff057424 */ /* 0x000fe200078e00ff */
[----:B------:R-:W-:Y:S01]  /*8910*/  R2UR UR23, R4 ;  /* 0x00000000041772ca */ /* 0x000fe200000e0000 */
[----:B------:R-:W-:Y:S01]  /*8920*/  UMOV UR61, UR37 ;  /* 0x00000025003d7c82 */ /* 0x000fe20008000000 */
[----:B------:R-:W-:Y:S01]  /*8930*/  UMOV UR57, UR33 ;  /* 0x0000002100397c82 */ /* 0x000fe20008000000 */
[----:B------:R-:W-:Y:S01]  /*8940*/  UMOV UR50, 0x80 ;  /* 0x0000008000327882 */ /* 0x000fe20000000000 */
[----:B------:R-:W-:Y:S01]  /*8950*/  UMOV UR51, UR35 ;  /* 0x0000002300337c82 */ /* 0x000fe20008000000 */
[----:B------:R2:W-:Y:S01]  /*8960*/  UTMALDG.4D [UR40], [UR16], desc[UR30] ;  /* 0x00001e28100075b4 */ /* 0x0005e20008019000 */
[----:B------:R-:W-:Y:S01]  /*8970*/  UMOV UR52, UR36 ;  /* 0x0000002400347c82 */ /* 0x000fe20008000000 */
[----:B------:R-:W-:Y:S01]  /*8980*/  UMOV UR53, UR37 ;  /* 0x0000002500357c82 */ /* 0x000fe20008000000 */
[----:B------:R-:W-:Y:S01]  /*8990*/  UMOV UR49, UR33 ;  /* 0x0000002100317c82 */ /* 0x000fe20008000000 */
[----:B------:R-:W-:Y:S01]  /*89a0*/  UMOV UR19, UR35 ;  /* 0x0000002300137c82 */ /* 0x000fe20008000000 */
[----:B------:R-:W-:Y:S01]  /*89b0*/  UMOV UR20, UR36 ;  /* 0x0000002400147c82 */ /* 0x000fe20008000000 */
[----:B------:R-:W-:Y:S01]  /*89c0*/  UMOV UR21, UR37 ;  /* 0x0000002500157c82 */ /* 0x000fe20008000000 */
[----:B------:R-:W-:Y:S01]  /*89d0*/  IMAD.MOV.U32 R4, RZ, RZ, 0x1 ;  /* 0x00000001ff047424 */ /* 0x000fe200078e00ff */
[----:B------:R3:W-:Y:S01]  /*89e0*/  UTMALDG.4D [UR8], [UR16], desc[UR30] ;  /* 0x00001e08100075b4 */ /* 0x0007e20008019000 */
[----:B------:R4:W-:Y:S01]  /*89f0*/  UTMALDG.4D [UR24], [UR16], desc[UR30] ;  /* 0x00001e18100075b4 */ /* 0x0009e20008019000 */
[----:B--2---:R-:W-:-:S02]  /*8a00*/  UIADD3 UR40, UR32, 0x30000, URZ ;  /* 0x0003000020287890 */ /* 0x004fc4000fffe03f */
[----:B---3--:R-:W-:-:S07]  /*8a10*/  UIADD3 UR8, UR32, 0xc000, URZ ;  /* 0x0000c00020087890 */ /* 0x008fce000fffe03f */
[----:B------:R2:W-:Y:S01]  /*8a20*/  UBLKCP.S.G [UR40], [UR4], UR18 ;  /* 0x00000028040073ba */ /* 0x0005e20008000212 */
[----:B------:R3:W-:Y:S01]  /*8a30*/  SYNCS.ARRIVE.TRANS64 RZ, [R12+URZ+0x36400], R5 ;  /* 0x036400050cff79a7 */ /* 0x0007e2000800003f */
[----:B------:R-:W-:Y:S01]  /*8a40*/  UMOV UR11, UR35 ;  /* 0x00000023000b7c82 */ /* 0x000fe20008000000 */
[----:B------:R-:W-:Y:S01]  /*8a50*/  UMOV UR12, UR36 ;  /* 0x00000024000c7c82 */ /* 0x000fe20008000000 */
[----:B------:R-:W-:Y:S01]  /*8a60*/  UMOV UR13, UR37 ;  /* 0x00000025000d7c82 */ /* 0x000fe20008000000 */
[----:B------:R-:W-:Y:S01]  /*8a70*/  UMOV UR9, UR33 ;  /* 0x0000002100097c82 */ /* 0x000fe20008000000 */
[----:B----4-:R-:W-:Y:S02]  /*8a80*/  UIADD3 UR16, UR32, 0x9000, URZ ;  /* 0x0000900020107890 */ /* 0x010fe4000fffe03f */
[----:B------:R4:W-:Y:S01]  /*8a90*/  UTMALDG.4D [UR32], [UR22], desc[UR6] ;  /* 0x00000620160075b4 */ /* 0x0009e20008019000 */
[----:B------:R-:W-:Y:S01]  /*8aa0*/  UMOV UR17, UR33 ;  /* 0x0000002100117c82 */ /* 0x000fe20008000000 */
[----:B---3--:R-:W-:Y:S01]  /*8ab0*/  IMAD.MOV.U32 R5, RZ, RZ, RZ ;  /* 0x000000ffff057224 */ /* 0x008fe200078e00ff */
[----:B------:R3:W-:Y:S01]  /*8ac0*/  UTMALDG.4D [UR56], [UR22], desc[UR6] ;  /* 0x00000638160075b4 */ /* 0x0007e20008019000 */
[----:B--2---:R-:W-:Y:S01]  /*8ad0*/  UMOV UR18, UR42 ;  /* 0x0000002a00127c82 */ /* 0x004fe20008000000 */
[----:B------:R3:W-:Y:S02]  /*8ae0*/  UTMALDG.4D [UR48], [UR22], desc[UR6] ;  /* 0x00000630160075b4 */ /* 0x0007e40008019000 */
[----:B------:R3:W-:Y:S01]  /*8af0*/  UTMALDG.4D [UR16], [UR14], desc[UR6] ;  /* 0x000006100e0075b4 */ /* 0x0007e20008019000 */
[----:B----4-:R-:W-:Y:S01]  /*8b00*/  UIADD3 UR32, UR32, 0xf000, URZ ;  /* 0x0000f00020207890 */ /* 0x010fe2000fffe03f */
[----:B------:R-:W-:Y:S01]  /*8b10*/  UMOV UR34, 0x80 ;  /* 0x0000008000227882 */ /* 0x000fe20000000000 */
[----:B------:R3:W-:Y:S07]  /*8b20*/  UTMALDG.4D [UR8], [UR14], desc[UR6] ;  /* 0x000006080e0075b4 */ /* 0x0007ee0008019000 */
[----:B------:R3:W-:Y:S02]  /*8b30*/  UTMALDG.4D [UR32], [UR14], desc[UR6] ;  /* 0x000006200e0075b4 */ /* 0x0007e40008019000 */
[----:B---3--:R-:W-:Y:S05]  /*8b40*/  @!P1 BRA `(.L_x_632) ;  /* 0x0000001000b09947 */ /* 0x008fea0003800000 */
[----:B------:R-:W2:Y:S01]  /*8b50*/  S2R R15, SR_TID.X ;  /* 0x00000000000f7919 */ /* 0x000ea20000002100 */
[C---:B------:R-:W-:Y:S01]  /*8b60*/  VIADD R0, R8.reuse, 0x3f ;  /* 0x0000003f08007836 */ /* 0x040fe20000000000 */
[----:B------:R-:W-:Y:S01]  /*8b70*/  ISETP.GE.AND P1, PT, R8, 0x81, PT ;  /* 0x000000810800780c */ /* 0x000fe20003f26270 */
[----:B------:R-:W-:-:S03]  /*8b80*/  IMAD.MOV.U32 R9, RZ, RZ, 0x1 ;  /* 0x00000001ff097424 */ /* 0x000fc600078e00ff */
[----:B------:R-:W-:-:S04]  /*8b90*/  SHF.R.S32.HI R5, RZ, 0x1f, R0 ;  /* 0x0000001fff057819 */ /* 0x000fc80000011400 */
[----:B------:R-:W-:Y:S01]  /*8ba0*/  LEA.HI R5, R5, R0, RZ, 0x6 ;  /* 0x0000000005057211 */ /* 0x000fe200078f30ff */
[----:B------:R-:W-:-:S03]  /*8bb0*/  IMAD.MOV.U32 R0, RZ, RZ, 0x1 ;  /* 0x00000001ff007424 */ /* 0x000fc600078e00ff */
[----:B------:R-:W-:-:S04]  /*8bc0*/  LEA.HI.SX32 R5, R5, 0xffffffff, 0x1a ;  /* 0xffffffff05057811 */ /* 0x000fc800078fd2ff */
[----:B------:R-:W-:Y:S01]  /*8bd0*/  VIMNMX R20, R5, 0x1, !PT ;  /* 0x0000000105147848 */ /* 0x000fe20007fe0100 */
[----:B------:R-:W-:-:S03]  /*8be0*/  IMAD.MOV.U32 R5, RZ, RZ, RZ ;  /* 0x000000ffff057224 */ /* 0x000fc600078e00ff */
[----:B------:R-:W-:Y:S02]  /*8bf0*/  LOP3.LUT R17, R20, 0x1, RZ, 0xc0, !PT ;  /* 0x0000000114117812 */ /* 0x000fe400078ec0ff */
[----:B--2---:R-:W-:Y:S01]  /*8c00*/  LOP3.LUT R8, R15, 0x1f, RZ, 0xc0, !PT ;  /* 0x0000001f0f087812 */ /* 0x004fe200078ec0ff */
[----:B------:R-:W-:Y:S01]  /*8c10*/  IMAD.MOV.U32 R15, RZ, RZ, RZ ;  /* 0x000000ffff0f7224 */ /* 0x000fe200078e00ff */
[----:B------:R-:W-:Y:S06]  /*8c20*/  @!P1 BRA `(.L_x_633) ;  /* 0x0000000c00009947 */ /* 0x000fec0003800000 */
[----:B------:R-:W-:Y:S02]  /*8c30*/  IMAD.IADD R20, R20, 0x1, -R17 ;  /* 0x0000000114147824 */ /* 0x000fe400078e0a11 */
[----:B------:R-:W-:Y:S02]  /*8c40*/  IMAD.MOV.U32 R15, RZ, RZ, RZ ;  /* 0x000000ffff0f7224 */ /* 0x000fe400078e00ff */
[----:B------:R-:W-:-:S07]  /*8c50*/  IMAD.MOV.U32 R0, RZ, RZ, 0x1 ;  /* 0x00000001ff007424 */ /* 0x000fce00078e00ff */
.L_x_642:
[----:B-1----:R-:W-:-:S05]  /*8c60*/  IMAD.MOV.U32 R11, RZ, RZ, 0x1 ;  /* 0x00000001ff0b7424 */ /* 0x002fca00078e00ff */
[----:B------:R-:W-:-:S04]  /*8c70*/  SHF.L.U32 R11, R11, 0x1f, RZ ;  /* 0x0000001f0b0b7819 */ /* 0x000fc800000006ff */
[----:B------:R-:W1:Y:S02]  /*8c80*/  SYNCS.PHASECHK.TRANS64.TRYWAIT P1, [R12+URZ+0x36438], R11 ;  /* 0x0364380b0c0075a7 */ /* 0x000e64000802017f */
[----:B-1234-:R-:W-:Y:S05]  /*8c90*/  @!P1 BRA `(.L_x_634) ;  /* 0x0000001800349947 */ /* 0x01efea0003800000 */
.L_x_658:
[----:B------:R-:W-:Y:S05]  /*8ca0*/  @P0 BRA `(.L_x_635) ;  /* 0x0000000000140947 */ /* 0x000fea0003800000 */
[----:B------:R-:W-:Y:S01]  /*8cb0*/  ISETP.NE.AND P1, PT, R8, RZ, PT ;  /* 0x000000ff0800720c */ /* 0x000fe20003f25270 */
[----:B------:R-:W-:-:S04]  /*8cc0*/  IMAD.MOV.U32 R3, RZ, RZ, 0x6100 ;  /* 0x00006100ff037424 */ /* 0x000fc800078e00ff */
[----:B------:R2:W-:Y:S08]  /*8cd0*/  SYNCS.ARRIVE.TRANS64 RZ, [R12+URZ+0x36430], R3 ;  /* 0x036430030cff79a7 */ /* 0x0005f0000800003f */
[----:B------:R-:W-:Y:S05]  /*8ce0*/  @!P1 BRA `(.L_x_635) ;  /* 0x0000000000049947 */ /* 0x000fea0003800000 */
[----:B------:R-:W-:Y:S01]  /*8cf0*/  BPT.TRAP 0x1 ;  /* 0x000000040000795c */ /* 0x000fe20000300000 */
.L_x_635:
[----:B------:R-:W3:Y:S01]  /*8d00*/  LDC.64 R18, c[0x0][0x728] ;  /* 0x0001ca00ff127b82 */ /* 0x000ee20000000a00 */
[----:B--2---:R-:W-:Y:S01]  /*8d10*/  IMAD.SHL.U32 R3, R15, 0x40, RZ ;  /* 0x000000400f037824 */ /* 0x004fe200078e00ff */
[----:B------:R-:W-:Y:S01]  /*8d20*/  UMOV UR14, 0x0 ;  /* 0x00000000000e7882 */ /* 0x000fe20000000000 */
[C---:B------:R-:W-:Y:S01]  /*8d30*/  VIADD R21, R12.reuse, 0x36430 ;  /* 0x000364300c157836 */ /* 0x040fe20000000000 */
[----:B------:R-:W-:Y:S01]  /*8d40*/  UMOV UR15, 0x14f00000 ;  /* 0x14f00000000f7882 */ /* 0x000fe20000000000 */
[C---:B------:R-:W-:Y:S01]  /*8d50*/  VIADD R24, R12.reuse, 0x2e000 ;  /* 0x0002e0000c187836 */ /* 0x040fe20000000000 */
[C---:B------:R-:W-:Y:S01]  /*8d60*/  IADD3 R2, P1, R3.reuse, R6, RZ ;  /* 0x0000000603027210 */ /* 0x040fe20007f3e0ff */
[----:B------:R-:W-:Y:S01]  /*8d70*/  VIADD R25, R12, 0x30200 ;  /* 0x000302000c197836 */ /* 0x000fe20000000000 */
[----:B------:R-:W2:Y:S01]  /*8d80*/  LDC.64 R22, c[0x0][0x198] ;  /* 0x00006600ff167b82 */ /* 0x000ea20000000a00 */
[C---:B------:R-:W-:Y:S01]  /*8d90*/  R2UR UR27, R3.reuse ;  /* 0x00000000031b72ca */ /* 0x040fe200000e0000 */
[----:B------:R-:W-:Y:S01]  /*8da0*/  UMOV UR26, URZ ;  /* 0x0000003f001a7c82 */ /* 0x000fe20008000000 */
[----:B------:R-:W-:Y:S01]  /*8db0*/  LEA.HI.X.SX32 R4, R3, R10, 0x1, P1 ;  /* 0x0000000a03047211 */ /* 0x000fe200008f0eff */
[----:B------:R-:W-:Y:S01]  /*8dc0*/  UMOV UR18, 0x40 ;  /* 0x0000004000127882 */ /* 0x000fe20000000000 */
        /* <DEDUP_REMOVED lines=8> */
[----:B------:R-:W-:Y:S01]  /*8e50*/  SHF.L.U32 R27, R0, 0x1f, RZ ;  /* 0x0000001f001b7819 */ /* 0x000fe200000006ff */
[----:B------:R-:W-:Y:S01]  /*8e60*/  UIADD3 UR27, UR27, UR43, URZ ;  /* 0x0000002b1b1b7290 */ /* 0x000fe2000fffe03f */
[----:B---3--:R-:W-:Y:S01]  /*8e70*/  LEA R5, P1, R2, R18, 0x2 ;  /* 0x0000001202057211 */ /* 0x008fe200078210ff */
[----:B------:R-:W-:-:S02]  /*8e80*/  UMOV UR22, 0x10 ;  /* 0x0000001000167882 */ /* 0x000fc40000000000 */
[----:B------:R-:W-:Y:S01]  /*8e90*/  UMOV UR17, UR25 ;  /* 0x0000001900117c82 */ /* 0x000fe20008000000 */
[----:B------:R-:W-:Y:S01]  /*8ea0*/  UMOV UR9, UR25 ;  /* 0x0000001900097c82 */ /* 0x000fe20008000000 */
[----:B------:R-:W-:Y:S01]  /*8eb0*/  LEA.HI.X R2, R2, R19, R4, 0x2, P1 ;  /* 0x0000001302027211 */ /* 0x000fe200008f1404 */
[----:B------:R-:W-:Y:S01]  /*8ec0*/  UMOV UR19, UR27 ;  /* 0x0000001b00137c82 */ /* 0x000fe20008000000 */
[----:B------:R-:W-:Y:S01]  /*8ed0*/  R2UR UR30, R5 ;  /* 0x00000000051e72ca */ /* 0x000fe200000e0000 */
[----:B------:R-:W-:Y:S01]  /*8ee0*/  UMOV UR11, UR27 ;  /* 0x0000001b000b7c82 */ /* 0x000fe20008000000 */
[----:B--2---:R-:W-:Y:S01]  /*8ef0*/  IMAD.MOV.U32 R13, RZ, RZ, R22 ;  /* 0x000000ffff0d7224 */ /* 0x004fe200078e0016 */
[----:B------:R-:W-:Y:S01]  /*8f00*/  R2UR UR31, R2 ;  /* 0x00000000021f72ca */ /* 0x000fe200000e0000 */
[----:B------:R-:W-:Y:S01]  /*8f10*/  IMAD.MOV.U32 R14, RZ, RZ, R23 ;  /* 0x000000ffff0e7224 */ /* 0x000fe200078e0017 */
[----:B------:R-:W-:Y:S01]  /*8f20*/  UMOV UR33, UR25 ;  /* 0x0000001900217c82 */ /* 0x000fe20008000000 */
[C---:B------:R-:W-:Y:S01]  /*8f30*/  VIADD R22, R12.reuse, 0x2a000 ;  /* 0x0002a0000c167836 */ /* 0x040fe20000000000 */
[----:B------:R-:W-:Y:S01]  /*8f40*/  IADD3 R4, P1, R13, 0x1f0, RZ ;  /* 0x000001f00d047810 */ /* 0x000fe20007f3e0ff */
[----:B------:R-:W-:-:S03]  /*8f50*/  VIADD R23, R12, 0x2c000 ;  /* 0x0002c0000c177836 */ /* 0x000fc60000000000 */
[----:B------:R-:W-:Y:S01]  /*8f60*/  R2UR UR24, R22 ;  /* 0x00000000161872ca */ /* 0x000fe200000e0000 */
[----:B------:R-:W-:Y:S01]  /*8f70*/  IMAD.X R5, RZ, RZ, R14, P1 ;  /* 0x000000ffff057224 */ /* 0x000fe200008e060e */
[----:B------:R-:W-:Y:S02]  /*8f80*/  R2UR UR6, R4 ;  /* 0x00000000040672ca */ /* 0x000fe400000e0000 */
[----:B------:R-:W-:Y:S02]  /*8f90*/  R2UR UR16, R23 ;  /* 0x00000000171072ca */ /* 0x000fe400000e0000 */
[----:B------:R-:W-:-:S13]  /*8fa0*/  R2UR UR7, R5 ;  /* 0x00000000050772ca */ /* 0x000fda00000e0000 */
[----:B------:R2:W-:Y:S01]  /*8fb0*/  UTMALDG.4D [UR24], [UR6], desc[UR14] ;  /* 0x00000e18060075b4 */ /* 0x0005e20008019000 */
[----:B------:R2:W-:Y:S01]  /*8fc0*/  UTMALDG.4D [UR16], [UR6], desc[UR14] ;  /* 0x00000e10060075b4 */ /* 0x0005e20008019000 */
[----:B------:R2:W-:Y:S01]  /*8fd0*/  UTMALDG.4D [UR8], [UR6], desc[UR14] ;  /* 0x00000e08060075b4 */ /* 0x0005e20008019000 */
[----:B------:R2:W-:Y:S01]  /*8fe0*/  UBLKCP.S.G [UR32], [UR30], UR22 ;  /* 0x000000201e0073ba */ /* 0x0005e20008000216 */
[----:B------:R-:W3:Y:S02]  /*8ff0*/  SYNCS.PHASECHK.TRANS64.TRYWAIT P1, [R12+URZ+0x36428], R27 ;  /* 0x0364281b0c0075a7 */ /* 0x000ee4000802017f */
[----:B--23--:R-:W-:Y:S05]  /*9000*/  @!P1 BRA `(.L_x_636) ;  /* 0x00000014006c9947 */ /* 0x00cfea0003800000 */
.L_x_659:
[----:B------:R-:W-:Y:S05]  /*9010*/  @P0 BRA `(.L_x_637) ;  /* 0x0000000000140947 */ /* 0x000fea0003800000 */
[----:B------:R-:W-:Y:S01]  /*9020*/  ISETP.NE.AND P1, PT, R8, RZ, PT ;  /* 0x000000ff0800720c */ /* 0x000fe20003f25270 */
[----:B--2---:R-:W-:-:S04]  /*9030*/  IMAD.MOV.U32 R27, RZ, RZ, 0x6100 ;  /* 0x00006100ff1b7424 */ /* 0x004fc800078e00ff */
[----:B------:R3:W-:Y:S08]  /*9040*/  SYNCS.ARRIVE.TRANS64 RZ, [R12+URZ+0x36418], R27 ;  /* 0x0364181b0cff79a7 */ /* 0x0007f0000800003f */
[----:B------:R-:W-:Y:S05]  /*9050*/  @!P1 BRA `(.L_x_637) ;  /* 0x0000000000049947 */ /* 0x000fea0003800000 */
[----:B------:R-:W-:Y:S01]  /*9060*/  BPT.TRAP 0x1 ;  /* 0x000000040000795c */ /* 0x000fe20000300000 */
.L_x_637:
[----:B------:R-:W-:Y:S01]  /*9070*/  VIADD R26, R3, 0x40 ;  /* 0x00000040031a7836 */ /* 0x000fe20000000000 */
[----:B------:R-:W-:Y:S01]  /*9080*/  IADD3 R2, P1, R13, 0xf0, RZ ;  /* 0x000000f00d027810 */ /* 0x000fe20007f3e0ff */
[----:B------:R-:W-:Y:S01]  /*9090*/  UMOV UR22, 0x0 ;  /* 0x0000000000167882 */ /* 0x000fe20000000000 */
[----:B------:R-:W-:Y:S01]  /*90a0*/  R2UR UR24, R12 ;  /* 0x000000000c1872ca */ /* 0x000fe200000e0000 */
[C---:B--23--:R-:W-:Y:S01]  /*90b0*/  VIADD R27, R26.reuse, UR43 ;  /* 0x0000002b1a1b7c36 */ /* 0x04cfe20008000000 */
[----:B------:R-:W-:Y:S01]  /*90c0*/  R2UR UR6, R26 ;  /* 0x000000001a0672ca */ /* 0x000fe200000e0000 */
[----:B------:R-:W-:Y:S01]  /*90d0*/  IMAD.X R3, RZ, RZ, R14, P1 ;  /* 0x000000ffff037224 */ /* 0x000fe200008e060e */
        /* <DEDUP_REMOVED lines=9> */
[----:B------:R-:W-:Y:S01]  /*9170*/  UIADD3 UR16, UR24, 0x24000, URZ ;  /* 0x0002400018107890 */ /* 0x000fe2000fffe03f */
[----:B------:R-:W-:Y:S01]  /*9180*/  SHF.L.U32 R28, RZ, 0x1f, RZ ;  /* 0x0000001fff1c7819 */ /* 0x000fe200000006ff */
[----:B------:R-:W-:-:S02]  /*9190*/  UIADD3 UR17, UR24, 0x36418, URZ ;  /* 0x0003641818117890 */ /* 0x000fc4000fffe03f */
[----:B------:R-:W-:Y:S02]  /*91a0*/  UIADD3 UR8, UR24, 0x26000, URZ ;  /* 0x0002600018087890 */ /* 0x000fe4000fffe03f */
[----:B------:R-:W-:Y:S02]  /*91b0*/  UIADD3 UR30, UR24, 0x30100, URZ ;  /* 0x00030100181e7890 */ /* 0x000fe4000fffe03f */
[----:B------:R-:W-:Y:S02]  /*91c0*/  UIADD3 UR24, UR24, 0x28000, URZ ;  /* 0x0002800018187890 */ /* 0x000fe4000fffe03f */
[----:B------:R-:W-:Y:S01]  /*91d0*/  UIMAD.WIDE UR6, UR6, 0x4, UR4 ;  /* 0x00000004060678a5 */ /* 0x000fe2000f8e0204 */
        /* <DEDUP_REMOVED lines=11> */
[----:B------:R2:W-:Y:S01]  /*9290*/  UBLKCP.S.G [UR30], [UR6], UR32 ;  /* 0x0000001e060073ba */ /* 0x0005e20008000220 */
[----:B------:R-:W3:Y:S02]  /*92a0*/  SYNCS.PHASECHK.TRANS64.TRYWAIT P1, [R12+URZ+0x36438], R28 ;  /* 0x0364381c0c0075a7 */ /* 0x000ee4000802017f */
[----:B--23--:R-:W-:Y:S05]  /*92b0*/  @!P1 BRA `(.L_x_638) ;  /* 0x0000001000d49947 */ /* 0x00cfea0003800000 */
.L_x_660:
[----:B--2---:R-:W-:Y:S01]  /*92c0*/  SHF.R.S32.HI R28, RZ, 0x1f, R26 ;  /* 0x0000001fff1c7819 */ /* 0x004fe2000001141a */
[----:B------:R-:W-:Y:S06]  /*92d0*/  @P0 BRA `(.L_x_639) ;  /* 0x0000000000140947 */ /* 0x000fec0003800000 */
[----:B------:R-:W-:Y:S01]  /*92e0*/  ISETP.NE.AND P1, PT, R8, RZ, PT ;  /* 0x000000ff0800720c */ /* 0x000fe20003f25270 */
[----:B------:R-:W-:-:S04]  /*92f0*/  IMAD.MOV.U32 R29, RZ, RZ, 0x6100 ;  /* 0x00006100ff1d7424 */ /* 0x000fc800078e00ff */
[----:B------:R2:W-:Y:S08]  /*9300*/  SYNCS.ARRIVE.TRANS64 RZ, [R12+URZ+0x36430], R29 ;  /* 0x0364301d0cff79a7 */ /* 0x0005f0000800003f */
[----:B------:R-:W-:Y:S05]  /*9310*/  @!P1 BRA `(.L_x_639) ;  /* 0x0000000000049947 */ /* 0x000fea0003800000 */
[----:B------:R-:W-:Y:S01]  /*9320*/  BPT.TRAP 0x1 ;  /* 0x000000040000795c */ /* 0x000fe20000300000 */
.L_x_639:
[----:B------:R-:W-:Y:S01]  /*9330*/  IADD3 R26, P1, R26, R6, RZ ;  /* 0x000000061a1a7210 */ /* 0x000fe20007f3e0ff */
[----:B------:R-:W-:Y:S01]  /*9340*/  UMOV UR14, 0x0 ;  /* 0x00000000000e7882 */ /* 0x000fe20000000000 */
[----:B------:R-:W-:Y:S01]  /*9350*/  R2UR UR25, R21 ;  /* 0x00000000151972ca */ /* 0x000fe200000e0000 */
[----:B------:R-:W-:Y:S01]  /*9360*/  UMOV UR15, 0x14f00000 ;  /* 0x14f00000000f7882 */ /* 0x000fe20000000000 */
[----:B------:R-:W-:Y:S01]  /*9370*/  R2UR UR27, R27 ;  /* 0x000000001b1b72ca */ /* 0x000fe200000e0000 */
[----:B------:R-:W-:Y:S01]  /*9380*/  IMAD.X R28, R28, 0x1, R10, P1 ;  /* 0x000000011c1c7824 */ /* 0x000fe200008e060a */
[----:B------:R-:W-:Y:S01]  /*9390*/  LEA R18, P1, R26, R18, 0x2 ;  /* 0x000000121a127211 */ /* 0x000fe200078210ff */
[----:B------:R-:W-:Y:S01]  /*93a0*/  UMOV UR26, URZ ;  /* 0x0000003f001a7c82 */ /* 0x000fe20008000000 */
[----:B------:R-:W-:Y:S01]  /*93b0*/  R2UR UR24, R22 ;  /* 0x00000000161872ca */ /* 0x000fe200000e0000 */
[----:B------:R-:W-:Y:S01]  /*93c0*/  UMOV UR18, 0x40 ;  /* 0x0000004000127882 */ /* 0x000fe20000000000 */
[----:B------:R-:W-:Y:S01]  /*93d0*/  LEA.HI.X R19, R26, R19, R28, 0x2, P1 ;  /* 0x000000131a137211 */ /* 0x000fe200008f141c */
[----:B------:R-:W-:Y:S01]  /*93e0*/  UMOV UR20, UR28 ;  /* 0x0000001c00147c82 */ /* 0x000fe20008000000 */
[----:B------:R-:W-:Y:S01]  /*93f0*/  R2UR UR6, R4 ;  /* 0x00000000040672ca */ /* 0x000fe200000e0000 */
        /* <DEDUP_REMOVED lines=22> */
[----:B------:R-:W4:Y:S02]  /*9560*/  SYNCS.PHASECHK.TRANS64.TRYWAIT P1, [R12+URZ+0x36420], R5 ;  /* 0x036420050c0075a7 */ /* 0x000f24000802017f */
[----:B---34-:R-:W-:Y:S05]  /*9570*/  @!P1 BRA `(.L_x_640) ;  /* 0x0000001000389947 */ /* 0x018fea0003800000 */
.L_x_662:
[----:B------:R-:W-:Y:S05]  /*9580*/  @P0 BRA `(.L_x_641) ;  /* 0x0000000000140947 */ /* 0x000fea0003800000 */
[----:B------:R-:W-:Y:S01]  /*9590*/  ISETP.NE.AND P1, PT, R8, RZ, PT ;  /* 0x000000ff0800720c */ /* 0x000fe20003f25270 */
[----:B---3--:R-:W-:-:S04]  /*95a0*/  IMAD.MOV.U32 R5, RZ, RZ, 0x6100 ;  /* 0x00006100ff057424 */ /* 0x008fc800078e00ff */
[----:B------:R4:W-:Y:S08]  /*95b0*/  SYNCS.ARRIVE.TRANS64 RZ, [R12+URZ+0x36410], R5 ;  /* 0x036410050cff79a7 */ /* 0x0009f0000800003f */
[----:B------:R-:W-:Y:S05]  /*95c0*/  @!P1 BRA `(.L_x_641) ;  /* 0x0000000000049947 */ /* 0x000fea0003800000 */
[----:B------:R-:W-:Y:S01]  /*95d0*/  BPT.TRAP 0x1 ;  /* 0x000000040000795c */ /* 0x000fe20000300000 */
.L_x_641:
        /* <DEDUP_REMOVED lines=18> */
[----:B------:R-:W-:Y:S02]  /*9700*/  UIADD3 UR19, UR32, UR43, URZ ;  /* 0x0000002b20137290 */ /* 0x000fe4000fffe03f */
[----:B------:R-:W-:Y:S02]  /*9710*/  UIADD3 UR8, UR24, 0x20000, URZ ;  /* 0x0002000018087890 */ /* 0x000fe4000fffe03f */
[----:B------:R-:W-:-:S02]  /*9720*/  UIADD3 UR40, UR24, 0x30000, URZ ;  /* 0x0003000018287890 */ /* 0x000fc4000fffe03f */
        /* <DEDUP_REMOVED lines=9> */
[----:B------:R-:W-:Y:S01]  /*97c0*/  UMOV UR41, UR17 ;  /* 0x0000001100297c82 */ /* 0x000fe20008000000 */
[----:B------:R1:W-:Y:S01]  /*97d0*/  UTMALDG.4D [UR8], [UR14], desc[UR22] ;  /* 0x000016080e0075b4 */ /* 0x0003e20008019000 */
[----:B------:R-:W-:Y:S01]  /*97e0*/  UMOV UR31, 0x10 ;  /* 0x00000010001f7882 */ /* 0x000fe20000000000 */
[----:B------:R1:W-:Y:S01]  /*97f0*/  UTMALDG.4D [UR24], [UR14], desc[UR22] ;  /* 0x000016180e0075b4 */ /* 0x0003e20008019000 */
[----:B------:R1:W-:Y:S02]  /*9800*/  UBLKCP.S.G [UR40], [UR6], UR31 ;  /* 0x00000028060073ba */ /* 0x0003e4000800021f */
[----:B-1----:R-:W-:Y:S05]  /*9810*/  @P1 BRA `(.L_x_642) ;  /* 0xfffffff400101947 */ /* 0x002fea000383ffff */
[----:B---34-:R-:W-:-:S07]  /*9820*/  IMAD.U32 R5, RZ, RZ, UR32 ;  /* 0x00000020ff057e24 */ /* 0x018fce000f8e00ff */
.L_x_633:
[----:B------:R-:W-:Y:S01]  /*9830*/  ISETP.NE.AND P1, PT, R17, RZ, PT ;  /* 0x000000ff1100720c */ /* 0x000fe20003f25270 */
[----:B------:R-:W-:-:S12]  /*9840*/  IMAD.MOV.U32 R4, RZ, RZ, 0x1 ;  /* 0x00000001ff047424 */ /* 0x000fd800078e00ff */
[----:B------:R-:W-:Y:S05]  /*9850*/  @!P1 BRA `(.L_x_632) ;  /* 0x00000004006c9947 */ /* 0x000fea0003800000 */
[----:B------:R-:W3:Y:S02]  /*9860*/  SYNCS.PHASECHK.TRANS64.TRYWAIT P1, [R12+URZ+0x36438], R11 ;  /* 0x0364380b0c0075a7 */ /* 0x000ee4000802017f */
[----:B---3--:R-:W-:Y:S05]  /*9870*/  @!P1 BRA `(.L_x_643) ;  /* 0x0000000c00909947 */ /* 0x008fea0003800000 */
.L_x_663:
[----:B------:R-:W-:Y:S05]  /*9880*/  @P0 BRA `(.L_x_644) ;  /* 0x0000000000140947 */ /* 0x000fea0003800000 */
[----:B------:R-:W-:Y:S01]  /*9890*/  ISETP.NE.AND P1, PT, R8, RZ, PT ;  /* 0x000000ff0800720c */ /* 0x000fe20003f25270 */
[----:B------:R-:W-:-:S04]  /*98a0*/  IMAD.MOV.U32 R5, RZ, RZ, 0x6100 ;  /* 0x00006100ff057424 */ /* 0x000fc800078e00ff */
[----:B------:R4:W-:Y:S08]  /*98b0*/  SYNCS.ARRIVE.TRANS64 RZ, [R12+URZ+0x36430], R5 ;  /* 0x036430050cff79a7 */ /* 0x0009f0000800003f */
[----:B------:R-:W-:Y:S05]  /*98c0*/  @!P1 BRA `(.L_x_644) ;  /* 0x0000000000049947 */ /* 0x000fea0003800000 */
[----:B------:R-:W-:Y:S01]  /*98d0*/  BPT.TRAP 0x1 ;  /* 0x000000040000795c */ /* 0x000fe20000300000 */
.L_x_644:
[----:B----4-:R-:W4:Y:S01]  /*98e0*/  LDC.64 R4, c[0x0][0x728] ;  /* 0x0001ca00ff047b82 */ /* 0x010f220000000a00 */
        /* <DEDUP_REMOVED lines=17> */
[----:B------:R-:W-:Y:S02]  /*9a00*/  UIADD3 UR19, UR19, UR43, URZ ;  /* 0x0000002b13137290 */ /* 0x000fe4000fffe03f */
[----:B------:R-:W-:Y:S01]  /*9a10*/  UIADD3 UR8, UR24, 0x2c000, URZ ;  /* 0x0002c00018087890 */ /* 0x000fe2000fffe03f */
[C---:B----4-:R-:W-:Y:S01]  /*9a20*/  LEA R4, P2, R9.reuse, R4, 0x2 ;  /* 0x0000000409047211 */ /* 0x050fe200078410ff */
[----:B------:R-:W-:Y:S01]  /*9a30*/  UIADD3 UR24, UR24, 0x2e000, URZ ;  /* 0x0002e00018187890 */ /* 0x000fe2000fffe03f */
[----:B------:R-:W-:Y:S02]  /*9a40*/  UMOV UR9, UR17 ;  /* 0x0000001100097c82 */ /* 0x000fe40008000000 */
[----:B------:R-:W-:Y:S01]  /*9a50*/  LEA.HI.X R5, R9, R5, R18, 0x2, P2 ;  /* 0x0000000509057211 */ /* 0x000fe200010f1412 */
[----:B------:R-:W-:Y:S01]  /*9a60*/  UMOV UR11, UR19 ;  /* 0x00000013000b7c82 */ /* 0x000fe20008000000 */
[----:B------:R-:W-:Y:S01]  /*9a70*/  IADD3 R9, P1, R13, 0x1f0, RZ ;  /* 0x000001f00d097810 */ /* 0x000fe20007f3e0ff */
[----:B------:R-:W-:Y:S01]  /*9a80*/  UMOV UR25, UR17 ;  /* 0x0000001100197c82 */ /* 0x000fe20008000000 */
[----:B------:R-:W-:Y:S01]  /*9a90*/  R2UR UR30, R4 ;  /* 0x00000000041e72ca */ /* 0x000fe200000e0000 */
[----:B------:R-:W-:Y:S01]  /*9aa0*/  UMOV UR27, UR19 ;  /* 0x00000013001b7c82 */ /* 0x000fe20008000000 */
[----:B------:R-:W-:Y:S01]  /*9ab0*/  R2UR UR6, R9 ;  /* 0x00000000090672ca */ /* 0x000fe200000e0000 */
[----:B------:R-:W-:Y:S01]  /*9ac0*/  IMAD.X R9, RZ, RZ, R14, P1 ;  /* 0x000000ffff097224 */ /* 0x000fe200008e060e */
[----:B------:R-:W-:Y:S01]  /*9ad0*/  R2UR UR31, R5 ;  /* 0x00000000051f72ca */ /* 0x000fe200000e0000 */
[----:B------:R-:W-:Y:S01]  /*9ae0*/  UMOV UR33, UR17 ;  /* 0x0000001100217c82 */ /* 0x000fe20008000000 */
[----:B------:R-:W-:Y:S01]  /*9af0*/  SHF.L.U32 R5, R0, 0x1f, RZ ;  /* 0x0000001f00057819 */ /* 0x000fe200000006ff */
[----:B------:R-:W-:Y:S01]  /*9b00*/  UMOV UR22, 0x10 ;  /* 0x0000001000167882 */ /* 0x000fe20000000000 */
[----:B------:R-:W-:-:S13]  /*9b10*/  R2UR UR7, R9 ;  /* 0x00000000090772ca */ /* 0x000fda00000e0000 */
[----:B------:R4:W-:Y:S01]  /*9b20*/  UTMALDG.4D [UR16], [UR6], desc[UR14] ;  /* 0x00000e10060075b4 */ /* 0x0009e20008019000 */
[----:B------:R4:W-:Y:S01]  /*9b30*/  UTMALDG.4D [UR8], [UR6], desc[UR14] ;  /* 0x00000e08060075b4 */ /* 0x0009e20008019000 */
[----:B------:R4:W-:Y:S01]  /*9b40*/  UTMALDG.4D [UR24], [UR6], desc[UR14] ;  /* 0x00000e18060075b4 */ /* 0x0009e20008019000 */
[----:B------:R4:W-:Y:S01]  /*9b50*/  UBLKCP.S.G [UR32], [UR30], UR22 ;  /* 0x000000201e0073ba */ /* 0x0009e20008000216 */
[----:B------:R-:W5:Y:S02]  /*9b60*/  SYNCS.PHASECHK.TRANS64.TRYWAIT P1, [R12+URZ+0x36428], R5 ;  /* 0x036428050c0075a7 */ /* 0x000f64000802017f */
[----:B----45:R-:W-:Y:S05]  /*9b70*/  @!P1 BRA `(.L_x_645) ;  /* 0x0000000800e49947 */ /* 0x030fea0003800000 */
.L_x_664:
[----:B------:R-:W-:Y:S01]  /*9b80*/  IMAD.MOV.U32 R4, RZ, RZ, RZ ;  /* 0x000000ffff047224 */ /* 0x000fe200078e00ff */
[----:B------:R-:W-:Y:S06]  /*9b90*/  @P0 BRA `(.L_x_646) ;  /* 0x0000000000140947 */ /* 0x000fec0003800000 */
[----:B------:R-:W-:Y:S01]  /*9ba0*/  ISETP.NE.AND P1, PT, R8, RZ, PT ;  /* 0x000000ff0800720c */ /* 0x000fe20003f25270 */
[----:B----4-:R-:W-:-:S04]  /*9bb0*/  IMAD.MOV.U32 R5, RZ, RZ, 0x6100 ;  /* 0x00006100ff057424 */ /* 0x010fc800078e00ff */
[----:B------:R4:W-:Y:S08]  /*9bc0*/  SYNCS.ARRIVE.TRANS64 RZ, [R12+URZ+0x36418], R5 ;  /* 0x036418050cff79a7 */ /* 0x0009f0000800003f */
[----:B------:R-:W-:Y:S05]  /*9bd0*/  @!P1 BRA `(.L_x_646) ;  /* 0x0000000000049947 */ /* 0x000fea0003800000 */
[----:B------:R-:W-:Y:S01]  /*9be0*/  BPT.TRAP 0x1 ;  /* 0x000000040000795c */ /* 0x000fe20000300000 */
.L_x_646:
        /* <DEDUP_REMOVED lines=17> */
[----:B------:R-:W-:Y:S02]  /*9d00*/  UIADD3 UR19, UR30, UR43, URZ ;  /* 0x0000002b1e137290 */ /* 0x000fe4000fffe03f */
[----:B----4-:R-:W-:Y:S01]  /*9d10*/  IMAD.U32 R5, RZ, RZ, UR30 ;  /* 0x0000001eff057e24 */ /* 0x010fe2000f8e00ff */
        /* <DEDUP_REMOVED lines=8> */
[----:B------:R-:W-:Y:S01]  /*9da0*/  UMOV UR27, UR19 ;  /* 0x00000013001b7c82 */ /* 0x000fe20008000000 */
[----:B------:R-:W-:Y:S01]  /*9db0*/  UMOV UR33, UR17 ;  /* 0x0000001100217c82 */ /* 0x000fe20008000000 */
[----:B------:R-:W-:Y:S01]  /*9dc0*/  UMOV UR31, 0x10 ;  /* 0x00000010001f7882 */ /* 0x000fe20000000000 */
[----:B------:R4:W-:Y:S01]  /*9dd0*/  UTMALDG.4D [UR8], [UR14], desc[UR22] ;  /* 0x000016080e0075b4 */ /* 0x0009e20008019000 */
[----:B------:R4:W-:Y:S01]  /*9de0*/  UTMALDG.4D [UR24], [UR14], desc[UR22] ;  /* 0x000016180e0075b4 */ /* 0x0009e20008019000 */
[----:B------:R4:W-:Y:S02]  /*9df0*/  UBLKCP.S.G [UR32], [UR6], UR31 ;  /* 0x00000020060073ba */ /* 0x0009e4000800021f */
[----:B----4-:R-:W-:Y:S01]  /*9e00*/  NOP ;  /* 0x0000000000007918 */ /* 0x010fe20000000000 */
.L_x_632:
[----:B------:R-:W-:-:S04]  /*9e10*/  SHF.L.U32 R3, R4, 0x1f, RZ ;  /* 0x0000001f04037819 */ /* 0x000fc800000006ff */
[----:B------:R-:W4:Y:S02]  /*9e20*/  SYNCS.PHASECHK.TRANS64.TRYWAIT P1, [R12+URZ+0x36438], R3 ;  /* 0x036438030c0075a7 */ /* 0x000f24000802017f */
[----:B----4-:R-:W-:Y:S05]  /*9e30*/  @!P1 BRA `(.L_x_647) ;  /* 0x0000000800489947 */ /* 0x010fea0003800000 */
.L_x_665:
[----:B------:R-:W-:Y:S05]  /*9e40*/  @P0 BRA `(.L_x_648) ;  /* 0x0000000000180947 */ /* 0x000fea0003800000 */
[----:B------:R-:W5:Y:S01]  /*9e50*/  S2R R2, SR_TID.X ;  /* 0x0000000000027919 */ /* 0x000f620000002100 */
[----:B----4-:R-:W-:-:S04]  /*9e60*/  IMAD.MOV.U32 R3, RZ, RZ, 0x6100 ;  /* 0x00006100ff037424 */ /* 0x010fc800078e00ff */
[----:B------:R4:W-:Y:S01]  /*9e70*/  SYNCS.ARRIVE.TRANS64 RZ, [R12+URZ+0x36430], R3 ;  /* 0x036430030cff79a7 */ /* 0x0009e2000800003f */
[----:B-----5:R-:W-:-:S13]  /*9e80*/  LOP3.LUT P0, RZ, R2, 0x1f, RZ, 0xc0, !PT ;  /* 0x0000001f02ff7812 */ /* 0x020fda000780c0ff */
[----:B----4-:R-:W-:Y:S05]  /*9e90*/  @!P0 BRA `(.L_x_648) ;  /* 0x0000000000048947 */ /* 0x010fea0003800000 */
[----:B------:R-:W-:Y:S01]  /*9ea0*/  BPT.TRAP 0x1 ;  /* 0x000000040000795c */ /* 0x000fe20000300000 */
.L_x_648:
[----:B----4-:R-:W4:Y:S01]  /*9eb0*/  LDC.64 R2, c[0x0][0x728] ;  /* 0x0001ca00ff027b82 */ /* 0x010f220000000a00 */
[----:B------:R-:W-:Y:S01]  /*9ec0*/  IADD3 R13, P1, R13, 0x1f0, RZ ;  /* 0x000001f00d0d7810 */ /* 0x000fe20007f3e0ff */
[----:B------:R-:W-:Y:S01]  /*9ed0*/  UMOV UR14, 0x0 ;  /* 0x00000000000e7882 */ /* 0x000fe20000000000 */
[C---:B------:R-:W-:Y:S01]  /*9ee0*/  IADD3 R6, P0, R5.reuse, R6, RZ ;  /* 0x0000000605067210 */ /* 0x040fe20007f1e0ff */
[----:B------:R-:W-:Y:S01]  /*9ef0*/  UMOV UR15, 0x14f00000 ;  /* 0x14f00000000f7882 */ /* 0x000fe20000000000 */
[----:B------:R-:W-:Y:S01]  /*9f00*/  R2UR UR24, R12 ;  /* 0x000000000c1872ca */ /* 0x000fe200000e0000 */
[----:B------:R-:W-:Y:S01]  /*9f10*/  IMAD.X R14, RZ, RZ, R14, P1 ;  /* 0x000000ffff0e7224 */ /* 0x000fe200008e060e */
[C---:B------:R-:W-:Y:S01]  /*9f20*/  R2UR UR19, R5.reuse ;  /* 0x00000000051372ca */ /* 0x040fe200000e0000 */
[----:B------:R-:W-:Y:S01]  /*9f30*/  UMOV UR18, URZ ;  /* 0x0000003f00127c82 */ /* 0x000fe20008000000 */
[----:B------:R-:W-:Y:S01]  /*9f40*/  LEA.HI.X.SX32 R5, R5, R10, 0x1, P0 ;  /* 0x0000000a05057211 */ /* 0x000fe200000f0eff */
        /* <DEDUP_REMOVED lines=10> */
[----:B------:R-:W-:-:S02]  /*9ff0*/  UIADD3 UR19, UR19, UR43, URZ ;  /* 0x0000002b13137290 */ /* 0x000fc4000fffe03f */
[----:B------:R-:W-:Y:S01]  /*a000*/  UIADD3 UR16, UR24, 0x2a000, URZ ;  /* 0x0002a00018107890 */ /* 0x000fe2000fffe03f */
[C---:B----4-:R-:W-:Y:S01]  /*a010*/  LEA R2, P0, R6.reuse, R2, 0x2 ;  /* 0x0000000206027211 */ /* 0x050fe200078010ff */
[----:B------:R-:W-:Y:S02]  /*a020*/  UIADD3 UR32, UR24, 0x30200, URZ ;  /* 0x0003020018207890 */ /* 0x000fe4000fffe03f */
[----:B------:R-:W-:Y:S01]  /*a030*/  UIADD3 UR8, UR24, 0x2c000, URZ ;  /* 0x0002c00018087890 */ /* 0x000fe2000fffe03f */
[----:B------:R-:W-:Y:S01]  /*a040*/  LEA.HI.X R3, R6, R3, R5, 0x2, P0 ;  /* 0x0000000306037211 */ /* 0x000fe200000f1405 */
[----:B------:R-:W-:Y:S01]  /*a050*/  UIADD3 UR24, UR24, 0x2e000, URZ ;  /* 0x0002e00018187890 */ /* 0x000fe2000fffe03f */
[----:B------:R-:W-:Y:S01]  /*a060*/  R2UR UR30, R2 ;  /* 0x00000000021e72ca */ /* 0x000fe200000e0000 */
[----:B------:R-:W-:Y:S01]  /*a070*/  UMOV UR9, UR17 ;  /* 0x0000001100097c82 */ /* 0x000fe20008000000 */
[----:B------:R-:W-:Y:S01]  /*a080*/  R2UR UR31, R3 ;  /* 0x00000000031f72ca */ /* 0x000fe200000e0000 */
[----:B------:R-:W-:Y:S01]  /*a090*/  UMOV UR11, UR19 ;  /* 0x00000013000b7c82 */ /* 0x000fe20008000000 */
        /* <DEDUP_REMOVED lines=12> */
[----:B----4-:R-:W-:-:S03]  /*a160*/  NOP ;  /* 0x0000000000007918 */ /* 0x010fc60000000000 */
.L_x_629:
[----:B------:R-:W-:Y:S05]  /*a170*/  BSYNC B0 ;  /* 0x0000000000007941 */ /* 0x000fea0003800000 */
.L_x_627:
[----:B------:R-:W-:-:S03]  /*a180*/  UMOV UR6, 0xffffffff ;  /* 0xffffffff00067882 */ /* 0x000fc60000000000 */
[----:B------:R-:W-:Y:S05]  /*a190*/  BRA.DIV UR6, `(.L_x_649) ;  /* 0x0000000606847947 */ /* 0x000fea000b800000 */
[----:B------:R-:W-:-:S13]  /*a1a0*/  ELECT P6, URZ, PT ;  /* 0x00000000003f782f */ /* 0x000fda00038c0000 */
.L_x_668:
[----:B------:R-:W-:Y:S05]  /*a1b0*/  @!P6 BRA `(.L_x_516) ;  /* 0x000000000070e947 */ /* 0x000fea0003800000 */
[----:B------:R-:W-:-:S04]  /*a1c0*/  LOP3.LUT R16, R16, 0x2, RZ, 0xfc, !PT ;  /* 0x0000000210107812 */ /* 0x000fc800078efcff */
[----:B------:R-:W-:-:S13]  /*a1d0*/  ISETP.NE.AND P2, PT, R16, 0x3, PT ;  /* 0x000000031000780c */ /* 0x000fda0003f45270 */
[----:B------:R-:W-:Y:S05]  /*a1e0*/  @!P2 BRA `(.L_x_650) ;  /* 0x000000000004a947 */ /* 0x000fea0003800000 */
[----:B--2---:R-:W-:Y:S01]  /*a1f0*/  BPT.TRAP 0x1 ;  /* 0x000000040000795c */ /* 0x004fe20000300000 */
.L_x_650:
[----:B------:R-:W4:Y:S01]  /*a200*/  S2R R3, SR_CgaCtaId ;  /* 0x0000000000037919 */ /* 0x000f220000008800 */
[----:B------:R-:W-:Y:S02]  /*a210*/  MOV R2, 0x400 ;  /* 0x0000040000027802 */ /* 0x000fe40000000f00 */
[----:B------:R-:W-:Y:S02]  /*a220*/  SHF.L.U32 R6, R0, 0x1f, RZ ;  /* 0x0000001f00067819 */ /* 0x000fe400000006ff */
[----:B----4-:R-:W-:-:S05]  /*a230*/  LEA R9, R3, R2, 0x18 ;  /* 0x0000000203097211 */ /* 0x010fca00078ec0ff */
[----:B------:R-:W-:-:S04]  /*a240*/  VIADD R2, R9, 0x36420 ;  /* 0x0003642009027836 */ /* 0x000fc80000000000 */
[C---:B------:R-:W-:Y:S02]  /*a250*/  IMAD R7, R5.reuse, 0x8, R2 ;  /* 0x0000000805077824 */ /* 0x040fe400078e0202 */
[----:B------:R-:W-:Y:S02]  /*a260*/  VIADD R5, R5, 0x1 ;  /* 0x0000000105057836 */ /* 0x000fe40000000000 */
[----:B------:R-:W4:Y:S03]  /*a270*/  SYNCS.PHASECHK.TRANS64.TRYWAIT P0, [R7+URZ], R6 ;  /* 0x00000006070075a7 */ /* 0x000f26000800017f */
[----:B------:R-:W-:-:S04]  /*a280*/  ISETP.NE.AND P1, PT, R5, 0x2, PT ;  /* 0x000000020500780c */ /* 0x000fc80003f25270 */
[----:B------:R-:W-:Y:S02]  /*a290*/  SEL R3, RZ, 0x1, P1 ;  /* 0x00000001ff037807 */ /* 0x000fe40000800000 */
[----:B------:R-:W-:Y:S02]  /*a2a0*/  SEL R5, R5, RZ, P1 ;  /* 0x000000ff05057207 */ /* 0x000fe40000800000 */
[----:B------:R-:W-:-:S03]  /*a2b0*/  LOP3.LUT R0, R0, R3, RZ, 0x3c, !PT ;  /* 0x0000000300007212 */ /* 0x000fc600078e3cff */
[----:B------:R-:W-:Y:S01]  /*a2c0*/  IMAD R5, R5, 0x8, R2 ;  /* 0x0000000805057824 */ /* 0x000fe200078e0202 */
[----:B------:R-:W-:Y:S01]  /*a2d0*/  SHF.L.U32 R0, R0, 0x1f, RZ ;  /* 0x0000001f00007819 */ /* 0x000fe200000006ff */
[----:B----4-:R-:W-:Y:S06]  /*a2e0*/  @!P0 BRA `(.L_x_651) ;  /* 0x0000000400508947 */ /* 0x010fec0003800000 */
.L_x_669:
[----:B------:R-:W5:Y:S02]  /*a2f0*/  SYNCS.PHASECHK.TRANS64.TRYWAIT P0, [R5+URZ], R0 ;  /* 0x00000000050075a7 */ /* 0x000f64000800017f */
[----:B-----5:R-:W-:Y:S05]  /*a300*/  @!P0 BRA `(.L_x_652) ;  /* 0x00000004005c8947 */ /* 0x020fea0003800000 */
.L_x_670:
[----:B------:R-:W-:Y:S05]  /*a310*/  @!P2 BRA `(.L_x_653) ;  /* 0x000000000004a947 */ /* 0x000fea0003800000 */
[----:B--2---:R-:W-:Y:S01]  /*a320*/  BPT.TRAP 0x1 ;  /* 0x000000040000795c */ /* 0x004fe20000300000 */
.L_x_653:
[----:B------:R-:W-:-:S07]  /*a330*/  SHF.L.U32 R4, R4, 0x1f, RZ ;  /* 0x0000001f04047819 */ /* 0x000fce00000006ff */
.L_x_654:
[----:B------:R1:W1:Y:S02]  /*a340*/  SYNCS.PHASECHK.TRANS64.TRYWAIT P0, [R9+URZ+0x36438], R4 ;  /* 0x03643804090075a7 */ /* 0x000264000800017f */
[----:B-1----:R-:W-:Y:S05]  /*a350*/  @!P0 NANOSLEEP.SYNCS 0x989680 ;  /* 0x009896800000895d */ /* 0x002fea0003900000 */
[----:B------:R-:W1:Y:S02]  /*a360*/  @!P0 SYNCS.PHASECHK.TRANS64 P0, [R9+URZ+0x36438], R4 ;  /* 0x03643804090085a7 */ /* 0x000e64000800007f */
[----:B-1----:R-:W-:Y:S05]  /*a370*/  @!P0 BRA `(.L_x_654) ;  /* 0xfffffffc00f08947 */ /* 0x002fea000383ffff */
.L_x_516:
[----:B--2---:R-:W-:Y:S05]  /*a380*/  BSYNC B6 ;  /* 0x0000000000067941 */ /* 0x004fea0003800000 */
.L_x_510:
[----:B------:R-:W-:Y:S05]  /*a390*/  EXIT ;  /* 0x000000000000794d */ /* 0x000fea0003800000 */
.L_x_526:
[----:B------:R-:W-:Y:S02]  /*a3a0*/  IMAD.MOV.U32 R12, RZ, RZ, RZ ;  /* 0x000000ffff0c7224 */ /* 0x000fe400078e00ff */
[----:B------:R-:W-:Y:S02]  /*a3b0*/  IMAD.MOV.U32 R11, RZ, RZ, 0x1f ;  /* 0x0000001fff0b7424 */ /* 0x000fe400078e00ff */
[----:B------:R-:W-:-:S07]  /*a3c0*/  IMAD.MOV.U32 R15, RZ, RZ, -0x1 ;  /* 0xffffffffff0f7424 */ /* 0x000fce00078e00ff */
[----:B------:R-:W-:Y:S05]  /*a3d0*/  WARPSYNC.COLLECTIVE R15, `(.L_x_655) ;  /* 0x000000000f087348 */ /* 0x000fea0003c00000 */
[----:B------:R1:W2:Y:S02]  /*a3e0*/  SHFL.IDX P6, R14, R13, R12, R11 ;  /* 0x0000000c0d0e7389 */ /* 0x0002a400000c000b */
[----:B-12---:R-:W-:Y:S01]  /*a3f0*/  ENDCOLLECTIVE ;  /* 0x000000000000791b */ /* 0x006fe20003800000 */
.L_x_655:
[----:B------:R-:W-:Y:S05]  /*a400*/  BRA `(.L_x_656) ;  /* 0xffffff6c00947947 */ /* 0x000fea000383ffff */
.L_x_528:
[----:B--2---:R-:W-:-:S04]  /*a410*/  IMAD.U32 R7, RZ, RZ, UR36 ;  /* 0x00000024ff077e24 */ /* 0x004fc8000f8e00ff */
[----:B------:R2:W3:Y:S03]  /*a420*/  SYNCS.PHASECHK.TRANS64.TRYWAIT P0, [R7+URZ+0x36400], R11 ;  /* 0x0364000b070075a7 */ /* 0x0004e6000800017f */
[----:B---3--:R-:W-:Y:S05]  /*a430*/  @!P0 NANOSLEEP.SYNCS 0x989680 ;  /* 0x009896800000895d */ /* 0x008fea0003900000 */
[----:B------:R-:W3:Y:S02]  /*a440*/  @!P0 SYNCS.PHASECHK.TRANS64 P0, [R7+URZ+0x36400], R11 ;  /* 0x0364000b070085a7 */ /* 0x000ee4000800007f */
[----:B---3--:R-:W-:Y:S05]  /*a450*/  @!P0 BRA `(.L_x_528) ;  /* 0xfffffffc00ec8947 */ /* 0x008fea000383ffff */
[----:B------:R-:W-:Y:S05]  /*a460*/  BRA `(.L_x_527) ;  /* 0xffffff6c00e47947 */ /* 0x000fea000383ffff */
.L_x_532:
[----:B--2---:R2:W3:Y:S02]  /*a470*/  SYNCS.PHASECHK.TRANS64.TRYWAIT P1, [R4+URZ+0x36410], R11 ;  /* 0x0364100b040075a7 */ /* 0x0044e4000802017f */
[----:B---3--:R-:W-:Y:S05]  /*a480*/  @!P1 NANOSLEEP.SYNCS 0x989680 ;  /* 0x009896800000995d */ /* 0x008fea0003900000 */
[----:B------:R-:W3:Y:S02]  /*a490*/  @!P1 SYNCS.PHASECHK.TRANS64 P1, [R4+URZ+0x36410], R11 ;  /* 0x0364100b040095a7 */ /* 0x000ee4000802007f */
[----:B---3--:R-:W-:Y:S05]  /*a4a0*/  @!P1 BRA `(.L_x_532) ;  /* 0xfffffffc00f09947 */ /* 0x008fea000383ffff */
[----:B------:R-:W-:Y:S05]  /*a4b0*/  BRA `(.L_x_531) ;  /* 0xffffff74008c7947 */ /* 0x000fea000383ffff */
.L_x_536:
[----:B--2---:R-:W-:-:S04]  /*a4c0*/  IMAD.U32 R120, RZ, RZ, UR36 ;  /* 0x00000024ff787e24 */ /* 0x004fc8000f8e00ff */
[----:B------:R2:W3:Y:S03]  /*a4d0*/  SYNCS.PHASECHK.TRANS64.TRYWAIT P1, [R120+URZ+0x36430], R15 ;  /* 0x0364300f780075a7 */ /* 0x0004e6000802017f */
[----:B---3--:R-:W-:Y:S05]  /*a4e0*/  @!P1 NANOSLEEP.SYNCS 0x989680 ;  /* 0x009896800000995d */ /* 0x008fea0003900000 */
[----:B------:R-:W3:Y:S02]  /*a4f0*/  @!P1 SYNCS.PHASECHK.TRANS64 P1, [R120+URZ+0x36430], R15 ;  /* 0x0364300f780095a7 */ /* 0x000ee4000802007f */
[----:B---3--:R-:W-:Y:S05]  /*a500*/  @!P1 BRA `(.L_x_536) ;  /* 0xfffffffc00ec9947 */ /* 0x008fea000383ffff */
[----:B------:R-:W-:Y:S05]  /*a510*/  BRA `(.L_x_535) ;  /* 0xffffff7c00a87947 */ /* 0x000fea000383ffff */
.L_x_630:
[----:B-1----:R1:W2:Y:S02]  /*a520*/  SYNCS.PHASECHK.TRANS64.TRYWAIT P1, [R12+URZ+0x36420], R11 ;  /* 0x0364200b0c0075a7 */ /* 0x0022a4000802017f */
[----:B--2---:R-:W-:Y:S05]  /*a530*/  @!P1 NANOSLEEP.SYNCS 0x989680 ;  /* 0x009896800000995d */ /* 0x004fea0003900000 */
[----:B------:R-:W2:Y:S02]  /*a540*/  @!P1 SYNCS.PHASECHK.TRANS64 P1, [R12+URZ+0x36420], R11 ;  /* 0x0364200b0c0095a7 */ /* 0x000ea4000802007f */
[----:B--2---:R-:W-:Y:S05]  /*a550*/  @!P1 BRA `(.L_x_630) ;  /* 0xfffffffc00f09947 */ /* 0x004fea000383ffff */
[----:B------:R-:W-:Y:S05]  /*a560*/  BRA `(.L_x_657) ;  /* 0xffffffe000107947 */ /* 0x000fea000383ffff */
.L_x_634:
[----:B-1----:R1:W2:Y:S02]  /*a570*/  SYNCS.PHASECHK.TRANS64.TRYWAIT P1, [R12+URZ+0x36438], R11 ;  /* 0x0364380b0c0075a7 */ /* 0x0022a4000802017f */
[----:B--2---:R-:W-:Y:S05]  /*a580*/  @!P1 NANOSLEEP.SYNCS 0x989680 ;  /* 0x009896800000995d */ /* 0x004fea0003900000 */
[----:B------:R-:W2:Y:S02]  /*a590*/  @!P1 SYNCS.PHASECHK.TRANS64 P1, [R12+URZ+0x36438], R11 ;  /* 0x0364380b0c0095a7 */ /* 0x000ea4000802007f */
[----:B--2---:R-:W-:Y:S05]  /*a5a0*/  @!P1 BRA `(.L_x_634) ;  /* 0xfffffffc00f09947 */ /* 0x004fea000383ffff */
[----:B------:R-:W-:Y:S05]  /*a5b0*/  BRA `(.L_x_658) ;  /* 0xffffffe400b87947 */ /* 0x000fea000383ffff */
.L_x_636:
[----:B--2---:R2:W3:Y:S02]  /*a5c0*/  SYNCS.PHASECHK.TRANS64.TRYWAIT P1, [R12+URZ+0x36428], R27 ;  /* 0x0364281b0c0075a7 */ /* 0x0044e4000802017f */
[----:B---3--:R-:W-:Y:S05]  /*a5d0*/  @!P1 NANOSLEEP.SYNCS 0x989680 ;  /* 0x009896800000995d */ /* 0x008fea0003900000 */
[----:B------:R-:W3:Y:S02]  /*a5e0*/  @!P1 SYNCS.PHASECHK.TRANS64 P1, [R12+URZ+0x36428], R27 ;  /* 0x0364281b0c0095a7 */ /* 0x000ee4000802007f */
[----:B---3--:R-:W-:Y:S05]  /*a5f0*/  @!P1 BRA `(.L_x_636) ;  /* 0xfffffffc00f09947 */ /* 0x008fea000383ffff */
[----:B------:R-:W-:Y:S05]  /*a600*/  BRA `(.L_x_659) ;  /* 0xffffffe800807947 */ /* 0x000fea000383ffff */
.L_x_638:
[----:B--2---:R2:W3:Y:S02]  /*a610*/  SYNCS.PHASECHK.TRANS64.TRYWAIT P1, [R12+URZ+0x36438], R28 ;  /* 0x0364381c0c0075a7 */ /* 0x0044e4000802017f */
[----:B---3--:R-:W-:Y:S05]  /*a620*/  @!P1 NANOSLEEP.SYNCS 0x989680 ;  /* 0x009896800000995d */ /* 0x008fea0003900000 */
[----:B------:R-:W3:Y:S02]  /*a630*/  @!P1 SYNCS.PHASECHK.TRANS64 P1, [R12+URZ+0x36438], R28 ;  /* 0x0364381c0c0095a7 */ /* 0x000ee4000802007f */
[----:B---3--:R-:W-:Y:S05]  /*a640*/  @!P1 BRA `(.L_x_638) ;  /* 0xfffffffc00f09947 */ /* 0x008fea000383ffff */
[----:B------:R-:W-:Y:S05]  /*a650*/  BRA `(.L_x_660) ;  /* 0xffffffec00187947 */ /* 0x000fea000383ffff */
.L_x_640:
[----:B------:R-:W-:-:S07]  /*a660*/  SHF.L.U32 R5, R0, 0x1f, RZ ;  /* 0x0000001f00057819 */ /* 0x000fce00000006ff */
.L_x_661:
[----:B---3--:R3:W4:Y:S02]  /*a670*/  SYNCS.PHASECHK.TRANS64.TRYWAIT P1, [R12+URZ+0x36420], R5 ;  /* 0x036420050c0075a7 */ /* 0x008724000802017f */
[----:B----4-:R-:W-:Y:S05]  /*a680*/  @!P1 NANOSLEEP.SYNCS 0x989680 ;  /* 0x009896800000995d */ /* 0x010fea0003900000 */
[----:B------:R-:W4:Y:S02]  /*a690*/  @!P1 SYNCS.PHASECHK.TRANS64 P1, [R12+URZ+0x36420], R5 ;  /* 0x036420050c0095a7 */ /* 0x000f24000802007f */
[----:B----4-:R-:W-:Y:S05]  /*a6a0*/  @!P1 BRA `(.L_x_661) ;  /* 0xfffffffc00f09947 */ /* 0x010fea000383ffff */
[----:B------:R-:W-:Y:S05]  /*a6b0*/  BRA `(.L_x_662) ;  /* 0xffffffec00b07947 */ /* 0x000fea000383ffff */
.L_x_643:
[----:B---3--:R3:W4:Y:S02]  /*a6c0*/  SYNCS.PHASECHK.TRANS64.TRYWAIT P1, [R12+URZ+0x36438], R11 ;  /* 0x0364380b0c0075a7 */ /* 0x008724000802017f */
[----:B----4-:R-:W-:Y:S05]  /*a6d0*/  @!P1 NANOSLEEP.SYNCS 0x989680 ;  /* 0x009896800000995d */ /* 0x010fea0003900000 */
[----:B------:R-:W4:Y:S02]  /*a6e0*/  @!P1 SYNCS.PHASECHK.TRANS64 P1, [R12+URZ+0x36438], R11 ;  /* 0x0364380b0c0095a7 */ /* 0x000f24000802007f */
[----:B----4-:R-:W-:Y:S05]  /*a6f0*/  @!P1 BRA `(.L_x_643) ;  /* 0xfffffffc00f09947 */ /* 0x010fea000383ffff */
[----:B------:R-:W-:Y:S05]  /*a700*/  BRA `(.L_x_663) ;  /* 0xfffffff0005c7947 */ /* 0x000fea000383ffff */
.L_x_645:
[----:B----4-:R4:W1:Y:S02]  /*a710*/  SYNCS.PHASECHK.TRANS64.TRYWAIT P1, [R12+URZ+0x36428], R5 ;  /* 0x036428050c0075a7 */ /* 0x010864000802017f */
[----:B-1----:R-:W-:Y:S05]  /*a720*/  @!P1 NANOSLEEP.SYNCS 0x989680 ;  /* 0x009896800000995d */ /* 0x002fea0003900000 */
[----:B------:R-:W1:Y:S02]  /*a730*/  @!P1 SYNCS.PHASECHK.TRANS64 P1, [R12+URZ+0x36428], R5 ;  /* 0x036428050c0095a7 */ /* 0x000e64000802007f */
[----:B-1----:R-:W-:Y:S05]  /*a740*/  @!P1 BRA `(.L_x_645) ;  /* 0xfffffffc00f09947 */ /* 0x002fea000383ffff */
[----:B------:R-:W-:Y:S05]  /*a750*/  BRA `(.L_x_664) ;  /* 0xfffffff400087947 */ /* 0x000fea000383ffff */
.L_x_647:
[----:B----4-:R4:W1:Y:S02]  /*a760*/  SYNCS.PHASECHK.TRANS64.TRYWAIT P1, [R12+URZ+0x36438], R3 ;  /* 0x036438030c0075a7 */ /* 0x010864000802017f */
[----:B-1----:R-:W-:Y:S05]  /*a770*/  @!P1 NANOSLEEP.SYNCS 0x989680 ;  /* 0x009896800000995d */ /* 0x002fea0003900000 */
[----:B------:R-:W1:Y:S02]  /*a780*/  @!P1 SYNCS.PHASECHK.TRANS64 P1, [R12+URZ+0x36438], R3 ;  /* 0x036438030c0095a7 */ /* 0x000e64000802007f */
[----:B-1----:R-:W-:Y:S05]  /*a790*/  @!P1 BRA `(.L_x_647) ;  /* 0xfffffffc00f09947 */ /* 0x002fea000383ffff */
[----:B------:R-:W-:Y:S05]  /*a7a0*/  BRA `(.L_x_665) ;  /* 0xfffffff400a47947 */ /* 0x000fea000383ffff */
.L_x_649:
[----:B------:R-:W-:Y:S01]  /*a7b0*/  BSSY B0, `(.L_x_666) ;  /* 0x0000006000007945 */ /* 0x000fe20003800000 */
[----:B------:R-:W-:-:S07]  /*a7c0*/  IMAD.MOV.U32 R15, RZ, RZ, -0x1 ;  /* 0xffffffffff0f7424 */ /* 0x000fce00078e00ff */
[----:B-123--:R-:W-:Y:S05]  /*a7d0*/  WARPSYNC.COLLECTIVE R15, `(.L_x_667) ;  /* 0x000000000f0c7348 */ /* 0x00efea0003c00000 */
[----:B------:R-:W-:Y:S02]  /*a7e0*/  ELECT P6, UR62, PT ;  /* 0x00000000003e782f */ /* 0x000fe400038c0000 */
[----:B------:R-:W-:Y:S01]  /*a7f0*/  MOV R14, UR62 ;  /* 0x0000003e000e7c02 */ /* 0x000fe20008000f00 */
[----:B-123--:R-:W-:Y:S10]  /*a800*/  ENDCOLLECTIVE ;  /* 0x000000000000791b */ /* 0x00eff40003800000 */
.L_x_667:
[----:B------:R-:W-:Y:S05]  /*a810*/  BSYNC B0 ;  /* 0x0000000000007941 */ /* 0x000fea0003800000 */
.L_x_666:
[----:B------:R-:W-:Y:S05]  /*a820*/  BRA `(.L_x_668) ;  /* 0xfffffff800607947 */ /* 0x000fea000383ffff */
.L_x_651:
[----:B----4-:R4:W1:Y:S02]  /*a830*/  SYNCS.PHASECHK.TRANS64.TRYWAIT P0, [R7+URZ], R6 ;  /* 0x00000006070075a7 */ /* 0x010864000800017f */
[----:B-1----:R-:W-:Y:S05]  /*a840*/  @!P0 NANOSLEEP.SYNCS 0x989680 ;  /* 0x009896800000895d */ /* 0x002fea0003900000 */
[----:B------:R-:W1:Y:S02]  /*a850*/  @!P0 SYNCS.PHASECHK.TRANS64 P0, [R7+URZ], R6 ;  /* 0x00000006070085a7 */ /* 0x000e64000800007f */
[----:B-1----:R-:W-:Y:S05]  /*a860*/  @!P0 BRA `(.L_x_651) ;  /* 0xfffffffc00f08947 */ /* 0x002fea000383ffff */
[----:B------:R-:W-:Y:S05]  /*a870*/  BRA `(.L_x_669) ;  /* 0xfffffff8009c7947 */ /* 0x000fea000383ffff */
.L_x_652:
[----:B------:R1:W1:Y:S02]  /*a880*/  SYNCS.PHASECHK.TRANS64.TRYWAIT P0, [R5+URZ], R0 ;  /* 0x00000000050075a7 */ /* 0x000264000800017f */
[----:B-1----:R-:W-:Y:S05]  /*a890*/  @!P0 NANOSLEEP.SYNCS 0x989680 ;  /* 0x009896800000895d */ /* 0x002fea0003900000 */
[----:B------:R-:W1:Y:S02]  /*a8a0*/  @!P0 SYNCS.PHASECHK.TRANS64 P0, [R5+URZ], R0 ;  /* 0x00000000050085a7 */ /* 0x000e64000800007f */
[----:B-1----:R-:W-:Y:S05]  /*a8b0*/  @!P0 BRA `(.L_x_652) ;  /* 0xfffffffc00f08947 */ /* 0x002fea000383ffff */
[----:B------:R-:W-:Y:S05]  /*a8c0*/  BRA `(.L_x_670) ;  /* 0xfffffff800907947 */ /* 0x000fea000383ffff */
.L_x_671:
        /* <DEDUP_REMOVED lines=11> */
.L_x_7653:


//--------------------- .text._ZN7cutlass13device_kernelIN5flash11enable_sm90INS1_16FlashAttnBwdSm90INS1_25CollectiveMainloopBwdSm90ILi2ELi1ELi1EN4cute5tupleIJNS5_1CILi1EEES8_S8_EEENS6_IJNS7_ILi64EEENS7_ILi96EEENS7_ILi192EEEEEENS_10bfloat16_tEfNS_4arch4Sm90ELb0ELb0ELb1ELb1ELb1ELb0ELb1ELb0ELi3ELi1ELi1ELi1ELb0EEENS1_21CollectiveEpilogueBwdISD_SE_SG_Li384ELb1ELb1ELi3EEENS1_19SingleTileSchedulerILb1ELb0ELb0ELi96EEEEEEEEEvNT_6ParamsE --------------------------
	.section	.text._ZN7cutlass13device_kernelIN5flash11enable_sm90INS1_16FlashAttnBwdSm90INS1_25CollectiveMainloopBwdSm90ILi2ELi1ELi1EN4cute5tupleIJNS5_1CILi1EEES8_S8_EEENS6_IJNS7_ILi64EEENS7_ILi96EEENS7_ILi192EEEEEENS_10bfloat16_tEfNS_4arch4Sm90ELb0ELb0ELb1ELb1ELb1ELb0ELb1ELb0ELi3ELi1ELi1ELi1ELb0EEENS1_21CollectiveEpilogueBwdISD_SE_SG_Li384ELb1ELb1ELi3EEENS1_19SingleTileSchedulerILb1ELb0ELb0ELi96EEEEEEEEEvNT_6ParamsE,"ax",@progbits
	.align	128
.text._ZN7cutlass13device_kernelIN5flash11enable_sm90INS1_16FlashAttnBwdSm90INS1_25CollectiveMainloopBwdSm90ILi2ELi1ELi1EN4cute5tupleIJNS5_1CILi1EEES8_S8_EEENS6_IJNS7_ILi64EEENS7_ILi96EEENS7_ILi192EEEEEENS_10bfloat16_tEfNS_4arch4Sm90ELb0ELb0ELb1ELb1ELb1ELb0ELb1ELb0ELi3ELi1ELi1ELi1ELb0EEENS1_21CollectiveEpilogueBwdISD_SE_SG_Li384ELb1ELb1ELi3EEENS1_19SingleTileSchedulerILb1ELb0ELb0ELi96EEEEEEEEEvNT_6ParamsE:
        .type           _ZN7cutlass13device_kernelIN5flash11enable_sm90INS1_16FlashAttnBwdSm90INS1_25CollectiveMainloopBwdSm90ILi2ELi1ELi1EN4cute5tupleIJNS5_1CILi1EEES8_S8_EEENS6_IJNS7_ILi64EEENS7_ILi96EEENS7_ILi192EEEEEENS_10bfloat16_tEfNS_4arch4Sm90ELb0ELb0ELb1ELb1ELb1ELb0ELb1ELb0ELi3ELi1ELi1ELi1ELb0EEENS1_21CollectiveEpilogueBwdISD_SE_SG_Li384ELb1ELb1ELi3EEENS1_19SingleTileSchedulerILb1ELb0ELb0ELi96EEEEEEEEEvNT_6ParamsE,@function
        .size           _ZN7cutlass13device_kernelIN5flash11enable_sm90INS1_16FlashAttnBwdSm90INS1_25CollectiveMainloopBwdSm90ILi2ELi1ELi1EN4cute5tupleIJNS5_1CILi1EEES8_S8_EEENS6_IJNS7_ILi64EEENS7_ILi96EEENS7_ILi192EEEEEENS_10bfloat16_tEfNS_4arch4Sm90ELb0ELb0ELb1ELb1ELb1ELb0ELb1ELb0ELi3ELi1ELi1ELi1ELb0EEENS1_21CollectiveEpilogueBwdISD_SE_SG_Li384ELb1ELb1ELi3EEENS1_19SingleTileSchedulerILb1ELb0ELb0ELi96EEEEEEEEEvNT_6ParamsE,(.L_x_7654 - _ZN7cutlass13device_kernelIN5flash11enable_sm90INS1_16FlashAttnBwdSm90INS1_25CollectiveMainloopBwdSm90ILi2ELi1ELi1EN4cute5tupleIJNS5_1CILi1EEES8_S8_EEENS6_IJNS7_ILi64EEENS7_ILi96EEENS7_ILi192EEEEEENS_10bfloat16_tEfNS_4arch4Sm90ELb0ELb0ELb1ELb1ELb1ELb0ELb1ELb0ELi3ELi1ELi1ELi1ELb0EEENS1_21CollectiveEpilogueBwdISD_SE_SG_Li384ELb1ELb1ELi3EEENS1_19SingleTileSchedulerILb1ELb0ELb0ELi96EEEEEEEEEvNT_6ParamsE)
        .other          _ZN7cutlass13device_kernelIN5flash11enable_sm90INS1_16FlashAttnBwdSm90INS1_25CollectiveMainloopBwdSm90ILi2ELi1ELi1EN4cute5tupleIJNS5_1CILi1EEES8_S8_EEENS6_IJNS7_ILi64EEENS7_ILi96EEENS7_ILi192EEEEEENS_10bfloat16_tEfNS_4arch4Sm90ELb0ELb0ELb1ELb1ELb1ELb0ELb1ELb0ELi3ELi1ELi1ELi1ELb0EEENS1_21CollectiveEpilogueBwdISD_SE_SG_Li384ELb1ELb1ELi3EEENS1_19SingleTileSchedulerILb1ELb0ELb0ELi96EEEEEEEEEvNT_6ParamsE,@"STO_CUDA_ENTRY STV_DEFAULT"
_ZN7cutlass13device_kernelIN5flash11enable_sm90INS1_16FlashAttnBwdSm90INS1_25CollectiveMainloopBwdSm90ILi2ELi1ELi1EN4cute5tupleIJNS5_1CILi1EEES8_S8_EEENS6_IJNS7_ILi64EEENS7_ILi96EEENS7_ILi192EEEEEENS_10bfloat16_tEfNS_4arch4Sm90ELb0ELb0ELb1ELb1ELb1ELb0ELb1ELb0ELi3ELi1ELi1ELi1ELb0EEENS1_21CollectiveEpilogueBwdISD_SE_SG_Li384ELb1ELb1ELi3EEENS1_19SingleTileSchedulerILb1ELb0ELb0ELi96EEEEEEEEEvNT_6ParamsE:
        /* <DEDUP_REMOVED lines=23> */
.L_x_673:
[----:B------:R-:W-:Y:S05]  /*0170*/  BSYNC B0 ;  /* 0x0000000000007941 */ /* 0x000fea0003800000 */
.L_x_672:
        /* <DEDUP_REMOVED lines=34> */
.L_x_674:
        /* <DEDUP_REMOVED lines=20> */
.L_x_675:
        /* <DEDUP_REMOVED lines=8> */
.L_x_678:
        /* <DEDUP_REMOVED lines=21> */
.L_x_679:
        /* <DEDUP_REMOVED lines=10> */
.L_x_681:
[----:B------:R-:W2:Y:S02]  /*0750*/  LDC R0, c[0x0][0x8bc] ;  /* 0x00022f00ff007b82 */ /* 0x000ea40000000800 */
.L_x_680:
        /* <DEDUP_REMOVED lines=15> */
.L_x_683:
        /* <DEDUP_REMOVED lines=10> */
.L_x_684:
        /* <DEDUP_REMOVED lines=8> */
.L_x_685:
        /* <DEDUP_REMOVED lines=9> */
.L_x_686:
        /* <DEDUP_REMOVED lines=76> */
.L_x_689:
        /* <DEDUP_REMOVED lines=15> */
.L_x_688:
        /* <DEDUP_REMOVED lines=20> */
.L_x_691:
        /* <DEDUP_REMOVED lines=15> */
.L_x_690:
        /* <DEDUP_REMOVED lines=8> */
.L_x_838:
        /* <DEDUP_REMOVED lines=26> */
.L_x_693:
        /* <DEDUP_REMOVED lines=100> */
.L_x_705:
[----:B------:R-:W-:-:S13]  /*1a40*/  ISETP.NE.AND P0, PT, R9, 0x3, PT ;  /* 0x000000030900780c */ /* 0x000fda0003f05270 */
[----:B------:R-:W-:Y:S05]  /*1a50*/  @!P0 BRA `(.L_x_695) ;  /* 0x0000000000048947 */ /* 0x000fea0003800000 */
[----:B------:R-:W-:Y:S01]  /*1a60*/  BPT.TRAP 0x1 ;  /* 0x000000040000795c */ /* 0x000fe20000300000 */
.L_x_695:
[----:B------:R-:W-:Y:S02]  /*1a70*/  LEA R4, R3, UR36, 0x3 ;  /* 0x0000002403047c11 */ /* 0x000fe4000f8e18ff */
[----:B------:R-:W-:-:S04]  /*1a80*/  SHF.L.U32 R11, R7, 0x1f, RZ ;  /* 0x0000001f070b7819 */ /* 0x000fc800000006ff */
[----:B------:R1:W2:Y:S01]  /*1a90*/  SYNCS.PHASECHK.TRANS64.TRYWAIT P1, [R4+URZ+0x36410], R11 ;  /* 0x0364100b040075a7 */ /* 0x0002a2000802017f */
[----:B------:R-:W-:Y:S05]  /*1aa0*/  @!P0 BRA `(.L_x_696) ;  /* 0x0000000000048947 */ /* 0x000fea0003800000 */
[----:B------:R-:W-:Y:S01]  /*1ab0*/  BPT.TRAP 0x1 ;  /* 0x000000040000795c */ /* 0x000fe20000300000 */
.L_x_696:
[----:B--2---:R-:W-:Y:S05]  /*1ac0*/  @P1 BRA `(.L_x_697) ;  /* 0x0000000000081947 */ /* 0x004fea0003800000 */
[----:B------:R-:W2:Y:S02]  /*1ad0*/  SYNCS.PHASECHK.TRANS64.TRYWAIT P1, [R4+URZ+0x36410], R11 ;  /* 0x0364100b040075a7 */ /* 0x000ea4000802017f */
[----:B--2---:R-:W-:Y:S05]  /*1ae0*/  @!P1 BRA `(.L_x_698) ;  /* 0x0000009000549947 */ /* 0x004fea0003800000 */
.L_x_697:
        /* <DEDUP_REMOVED lines=104> */
.L_x_699:
[----:B------:R-:W-:-:S04]  /*2170*/  SHF.L.U32 R15, R6, 0x1f, RZ ;  /* 0x0000001f060f7819 */ /* 0x000fc800000006ff */
[----:B------:R1:W1:Y:S01]  /*2180*/  SYNCS.PHASECHK.TRANS64.TRYWAIT P1, [UR36+0x36430], R15 ;  /* 0x0364300fff0075a7 */ /* 0x0002620008020164 */
[----:B------:R-:W-:Y:S05]  /*2190*/  @!P0 BRA `(.L_x_700) ;  /* 0x0000000000048947 */ /* 0x000fea0003800000 */
[----:B------:R-:W-:Y:S01]  /*21a0*/  BPT.TRAP 0x1 ;  /* 0x000000040000795c */ /* 0x000fe20000300000 */
.L_x_700:
        /* <DEDUP_REMOVED lines=33> */
.L_x_701:
        /* <DEDUP_REMOVED lines=340> */
.L_x_703:
        /* <DEDUP_REMOVED lines=60> */
.L_x_704:
        /* <DEDUP_REMOVED lines=63> */
.L_x_687:
        /* <DEDUP_REMOVED lines=129> */
.L_x_707:
        /* <DEDUP_REMOVED lines=54> */
.L_x_709:
[----:B------:R-:W-:Y:S05]  /*4c20*/  BSYNC B0 ;  /* 0x0000000000007941 */ /* 0x000fea0003800000 */
.L_x_708:
        /* <DEDUP_REMOVED lines=15> */
.L_x_711:
[----:B------:R-:W-:Y:S05]  /*4d20*/  BSYNC B0 ;  /* 0x0000000000007941 */ /* 0x000fea0003800000 */
.L_x_710:
        /* <DEDUP_REMOVED lines=18> */
.L_x_713:
[----:B------:R-:W-:Y:S05]  /*4e50*/  BSYNC B0 ;  /* 0x0000000000007941 */ /* 0x000fea0003800000 */
.L_x_712:
        /* <DEDUP_REMOVED lines=17> */
.L_x_715:
[----:B------:R-:W-:Y:S05]  /*4f70*/  BSYNC B0 ;  /* 0x0000000000007941 */ /* 0x000fea0003800000 */
.L_x_714:
        /* <DEDUP_REMOVED lines=18> */
.L_x_717:
[----:B------:R-:W-:Y:S05]  /*50a0*/  BSYNC B0 ;  /* 0x0000000000007941 */ /* 0x000fea0003800000 */
.L_x_716:
        /* <DEDUP_REMOVED lines=20> */
.L_x_719:
[----:B------:R-:W-:Y:S05]  /*51f0*/  BSYNC B0 ;  /* 0x0000000000007941 */ /* 0x000fea0003800000 */
.L_x_718:
        /* <DEDUP_REMOVED lines=26> */
.L_x_721:
[----:B------:R-:W-:Y:S05]  /*53a0*/  BSYNC B0 ;  /* 0x0000000000007941 */ /* 0x000fea0003800000 */
.L_x_720:
        /* <DEDUP_REMOVED lines=15> */
.L_x_723:
[----:B------:R-:W-:Y:S05]  /*54a0*/  BSYNC B0 ;  /* 0x0000000000007941 */ /* 0x000fea0003800000 */
.L_x_722:
        /* <DEDUP_REMOVED lines=15> */
.L_x_725:
[----:B------:R-:W-:Y:S05]  /*55a0*/  BSYNC B0 ;  /* 0x0000000000007941 */ /* 0x000fea0003800000 */
.L_x_724:
        /* <DEDUP_REMOVED lines=15> */
.L_x_727:
[----:B------:R-:W-:Y:S05]  /*56a0*/  BSYNC B0 ;  /* 0x0000000000007941 */ /* 0x000fea0003800000 */
.L_x_726:
        /* <DEDUP_REMOVED lines=15> */
.L_x_729:
[----:B------:R-:W-:Y:S05]  /*57a0*/  BSYNC B0 ;  /* 0x0000000000007941 */ /* 0x000fea0003800000 */
.L_x_728:
        /* <DEDUP_REMOVED lines=15> */
.L_x_706:
        /* <DEDUP_REMOVED lines=31> */
.L_x_730:
        /* <DEDUP_REMOVED lines=45> */
.L_x_732:
[----:B------:R-:W-:Y:S05]  /*5d60*/  BSYNC B0 ;  /* 0x0000000000007941 */ /* 0x000fea0003800000 */
.L_x_731:
        /* <DEDUP_REMOVED lines=16> */
.L_x_734:
[----:B------:R-:W-:Y:S05]  /*5e70*/  BSYNC B0 ;  /* 0x0000000000007941 */ /* 0x000fea0003800000 */
.L_x_733:
        /* <DEDUP_REMOVED lines=16> */
.L_x_736:
[----:B------:R-:W-:Y:S05]  /*5f80*/  BSYNC B0 ;  /* 0x0000000000007941 */ /* 0x000fea0003800000 */
.L_x_735:
        /* <DEDUP_REMOVED lines=17> */
.L_x_738:
[----:B------:R-:W-:Y:S05]  /*60a0*/  BSYNC B0 ;  /* 0x0000000000007941 */ /* 0x000fea0003800000 */
.L_x_737:
        /* <DEDUP_REMOVED lines=16> */
.L_x_740:
[----:B------:R-:W-:Y:S05]  /*61b0*/  BSYNC B0 ;  /* 0x0000000000007941 */ /* 0x000fea0003800000 */
.L_x_739:
        /* <DEDUP_REMOVED lines=20> */
.L_x_742:
[----:B------:R-:W-:Y:S05]  /*6300*/  BSYNC B0 ;  /* 0x0000000000007941 */ /* 0x000fea0003800000 */
.L_x_741:
        /* <DEDUP_REMOVED lines=24> */
.L_x_744:
[----:B------:R-:W-:Y:S05]  /*6490*/  BSYNC B0 ;  /* 0x0000000000007941 */ /* 0x000fea0003800000 */
.L_x_743:
        /* <DEDUP_REMOVED lines=15> */
.L_x_746:
[----:B------:R-:W-:Y:S05]  /*6590*/  BSYNC B0 ;  /* 0x0000000000007941 */ /* 0x000fea0003800000 */
.L_x_745:
        /* <DEDUP_REMOVED lines=15> */
.L_x_748:
[----:B------:R-:W-:Y:S05]  /*6690*/  BSYNC B0 ;  /* 0x0000000000007941 */ /* 0x000fea0003800000 */
.L_x_747:
        /* <DEDUP_REMOVED lines=15> */
.L_x_750:
[----:B------:R-:W-:Y:S05]  /*6790*/  BSYNC B0 ;  /* 0x0000000000007941 */ /* 0x000fea0003800000 */
.L_x_749:
        /* <DEDUP_REMOVED lines=15> */
.L_x_752:
[----:B------:R-:W-:Y:S05]  /*6890*/  BSYNC B0 ;  /* 0x0000000000007941 */ /* 0x000fea0003800000 */
.L_x_751:
        /* <DEDUP_REMOVED lines=15> */
.L_x_677:
        /* <DEDUP_REMOVED lines=9> */
[----:B------:R-:W1:Y:S01]  /*6a20*/  S2UR UR18, SR_CTAID.X ;  /* 0x00000000001279c3 */ /* 0x000e620000002500 */
[----:B------:R-:W-:-:S04]  /*6a30*/  ISETP.NE.U32.AND P0, PT, RZ, UR4, PT ;  /* 0x00000004ff007c0c */ /* 0x000fc8000bf05070 */
[----:B------:R-:W-:-:S03]  /*6a40*/  ISETP.NE.AND.EX P0, PT, RZ, UR5, PT, P0 ;  /* 0x00000005ff007c0c */ /* 0x000fc6000bf05300 */
[----:B------:R-:W2:Y:S10]  /*6a50*/  S2UR UR11, SR_CTAID.Z ;  /* 0x00000000000b79c3 */ /* 0x000eb40000002700 */
[----:B------:R-:W-:Y:S05]  /*6a60*/  @!P0 BRA `(.L_x_754) ;  /* 0x00000000001c8947 */ /* 0x000fea0003800000 */
[----:B------:R-:W-:Y:S02]  /*6a70*/  ULDC.64 UR4, c[0x0][0x8d8] ;  /* 0x0002360000047ab9 */ /* 0x000fe40000000a00 */
[----:B--2---:R-:W-:-:S06]  /*6a80*/  UIMAD.WIDE UR4, UR11, 0x4, UR4 ;  /* 0x000000040b0478a5 */ /* 0x004fcc000f8e0204 */
[----:B------:R-:W-:Y:S02]  /*6a90*/  IMAD.U32 R2, RZ, RZ, UR4 ;  /* 0x00000004ff027e24 */ /* 0x000fe4000f8e00ff */
[----:B------:R-:W-:-:S05]  /*6aa0*/  IMAD.U32 R3, RZ, RZ, UR5 ;  /* 0x00000005ff037e24 */ /* 0x000fca000f8e00ff */
[----:B------:R-:W2:Y:S02]  /*6ab0*/  LDG.E R2, desc[UR38][R2.64] ;  /* 0x0000002602027981 */ /* 0x000ea4000c1e1900 */
[----:B--2---:R-:W-:Y:S01]  /*6ac0*/  R2UR UR4, R2 ;  /* 0x00000000020472ca */ /* 0x004fe200000e0000 */
[----:B------:R-:W-:-:S14]  /*6ad0*/  BRA `(.L_x_755) ;  /* 0x0000000000387947 */ /* 0x000fdc0003800000 */
.L_x_754:
[----:B------:R-:W-:Y:S02]  /*6ae0*/  ULDC.64 UR4, c[0x0][0x8d0] ;  /* 0x0002340000047ab9 */ /* 0x000fe40000000a00 */
[----:B------:R-:W-:-:S04]  /*6af0*/  ISETP.NE.U32.AND P0, PT, RZ, UR4, PT ;  /* 0x00000004ff007c0c */ /* 0x000fc8000bf05070 */
[----:B------:R-:W-:-:S13]  /*6b00*/  ISETP.NE.AND.EX P0, PT, RZ, UR5, PT, P0 ;  /* 0x00000005ff007c0c */ /* 0x000fda000bf05300 */
[----:B------:R-:W-:Y:S05]  /*6b10*/  @!P0 BRA `(.L_x_756) ;  /* 0x0000000000248947 */ /* 0x000fea0003800000 */
[----:B------:R-:W-:Y:S02]  /*6b20*/  ULDC.64 UR4, c[0x0][0x8d0] ;  /* 0x0002340000047ab9 */ /* 0x000fe40000000a00 */
[----:B--2---:R-:W-:-:S06]  /*6b30*/  UIMAD.WIDE UR4, UR11, 0x4, UR4 ;  /* 0x000000040b0478a5 */ /* 0x004fcc000f8e0204 */
[----:B------:R-:W-:Y:S02]  /*6b40*/  IMAD.U32 R2, RZ, RZ, UR4 ;  /* 0x00000004ff027e24 */ /* 0x000fe4000f8e00ff */
[----:B------:R-:W-:-:S05]  /*6b50*/  IMAD.U32 R3, RZ, RZ, UR5 ;  /* 0x00000005ff037e24 */ /* 0x000fca000f8e00ff */
[----:B------:R-:W2:Y:S04]  /*6b60*/  LDG.E R0, desc[UR38][R2.64] ;  /* 0x0000002602007981 */ /* 0x000ea8000c1e1900 */
[----:B------:R-:W2:Y:S02]  /*6b70*/  LDG.E R5, desc[UR38][R2.64+0x4] ;  /* 0x0000042602057981 */ /* 0x000ea4000c1e1900 */
[----:B--2---:R-:W-:-:S05]  /*6b80*/  IMAD.IADD R0, R5, 0x1, -R0 ;  /* 0x0000000105007824 */ /* 0x004fca00078e0a00 */
[----:B------:R-:W-:Y:S01]  /*6b90*/  R2UR UR4, R0 ;  /* 0x00000000000472ca */ /* 0x000fe200000e0000 */
[----:B------:R-:W-:-:S14]  /*6ba0*/  BRA `(.L_x_755) ;  /* 0x0000000000047947 */ /* 0x000fdc0003800000 */
.L_x_756:
[----:B------:R-:W-:-:S05]  /*6bb0*/  ULDC UR4, c[0x0][0x8bc] ;  /* 0x00022f0000047ab9 */ /* 0x000fca0000000800 */
.L_x_755:
[----:B-1----:R-:W-:-:S04]  /*6bc0*/  UIMAD UR5, UR18, 0x60, URZ ;  /* 0x00000060120578a4 */ /* 0x002fc8000f8e023f */
[----:B------:R-:W-:-:S04]  /*6bd0*/  UISETP.GE.AND UP0, UPT, UR5, UR4, UPT ;  /* 0x000000040500728c */ /* 0x000fc8000bf06270 */
[----:B--2---:R-:W-:-:S06]  /*6be0*/  USEL UR11, UR11, 0xffffffff, !UP0 ;  /* 0xffffffff0b0b7887 */ /* 0x004fcc000c000000 */
        /* <DEDUP_REMOVED lines=36> */
.L_x_757:
[----:B-----5:R-:W-:Y:S01]  /*6e30*/  ISETP.GE.AND P0, PT, R0, 0x1, PT ;  /* 0x000000010000780c */ /* 0x020fe20003f06270 */
[----:B------:R-:W-:Y:S01]  /*6e40*/  @UP0 USHF.R.S32.HI UR7, URZ, 0x1f, UR6 ;  /* 0x0000001f3f070899 */ /* 0x000fe20008011406 */
[----:B------:R-:W-:Y:S01]  /*6e50*/  UMOV UR4, URZ ;  /* 0x0000003f00047c82 */ /* 0x000fe20008000000 */
[----:B------:R-:W-:Y:S01]  /*6e60*/  UMOV UR5, URZ ;  /* 0x0000003f00057c82 */ /* 0x000fe20008000000 */
[----:B------:R-:W-:-:S04]  /*6e70*/  @UP0 UMOV UR4, UR6 ;  /* 0x0000000600040c82 */ /* 0x000fc80008000000 */
[----:B------:R-:W-:-:S05]  /*6e80*/  @UP0 UMOV UR5, UR7 ;  /* 0x0000000700050c82 */ /* 0x000fca0008000000 */
[----:B------:R-:W-:Y:S05]  /*6e90*/  @!P0 BRA `(.L_x_682) ;  /* 0x0000003c002c8947 */ /* 0x000fea0003800000 */
[----:B------:R-:W1:Y:S01]  /*6ea0*/  S2R R4, SR_TID.X ;  /* 0x0000000000047919 */ /* 0x000e620000002100 */
        /* <DEDUP_REMOVED lines=8> */
[----:B------:R-:W-:Y:S01]  /*6f30*/  USEL UR19, UR11, URZ, !UP0 ;  /* 0x0000003f0b137287 */ /* 0x000fe2000c000000 */
[----:B------:R-:W-:Y:S01]  /*6f40*/  LEA.HI R3, R3, R2, RZ, 0x6 ;  /* 0x0000000203037211 */ /* 0x000fe200078f30ff */
[----:B------:R-:W-:-:S02]  /*6f50*/  USEL UR6, UR6, URZ, !UP0 ;  /* 0x0000003f06067287 */ /* 0x000fc4000c000000 */
[----:B------:R-:W-:Y:S01]  /*6f60*/  UIADD3 UR8, UP0, UR4, UR12, URZ ;  /* 0x0000000c04087290 */ /* 0x000fe2000ff1e03f */
[----:B------:R-:W-:Y:S01]  /*6f70*/  SHF.R.S32.HI R3, RZ, 0x6, R3 ;  /* 0x00000006ff037819 */ /* 0x000fe20000011403 */
[----:B------:R-:W-:Y:S01]  /*6f80*/  UIADD3 UR14, UR13, UR7, URZ ;  /* 0x000000070d0e7290 */ /* 0x000fe2000fffe03f */
[----:B------:R-:W-:Y:S01]  /*6f90*/  ULDC UR9, c[0x0][0x288] ;  /* 0x0000a20000097ab9 */ /* 0x000fe20000000800 */
[----:B------:R-:W-:Y:S01]  /*6fa0*/  ULDC UR10, c[0x0][0x760] ;  /* 0x0001d800000a7ab9 */ /* 0x000fe20000000800 */
[----:B------:R-:W-:Y:S01]  /*6fb0*/  ULDC.64 UR16, c[0x0][0x2e0] ;  /* 0x0000b80000107ab9 */ /* 0x000fe20000000a00 */
[----:B------:R-:W-:Y:S01]  /*6fc0*/  UIMAD UR11, UR11, UR9, URZ ;  /* 0x000000090b0b72a4 */ /* 0x000fe2000f8e023f */
[----:B------:R-:W-:Y:S01]  /*6fd0*/  VIMNMX R3, R3, 0x1, !PT ;  /* 0x0000000103037848 */ /* 0x000fe20007fe0100 */
[----:B------:R-:W-:Y:S02]  /*6fe0*/  UIMAD UR7, UR9, UR10, URZ ;  /* 0x0000000a090772a4 */ /* 0x000fe4000f8e023f */
[----:B------:R-:W-:Y:S01]  /*6ff0*/  UIADD3.X UR9, UR5, UR14, URZ, UP0, !UPT ;  /* 0x0000000e05097290 */ /* 0x000fe200087fe43f */
[----:B------:R-:W-:Y:S01]  /*7000*/  LOP3.LUT R6, R3, 0x1, RZ, 0xc0, !PT ;  /* 0x0000000103067812 */ /* 0x000fe200078ec0ff */
[----:B------:R-:W-:-:S02]  /*7010*/  UIMAD UR6, UR6, UR16, URZ ;  /* 0x00000010060672a4 */ /* 0x000fc4000f8e023f */
[----:B------:R-:W-:Y:S02]  /*7020*/  UIADD3 UR10, UP0, UR11, UR15, URZ ;  /* 0x0000000f0b0a7290 */ /* 0x000fe4000ff1e03f */
[----:B------:R-:W-:Y:S01]  /*7030*/  UIMAD UR15, UR19, UR17, UR6 ;  /* 0x00000011130f72a4 */ /* 0x000fe2000f8e0206 */
[----:B-1----:R-:W-:Y:S01]  /*7040*/  LOP3.LUT R0, R4, 0x1f, RZ, 0xc0, !PT ;  /* 0x0000001f04007812 */ /* 0x002fe200078ec0ff */
[----:B------:R-:W-:Y:S02]  /*7050*/  UIMAD.WIDE.U32 UR8, UR19, UR16, UR8 ;  /* 0x00000010130872a5 */ /* 0x000fe4000f8e0008 */
[----:B------:R-:W-:Y:S01]  /*7060*/  ULEA.HI.X.SX32 UR11, UR11, UR20, 0x1, UP0 ;  /* 0x000000140b0b7291 */ /* 0x000fe200080f0e3f */
[----:B------:R-:W-:Y:S01]  /*7070*/  ELECT P0, URZ, PT ;  /* 0x00000000003f782f */ /* 0x000fe20003800000 */
[----:B------:R-:W-:Y:S01]  /*7080*/  UIADD3 UR20, UR9, UR15, URZ ;  /* 0x0000000f09147290 */ /* 0x000fe2000fffe03f */
[----:B------:R-:W-:Y:S01]  /*7090*/  UMOV UR6, URZ ;  /* 0x0000003f00067c82 */ /* 0x000fe20008000000 */
[----:B------:R-:W-:Y:S10]  /*70a0*/  @!P1 BRA `(.L_x_758) ;  /* 0x0000000c00549947 */ /* 0x000ff40003800000 */
[----:B------:R-:W-:Y:S01]  /*70b0*/  UMOV UR13, UR14 ;  /* 0x0000000e000d7c82 */ /* 0x000fe20008000000 */
[----:B------:R-:W-:Y:S01]  /*70c0*/  ULDC.64 UR22, c[0x0][0x2c0] ;  /* 0x0000b00000167ab9 */ /* 0x000fe20000000a00 */
[----:B------:R-:W-:Y:S01]  /*70d0*/  UIMAD.WIDE.U32 UR12, UR19, UR16, UR12 ;  /* 0x00000010130c72a5 */ /* 0x000fe2000f8e000c */
[----:B------:R-:W-:Y:S01]  /*70e0*/  IMAD.IADD R4, R3, 0x1, -R6 ;  /* 0x0000000103047824 */ /* 0x000fe200078e0a06 */
[----:B------:R-:W-:Y:S02]  /*70f0*/  UMOV UR6, URZ ;  /* 0x0000003f00067c82 */ /* 0x000fe40008000000 */
[----:B------:R-:W-:-:S04]  /*7100*/  UIADD3 UR17, UP0, UR4, UR12, URZ ;  /* 0x0000000c04117290 */ /* 0x000fc8000ff1e03f */
[----:B------:R-:W-:Y:S02]  /*7110*/  UIADD3.X UR4, UR5, UR15, UR13, UP0, !UPT ;  /* 0x0000000f05047290 */ /* 0x000fe400087fe40d */
[----:B------:R-:W-:-:S04]  /*7120*/  ULEA UR16, UP0, UR17, UR22, 0x2 ;  /* 0x0000001611107291 */ /* 0x000fc8000f80103f */
[----:B------:R-:W-:Y:S02]  /*7130*/  ULEA.HI.X UR17, UR17, UR23, UR4, 0x2, UP0 ;  /* 0x0000001711117291 */ /* 0x000fe400080f1404 */
[----:B------:R-:W-:Y:S01]  /*7140*/  UIADD3 UR16, UP0, UR16, 0x4000, URZ ;  /* 0x0000400010107890 */ /* 0x000fe2000ff1e03f */
[----:B------:R-:W-:-:S03]  /*7150*/  UMOV UR4, URZ ;  /* 0x0000003f00047c82 */ /* 0x000fc60008000000 */
[----:B------:R-:W-:-:S12]  /*7160*/  UIADD3.X UR17, URZ, UR17, URZ, UP0, !UPT ;  /* 0x000000113f117290 */ /* 0x000fd800087fe43f */
.L_x_791:
        /* <DEDUP_REMOVED lines=13> */
.L_x_761:
[----:B------:R-:W2:Y:S04]  /*7240*/  LDG.E.STRONG.GPU R5, desc[UR38][R2.64] ;  /* 0x0000002602057981 */ /* 0x000ea8000c1ef900 */
[----:B--2---:R-:W-:Y:S01]  /*7250*/  CCTL.IVALL ;  /* 0x00000000ff00798f */ /* 0x004fe20002000000 */
[----:B------:R-:W-:Y:S05]  /*7260*/  YIELD ;  /* 0x0000000000007946 */ /* 0x000fea0003800000 */
[----:B------:R-:W-:-:S13]  /*7270*/  ISETP.NE.AND P1, PT, R5, UR18, PT ;  /* 0x0000001205007c0c */ /* 0x000fda000bf25270 */
[----:B------:R-:W-:Y:S05]  /*7280*/  @P1 BRA `(.L_x_761) ;  /* 0xfffffffc00ec1947 */ /* 0x000fea000383ffff */
.L_x_760:
[----:B------:R-:W-:Y:S05]  /*7290*/  BSYNC B0 ;  /* 0x0000000000007941 */ /* 0x000fea0003800000 */
.L_x_759:
[----:B------:R-:W-:-:S03]  /*72a0*/  UMOV UR5, 0xffffffff ;  /* 0xffffffff00057882 */ /* 0x000fc60000000000 */
[----:B------:R-:W-:Y:S05]  /*72b0*/  BRA.DIV UR5, `(.L_x_762) ;  /* 0x0000003a058c7947 */ /* 0x000fea000b800000 */
[----:B------:R-:W-:Y:S01]  /*72c0*/  NOP ;  /* 0x0000000000007918 */ /* 0x000fe20000000000 */
.L_x_841:
        /* <DEDUP_REMOVED lines=19> */
.L_x_764:
[----:B------:R-:W-:Y:S05]  /*7400*/  BSYNC B0 ;  /* 0x0000000000007941 */ /* 0x000fea0003800000 */
.L_x_763:
        /* <DEDUP_REMOVED lines=14> */
.L_x_766:
[----:B------:R-:W-:Y:S05]  /*74f0*/  BSYNC B0 ;  /* 0x0000000000007941 */ /* 0x000fea0003800000 */
.L_x_765:
        /* <DEDUP_REMOVED lines=15> */
.L_x_768:
[----:B------:R-:W-:Y:S05]  /*75f0*/  BSYNC B0 ;  /* 0x0000000000007941 */ /* 0x000fea0003800000 */
.L_x_767:
[----:B------:R-:W-:Y:S06]  /*7600*/  BAR.ARV 0xa, 0xa0 ;  /* 0x0282800000007b1d */ /* 0x000fec0000002000 */
[----:B------:R-:W-:Y:S04]  /*7610*/  BSSY B0, `(.L_x_769) ;  /* 0x0000003000007945 */ /* 0x000fe80003800000 */
[----:B------:R-:W-:Y:S05]  /*7620*/  @!P0 BRA `(.L_x_770) ;  /* 0x0000000000048947 */ /* 0x000fea0003800000 */
[----:B------:R-:W-:-:S04]  /*7630*/  DEPBAR.LE SB0, 0x1 ;  /* 0x000080400000791a */ /* 0x000fc80000000000 */
.L_x_770:
[----:B------:R-:W-:Y:S05]  /*7640*/  BSYNC B0 ;  /* 0x0000000000007941 */ /* 0x000fea0003800000 */
.L_x_769:
[----:B------:R-:W-:Y:S06]  /*7650*/  BAR.ARV 0xb, 0xa0 ;  /* 0x02c2800000007b1d */ /* 0x000fec0000002000 */
[----:B------:R-:W-:Y:S04]  /*7660*/  BSSY B0, `(.L_x_771) ;  /* 0x0000003000007945 */ /* 0x000fe80003800000 */
[----:B------:R-:W-:Y:S05]  /*7670*/  @!P0 BRA `(.L_x_772) ;  /* 0x0000000000048947 */ /* 0x000fea0003800000 */
[----:B------:R-:W-:-:S04]  /*7680*/  DEPBAR.LE SB0, 0x0 ;  /* 0x000080000000791a */ /* 0x000fc80000000000 */
.L_x_772:
[----:B------:R-:W-:Y:S05]  /*7690*/  BSYNC B0 ;  /* 0x0000000000007941 */ /* 0x000fea0003800000 */
.L_x_771:
        /* <DEDUP_REMOVED lines=19> */
.L_x_774:
[----:B------:R-:W-:Y:S05]  /*77d0*/  BSYNC B0 ;  /* 0x0000000000007941 */ /* 0x000fea0003800000 */
.L_x_773:
        /* <DEDUP_REMOVED lines=9> */
.L_x_777:
[----:B------:R-:W2:Y:S04]  /*7870*/  LDG.E.STRONG.GPU R5, desc[UR38][R2.64] ;  /* 0x0000002602057981 */ /* 0x000ea8000c1ef900 */
[----:B--2---:R-:W-:Y:S01]  /*7880*/  CCTL.IVALL ;  /* 0x00000000ff00798f */ /* 0x004fe20002000000 */
[----:B------:R-:W-:Y:S05]  /*7890*/  YIELD ;  /* 0x0000000000007946 */ /* 0x000fea0003800000 */
[----:B------:R-:W-:-:S13]  /*78a0*/  ISETP.NE.AND P1, PT, R5, UR18, PT ;  /* 0x0000001205007c0c */ /* 0x000fda000bf25270 */
[----:B------:R-:W-:Y:S05]  /*78b0*/  @P1 BRA `(.L_x_777) ;  /* 0xfffffffc00ec1947 */ /* 0x000fea000383ffff */
.L_x_776:
[----:B------:R-:W-:Y:S05]  /*78c0*/  BSYNC B0 ;  /* 0x0000000000007941 */ /* 0x000fea0003800000 */
.L_x_775:
[----:B------:R-:W-:-:S03]  /*78d0*/  UMOV UR5, 0xffffffff ;  /* 0xffffffff00057882 */ /* 0x000fc60000000000 */
[----:B------:R-:W-:Y:S05]  /*78e0*/  BRA.DIV UR5, `(.L_x_778) ;  /* 0x00000036051c7947 */ /* 0x000fea000b800000 */
[----:B------:R-:W-:Y:S01]  /*78f0*/  NOP ;  /* 0x0000000000007918 */ /* 0x000fe20000000000 */
.L_x_844:
[----:B------:R-:W-:Y:S05]  /*7900*/  WARPSYNC.ALL ;  /* 0x0000000000007948 */ /* 0x000fea0003800000 */
        /* <DEDUP_REMOVED lines=12> */
[----:B------:R1:W-:Y:S02]  /*79d0*/  UBLKRED.G.S.ADD.F32.RN [UR12], [UR5], UR19, desc[UR22] ;  /* 0x0000160c050073bb */ /* 0x0003e400080a1413 */
[----:B-1----:R0:W-:Y:S02]  /*79e0*/  UTMACMDFLUSH ;  /* 0x00000000000079b7 */ /* 0x0021e40000000000 */
.L_x_780:
[----:B------:R-:W-:Y:S05]  /*79f0*/  BSYNC B0 ;  /* 0x0000000000007941 */ /* 0x000fea0003800000 */
.L_x_779:
        /* <DEDUP_REMOVED lines=14> */
.L_x_782:
[----:B------:R-:W-:Y:S05]  /*7ae0*/  BSYNC B0 ;  /* 0x0000000000007941 */ /* 0x000fea0003800000 */
.L_x_781:
        /* <DEDUP_REMOVED lines=15> */
.L_x_784:
[----:B------:R-:W-:Y:S05]  /*7be0*/  BSYNC B0 ;  /* 0x0000000000007941 */ /* 0x000fea0003800000 */
.L_x_783:
[----:B------:R-:W-:Y:S06]  /*7bf0*/  BAR.ARV 0xa, 0xa0 ;  /* 0x0282800000007b1d */ /* 0x000fec0000002000 */
[----:B------:R-:W-:Y:S04]  /*7c00*/  BSSY B0, `(.L_x_785) ;  /* 0x0000003000007945 */ /* 0x000fe80003800000 */
[----:B------:R-:W-:Y:S05]  /*7c10*/  @!P0 BRA `(.L_x_786) ;  /* 0x0000000000048947 */ /* 0x000fea0003800000 */
[----:B------:R-:W-:-:S04]  /*7c20*/  DEPBAR.LE SB0, 0x1 ;  /* 0x000080400000791a */ /* 0x000fc80000000000 */
.L_x_786:
[----:B------:R-:W-:Y:S05]  /*7c30*/  BSYNC B0 ;  /* 0x0000000000007941 */ /* 0x000fea0003800000 */
.L_x_785:
[----:B------:R-:W-:Y:S06]  /*7c40*/  BAR.ARV 0xb, 0xa0 ;  /* 0x02c2800000007b1d */ /* 0x000fec0000002000 */
[----:B------:R-:W-:Y:S04]  /*7c50*/  BSSY B0, `(.L_x_787) ;  /* 0x0000003000007945 */ /* 0x000fe80003800000 */
[----:B------:R-:W-:Y:S05]  /*7c60*/  @!P0 BRA `(.L_x_788) ;  /* 0x0000000000048947 */ /* 0x000fea0003800000 */
[----:B------:R-:W-:-:S04]  /*7c70*/  DEPBAR.LE SB0, 0x0 ;  /* 0x000080000000791a */ /* 0x000fc80000000000 */
.L_x_788:
[----:B------:R-:W-:Y:S05]  /*7c80*/  BSYNC B0 ;  /* 0x0000000000007941 */ /* 0x000fea0003800000 */
.L_x_787:
        /* <DEDUP_REMOVED lines=19> */
.L_x_790:
[----:B------:R-:W-:Y:S05]  /*7dc0*/  BSYNC B0 ;  /* 0x0000000000007941 */ /* 0x000fea0003800000 */
.L_x_789:
[----:B------:R-:W-:Y:S02]  /*7dd0*/  UIADD3 UR6, UR6, 0x2, URZ ;  /* 0x0000000206067890 */ /* 0x000fe4000fffe03f */
[----:B------:R-:W-:Y:S01]  /*7de0*/  UIADD3 UR4, UR4, 0x1, URZ ;  /* 0x0000000104047890 */ /* 0x000fe2000fffe03f */
[----:B------:R-:W-:Y:S11]  /*7df0*/  @P3 BRA `(.L_x_791) ;  /* 0xfffffff000dc3947 */ /* 0x000ff6000383ffff */
.L_x_758:
        /* <DEDUP_REMOVED lines=13> */
.L_x_794:
[----:B------:R-:W2:Y:S04]  /*7ed0*/  LDG.E.STRONG.GPU R0, desc[UR38][R2.64] ;  /* 0x0000002602007981 */ /* 0x000ea8000c1ef900 */
[----:B--2---:R-:W-:Y:S01]  /*7ee0*/  CCTL.IVALL ;  /* 0x00000000ff00798f */ /* 0x004fe20002000000 */
[----:B------:R-:W-:Y:S05]  /*7ef0*/  YIELD ;  /* 0x0000000000007946 */ /* 0x000fea0003800000 */
[----:B------:R-:W-:-:S13]  /*7f00*/  ISETP.NE.AND P1, PT, R0, UR18, PT ;  /* 0x0000001200007c0c */ /* 0x000fda000bf25270 */
[----:B------:R-:W-:Y:S05]  /*7f10*/  @P1 BRA `(.L_x_794) ;  /* 0xfffffffc00ec1947 */ /* 0x000fea000383ffff */
.L_x_793:
[----:B------:R-:W-:Y:S05]  /*7f20*/  BSYNC B0 ;  /* 0x0000000000007941 */ /* 0x000fea0003800000 */
.L_x_792:
[----:B------:R-:W-:-:S03]  /*7f30*/  UMOV UR4, 0xffffffff ;  /* 0xffffffff00047882 */ /* 0x000fc60000000000 */
[----:B------:R-:W-:Y:S05]  /*7f40*/  BRA.DIV UR4, `(.L_x_795) ;  /* 0x0000002e04a07947 */ /* 0x000fea000b800000 */
[----:B------:R-:W-:Y:S01]  /*7f50*/  NOP ;  /* 0x0000000000007918 */ /* 0x000fe20000000000 */
.L_x_847:
        /* <DEDUP_REMOVED lines=22> */
.L_x_797:
[----:B------:R-:W-:Y:S05]  /*80c0*/  BSYNC B0 ;  /* 0x0000000000007941 */ /* 0x000fea0003800000 */
.L_x_796:
[----:B------:R-:W-:Y:S06]  /*80d0*/  BAR.SYNC.DEFER_BLOCKING 0xe, 0xa0 ;  /* 0x0382800000007b1d */ /* 0x000fec0000010000 */
[----:B------:R-:W-:Y:S04]  /*80e0*/  BSSY B0, `(.L_x_798) ;  /* 0x0000012000007945 */ /* 0x000fe80003800000 */
[----:B------:R-:W-:Y:S05]  /*80f0*/  @!P0 BRA `(.L_x_799) ;  /* 0x0000000000408947 */ /* 0x000fea0003800000 */
[----:B------:R-:W1:Y:S01]  /*8100*/  S2UR UR14, SR_CgaCtaId ;  /* 0x00000000000e79c3 */ /* 0x000e620000008800 */
[----:B------:R-:W-:Y:S01]  /*8110*/  R2UR UR4, R6 ;  /* 0x00000000060472ca */ /* 0x000fe200000e0000 */
[----:B------:R-:W-:Y:S01]  /*8120*/  UMOV UR5, 0x400 ;  /* 0x0000040000057882 */ /* 0x000fe20000000000 */
[----:B------:R-:W-:Y:S01]  /*8130*/  ULDC.64 UR12, c[0x0][0x2c0] ;  /* 0x0000b000000c7ab9 */ /* 0x000fe20000000a00 */
[----:B------:R-:W-:Y:S01]  /*8140*/  UMOV UR16, 0x0 ;  /* 0x0000000000107882 */ /* 0x000fe20000000000 */
[----:B------:R-:W-:-:S09]  /*8150*/  UMOV UR17, 0x14f00000 ;  /* 0x14f0000000117882 */ /* 0x000fd20000000000 */
[----:B------:R-:W-:-:S04]  /*8160*/  UIADD3 UR4, UR4, 0x1000, URZ ;  /* 0x0000100004047890 */ /* 0x000fc8000fffe03f */
[----:B------:R-:W-:Y:S02]  /*8170*/  UIADD3 UR15, UP0, UR4, UR8, URZ ;  /* 0x00000008040f7290 */ /* 0x000fe4000ff1e03f */
[----:B-1----:R-:W-:Y:S02]  /*8180*/  ULEA UR14, UR14, UR5, 0x18 ;  /* 0x000000050e0e7291 */ /* 0x002fe4000f8ec03f */
[----:B------:R-:W-:Y:S02]  /*8190*/  ULEA.HI.X.SX32 UR5, UR4, UR20, 0x1, UP0 ;  /* 0x0000001404057291 */ /* 0x000fe400080f0e3f */
[----:B------:R-:W-:Y:S02]  /*81a0*/  ULEA UR4, UP0, UR15, UR12, 0x2 ;  /* 0x0000000c0f047291 */ /* 0x000fe4000f80103f */
[----:B------:R-:W-:Y:S02]  /*81b0*/  UIADD3 UR14, UR14, 0x16000, URZ ;  /* 0x000160000e0e7890 */ /* 0x000fe4000fffe03f */
[----:B------:R-:W-:Y:S01]  /*81c0*/  ULEA.HI.X UR5, UR15, UR13, UR5, 0x2, UP0 ;  /* 0x0000000d0f057291 */ /* 0x000fe200080f1405 */
[----:B------:R-:W-:-:S08]  /*81d0*/  UMOV UR12, 0x400 ;  /* 0x00000400000c7882 */ /* 0x000fd00000000000 */
[----:B------:R1:W-:Y:S02]  /*81e0*/  UBLKRED.G.S.ADD.F32.RN [UR4], [UR14], UR12, desc[UR16] ;  /* 0x000010040e0073bb */ /* 0x0003e400080a140c */
[----:B-1----:R0:W-:Y:S02]  /*81f0*/  UTMACMDFLUSH ;  /* 0x00000000000079b7 */ /* 0x0021e40000000000 */
.L_x_799:
[----:B------:R-:W-:Y:S05]  /*8200*/  BSYNC B0 ;  /* 0x0000000000007941 */ /* 0x000fea0003800000 */
.L_x_798:
        /* <DEDUP_REMOVED lines=17> */
[----:B------:R1:W-:Y:S01]  /*8320*/  UBLKRED.G.S.ADD.F32.RN [UR4], [UR14], UR12, desc[UR16] ;  /* 0x000010040e0073bb */ /* 0x0003e200080a140c */
[----:B------:R0:W-:Y:S01]  /*8330*/  UTMACMDFLUSH ;  /* 0x00000000000079b7 */ /* 0x0001e20000000000 */
[----:B-1----:R-:W-:-:S04]  /*8340*/  DEPBAR.LE SB0, 0x2 ;  /* 0x000080800000791a */ /* 0x002fc80000000000 */
.L_x_801:
[----:B------:R-:W-:Y:S05]  /*8350*/  BSYNC B0 ;  /* 0x0000000000007941 */ /* 0x000fea0003800000 */
.L_x_800:
[----:B------:R-:W-:Y:S06]  /*8360*/  BAR.ARV 0xa, 0xa0 ;  /* 0x0282800000007b1d */ /* 0x000fec0000002000 */
[----:B------:R-:W-:Y:S04]  /*8370*/  BSSY B0, `(.L_x_802) ;  /* 0x0000003000007945 */ /* 0x000fe80003800000 */
[----:B------:R-:W-:Y:S05]  /*8380*/  @!P0 BRA `(.L_x_803) ;  /* 0x0000000000048947 */ /* 0x000fea0003800000 */
[----:B------:R-:W-:-:S04]  /*8390*/  DEPBAR.LE SB0, 0x1 ;  /* 0x000080400000791a */ /* 0x000fc80000000000 */
.L_x_803:
[----:B------:R-:W-:Y:S05]  /*83a0*/  BSYNC B0 ;  /* 0x0000000000007941 */ /* 0x000fea0003800000 */
.L_x_802:
[----:B------:R-:W-:Y:S06]  /*83b0*/  BAR.ARV 0xb, 0xa0 ;  /* 0x02c2800000007b1d */ /* 0x000fec0000002000 */
[----:B------:R-:W-:Y:S04]  /*83c0*/  BSSY B0, `(.L_x_804) ;  /* 0x0000003000007945 */ /* 0x000fe80003800000 */
[----:B------:R-:W-:Y:S05]  /*83d0*/  @!P0 BRA `(.L_x_805) ;  /* 0x0000000000048947 */ /* 0x000fea0003800000 */
[----:B------:R-:W-:-:S04]  /*83e0*/  DEPBAR.LE SB0, 0x0 ;  /* 0x000080000000791a */ /* 0x000fc80000000000 */
.L_x_805:
[----:B------:R-:W-:Y:S05]  /*83f0*/  BSYNC B0 ;  /* 0x0000000000007941 */ /* 0x000fea0003800000 */
.L_x_804:
        /* <DEDUP_REMOVED lines=19> */
.L_x_753:
        /* <DEDUP_REMOVED lines=10> */
.L_x_806:
        /* <DEDUP_REMOVED lines=10> */
.L_x_808:
[----:B------:R-:W3:Y:S02]  /*8670*/  LDC R0, c[0x0][0x8bc] ;  /* 0x00022f00ff007b82 */ /* 0x000ee40000000800 */
.L_x_807:
[----:B------:R-:W1:Y:S01]  /*8680*/  S2R R9, SR_CTAID.X ;  /* 0x0000000000097919 */ /* 0x000e620000002500 */
[----:B------:R-:W-:Y:S02]  /*8690*/  IMAD.MOV.U32 R5, RZ, RZ, RZ ;  /* 0x000000ffff057224 */ /* 0x000fe400078e00ff */
[----:B------:R-:W-:Y:S02]  /*86a0*/  IMAD.MOV.U32 R4, RZ, RZ, 0x1 ;  /* 0x00000001ff047424 */ /* 0x000fe400078e00ff */
[----:B-1----:R-:W-:-:S05]  /*86b0*/  IMAD R9, R9, 0x60, RZ ;  /* 0x0000006009097824 */ /* 0x002fca00078e02ff */
[----:B---3-5:R-:W-:Y:S01]  /*86c0*/  ISETP.GE.AND P0, PT, R9, R0, PT ;  /* 0x000000000900720c */ /* 0x028fe20003f06270 */
[----:B------:R-:W-:-:S03]  /*86d0*/  IMAD.MOV.U32 R0, RZ, RZ, 0x1 ;  /* 0x00000001ff007424 */ /* 0x000fc600078e00ff */
[----:B------:R-:W-:-:S04]  /*86e0*/  SEL R11, R11, 0xffffffff, !P0 ;  /* 0xffffffff0b0b7807 */ /* 0x000fc80004000000 */
[----:B------:R-:W-:-:S13]  /*86f0*/  ISETP.GE.AND P0, PT, R11, RZ, PT ;  /* 0x000000ff0b00720c */ /* 0x000fda0003f06270 */
[----:B------:R-:W-:Y:S05]  /*8700*/  @!P0 BRA `(.L_x_809) ;  /* 0x0000002000908947 */ /* 0x000fea0003800000 */
[----:B------:R-:W1:Y:S08]  /*8710*/  LDC.64 R4, c[0x0][0x778] ;  /* 0x0001de00ff047b82 */ /* 0x000e700000000a00 */
[----:B------:R-:W3:Y:S08]  /*8720*/  LDC.64 R6, c[0x0][0x780] ;  /* 0x0001e000ff067b82 */ /* 0x000ef00000000a00 */
[----:B------:R-:W2:Y:S01]  /*8730*/  LDC.64 R12, c[0x0][0x770] ;  /* 0x0001dc00ff0c7b82 */ /* 0x000ea20000000a00 */
[----:B-1----:R-:W-:-:S07]  /*8740*/  ISETP.NE.U32.AND P0, PT, R4, RZ, PT ;  /* 0x000000ff0400720c */ /* 0x002fce0003f05070 */
[----:B----4-:R-:W1:Y:S01]  /*8750*/  LDC.64 R2, c[0x0][0x770] ;  /* 0x0001dc00ff027b82 */ /* 0x010e620000000a00 */
[----:B------:R-:W-:Y:S02]  /*8760*/  ISETP.NE.AND.EX P0, PT, R5, RZ, PT, P0 ;  /* 0x000000ff0500720c */ /* 0x000fe40003f05300 */
[----:B---3--:R-:W-:-:S04]  /*8770*/  ISETP.NE.U32.AND P2, PT, R6, RZ, PT ;  /* 0x000000ff0600720c */ /* 0x008fc80003f45070 */
[----:B------:R-:W-:Y:S02]  /*8780*/  ISETP.NE.AND.EX P2, PT, R7, RZ, PT, P2 ;  /* 0x000000ff0700720c */ /* 0x000fe40003f45320 */
[----:B--2---:R-:W-:-:S05]  /*8790*/  ISETP.NE.U32.AND P1, PT, R12, RZ, PT ;  /* 0x000000ff0c00720c */ /* 0x004fca0003f25070 */
[----:B------:R-:W2:Y:S01]  /*87a0*/  @P0 LDC.64 R4, c[0x0][0x778] ;  /* 0x0001de00ff040b82 */ /* 0x000ea20000000a00 */
[----:B------:R-:W-:-:S07]  /*87b0*/  ISETP.NE.AND.EX P1, PT, R13, RZ, PT, P1 ;  /* 0x000000ff0d00720c */ /* 0x000fce0003f25310 */
[----:B------:R-:W3:Y:S01]  /*87c0*/  @P2 LDC.64 R6, c[0x0][0x780] ;  /* 0x0001e000ff062b82 */ /* 0x000ee20000000a00 */
[----:B-1----:R-:W-:-:S05]  /*87d0*/  IMAD.WIDE R2, R11, 0x4, R2 ;  /* 0x000000040b027825 */ /* 0x002fca00078e0202 */
[----:B------:R-:W4:Y:S01]  /*87e0*/  @P1 LDG.E R18, desc[UR38][R2.64] ;  /* 0x0000002602121981 */ /* 0x000f22000c1e1900 */
[----:B------:R-:W-:Y:S01]  /*87f0*/  IMAD.MOV.U32 R10, RZ, RZ, RZ ;  /* 0x000000ffff0a7224 */ /* 0x000fe200078e00ff */
[----:B------:R-:W-:Y:S02]  /*8800*/  ULDC UR4, c[0x0][0x280] ;  /* 0x0000a00000047ab9 */ /* 0x000fe40000000800 */
[----:B------:R-:W4:Y:S01]  /*8810*/  @P1 LDG.E R14, desc[UR38][R2.64] ;  /* 0x00000026020e1981 */ /* 0x000f22000c1e1900 */
[----:B--2---:R-:W-:-:S04]  /*8820*/  @P0 IMAD.WIDE R4, R11, 0x4, R4 ;  /* 0x000000040b040825 */ /* 0x004fc800078e0204 */
[----:B------:R-:W-:Y:S01]  /*8830*/  IMAD.U32 R8, RZ, RZ, UR4 ;  /* 0x00000004ff087e24 */ /* 0x000fe2000f8e00ff */
[----:B------:R3:W5:Y:S02]  /*8840*/  @P0 LDG.E R10, desc[UR38][R4.64] ;  /* 0x00000026040a0981 */ /* 0x000764000c1e1900 */
[----:B---3--:R-:W-:-:S05]  /*8850*/  @P2 IMAD.WIDE R4, R11, 0x4, R6 ;  /* 0x000000040b042825 */ /* 0x008fca00078e0206 */
[----:B------:R1:W5:Y:S01]  /*8860*/  @P2 LDG.E R8, desc[UR38][R4.64] ;  /* 0x0000002604082981 */ /* 0x000362000c1e1900 */
[----:B------:R-:W-:Y:S01]  /*8870*/  VOTEU.ANY UP0, P1 ;  /* 0x00000000003f7886 */ /* 0x000fe20000800100 */
[----:B----4-:R-:W-:Y:S01]  /*8880*/  @P1 IMAD R6, R11, 0x40, R18 ;  /* 0x000000400b061824 */ /* 0x010fe200078e0212 */
        /* <DEDUP_REMOVED lines=9> */
.L_x_810:
        /* <DEDUP_REMOVED lines=70> */
.L_x_848:
        /* <DEDUP_REMOVED lines=9> */
.L_x_813:
        /* <DEDUP_REMOVED lines=98> */
.L_x_824:
[----:B-1----:R-:W-:-:S05]  /*9430*/  IMAD.MOV.U32 R11, RZ, RZ, 0x1 ;  /* 0x00000001ff0b7424 */ /* 0x002fca00078e00ff */
[----:B------:R-:W-:-:S04]  /*9440*/  SHF.L.U32 R11, R11, 0x1f, RZ ;  /* 0x0000001f0b0b7819 */ /* 0x000fc800000006ff */
[----:B------:R-:W1:Y:S02]  /*9450*/  SYNCS.PHASECHK.TRANS64.TRYWAIT P1, [R12+URZ+0x36438], R11 ;  /* 0x0364380b0c0075a7 */ /* 0x000e64000802017f */
[----:B-1234-:R-:W-:Y:S05]  /*9460*/  @!P1 BRA `(.L_x_816) ;  /* 0x0000001800889947 */ /* 0x01efea0003800000 */
.L_x_849:
[----:B------:R-:W-:Y:S05]  /*9470*/  @P0 BRA `(.L_x_817) ;  /* 0x0000000000140947 */ /* 0x000fea0003800000 */
[----:B------:R-:W-:Y:S01]  /*9480*/  ISETP.NE.AND P1, PT, R8, RZ, PT ;  /* 0x000000ff0800720c */ /* 0x000fe20003f25270 */
[----:B------:R-:W-:-:S04]  /*9490*/  IMAD.MOV.U32 R3, RZ, RZ, 0x6100 ;  /* 0x00006100ff037424 */ /* 0x000fc800078e00ff */
[----:B------:R2:W-:Y:S08]  /*94a0*/  SYNCS.ARRIVE.TRANS64 RZ, [R12+URZ+0x36430], R3 ;  /* 0x036430030cff79a7 */ /* 0x0005f0000800003f */
[----:B------:R-:W-:Y:S05]  /*94b0*/  @!P1 BRA `(.L_x_817) ;  /* 0x0000000000049947 */ /* 0x000fea0003800000 */
[----:B------:R-:W-:Y:S01]  /*94c0*/  BPT.TRAP 0x1 ;  /* 0x000000040000795c */ /* 0x000fe20000300000 */
.L_x_817:
        /* <DEDUP_REMOVED lines=49> */
.L_x_850:
[----:B------:R-:W-:Y:S05]  /*97e0*/  @P0 BRA `(.L_x_819) ;  /* 0x0000000000140947 */ /* 0x000fea0003800000 */
[----:B------:R-:W-:Y:S01]  /*97f0*/  ISETP.NE.AND P1, PT, R8, RZ, PT ;  /* 0x000000ff0800720c */ /* 0x000fe20003f25270 */
[----:B--2---:R-:W-:-:S04]  /*9800*/  IMAD.MOV.U32 R27, RZ, RZ, 0x6100 ;  /* 0x00006100ff1b7424 */ /* 0x004fc800078e00ff */
[----:B------:R3:W-:Y:S08]  /*9810*/  SYNCS.ARRIVE.TRANS64 RZ, [R12+URZ+0x36418], R27 ;  /* 0x0364181b0cff79a7 */ /* 0x0007f0000800003f */
[----:B------:R-:W-:Y:S05]  /*9820*/  @!P1 BRA `(.L_x_819) ;  /* 0x0000000000049947 */ /* 0x000fea0003800000 */
[----:B------:R-:W-:Y:S01]  /*9830*/  BPT.TRAP 0x1 ;  /* 0x000000040000795c */ /* 0x000fe20000300000 */
.L_x_819:
        /* <DEDUP_REMOVED lines=37> */
.L_x_851:
[----:B--2---:R-:W-:Y:S01]  /*9a90*/  SHF.R.S32.HI R28, RZ, 0x1f, R26 ;  /* 0x0000001fff1c7819 */ /* 0x004fe2000001141a */
[----:B------:R-:W-:Y:S06]  /*9aa0*/  @P0 BRA `(.L_x_821) ;  /* 0x0000000000140947 */ /* 0x000fec0003800000 */
[----:B------:R-:W-:Y:S01]  /*9ab0*/  ISETP.NE.AND P1, PT, R8, RZ, PT ;  /* 0x000000ff0800720c */ /* 0x000fe20003f25270 */
[----:B------:R-:W-:-:S04]  /*9ac0*/  IMAD.MOV.U32 R29, RZ, RZ, 0x6100 ;  /* 0x00006100ff1d7424 */ /* 0x000fc800078e00ff */
[----:B------:R2:W-:Y:S08]  /*9ad0*/  SYNCS.ARRIVE.TRANS64 RZ, [R12+URZ+0x36430], R29 ;  /* 0x0364301d0cff79a7 */ /* 0x0005f0000800003f */
[----:B------:R-:W-:Y:S05]  /*9ae0*/  @!P1 BRA `(.L_x_821) ;  /* 0x0000000000049947 */ /* 0x000fea0003800000 */
[----:B------:R-:W-:Y:S01]  /*9af0*/  BPT.TRAP 0x1 ;  /* 0x000000040000795c */ /* 0x000fe20000300000 */
.L_x_821:
        /* <DEDUP_REMOVED lines=37> */
.L_x_853:
[----:B------:R-:W-:Y:S05]  /*9d50*/  @P0 BRA `(.L_x_823) ;  /* 0x0000000000140947 */ /* 0x000fea0003800000 */
[----:B------:R-:W-:Y:S01]  /*9d60*/  ISETP.NE.AND P1, PT, R8, RZ, PT ;  /* 0x000000ff0800720c */ /* 0x000fe20003f25270 */
[----:B---3--:R-:W-:-:S04]  /*9d70*/  IMAD.MOV.U32 R5, RZ, RZ, 0x6100 ;  /* 0x00006100ff057424 */ /* 0x008fc800078e00ff */
[----:B------:R4:W-:Y:S08]  /*9d80*/  SYNCS.ARRIVE.TRANS64 RZ, [R12+URZ+0x36410], R5 ;  /* 0x036410050cff79a7 */ /* 0x0009f0000800003f */
[----:B------:R-:W-:Y:S05]  /*9d90*/  @!P1 BRA `(.L_x_823) ;  /* 0x0000000000049947 */ /* 0x000fea0003800000 */
[----:B------:R-:W-:Y:S01]  /*9da0*/  BPT.TRAP 0x1 ;  /* 0x000000040000795c */ /* 0x000fe20000300000 */
.L_x_823:
        /* <DEDUP_REMOVED lines=37> */
.L_x_815:
[----:B------:R-:W-:Y:S01]  /*a000*/  ISETP.NE.AND P1, PT, R17, RZ, PT ;  /* 0x000000ff1100720c */ /* 0x000fe20003f25270 */
[----:B------:R-:W-:-:S12]  /*a010*/  IMAD.MOV.U32 R4, RZ, RZ, 0x1 ;  /* 0x00000001ff047424 */ /* 0x000fd800078e00ff */
[----:B------:R-:W-:Y:S05]  /*a020*/  @!P1 BRA `(.L_x_814) ;  /* 0x00000004006c9947 */ /* 0x000fea0003800000 */
[----:B------:R-:W3:Y:S02]  /*a030*/  SYNCS.PHASECHK.TRANS64.TRYWAIT P1, [R12+URZ+0x36438], R11 ;  /* 0x0364380b0c0075a7 */ /* 0x000ee4000802017f */
[----:B---3--:R-:W-:Y:S05]  /*a040*/  @!P1 BRA `(.L_x_825) ;  /* 0x0000000c00e49947 */ /* 0x008fea0003800000 */
.L_x_854:
[----:B------:R-:W-:Y:S05]  /*a050*/  @P0 BRA `(.L_x_826) ;  /* 0x0000000000140947 */ /* 0x000fea0003800000 */
[----:B------:R-:W-:Y:S01]  /*a060*/  ISETP.NE.AND P1, PT, R8, RZ, PT ;  /* 0x000000ff0800720c */ /* 0x000fe20003f25270 */
[----:B------:R-:W-:-:S04]  /*a070*/  IMAD.MOV.U32 R5, RZ, RZ, 0x6100 ;  /* 0x00006100ff057424 */ /* 0x000fc800078e00ff */
[----:B------:R4:W-:Y:S08]  /*a080*/  SYNCS.ARRIVE.TRANS64 RZ, [R12+URZ+0x36430], R5 ;  /* 0x036430050cff79a7 */ /* 0x0009f0000800003f */
[----:B------:R-:W-:Y:S05]  /*a090*/  @!P1 BRA `(.L_x_826) ;  /* 0x0000000000049947 */ /* 0x000fea0003800000 */
[----:B------:R-:W-:Y:S01]  /*a0a0*/  BPT.TRAP 0x1 ;  /* 0x000000040000795c */ /* 0x000fe20000300000 */
.L_x_826:
        /* <DEDUP_REMOVED lines=42> */
.L_x_855:
[----:B------:R-:W-:Y:S01]  /*a350*/  IMAD.MOV.U32 R4, RZ, RZ, RZ ;  /* 0x000000ffff047224 */ /* 0x000fe200078e00ff */
[----:B------:R-:W-:Y:S06]  /*a360*/  @P0 BRA `(.L_x_828) ;  /* 0x0000000000140947 */ /* 0x000fec0003800000 */
[----:B------:R-:W-:Y:S01]  /*a370*/  ISETP.NE.AND P1, PT, R8, RZ, PT ;  /* 0x000000ff0800720c */ /* 0x000fe20003f25270 */
[----:B----4-:R-:W-:-:S04]  /*a380*/  IMAD.MOV.U32 R5, RZ, RZ, 0x6100 ;  /* 0x00006100ff057424 */ /* 0x010fc800078e00ff */
[----:B------:R4:W-:Y:S08]  /*a390*/  SYNCS.ARRIVE.TRANS64 RZ, [R12+URZ+0x36418], R5 ;  /* 0x036418050cff79a7 */ /* 0x0009f0000800003f */
[----:B------:R-:W-:Y:S05]  /*a3a0*/  @!P1 BRA `(.L_x_828) ;  /* 0x0000000000049947 */ /* 0x000fea0003800000 */
[----:B------:R-:W-:Y:S01]  /*a3b0*/  BPT.TRAP 0x1 ;  /* 0x000000040000795c */ /* 0x000fe20000300000 */
.L_x_828:
        /* <DEDUP_REMOVED lines=34> */
.L_x_814:
[----:B------:R-:W-:-:S04]  /*a5e0*/  SHF.L.U32 R3, R4, 0x1f, RZ ;  /* 0x0000001f04037819 */ /* 0x000fc800000006ff */
[----:B------:R-:W4:Y:S02]  /*a5f0*/  SYNCS.PHASECHK.TRANS64.TRYWAIT P1, [R12+URZ+0x36438], R3 ;  /* 0x036438030c0075a7 */ /* 0x000f24000802017f */
[----:B----4-:R-:W-:Y:S05]  /*a600*/  @!P1 BRA `(.L_x_829) ;  /* 0x00000008009c9947 */ /* 0x010fea0003800000 */
.L_x_856:
[----:B------:R-:W-:Y:S05]  /*a610*/  @P0 BRA `(.L_x_830) ;  /* 0x0000000000180947 */ /* 0x000fea0003800000 */
[----:B------:R-:W5:Y:S01]  /*a620*/  S2R R2, SR_TID.X ;  /* 0x0000000000027919 */ /* 0x000f620000002100 */
[----:B----4-:R-:W-:-:S04]  /*a630*/  IMAD.MOV.U32 R3, RZ, RZ, 0x6100 ;  /* 0x00006100ff037424 */ /* 0x010fc800078e00ff */
[----:B------:R4:W-:Y:S01]  /*a640*/  SYNCS.ARRIVE.TRANS64 RZ, [R12+URZ+0x36430], R3 ;  /* 0x036430030cff79a7 */ /* 0x0009e2000800003f */
[----:B-----5:R-:W-:-:S13]  /*a650*/  LOP3.LUT P0, RZ, R2, 0x1f, RZ, 0xc0, !PT ;  /* 0x0000001f02ff7812 */ /* 0x020fda000780c0ff */
[----:B----4-:R-:W-:Y:S05]  /*a660*/  @!P0 BRA `(.L_x_830) ;  /* 0x0000000000048947 */ /* 0x010fea0003800000 */
[----:B------:R-:W-:Y:S01]  /*a670*/  BPT.TRAP 0x1 ;  /* 0x000000040000795c */ /* 0x000fe20000300000 */
.L_x_830:
        /* <DEDUP_REMOVED lines=44> */
.L_x_811:
[----:B------:R-:W-:Y:S05]  /*a940*/  BSYNC B0 ;  /* 0x0000000000007941 */ /* 0x000fea0003800000 */
.L_x_809:
[----:B------:R-:W-:-:S03]  /*a950*/  UMOV UR6, 0xffffffff ;  /* 0xffffffff00067882 */ /* 0x000fc60000000000 */
[----:B------:R-:W-:Y:S05]  /*a960*/  BRA.DIV UR6, `(.L_x_831) ;  /* 0x0000000606d87947 */ /* 0x000fea000b800000 */
[----:B------:R-:W-:-:S13]  /*a970*/  ELECT P6, URZ, PT ;  /* 0x00000000003f782f */ /* 0x000fda00038c0000 */
.L_x_859:
[----:B------:R-:W-:Y:S05]  /*a980*/  @!P6 BRA `(.L_x_682) ;  /* 0x000000000070e947 */ /* 0x000fea0003800000 */
[----:B------:R-:W-:-:S04]  /*a990*/  LOP3.LUT R16, R16, 0x2, RZ, 0xfc, !PT ;  /* 0x0000000210107812 */ /* 0x000fc800078efcff */
[----:B------:R-:W-:-:S13]  /*a9a0*/  ISETP.NE.AND P2, PT, R16, 0x3, PT ;  /* 0x000000031000780c */ /* 0x000fda0003f45270 */
[----:B------:R-:W-:Y:S05]  /*a9b0*/  @!P2 BRA `(.L_x_832) ;  /* 0x000000000004a947 */ /* 0x000fea0003800000 */
[----:B--2---:R-:W-:Y:S01]  /*a9c0*/  BPT.TRAP 0x1 ;  /* 0x000000040000795c */ /* 0x004fe20000300000 */
.L_x_832:
[----:B----4-:R-:W4:Y:S01]  /*a9d0*/  S2R R3, SR_CgaCtaId ;  /* 0x0000000000037919 */ /* 0x010f220000008800 */
        /* <DEDUP_REMOVED lines=14> */
.L_x_860:
[----:B------:R-:W5:Y:S02]  /*aac0*/  SYNCS.PHASECHK.TRANS64.TRYWAIT P0, [R5+URZ], R0 ;  /* 0x00000000050075a7 */ /* 0x000f64000800017f */
[----:B-----5:R-:W-:Y:S05]  /*aad0*/  @!P0 BRA `(.L_x_834) ;  /* 0x0000000400b08947 */ /* 0x020fea0003800000 */
.L_x_861:
[----:B------:R-:W-:Y:S05]  /*aae0*/  @!P2 BRA `(.L_x_835) ;  /* 0x000000000004a947 */ /* 0x000fea0003800000 */
[----:B--2---:R-:W-:Y:S01]  /*aaf0*/  BPT.TRAP 0x1 ;  /* 0x000000040000795c */ /* 0x004fe20000300000 */
.L_x_835:
[----:B------:R-:W-:-:S07]  /*ab00*/  SHF.L.U32 R4, R4, 0x1f, RZ ;  /* 0x0000001f04047819 */ /* 0x000fce00000006ff */
.L_x_836:
[----:B------:R1:W1:Y:S02]  /*ab10*/  SYNCS.PHASECHK.TRANS64.TRYWAIT P0, [R9+URZ+0x36438], R4 ;  /* 0x03643804090075a7 */ /* 0x000264000800017f */
[----:B-1----:R-:W-:Y:S05]  /*ab20*/  @!P0 NANOSLEEP.SYNCS 0x989680 ;  /* 0x009896800000895d */ /* 0x002fea0003900000 */
[----:B------:R-:W1:Y:S02]  /*ab30*/  @!P0 SYNCS.PHASECHK.TRANS64 P0, [R9+URZ+0x36438], R4 ;  /* 0x03643804090085a7 */ /* 0x000e64000800007f */
[----:B-1----:R-:W-:Y:S05]  /*ab40*/  @!P0 BRA `(.L_x_836) ;  /* 0xfffffffc00f08947 */ /* 0x002fea000383ffff */
.L_x_682:
[----:B--2---:R-:W-:Y:S05]  /*ab50*/  BSYNC B6 ;  /* 0x0000000000067941 */ /* 0x004fea0003800000 */
.L_x_676:
[----:B------:R-:W-:Y:S05]  /*ab60*/  EXIT ;  /* 0x000000000000794d */ /* 0x000fea0003800000 */
.L_x_692:
[----:B------:R-:W-:Y:S02]  /*ab70*/  IMAD.MOV.U32 R12, RZ, RZ, RZ ;  /* 0x000000ffff0c7224 */ /* 0x000fe400078e00ff */
[----:B------:R-:W-:Y:S02]  /*ab80*/  IMAD.MOV.U32 R11, RZ, RZ, 0x1f ;  /* 0x0000001fff0b7424 */ /* 0x000fe400078e00ff */
[----:B------:R-:W-:-:S07]  /*ab90*/  IMAD.MOV.U32 R15, RZ, RZ, -0x1 ;  /* 0xffffffffff0f7424 */ /* 0x000fce00078e00ff */
[----:B------:R-:W-:Y:S05]  /*aba0*/  WARPSYNC.COLLECTIVE R15, `(.L_x_837) ;  /* 0x000000000f087348 */ /* 0x000fea0003c00000 */
[----:B------:R1:W2:Y:S02]  /*abb0*/  SHFL.IDX P6, R14, R13, R12, R11 ;  /* 0x0000000c0d0e7389 */ /* 0x0002a400000c000b */
[----:B-12---:R-:W-:Y:S01]  /*abc0*/  ENDCOLLECTIVE ;  /* 0x000000000000791b */ /* 0x006fe20003800000 */
.L_x_837:
[----:B------:R-:W-:Y:S05]  /*abd0*/  BRA `(.L_x_838) ;  /* 0xffffff6400a07947 */ /* 0x000fea000383ffff */
.L_x_694:
[----:B--2---:R-:W-:-:S04]  /*abe0*/  IMAD.U32 R7, RZ, RZ, UR36 ;  /* 0x00000024ff077e24 */ /* 0x004fc8000f8e00ff */
[----:B------:R2:W3:Y:S03]  /*abf0*/  SYNCS.PHASECHK.TRANS64.TRYWAIT P0, [R7+URZ+0x36400], R11 ;  /* 0x0364000b070075a7 */ /* 0x0004e6000800017f */
[----:B---3--:R-:W-:Y:S05]  /*ac00*/  @!P0 NANOSLEEP.SYNCS 0x989680 ;  /* 0x009896800000895d */ /* 0x008fea0003900000 */
[----:B------:R-:W3:Y:S02]  /*ac10*/  @!P0 SYNCS.PHASECHK.TRANS64 P0, [R7+URZ+0x36400], R11 ;  /* 0x0364000b070085a7 */ /* 0x000ee4000800007f */
[----:B---3--:R-:W-:Y:S05]  /*ac20*/  @!P0 BRA `(.L_x_694) ;  /* 0xfffffffc00ec8947 */ /* 0x008fea000383ffff */
[----:B------:R-:W-:Y:S05]  /*ac30*/  BRA `(.L_x_693) ;  /* 0xffffff6400f07947 */ /* 0x000fea000383ffff */
.L_x_698:
[----:B--2---:R2:W3:Y:S02]  /*ac40*/  SYNCS.PHASECHK.TRANS64.TRYWAIT P1, [R4+URZ+0x36410], R11 ;  /* 0x0364100b040075a7 */ /* 0x0044e4000802017f */
[----:B---3--:R-:W-:Y:S05]  /*ac50*/  @!P1 NANOSLEEP.SYNCS 0x989680 ;  /* 0x009896800000995d */ /* 0x008fea0003900000 */
[----:B------:R-:W3:Y:S02]  /*ac60*/  @!P1 SYNCS.PHASECHK.TRANS64 P1, [R4+URZ+0x36410], R11 ;  /* 0x0364100b040095a7 */ /* 0x000ee4000802007f */
[----:B---3--:R-:W-:Y:S05]  /*ac70*/  @!P1 BRA `(.L_x_698) ;  /* 0xfffffffc00f09947 */ /* 0x008fea000383ffff */
[----:B------:R-:W-:Y:S05]  /*ac80*/  BRA `(.L_x_697) ;  /* 0xffffff6c00987947 */ /* 0x000fea000383ffff */
.L_x_702:
[----:B--2---:R-:W-:-:S04]  /*ac90*/  IMAD.U32 R120, RZ, RZ, UR36 ;  /* 0x00000024ff787e24 */ /* 0x004fc8000f8e00ff */
[----:B------:R2:W3:Y:S03]  /*aca0*/  SYNCS.PHASECHK.TRANS64.TRYWAIT P1, [R120+URZ+0x36430], R15 ;  /* 0x0364300f780075a7 */ /* 0x0004e6000802017f */
[----:B---3--:R-:W-:Y:S05]  /*acb0*/  @!P1 NANOSLEEP.SYNCS 0x989680 ;  /* 0x009896800000995d */ /* 0x008fea0003900000 */
[----:B------:R-:W3:Y:S02]  /*acc0*/  @!P1 SYNCS.PHASECHK.TRANS64 P1, [R120+URZ+0x36430], R15 ;  /* 0x0364300f780095a7 */ /* 0x000ee4000802007f */
[----:B---3--:R-:W-:Y:S05]  /*acd0*/  @!P1 BRA `(.L_x_702) ;  /* 0xfffffffc00ec9947 */ /* 0x008fea000383ffff */
[----:B------:R-:W-:Y:S05]  /*ace0*/  BRA `(.L_x_701) ;  /* 0xffffff7400b47947 */ /* 0x000fea000383ffff */
.L_x_762:
[----:B------:R-:W-:Y:S01]  /*acf0*/  BSSY B0, `(.L_x_839) ;  /* 0x0000005000007945 */ /* 0x000fe20003800000 */
[----:B------:R-:W-:-:S07]  /*ad00*/  IMAD.MOV.U32 R15, RZ, RZ, -0x1 ;  /* 0xffffffffff0f7424 */ /* 0x000fce00078e00ff */
[----:B------:R-:W-:Y:S05]  /*ad10*/  WARPSYNC.COLLECTIVE R15, `(.L_x_840) ;  /* 0x000000000f087348 */ /* 0x000fea0003c00000 */
[----:B------:R-:W-:Y:S01]  /*ad20*/  NOP ;  /* 0x0000000000007918 */ /* 0x000fe20000000000 */
[----:B------:R-:W-:Y:S01]  /*ad30*/  ENDCOLLECTIVE ;  /* 0x000000000000791b */ /* 0x000fe20003800000 */
.L_x_840:
[----:B------:R-:W-:Y:S05]  /*ad40*/  BSYNC B0 ;  /* 0x0000000000007941 */ /* 0x000fea0003800000 */
.L_x_839:
[----:B------:R-:W-:Y:S05]  /*ad50*/  BRA `(.L_x_841) ;  /* 0xffffffc4005c7947 */ /* 0x000fea000383ffff */
.L_x_778:
[----:B------:R-:W-:Y:S01]  /*ad60*/  BSSY B0, `(.L_x_842) ;  /* 0x0000005000007945 */ /* 0x000fe20003800000 */
[----:B------:R-:W-:-:S07]  /*ad70*/  IMAD.MOV.U32 R15, RZ, RZ, -0x1 ;  /* 0xffffffffff0f7424 */ /* 0x000fce00078e00ff */
[----:B------:R-:W-:Y:S05]  /*ad80*/  WARPSYNC.COLLECTIVE R15, `(.L_x_843) ;  /* 0x000000000f087348 */ /* 0x000fea0003c00000 */
[----:B------:R-:W-:Y:S01]  /*ad90*/  NOP ;  /* 0x0000000000007918 */ /* 0x000fe20000000000 */
[----:B------:R-:W-:Y:S01]  /*ada0*/  ENDCOLLECTIVE ;  /* 0x000000000000791b */ /* 0x000fe20003800000 */
.L_x_843:
[----:B------:R-:W-:Y:S05]  /*adb0*/  BSYNC B0 ;  /* 0x0000000000007941 */ /* 0x000fea0003800000 */
.L_x_842:
[----:B------:R-:W-:Y:S05]  /*adc0*/  BRA `(.L_x_844) ;  /* 0xffffffc800cc7947 */ /* 0x000fea000383ffff */
.L_x_795:
[----:B------:R-:W-:Y:S01]  /*add0*/  BSSY B0, `(.L_x_845) ;  /* 0x0000005000007945 */ /* 0x000fe20003800000 */
[----:B------:R-:W-:-:S07]  /*ade0*/  IMAD.MOV.U32 R15, RZ, RZ, -0x1 ;  /* 0xffffffffff0f7424 */ /* 0x000fce00078e00ff */
[----:B------:R-:W-:Y:S05]  /*adf0*/  WARPSYNC.COLLECTIVE R15, `(.L_x_846) ;  /* 0x000000000f087348 */ /* 0x000fea0003c00000 */
[----:B------:R-:W-:Y:S01]  /*ae00*/  NOP ;  /* 0x0000000000007918 */ /* 0x000fe20000000000 */
[----:B------:R-:W-:Y:S01]  /*ae10*/  ENDCOLLECTIVE ;  /* 0x000000000000791b */ /* 0x000fe20003800000 */
.L_x_846:
[----:B------:R-:W-:Y:S05]  /*ae20*/  BSYNC B0 ;  /* 0x0000000000007941 */ /* 0x000fea0003800000 */
.L_x_845:
[----:B------:R-:W-:Y:S05]  /*ae30*/  BRA `(.L_x_847) ;  /* 0xffffffd000487947 */ /* 0x000fea000383ffff */
.L_x_812:
[----:B-1----:R1:W2:Y:S02]  /*ae40*/  SYNCS.PHASECHK.TRANS64.TRYWAIT P1, [R12+URZ+0x36420], R11 ;  /* 0x0364200b0c0075a7 */ /* 0x0022a4000802017f */
[----:B--2---:R-:W-:Y:S05]  /*ae50*/  @!P1 NANOSLEEP.SYNCS 0x989680 ;  /* 0x009896800000995d */ /* 0x004fea0003900000 */
[----:B------:R-:W2:Y:S02]  /*ae60*/  @!P1 SYNCS.PHASECHK.TRANS64 P1, [R12+URZ+0x36420], R11 ;  /* 0x0364200b0c0095a7 */ /* 0x000ea4000802007f */
[----:B--2---:R-:W-:Y:S05]  /*ae70*/  @!P1 BRA `(.L_x_812) ;  /* 0xfffffffc00f09947 */ /* 0x004fea000383ffff */
[----:B------:R-:W-:Y:S05]  /*ae80*/  BRA `(.L_x_848) ;  /* 0xffffffdc00bc7947 */ /* 0x000fea000383ffff */
.L_x_816:
[----:B-1----:R1:W2:Y:S02]  /*ae90*/  SYNCS.PHASECHK.TRANS64.TRYWAIT P1, [R12+URZ+0x36438], R11 ;  /* 0x0364380b0c0075a7 */ /* 0x0022a4000802017f */
[----:B--2---:R-:W-:Y:S05]  /*aea0*/  @!P1 NANOSLEEP.SYNCS 0x989680 ;  /* 0x009896800000995d */ /* 0x004fea0003900000 */
[----:B------:R-:W2:Y:S02]  /*aeb0*/  @!P1 SYNCS.PHASECHK.TRANS64 P1, [R12+URZ+0x36438], R11 ;  /* 0x0364380b0c0095a7 */ /* 0x000ea4000802007f */
[----:B--2---:R-:W-:Y:S05]  /*aec0*/  @!P1 BRA `(.L_x_816) ;  /* 0xfffffffc00f09947 */ /* 0x004fea000383ffff */
[----:B------:R-:W-:Y:S05]  /*aed0*/  BRA `(.L_x_849) ;  /* 0xffffffe400647947 */ /* 0x000fea000383ffff */
.L_x_818:
[----:B--2---:R2:W3:Y:S02]  /*aee0*/  SYNCS.PHASECHK.TRANS64.TRYWAIT P1, [R12+URZ+0x36428], R27 ;  /* 0x0364281b0c0075a7 */ /* 0x0044e4000802017f */
[----:B---3--:R-:W-:Y:S05]  /*aef0*/  @!P1 NANOSLEEP.SYNCS 0x989680 ;  /* 0x009896800000995d */ /* 0x008fea0003900000 */
[----:B------:R-:W3:Y:S02]  /*af00*/  @!P1 SYNCS.PHASECHK.TRANS64 P1, [R12+URZ+0x36428], R27 ;  /* 0x0364281b0c0095a7 */ /* 0x000ee4000802007f */
[----:B---3--:R-:W-:Y:S05]  /*af10*/  @!P1 BRA `(.L_x_818) ;  /* 0xfffffffc00f09947 */ /* 0x008fea000383ffff */
[----:B------:R-:W-:Y:S05]  /*af20*/  BRA `(.L_x_850) ;  /* 0xffffffe8002c7947 */ /* 0x000fea000383ffff */
.L_x_820:
[----:B--2---:R2:W3:Y:S02]  /*af30*/  SYNCS.PHASECHK.TRANS64.TRYWAIT P1, [R12+URZ+0x36438], R28 ;  /* 0x0364381c0c0075a7 */ /* 0x0044e4000802017f */
[----:B---3--:R-:W-:Y:S05]  /*af40*/  @!P1 NANOSLEEP.SYNCS 0x989680 ;  /* 0x009896800000995d */ /* 0x008fea0003900000 */
[----:B------:R-:W3:Y:S02]  /*af50*/  @!P1 SYNCS.PHASECHK.TRANS64 P1, [R12+URZ+0x36438], R28 ;  /* 0x0364381c0c0095a7 */ /* 0x000ee4000802007f */
[----:B---3--:R-:W-:Y:S05]  /*af60*/  @!P1 BRA `(.L_x_820) ;  /* 0xfffffffc00f09947 */ /* 0x008fea000383ffff */
[----:B------:R-:W-:Y:S05]  /*af70*/  BRA `(.L_x_851) ;  /* 0xffffffe800c47947 */ /* 0x000fea000383ffff */
.L_x_822:
[----:B------:R-:W-:-:S07]  /*af80*/  SHF.L.U32 R5, R0, 0x1f, RZ ;  /* 0x0000001f00057819 */ /* 0x000fce00000006ff */
.L_x_852:
[----:B---3--:R3:W4:Y:S02]  /*af90*/  SYNCS.PHASECHK.TRANS64.TRYWAIT P1, [R12+URZ+0x36420], R5 ;  /* 0x036420050c0075a7 */ /* 0x008724000802017f */
[----:B----4-:R-:W-:Y:S05]  /*afa0*/  @!P1 NANOSLEEP.SYNCS 0x989680 ;  /* 0x009896800000995d */ /* 0x010fea0003900000 */
[----:B------:R-:W4:Y:S02]  /*afb0*/  @!P1 SYNCS.PHASECHK.TRANS64 P1, [R12+URZ+0x36420], R5 ;  /* 0x036420050c0095a7 */ /* 0x000f24000802007f */
[----:B----4-:R-:W-:Y:S05]  /*afc0*/  @!P1 BRA `(.L_x_852) ;  /* 0xfffffffc00f09947 */ /* 0x010fea000383ffff */
[----:B------:R-:W-:Y:S05]  /*afd0*/  BRA `(.L_x_853) ;  /* 0xffffffec005c7947 */ /* 0x000fea000383ffff */
.L_x_825:
[----:B---3--:R3:W4:Y:S02]  /*afe0*/  SYNCS.PHASECHK.TRANS64.TRYWAIT P1, [R12+URZ+0x36438], R11 ;  /* 0x0364380b0c0075a7 */ /* 0x008724000802017f */
[----:B----4-:R-:W-:Y:S05]  /*aff0*/  @!P1 NANOSLEEP.SYNCS 0x989680 ;  /* 0x009896800000995d */ /* 0x010fea0003900000 */
[----:B------:R-:W4:Y:S02]  /*b000*/  @!P1 SYNCS.PHASECHK.TRANS64 P1, [R12+URZ+0x36438], R11 ;  /* 0x0364380b0c0095a7 */ /* 0x000f24000802007f */
[----:B----4-:R-:W-:Y:S05]  /*b010*/  @!P1 BRA `(.L_x_825) ;  /* 0xfffffffc00f09947 */ /* 0x010fea000383ffff */
[----:B------:R-:W-:Y:S05]  /*b020*/  BRA `(.L_x_854) ;  /* 0xfffffff000087947 */ /* 0x000fea000383ffff */
.L_x_827:
[----:B----4-:R4:W1:Y:S02]  /*b030*/  SYNCS.PHASECHK.TRANS64.TRYWAIT P1, [R12+URZ+0x36428], R5 ;  /* 0x036428050c0075a7 */ /* 0x010864000802017f */
[----:B-1----:R-:W-:Y:S05]  /*b040*/  @!P1 NANOSLEEP.SYNCS 0x989680 ;  /* 0x009896800000995d */ /* 0x002fea0003900000 */
[----:B------:R-:W1:Y:S02]  /*b050*/  @!P1 SYNCS.PHASECHK.TRANS64 P1, [R12+URZ+0x36428], R5 ;  /* 0x036428050c0095a7 */ /* 0x000e64000802007f */
[----:B-1----:R-:W-:Y:S05]  /*b060*/  @!P1 BRA `(.L_x_827) ;  /* 0xfffffffc00f09947 */ /* 0x002fea000383ffff */
[----:B------:R-:W-:Y:S05]  /*b070*/  BRA `(.L_x_855) ;  /* 0xfffffff000b47947 */ /* 0x000fea000383ffff */
.L_x_829:
[----:B----4-:R4:W1:Y:S02]  /*b080*/  SYNCS.PHASECHK.TRANS64.TRYWAIT P1, [R12+URZ+0x36438], R3 ;  /* 0x036438030c0075a7 */ /* 0x010864000802017f */
[----:B-1----:R-:W-:Y:S05]  /*b090*/  @!P1 NANOSLEEP.SYNCS 0x989680 ;  /* 0x009896800000995d */ /* 0x002fea0003900000 */
[----:B------:R-:W1:Y:S02]  /*b0a0*/  @!P1 SYNCS.PHASECHK.TRANS64 P1, [R12+URZ+0x36438], R3 ;  /* 0x036438030c0095a7 */ /* 0x000e64000802007f */
[----:B-1----:R-:W-:Y:S05]  /*b0b0*/  @!P1 BRA `(.L_x_829) ;  /* 0xfffffffc00f09947 */ /* 0x002fea000383ffff */
[----:B------:R-:W-:Y:S05]  /*b0c0*/  BRA `(.L_x_856) ;  /* 0xfffffff400507947 */ /* 0x000fea000383ffff */
.L_x_831:
[----:B------:R-:W-:Y:S01]  /*b0d0*/  BSSY B0, `(.L_x_857) ;  /* 0x0000006000007945 */ /* 0x000fe20003800000 */
[----:B------:R-:W-:-:S07]  /*b0e0*/  IMAD.MOV.U32 R15, RZ, RZ, -0x1 ;  /* 0xffffffffff0f7424 */ /* 0x000fce00078e00ff */
[----:B-1234-:R-:W-:Y:S05]  /*b0f0*/  WARPSYNC.COLLECTIVE R15, `(.L_x_858) ;  /* 0x000000000f0c7348 */ /* 0x01efea0003c00000 */
[----:B------:R-:W-:Y:S02]  /*b100*/  ELECT P6, UR62, PT ;  /* 0x00000000003e782f */ /* 0x000fe400038c0000 */
[----:B------:R-:W-:Y:S01]  /*b110*/  MOV R14, UR62 ;  /* 0x0000003e000e7c02 */ /* 0x000fe20008000f00 */
[----:B-1234-:R-:W-:Y:S10]  /*b120*/  ENDCOLLECTIVE ;  /* 0x000000000000791b */ /* 0x01eff40003800000 */
.L_x_858:
[----:B------:R-:W-:Y:S05]  /*b130*/  BSYNC B0 ;  /* 0x0000000000007941 */ /* 0x000fea0003800000 */
.L_x_857:
[----:B------:R-:W-:Y:S05]  /*b140*/  BRA `(.L_x_859) ;  /* 0xfffffff8000c7947 */ /* 0x000fea000383ffff */
.L_x_833:
[----:B----4-:R4:W1:Y:S02]  /*b150*/  SYNCS.PHASECHK.TRANS64.TRYWAIT P0, [R7+URZ], R6 ;  /* 0x00000006070075a7 */ /* 0x010864000800017f */
[----:B-1----:R-:W-:Y:S05]  /*b160*/  @!P0 NANOSLEEP.SYNCS 0x989680 ;  /* 0x009896800000895d */ /* 0x002fea0003900000 */
[----:B------:R-:W1:Y:S02]  /*b170*/  @!P0 SYNCS.PHASECHK.TRANS64 P0, [R7+URZ], R6 ;  /* 0x00000006070085a7 */ /* 0x000e64000800007f */
[----:B-1----:R-:W-:Y:S05]  /*b180*/  @!P0 BRA `(.L_x_833) ;  /* 0xfffffffc00f08947 */ /* 0x002fea000383ffff */
[----:B------:R-:W-:Y:S05]  /*b190*/  BRA `(.L_x_860) ;  /* 0xfffffff800487947 */ /* 0x000fea000383ffff */
.L_x_834:
[----:B------:R1:W1:Y:S02]  /*b1a0*/  SYNCS.PHASECHK.TRANS64.TRYWAIT P0, [R5+URZ], R0 ;  /* 0x00000000050075a7 */ /* 0x000264000800017f */
[----:B-1----:R-:W-:Y:S05]  /*b1b0*/  @!P0 NANOSLEEP.SYNCS 0x989680 ;  /* 0x009896800000895d */ /* 0x002fea0003900000 */
[----:B------:R-:W1:Y:S02]  /*b1c0*/  @!P0 SYNCS.PHASECHK.TRANS64 P0, [R5+URZ], R0 ;  /* 0x00000000050085a7 */ /* 0x000e64000800007f */
[----:B-1----:R-:W-:Y:S05]  /*b1d0*/  @!P0 BRA `(.L_x_834) ;  /* 0xfffffffc00f08947 */ /* 0x002fea000383ffff */
[----:B------:R-:W-:Y:S05]  /*b1e0*/  BRA `(.L_x_861) ;  /* 0xfffffff8003c7947 */ /* 0x000fea000383ffff */
.L_x_862:
        /* <DEDUP_REMOVED lines=9> */
.L_x_7654:


//--------------------- .text._ZN7cutlass13device_kernelIN5flash11enable_sm90INS1_16FlashAttnBwdSm90INS1_25CollectiveMainloopBwdSm90ILi2ELi1ELi1EN4cute5tupleIJNS5_1CILi1EEES8_S8_EEENS6_IJNS7_ILi64EEENS7_ILi96EEENS7_ILi192EEEEEENS_10bfloat16_tEfNS_4arch4Sm90ELb0ELb0ELb1ELb1ELb0ELb0ELb1ELb0ELi3ELi1ELi1ELi1ELb0EEENS1_24CollectiveEpilogueBwdGQAISD_fSG_Li384ELb1ELb0EEENS1_19SingleTileSchedulerILb1ELb0ELb0ELi96EEEEEEEEEvNT_6ParamsE --------------------------
	.section	.text._ZN7cutlass13device_kernelIN5flash11enable_sm90INS1_16FlashAttnBwdSm90INS1_25CollectiveMainloopBwdSm90ILi2ELi1ELi1EN4cute5tupleIJNS5_1CILi1EEES8_S8_EEENS6_IJNS7_ILi64EEENS7_ILi96EEENS7_ILi192EEEEEENS_10bfloat16_tEfNS_4arch4Sm90ELb0ELb0ELb1ELb1ELb0ELb0ELb1ELb0ELi3ELi1ELi1ELi1ELb0EEENS1_24CollectiveEpilogueBwdGQAISD_fSG_Li384ELb1ELb0EEENS1_19SingleTileSchedulerILb1ELb0ELb0ELi96EEEEEEEEEvNT_6ParamsE,"ax",@progbits
	.align	128
.text._ZN7cutlass13device_kernelIN5flash11enable_sm90INS1_16FlashAttnBwdSm90INS1_25CollectiveMainloopBwdSm90ILi2ELi1ELi1EN4cute5tupleIJNS5_1CILi1EEES8_S8_EEENS6_IJNS7_ILi64EEENS7_ILi96EEENS7_ILi192EEEEEENS_10bfloat16_tEfNS_4arch4Sm90ELb0ELb0ELb1ELb1ELb0ELb0ELb1ELb0ELi3ELi1ELi1ELi1ELb0EEENS1_24CollectiveEpilogueBwdGQAISD_fSG_Li384ELb1ELb0EEENS1_19SingleTileSchedulerILb1ELb0ELb0ELi96EEEEEEEEEvNT_6ParamsE:
        .type           _ZN7cutlass13device_kernelIN5flash11enable_sm90INS1_16FlashAttnBwdSm90INS1_25CollectiveMainloopBwdSm90ILi2ELi1ELi1EN4cute5tupleIJNS5_1CILi1EEES8_S8_EEENS6_IJNS7_ILi64EEENS7_ILi96EEENS7_ILi192EEEEEENS_10bfloat16_tEfNS_4arch4Sm90ELb0ELb0ELb1ELb1ELb0ELb0ELb1ELb0ELi3ELi1ELi1ELi1ELb0EEENS1_24CollectiveEpilogueBwdGQAISD_fSG_Li384ELb1ELb0EEENS1_19SingleTileSchedulerILb1ELb0ELb0ELi96EEEEEEEEEvNT_6ParamsE,@function
        .size           _ZN7cutlass13device_kernelIN5flash11enable_sm90INS1_16FlashAttnBwdSm90INS1_25CollectiveMainloopBwdSm90ILi2ELi1ELi1EN4cute5tupleIJNS5_1CILi1EEES8_S8_EEENS6_IJNS7_ILi64EEENS7_ILi96EEENS7_ILi192EEEEEENS_10bfloat16_tEfNS_4arch4Sm90ELb0ELb0ELb1ELb1ELb0ELb0ELb1ELb0ELi3ELi1ELi1ELi1ELb0EEENS1_24CollectiveEpilogueBwdGQAISD_fSG_Li384ELb1ELb0EEENS1_19SingleTileSchedulerILb1ELb0ELb0ELi96EEEEEEEEEvNT_6ParamsE,(.L_x_7655 - _ZN7cutlass13device_kernelIN5flash11enable_sm90INS1_16FlashAttnBwdSm90INS1_25CollectiveMainloopBwdSm90ILi2ELi1ELi1EN4cute5tupleIJNS5_1CILi1EEES8_S8_EEENS6_IJNS7_ILi64EEENS7_ILi96EEENS7_ILi192EEEEEENS_10bfloat16_tEfNS_4arch4Sm90ELb0ELb0ELb1ELb1ELb0ELb0ELb1ELb0ELi3ELi1ELi1ELi1ELb0EEENS1_24CollectiveEpilogueBwdGQAISD_fSG_Li384ELb1ELb0EEENS1_19SingleTileSchedulerILb1ELb0ELb0ELi96EEEEEEEEEvNT_6ParamsE)
        .other          _ZN7cutlass13device_kernelIN5flash11enable_sm90INS1_16FlashAttnBwdSm90INS1_25CollectiveMainloopBwdSm90ILi2ELi1ELi1EN4cute5tupleIJNS5_1CILi1EEES8_S8_EEENS6_IJNS7_ILi64EEENS7_ILi96EEENS7_ILi192EEEEEENS_10bfloat16_tEfNS_4arch4Sm90ELb0ELb0ELb1ELb1ELb0ELb0ELb1ELb0ELi3ELi1ELi1ELi1ELb0EEENS1_24CollectiveEpilogueBwdGQAISD_fSG_Li384ELb1ELb0EEENS1_19SingleTileSchedulerILb1ELb0ELb0ELi96EEEEEEEEEvNT_6ParamsE,@"STO_CUDA_ENTRY STV_DEFAULT"
_ZN7cutlass13device_kernelIN5flash11enable_sm90INS1_16FlashAttnBwdSm90INS1_25CollectiveMainloopBwdSm90ILi2ELi1ELi1EN4cute5tupleIJNS5_1CILi1EEES8_S8_EEENS6_IJNS7_ILi64EEENS7_ILi96EEENS7_ILi192EEEEEENS_10bfloat16_tEfNS_4arch4Sm90ELb0ELb0ELb1ELb1ELb0ELb0ELb1ELb0ELi3ELi1ELi1ELi1ELb0EEENS1_24CollectiveEpilogueBwdGQAISD_fSG_Li384ELb1ELb0EEENS1_19SingleTileSchedulerILb1ELb0ELb0ELi96EEEEEEEEEvNT_6ParamsE:
        /* <DEDUP_REMOVED lines=23> */
.L_x_864:
[----:B------:R-:W-:Y:S05]  /*0170*/  BSYNC B0 ;  /* 0x0000000000007941 */ /* 0x000fea0003800000 */
.L_x_863:
        /* <DEDUP_REMOVED lines=34> */
.L_x_865:
        /* <DEDUP_REMOVED lines=20> */
.L_x_866:
        /* <DEDUP_REMOVED lines=8> */
.L_x_869:
        /* <DEDUP_REMOVED lines=21> */
.L_x_870:
        /* <DEDUP_REMOVED lines=10> */
.L_x_872:
[----:B------:R-:W2:Y:S02]  /*0750*/  LDC R0, c[0x0][0x8c4] ;  /* 0x00023100ff007b82 */ /* 0x000ea40000000800 */
.L_x_871:
        /* <DEDUP_REMOVED lines=15> */
.L_x_874:
        /* <DEDUP_REMOVED lines=10> */
.L_x_875:
        /* <DEDUP_REMOVED lines=8> */
.L_x_876:
        /* <DEDUP_REMOVED lines=9> */
.L_x_877:
        /* <DEDUP_REMOVED lines=76> */
.L_x_880:
        /* <DEDUP_REMOVED lines=15> */
.L_x_879:
        /* <DEDUP_REMOVED lines=20> */
.L_x_882:
        /* <DEDUP_REMOVED lines=15> */
.L_x_881:
        /* <DEDUP_REMOVED lines=8> */
.L_x_970:
        /* <DEDUP_REMOVED lines=26> */
.L_x_884:
        /* <DEDUP_REMOVED lines=100> */
.L_x_896:
[----:B------:R-:W-:-:S13]  /*1a40*/  ISETP.NE.AND P0, PT, R9, 0x3, PT ;  /* 0x000000030900780c */ /* 0x000fda0003f05270 */
[----:B------:R-:W-:Y:S05]  /*1a50*/  @!P0 BRA `(.L_x_886) ;  /* 0x0000000000048947 */ /* 0x000fea0003800000 */
[----:B------:R-:W-:Y:S01]  /*1a60*/  BPT.TRAP 0x1 ;  /* 0x000000040000795c */ /* 0x000fe20000300000 */
.L_x_886:
[----:B------:R-:W-:Y:S02]  /*1a70*/  LEA R4, R3, UR36, 0x3 ;  /* 0x0000002403047c11 */ /* 0x000fe4000f8e18ff */
[----:B------:R-:W-:-:S04]  /*1a80*/  SHF.L.U32 R11, R7, 0x1f, RZ ;  /* 0x0000001f070b7819 */ /* 0x000fc800000006ff */
[----:B------:R1:W2:Y:S01]  /*1a90*/  SYNCS.PHASECHK.TRANS64.TRYWAIT P1, [R4+URZ+0x36410], R11 ;  /* 0x0364100b040075a7 */ /* 0x0002a2000802017f */
[----:B------:R-:W-:Y:S05]  /*1aa0*/  @!P0 BRA `(.L_x_887) ;  /* 0x0000000000048947 */ /* 0x000fea0003800000 */
[----:B------:R-:W-:Y:S01]  /*1ab0*/  BPT.TRAP 0x1 ;  /* 0x000000040000795c */ /* 0x000fe20000300000 */
.L_x_887:
[----:B--2---:R-:W-:Y:S05]  /*1ac0*/  @P1 BRA `(.L_x_888) ;  /* 0x0000000000081947 */ /* 0x004fea0003800000 */
[----:B------:R-:W2:Y:S02]  /*1ad0*/  SYNCS.PHASECHK.TRANS64.TRYWAIT P1, [R4+URZ+0x36410], R11 ;  /* 0x0364100b040075a7 */ /* 0x000ea4000802017f */
[----:B--2---:R-:W-:Y:S05]  /*1ae0*/  @!P1 BRA `(.L_x_889) ;  /* 0x0000006800649947 */ /* 0x004fea0003800000 */
.L_x_888:
        /* <DEDUP_REMOVED lines=104> */
.L_x_890:
[----:B------:R-:W-:-:S04]  /*2170*/  SHF.L.U32 R15, R6, 0x1f, RZ ;  /* 0x0000001f060f7819 */ /* 0x000fc800000006ff */
[----:B------:R1:W1:Y:S01]  /*2180*/  SYNCS.PHASECHK.TRANS64.TRYWAIT P1, [UR36+0x36430], R15 ;  /* 0x0364300fff0075a7 */ /* 0x0002620008020164 */
[----:B------:R-:W-:Y:S05]  /*2190*/  @!P0 BRA `(.L_x_891) ;  /* 0x0000000000048947 */ /* 0x000fea0003800000 */
[----:B------:R-:W-:Y:S01]  /*21a0*/  BPT.TRAP 0x1 ;  /* 0x000000040000795c */ /* 0x000fe20000300000 */
.L_x_891:
        /* <DEDUP_REMOVED lines=33> */
.L_x_892:
        /* <DEDUP_REMOVED lines=340> */
.L_x_894:
        /* <DEDUP_REMOVED lines=60> */
.L_x_895:
        /* <DEDUP_REMOVED lines=63> */
.L_x_878:
[----:B------:R-:W-:Y:S05]  /*40b0*/  @P0 BRA `(.L_x_873) ;  /* 0x0000004000b40947 */ /* 0x000fea0003800000 */
[----:B------:R-:W3:Y:S01]  /*40c0*/  LDL.LU R120, [R1+0x8] ;  /* 0x0000080001787983 */ /* 0x000ee20000300800 */
[----:B-12---:R-:W1:Y:S01]  /*40d0*/  LDC.64 R2, c[0x0][0x878] ;  /* 0x00021e00ff027b82 */ /* 0x006e620000000a00 */
[----:B------:R-:W2:Y:S01]  /*40e0*/  S2R R0, SR_TID.X ;  /* 0x0000000000007919 */ /* 0x000ea20000002100 */
[----:B------:R-:W4:Y:S06]  /*40f0*/  S2R R6, SR_CTAID.Y ;  /* 0x0000000000067919 */ /* 0x000f2c0000002600 */
[----:B------:R-:W5:Y:S01]  /*4100*/  S2UR UR5, SR_CgaCtaId ;  /* 0x00000000000579c3 */ /* 0x000f620000008800 */
[----:B------:R-:W4:Y:S07]  /*4110*/  S2R R10, SR_CTAID.X ;  /* 0x00000000000a7919 */ /* 0x000f2e0000002500 */
[----:B------:R-:W4:Y:S01]  /*4120*/  LDC.64 R12, c[0x0][0x818] ;  /* 0x00020600ff0c7b82 */ /* 0x000f220000000a00 */
[----:B-1----:R-:W-:-:S07]  /*4130*/  ISETP.NE.U32.AND P0, PT, R2, RZ, PT ;  /* 0x000000ff0200720c */ /* 0x002fce0003f05070 */
[----:B------:R-:W1:Y:S01]  /*4140*/  LDC.64 R16, c[0x0][0x840] ;  /* 0x00021000ff107b82 */ /* 0x000e620000000a00 */
[----:B------:R-:W-:-:S07]  /*4150*/  ISETP.NE.AND.EX P0, PT, R3, RZ, PT, P0 ;  /* 0x000000ff0300720c */ /* 0x000fce0003f05300 */
[----:B------:R-:W5:Y:S08]  /*4160*/  LDC R2, c[0x0][0x850] ;  /* 0x00021400ff027b82 */ /* 0x000f700000000800 */
[----:B------:R-:W3:Y:S01]  /*4170*/  @P0 LDC.64 R4, c[0x0][0x878] ;  /* 0x00021e00ff040b82 */ /* 0x000ee20000000a00 */
[----:B------:R-:W-:-:S07]  /*4180*/  UMOV UR4, 0x400 ;  /* 0x0000040000047882 */ /* 0x000fce0000000000 */
[----:B------:R-:W1:Y:S08]  /*4190*/  LDC.64 R14, c[0x0][0x820] ;  /* 0x00020800ff0e7b82 */ /* 0x000e700000000a00 */
[----:B------:R-:W1:Y:S08]  /*41a0*/  LDC.64 R18, c[0x0][0x848] ;  /* 0x00021200ff127b82 */ /* 0x000e700000000a00 */
[----:B------:R-:W1:Y:S08]  /*41b0*/  LDC.64 R20, c[0x0][0x800] ;  /* 0x00020000ff147b82 */ /* 0x000e700000000a00 */
[----:B------:R-:W1:Y:S01]  /*41c0*/  LDC.64 R22, c[0x0][0x828] ;  /* 0x00020a00ff167b82 */ /* 0x000e620000000a00 */
[----:B---3--:R-:W-:-:S06]  /*41d0*/  @P0 IMAD.WIDE R4, R120, 0x4, R4 ;  /* 0x0000000478040825 */ /* 0x008fcc00078e0204 */
[----:B------:R-:W3:Y:S01]  /*41e0*/  @P0 LDG.E R4, desc[UR38][R4.64] ;  /* 0x0000002604040981 */ /* 0x000ee2000c1e1900 */
[----:B------:R-:W-:Y:S01]  /*41f0*/  BAR.SYNC.DEFER_BLOCKING 0x1, 0x180 ;  /* 0x0046000000007b1d */ /* 0x000fe20000010000 */
[----:B-----5:R-:W-:Y:S01]  /*4200*/  ISETP.NE.AND P1, PT, R2, 0x1, PT ;  /* 0x000000010200780c */ /* 0x020fe20003f25270 */
[----:B--2---:R-:W-:Y:S01]  /*4210*/  VIADD R2, R0, 0xffffff80 ;  /* 0xffffff8000027836 */ /* 0x004fe20000000000 */
[----:B------:R-:W-:-:S03]  /*4220*/  ULEA UR4, UR5, UR4, 0x18 ;  /* 0x0000000405047291 */ /* 0x000fc6000f8ec03f */
[----:B------:R-:W-:Y:S01]  /*4230*/  BSSY B0, `(.L_x_897) ;  /* 0x0000052000007945 */ /* 0x000fe20003800000 */
[----:B------:R-:W-:-:S04]  /*4240*/  SHF.R.S32.HI R3, RZ, 0x1f, R2 ;  /* 0x0000001fff037819 */ /* 0x000fc80000011402 */
[----:B------:R-:W-:-:S03]  /*4250*/  LEA.HI R7, R3, R2, RZ, 0x7 ;  /* 0x0000000203077211 */ /* 0x000fc600078f38ff */
[----:B------:R-:W2:Y:S01]  /*4260*/  @P1 LDC R9, c[0x0][0x854] ;  /* 0x00021500ff091b82 */ /* 0x000ea20000000800 */
[----:B------:R-:W-:Y:S02]  /*4270*/  LOP3.LUT R3, R7, 0x3fffff80, RZ, 0xc0, !PT ;  /* 0x3fffff8007037812 */ /* 0x000fe400078ec0ff */
[----:B------:R-:W-:-:S03]  /*4280*/  SHF.R.S32.HI R8, RZ, 0x7, R7 ;  /* 0x00000007ff087819 */ /* 0x000fc60000011407 */
[----:B------:R-:W-:Y:S02]  /*4290*/  IMAD.IADD R3, R2, 0x1, -R3 ;  /* 0x0000000102037824 */ /* 0x000fe400078e0a03 */
[----:B------:R-:W5:Y:S02]  /*42a0*/  @P1 LDC R11, c[0x0][0x858] ;  /* 0x00021600ff0b1b82 */ /* 0x000f640000000800 */
[----:B------:R-:W-:Y:S02]  /*42b0*/  IMAD R7, R8, 0x600, R3 ;  /* 0x0000060008077824 */ /* 0x000fe400078e0203 */
[----:B----4-:R-:W-:Y:S02]  /*42c0*/  IMAD.MOV.U32 R3, RZ, RZ, R6 ;  /* 0x000000ffff037224 */ /* 0x010fe400078e0006 */
[----:B------:R-:W-:-:S05]  /*42d0*/  IMAD.SHL.U32 R7, R7, 0x4, RZ ;  /* 0x0000000407077824 */ /* 0x000fca00078e00ff */
[----:B------:R-:W-:Y:S01]  /*42e0*/  LEA R8, R7, UR4, 0x2 ;  /* 0x0000000407087c11 */ /* 0x000fe2000f8e10ff */
[----:B------:R-:W-:-:S04]  /*42f0*/  IMAD R7, R10, 0x4800, RZ ;  /* 0x000048000a077824 */ /* 0x000fc800078e02ff */
        /* <DEDUP_REMOVED lines=17> */
[----:B-1----:R-:W1:Y:S01]  /*4410*/  FENCE.VIEW.ASYNC.S ;  /* 0x00000000000073c6 */ /* 0x002e620000000000 */
[----:B---3--:R-:W-:-:S04]  /*4420*/  @P0 IMAD R4, R120, 0x60, R4 ;  /* 0x0000006078040824 */ /* 0x008fc800078e0204 */
[----:B------:R-:W-:-:S04]  /*4430*/  @P0 IMAD.HI R5, R4, 0x2aaaaaab, RZ ;  /* 0x2aaaaaab04050827 */ /* 0x000fc800078e02ff */
[----:B--2---:R-:W-:Y:S01]  /*4440*/  @P1 IMAD.HI.U32 R4, R6, R9, RZ ;  /* 0x0000000906041227 */ /* 0x004fe200078e00ff */
[----:B------:R-:W-:-:S04]  /*4450*/  @P0 SHF.R.U32.HI R6, RZ, 0x1f, R5 ;  /* 0x0000001fff060819 */ /* 0x000fc80000011605 */
[----:B------:R-:W-:Y:S02]  /*4460*/  @P0 LEA.HI.SX32 R6, R5, R6, 0x1c ;  /* 0x0000000605060211 */ /* 0x000fe400078fe2ff */
[----:B-----5:R-:W-:-:S03]  /*4470*/  @P1 SHF.R.U32.HI R3, RZ, R11, R4 ;  /* 0x0000000bff031219 */ /* 0x020fc60000011604 */
[----:B------:R-:W-:Y:S01]  /*4480*/  @P0 IMAD R4, R6, 0x4800, RZ ;  /* 0x0000480006040824 */ /* 0x000fe200078e02ff */
[----:B------:R-:W-:-:S04]  /*4490*/  SHF.R.S32.HI R9, RZ, 0x1f, R3 ;  /* 0x0000001fff097819 */ /* 0x000fc80000011403 */
[----:B------:R-:W-:Y:S02]  /*44a0*/  @P0 SHF.R.S32.HI R5, RZ, 0x1f, R4 ;  /* 0x0000001fff050819 */ /* 0x000fe40000011404 */
[----:B------:R-:W-:Y:S01]  /*44b0*/  @!P0 CS2R R4, SRZ ;  /* 0x0000000000048805 */ /* 0x000fe2000001ff00 */
[----:B------:R-:W-:Y:S01]  /*44c0*/  IMAD R10, R9, R16, RZ ;  /* 0x00000010090a7224 */ /* 0x000fe200078e02ff */
[----:B-1----:R-:W-:Y:S04]  /*44d0*/  BAR.SYNC.DEFER_BLOCKING 0x1, 0x180 ;  /* 0x0046000000007b1d */ /* 0x002fe80000010000 */
[----:B------:R-:W-:Y:S01]  /*44e0*/  IADD3 R6, P1, R7, R4, RZ ;  /* 0x0000000407067210 */ /* 0x000fe20007f3e0ff */
[----:B------:R-:W-:Y:S01]  /*44f0*/  IMAD R4, R9, R12, RZ ;  /* 0x0000000c09047224 */ /* 0x000fe200078e02ff */
[----:B------:R-:W-:-:S02]  /*4500*/  SEL R9, R120, RZ, !P0 ;  /* 0x000000ff78097207 */ /* 0x000fc40004000000 */
[----:B------:R-:W-:Y:S01]  /*4510*/  LEA.HI.X.SX32 R7, R7, R5, 0x1, P1 ;  /* 0x0000000507077211 */ /* 0x000fe200008f0eff */
[C---:B------:R-:W-:Y:S02]  /*4520*/  IMAD R11, R3.reuse, R13, R4 ;  /* 0x0000000d030b7224 */ /* 0x040fe400078e0204 */
[C---:B------:R-:W-:Y:S02]  /*4530*/  IMAD R13, R3.reuse, R17, R10 ;  /* 0x00000011030d7224 */ /* 0x040fe400078e020a */
[----:B------:R-:W-:-:S04]  /*4540*/  IMAD.WIDE.U32 R4, R3, R12, R6 ;  /* 0x0000000c03047225 */ /* 0x000fc800078e0006 */
[----:B------:R-:W-:Y:S01]  /*4550*/  IMAD.WIDE.U32 R6, R3, R16, R6 ;  /* 0x0000001003067225 */ /* 0x000fe200078e0006 */
[----:B------:R-:W-:-:S03]  /*4560*/  SHF.R.S32.HI R3, RZ, 0x1f, R120 ;  /* 0x0000001fff037819 */ /* 0x000fc60000011478 */
[----:B------:R-:W-:Y:S01]  /*4570*/  IMAD.IADD R5, R5, 0x1, R11 ;  /* 0x0000000105057824 */ /* 0x000fe200078e020b */
[----:B------:R-:W-:Y:S01]  /*4580*/  SEL R3, R3, RZ, !P0 ;  /* 0x000000ff03037207 */ /* 0x000fe20004000000 */
[----:B------:R-:W-:Y:S01]  /*4590*/  IMAD.IADD R7, R7, 0x1, R13 ;  /* 0x0000000107077824 */ /* 0x000fe200078e020d */
[----:B------:R-:W-:Y:S01]  /*45a0*/  ISETP.NE.AND P0, PT, R2, RZ, PT ;  /* 0x000000ff0200720c */ /* 0x000fe20003f05270 */
[----:B------:R-:W-:-:S04]  /*45b0*/  IMAD.WIDE.U32 R4, R9, R14, R4 ;  /* 0x0000000e09047225 */ /* 0x000fc800078e0004 */
[C---:B------:R-:W-:Y:S01]  /*45c0*/  IMAD R10, R3.reuse, R14, RZ ;  /* 0x0000000e030a7224 */ /* 0x040fe200078e02ff */
[----:B------:R-:W-:Y:S01]  /*45d0*/  LEA R20, P1, R4, R20, 0x2 ;  /* 0x0000001404147211 */ /* 0x000fe200078210ff */
[-C--:B------:R-:W-:Y:S02]  /*45e0*/  IMAD R12, R3, R18.reuse, RZ ;  /* 0x00000012030c7224 */ /* 0x080fe400078e02ff */
[----:B------:R-:W-:-:S04]  /*45f0*/  IMAD.WIDE.U32 R6, R9, R18, R6 ;  /* 0x0000001209067225 */ /* 0x000fc800078e0006 */
[C---:B------:R-:W-:Y:S01]  /*4600*/  IMAD R3, R9.reuse, R15, R10 ;  /* 0x0000000f09037224 */ /* 0x040fe200078e020a */
[----:B------:R-:W-:Y:S01]  /*4610*/  LEA R22, P2, R6, R22, 0x2 ;  /* 0x0000001606167211 */ /* 0x000fe200078410ff */
[----:B------:R-:W-:Y:S02]  /*4620*/  IMAD R9, R9, R19, R12 ;  /* 0x0000001309097224 */ /* 0x000fe400078e020c */
[----:B------:R-:W-:Y:S02]  /*4630*/  IMAD.IADD R3, R5, 0x1, R3 ;  /* 0x0000000105037824 */ /* 0x000fe400078e0203 */
[----:B------:R-:W-:-:S03]  /*4640*/  IMAD.IADD R2, R7, 0x1, R9 ;  /* 0x0000000107027824 */ /* 0x000fc600078e0209 */
[----:B------:R-:W-:Y:S02]  /*4650*/  LEA.HI.X R3, R4, R21, R3, 0x2, P1 ;  /* 0x0000001504037211 */ /* 0x000fe400008f1403 */
[----:B------:R-:W-:Y:S01]  /*4660*/  LEA.HI.X R2, R6, R23, R2, 0x2, P2 ;  /* 0x0000001706027211 */ /* 0x000fe200010f1402 */
[----:B----4-:R-:W-:Y:S06]  /*4670*/  @P0 BRA `(.L_x_898) ;  /* 0x0000000000340947 */ /* 0x010fec0003800000 */
[----:B------:R-:W-:Y:S01]  /*4680*/  R2UR UR6, R22 ;  /* 0x00000000160672ca */ /* 0x000fe200000e0000 */
[----:B------:R-:W-:Y:S01]  /*4690*/  UMOV UR5, 0x1200 ;  /* 0x0000120000057882 */ /* 0x000fe20000000000 */
[----:B------:R-:W-:Y:S01]  /*46a0*/  R2UR UR7, R2 ;  /* 0x00000000020772ca */ /* 0x000fe200000e0000 */
[----:B------:R-:W-:Y:S01]  /*46b0*/  UMOV UR8, 0x0 ;  /* 0x0000000000087882 */ /* 0x000fe20000000000 */
[----:B------:R-:W-:Y:S01]  /*46c0*/  PLOP3.LUT P0, PT, PT, PT, PT, 0x80, 0x0 ;  /* 0x000000000000781c */ /* 0x000fe20003f0f070 */
[----:B------:R-:W-:-:S12]  /*46d0*/  UMOV UR9, 0x14f00000 ;  /* 0x14f0000000097882 */ /* 0x000fd80000000000 */
.L_x_899:
[----:B------:R-:W-:Y:S01]  /*46e0*/  @P0 ELECT P1, URZ, PT ;  /* 0x00000000003f082f */ /* 0x000fe20003820000 */
[----:B------:R1:W-:-:S12]  /*46f0*/  UBLKRED.G.S.ADD.F32.RN [UR6], [UR4], UR5, desc[UR8] ;  /* 0x00000806040073bb */ /* 0x0003d800080a1405 */
[----:B------:R-:W-:Y:S02]  /*4700*/  @P1 PLOP3.LUT P0, PT, P1, PT, PT, 0x8, 0x0 ;  /* 0x000000000000181c */ /* 0x000fe40000f0e170 */
[----:B------:R-:W-:-:S11]  /*4710*/  PLOP3.LUT P1, PT, PT, PT, PT, 0x8, 0x0 ;  /* 0x000000000000781c */ /* 0x000fd60003f2e170 */
[----:B-1----:R-:W-:Y:S05]  /*4720*/  @P0 BRA.U.ANY `(.L_x_899) ;  /* 0xfffffffd00ec0947 */ /* 0x002fea000393ffff */
[----:B------:R0:W-:Y:S01]  /*4730*/  UTMACMDFLUSH ;  /* 0x00000000000079b7 */ /* 0x0001e20000000000 */
[----:B------:R-:W-:-:S04]  /*4740*/  DEPBAR.LE SB0, 0x0 ;  /* 0x000080000000791a */ /* 0x000fc80000000000 */
.L_x_898:
[----:B------:R-:W-:Y:S05]  /*4750*/  BSYNC B0 ;  /* 0x0000000000007941 */ /* 0x000fea0003800000 */
.L_x_897:
[----:B------:R-:W-:Y:S01]  /*4760*/  BAR.SYNC.DEFER_BLOCKING 0x1, 0x180 ;  /* 0x0046000000007b1d */ /* 0x000fe20000010000 */
[----:B------:R-:W-:-:S05]  /*4770*/  ISETP.NE.AND P0, PT, R0, 0x80, PT ;  /* 0x000000800000780c */ /* 0x000fca0003f05270 */
        /* <DEDUP_REMOVED lines=26> */
.L_x_900:
        /* <DEDUP_REMOVED lines=8> */
.L_x_868:
        /* <DEDUP_REMOVED lines=20> */
.L_x_902:
        /* <DEDUP_REMOVED lines=13> */
.L_x_904:
[----:B------:R-:W-:-:S05]  /*4bb0*/  ULDC UR5, c[0x0][0x8c4] ;  /* 0x0002310000057ab9 */ /* 0x000fca0000000800 */
.L_x_903:
        /* <DEDUP_REMOVED lines=40> */
.L_x_905:
        /* <DEDUP_REMOVED lines=53> */
.L_x_927:
        /* <DEDUP_REMOVED lines=23> */
.L_x_908:
[----:B------:R-:W-:Y:S05]  /*5300*/  BSYNC B0 ;  /* 0x0000000000007941 */ /* 0x000fea0003800000 */
.L_x_907:
        /* <DEDUP_REMOVED lines=12> */
.L_x_910:
[----:B------:R-:W-:Y:S05]  /*53d0*/  BSYNC B0 ;  /* 0x0000000000007941 */ /* 0x000fea0003800000 */
.L_x_909:
        /* <DEDUP_REMOVED lines=13> */
.L_x_912:
[----:B------:R-:W-:Y:S05]  /*54b0*/  BSYNC B0 ;  /* 0x0000000000007941 */ /* 0x000fea0003800000 */
.L_x_911:
[----:B------:R-:W-:Y:S06]  /*54c0*/  BAR.ARV 0xa, 0xa0 ;  /* 0x0282800000007b1d */ /* 0x000fec0000002000 */
[----:B------:R-:W-:Y:S04]  /*54d0*/  BSSY B0, `(.L_x_913) ;  /* 0x0000003000007945 */ /* 0x000fe80003800000 */
[----:B------:R-:W-:Y:S05]  /*54e0*/  @!P0 BRA `(.L_x_914) ;  /* 0x0000000000048947 */ /* 0x000fea0003800000 */
[----:B------:R-:W-:-:S04]  /*54f0*/  DEPBAR.LE SB0, 0x1 ;  /* 0x000080400000791a */ /* 0x000fc80000000000 */
.L_x_914:
[----:B------:R-:W-:Y:S05]  /*5500*/  BSYNC B0 ;  /* 0x0000000000007941 */ /* 0x000fea0003800000 */
.L_x_913:
[----:B------:R-:W-:Y:S06]  /*5510*/  BAR.ARV 0xb, 0xa0 ;  /* 0x02c2800000007b1d */ /* 0x000fec0000002000 */
[----:B------:R-:W-:Y:S04]  /*5520*/  BSSY B0, `(.L_x_915) ;  /* 0x0000003000007945 */ /* 0x000fe80003800000 */
[----:B------:R-:W-:Y:S05]  /*5530*/  @!P0 BRA `(.L_x_916) ;  /* 0x0000000000048947 */ /* 0x000fea0003800000 */
[----:B------:R-:W-:-:S04]  /*5540*/  DEPBAR.LE SB0, 0x0 ;  /* 0x000080000000791a */ /* 0x000fc80000000000 */
.L_x_916:
[----:B------:R-:W-:Y:S05]  /*5550*/  BSYNC B0 ;  /* 0x0000000000007941 */ /* 0x000fea0003800000 */
.L_x_915:
        /* <DEDUP_REMOVED lines=13> */
.L_x_918:
[----:B------:R-:W-:Y:S05]  /*5630*/  BSYNC B0 ;  /* 0x0000000000007941 */ /* 0x000fea0003800000 */
.L_x_917:
        /* <DEDUP_REMOVED lines=12> */
.L_x_920:
[----:B------:R-:W-:Y:S05]  /*5700*/  BSYNC B0 ;  /* 0x0000000000007941 */ /* 0x000fea0003800000 */
.L_x_919:
        /* <DEDUP_REMOVED lines=13> */
.L_x_922:
[----:B------:R-:W-:Y:S05]  /*57e0*/  BSYNC B0 ;  /* 0x0000000000007941 */ /* 0x000fea0003800000 */
.L_x_921:
[----:B------:R-:W-:Y:S06]  /*57f0*/  BAR.ARV 0xa, 0xa0 ;  /* 0x0282800000007b1d */ /* 0x000fec0000002000 */
[----:B------:R-:W-:Y:S04]  /*5800*/  BSSY B0, `(.L_x_923) ;  /* 0x0000003000007945 */ /* 0x000fe80003800000 */
[----:B------:R-:W-:Y:S05]  /*5810*/  @!P0 BRA `(.L_x_924) ;  /* 0x0000000000048947 */ /* 0x000fea0003800000 */
[----:B------:R-:W-:-:S04]  /*5820*/  DEPBAR.LE SB0, 0x1 ;  /* 0x000080400000791a */ /* 0x000fc80000000000 */
.L_x_924:
[----:B------:R-:W-:Y:S05]  /*5830*/  BSYNC B0 ;  /* 0x0000000000007941 */ /* 0x000fea0003800000 */
.L_x_923:
[----:B------:R-:W-:Y:S01]  /*5840*/  VIADD R0, R0, 0xfffffffe ;  /* 0xfffffffe00007836 */ /* 0x000fe20000000000 */
[----:B------:R-:W-:Y:S06]  /*5850*/  BAR.ARV 0xb, 0xa0 ;  /* 0x02c2800000007b1d */ /* 0x000fec0000002000 */
[----:B------:R-:W-:Y:S01]  /*5860*/  BSSY B0, `(.L_x_925) ;  /* 0x0000004000007945 */ /* 0x000fe20003800000 */
[----:B------:R-:W-:-:S03]  /*5870*/  ISETP.NE.AND P1, PT, R0, RZ, PT ;  /* 0x000000ff0000720c */ /* 0x000fc60003f25270 */
[----:B------:R-:W-:Y:S10]  /*5880*/  @!P0 BRA `(.L_x_926) ;  /* 0x0000000000048947 */ /* 0x000ff40003800000 */
[----:B------:R-:W-:-:S04]  /*5890*/  DEPBAR.LE SB0, 0x0 ;  /* 0x000080000000791a */ /* 0x000fc80000000000 */
.L_x_926:
[----:B------:R-:W-:Y:S05]  /*58a0*/  BSYNC B0 ;  /* 0x0000000000007941 */ /* 0x000fea0003800000 */
.L_x_925:
[----:B------:R-:W-:Y:S06]  /*58b0*/  BAR.ARV 0xc, 0xa0 ;  /* 0x0302800000007b1d */ /* 0x000fec0000002000 */
[----:B------:R-:W-:Y:S02]  /*58c0*/  UIADD3 UR5, UR5, 0x2, URZ ;  /* 0x0000000205057890 */ /* 0x000fe4000fffe03f */
[----:B------:R-:W-:Y:S01]  /*58d0*/  UIADD3 UR4, UR4, 0x1, URZ ;  /* 0x0000000104047890 */ /* 0x000fe2000fffe03f */
[----:B------:R-:W-:Y:S11]  /*58e0*/  @P1 BRA `(.L_x_927) ;  /* 0xfffffff800281947 */ /* 0x000ff6000383ffff */
[----:B------:R-:W-:-:S12]  /*58f0*/  UIADD3 UR6, UR20, 0x6000, URZ ;  /* 0x0000600014067890 */ /* 0x000fd8000fffe03f */
.L_x_906:
        /* <DEDUP_REMOVED lines=19> */
.L_x_929:
[----:B------:R-:W-:Y:S05]  /*5a30*/  BSYNC B0 ;  /* 0x0000000000007941 */ /* 0x000fea0003800000 */
.L_x_928:
        /* <DEDUP_REMOVED lines=18> */
.L_x_931:
[----:B------:R-:W-:Y:S05]  /*5b60*/  BSYNC B0 ;  /* 0x0000000000007941 */ /* 0x000fea0003800000 */
.L_x_930:
        /* <DEDUP_REMOVED lines=19> */
.L_x_933:
[----:B------:R-:W-:Y:S05]  /*5ca0*/  BSYNC B0 ;  /* 0x0000000000007941 */ /* 0x000fea0003800000 */
.L_x_932:
[----:B------:R-:W-:Y:S06]  /*5cb0*/  BAR.ARV 0xa, 0xa0 ;  /* 0x0282800000007b1d */ /* 0x000fec0000002000 */
[----:B------:R-:W-:Y:S04]  /*5cc0*/  BSSY B0, `(.L_x_934) ;  /* 0x0000003000007945 */ /* 0x000fe80003800000 */
[----:B------:R-:W-:Y:S05]  /*5cd0*/  @!P0 BRA `(.L_x_935) ;  /* 0x0000000000048947 */ /* 0x000fea0003800000 */
[----:B------:R-:W-:-:S04]  /*5ce0*/  DEPBAR.LE SB0, 0x1 ;  /* 0x000080400000791a */ /* 0x000fc80000000000 */
.L_x_935:
[----:B------:R-:W-:Y:S05]  /*5cf0*/  BSYNC B0 ;  /* 0x0000000000007941 */ /* 0x000fea0003800000 */
.L_x_934:
[----:B------:R-:W-:Y:S06]  /*5d00*/  BAR.ARV 0xb, 0xa0 ;  /* 0x02c2800000007b1d */ /* 0x000fec0000002000 */
[----:B------:R-:W-:Y:S04]  /*5d10*/  BSSY B0, `(.L_x_936) ;  /* 0x0000003000007945 */ /* 0x000fe80003800000 */
[----:B------:R-:W-:Y:S05]  /*5d20*/  @!P0 BRA `(.L_x_937) ;  /* 0x0000000000048947 */ /* 0x000fea0003800000 */
[----:B------:R-:W-:-:S04]  /*5d30*/  DEPBAR.LE SB0, 0x0 ;  /* 0x000080000000791a */ /* 0x000fc80000000000 */
.L_x_937:
[----:B------:R-:W-:Y:S05]  /*5d40*/  BSYNC B0 ;  /* 0x0000000000007941 */ /* 0x000fea0003800000 */
.L_x_936:
[----:B------:R-:W-:Y:S06]  /*5d50*/  BAR.ARV 0xc, 0xa0 ;  /* 0x0302800000007b1d */ /* 0x000fec0000002000 */
[----:B------:R-:W-:Y:S05]  /*5d60*/  BRA `(.L_x_873) ;  /* 0x0000002400887947 */ /* 0x000fea0003800000 */
.L_x_901:
        /* <DEDUP_REMOVED lines=10> */
.L_x_938:
        /* <DEDUP_REMOVED lines=10> */
.L_x_940:
[----:B------:R-:W3:Y:S02]  /*5eb0*/  LDC R0, c[0x0][0x8c4] ;  /* 0x00023100ff007b82 */ /* 0x000ee40000000800 */
.L_x_939:
        /* <DEDUP_REMOVED lines=42> */
.L_x_942:
        /* <DEDUP_REMOVED lines=70> */
.L_x_971:
        /* <DEDUP_REMOVED lines=9> */
.L_x_945:
        /* <DEDUP_REMOVED lines=98> */
.L_x_956:
[----:B-1----:R-:W-:-:S05]  /*6c70*/  IMAD.MOV.U32 R11, RZ, RZ, 0x1 ;  /* 0x00000001ff0b7424 */ /* 0x002fca00078e00ff */
[----:B------:R-:W-:-:S04]  /*6c80*/  SHF.L.U32 R11, R11, 0x1f, RZ ;  /* 0x0000001f0b0b7819 */ /* 0x000fc800000006ff */
[----:B------:R-:W1:Y:S02]  /*6c90*/  SYNCS.PHASECHK.TRANS64.TRYWAIT P1, [R12+URZ+0x36438], R11 ;  /* 0x0364380b0c0075a7 */ /* 0x000e64000802017f */
[----:B-1234-:R-:W-:Y:S05]  /*6ca0*/  @!P1 BRA `(.L_x_948) ;  /* 0x0000001800349947 */ /* 0x01efea0003800000 */
.L_x_972:
[----:B------:R-:W-:Y:S05]  /*6cb0*/  @P0 BRA `(.L_x_949) ;  /* 0x0000000000140947 */ /* 0x000fea0003800000 */
[----:B------:R-:W-:Y:S01]  /*6cc0*/  ISETP.NE.AND P1, PT, R8, RZ, PT ;  /* 0x000000ff0800720c */ /* 0x000fe20003f25270 */
[----:B------:R-:W-:-:S04]  /*6cd0*/  IMAD.MOV.U32 R3, RZ, RZ, 0x6100 ;  /* 0x00006100ff037424 */ /* 0x000fc800078e00ff */
[----:B------:R2:W-:Y:S08]  /*6ce0*/  SYNCS.ARRIVE.TRANS64 RZ, [R12+URZ+0x36430], R3 ;  /* 0x036430030cff79a7 */ /* 0x0005f0000800003f */
[----:B------:R-:W-:Y:S05]  /*6cf0*/  @!P1 BRA `(.L_x_949) ;  /* 0x0000000000049947 */ /* 0x000fea0003800000 */
[----:B------:R-:W-:Y:S01]  /*6d00*/  BPT.TRAP 0x1 ;  /* 0x000000040000795c */ /* 0x000fe20000300000 */
.L_x_949:
        /* <DEDUP_REMOVED lines=49> */
.L_x_973:
[----:B------:R-:W-:Y:S05]  /*7020*/  @P0 BRA `(.L_x_951) ;  /* 0x0000000000140947 */ /* 0x000fea0003800000 */
[----:B------:R-:W-:Y:S01]  /*7030*/  ISETP.NE.AND P1, PT, R8, RZ, PT ;  /* 0x000000ff0800720c */ /* 0x000fe20003f25270 */
[----:B--2---:R-:W-:-:S04]  /*7040*/  IMAD.MOV.U32 R27, RZ, RZ, 0x6100 ;  /* 0x00006100ff1b7424 */ /* 0x004fc800078e00ff */
[----:B------:R3:W-:Y:S08]  /*7050*/  SYNCS.ARRIVE.TRANS64 RZ, [R12+URZ+0x36418], R27 ;  /* 0x0364181b0cff79a7 */ /* 0x0007f0000800003f */
[----:B------:R-:W-:Y:S05]  /*7060*/  @!P1 BRA `(.L_x_951) ;  /* 0x0000000000049947 */ /* 0x000fea0003800000 */
[----:B------:R-:W-:Y:S01]  /*7070*/  BPT.TRAP 0x1 ;  /* 0x000000040000795c */ /* 0x000fe20000300000 */
.L_x_951:
        /* <DEDUP_REMOVED lines=37> */
.L_x_974:
[----:B--2---:R-:W-:Y:S01]  /*72d0*/  SHF.R.S32.HI R28, RZ, 0x1f, R26 ;  /* 0x0000001fff1c7819 */ /* 0x004fe2000001141a */
[----:B------:R-:W-:Y:S06]  /*72e0*/  @P0 BRA `(.L_x_953) ;  /* 0x0000000000140947 */ /* 0x000fec0003800000 */
[----:B------:R-:W-:Y:S01]  /*72f0*/  ISETP.NE.AND P1, PT, R8, RZ, PT ;  /* 0x000000ff0800720c */ /* 0x000fe20003f25270 */
[----:B------:R-:W-:-:S04]  /*7300*/  IMAD.MOV.U32 R29, RZ, RZ, 0x6100 ;  /* 0x00006100ff1d7424 */ /* 0x000fc800078e00ff */
[----:B------:R2:W-:Y:S08]  /*7310*/  SYNCS.ARRIVE.TRANS64 RZ, [R12+URZ+0x36430], R29 ;  /* 0x0364301d0cff79a7 */ /* 0x0005f0000800003f */
[----:B------:R-:W-:Y:S05]  /*7320*/  @!P1 BRA `(.L_x_953) ;  /* 0x0000000000049947 */ /* 0x000fea0003800000 */
[----:B------:R-:W-:Y:S01]  /*7330*/  BPT.TRAP 0x1 ;  /* 0x000000040000795c */ /* 0x000fe20000300000 */
.L_x_953:
        /* <DEDUP_REMOVED lines=37> */
.L_x_976:
[----:B------:R-:W-:Y:S05]  /*7590*/  @P0 BRA `(.L_x_955) ;  /* 0x0000000000140947 */ /* 0x000fea0003800000 */
[----:B------:R-:W-:Y:S01]  /*75a0*/  ISETP.NE.AND P1, PT, R8, RZ, PT ;  /* 0x000000ff0800720c */ /* 0x000fe20003f25270 */
[----:B---3--:R-:W-:-:S04]  /*75b0*/  IMAD.MOV.U32 R5, RZ, RZ, 0x6100 ;  /* 0x00006100ff057424 */ /* 0x008fc800078e00ff */
[----:B------:R4:W-:Y:S08]  /*75c0*/  SYNCS.ARRIVE.TRANS64 RZ, [R12+URZ+0x36410], R5 ;  /* 0x036410050cff79a7 */ /* 0x0009f0000800003f */
[----:B------:R-:W-:Y:S05]  /*75d0*/  @!P1 BRA `(.L_x_955) ;  /* 0x0000000000049947 */ /* 0x000fea0003800000 */
[----:B------:R-:W-:Y:S01]  /*75e0*/  BPT.TRAP 0x1 ;  /* 0x000000040000795c */ /* 0x000fe20000300000 */
.L_x_955:
        /* <DEDUP_REMOVED lines=37> */
.L_x_947:
[----:B------:R-:W-:Y:S01]  /*7840*/  ISETP.NE.AND P1, PT, R17, RZ, PT ;  /* 0x000000ff1100720c */ /* 0x000fe20003f25270 */
[----:B------:R-:W-:-:S12]  /*7850*/  IMAD.MOV.U32 R4, RZ, RZ, 0x1 ;  /* 0x00000001ff047424 */ /* 0x000fd800078e00ff */
[----:B------:R-:W-:Y:S05]  /*7860*/  @!P1 BRA `(.L_x_946) ;  /* 0x00000004006c9947 */ /* 0x000fea0003800000 */
[----:B------:R-:W3:Y:S02]  /*7870*/  SYNCS.PHASECHK.TRANS64.TRYWAIT P1, [R12+URZ+0x36438], R11 ;  /* 0x0364380b0c0075a7 */ /* 0x000ee4000802017f */
[----:B---3--:R-:W-:Y:S05]  /*7880*/  @!P1 BRA `(.L_x_957) ;  /* 0x0000000c00909947 */ /* 0x008fea0003800000 */
.L_x_977:
[----:B------:R-:W-:Y:S05]  /*7890*/  @P0 BRA `(.L_x_958) ;  /* 0x0000000000140947 */ /* 0x000fea0003800000 */
[----:B------:R-:W-:Y:S01]  /*78a0*/  ISETP.NE.AND P1, PT, R8, RZ, PT ;  /* 0x000000ff0800720c */ /* 0x000fe20003f25270 */
[----:B------:R-:W-:-:S04]  /*78b0*/  IMAD.MOV.U32 R5, RZ, RZ, 0x6100 ;  /* 0x00006100ff057424 */ /* 0x000fc800078e00ff */
[----:B------:R4:W-:Y:S08]  /*78c0*/  SYNCS.ARRIVE.TRANS64 RZ, [R12+URZ+0x36430], R5 ;  /* 0x036430050cff79a7 */ /* 0x0009f0000800003f */
[----:B------:R-:W-:Y:S05]  /*78d0*/  @!P1 BRA `(.L_x_958) ;  /* 0x0000000000049947 */ /* 0x000fea0003800000 */
[----:B------:R-:W-:Y:S01]  /*78e0*/  BPT.TRAP 0x1 ;  /* 0x000000040000795c */ /* 0x000fe20000300000 */
.L_x_958:
        /* <DEDUP_REMOVED lines=42> */
.L_x_978:
[----:B------:R-:W-:Y:S01]  /*7b90*/  IMAD.MOV.U32 R4, RZ, RZ, RZ ;  /* 0x000000ffff047224 */ /* 0x000fe200078e00ff */
[----:B------:R-:W-:Y:S06]  /*7ba0*/  @P0 BRA `(.L_x_960) ;  /* 0x0000000000140947 */ /* 0x000fec0003800000 */
[----:B------:R-:W-:Y:S01]  /*7bb0*/  ISETP.NE.AND P1, PT, R8, RZ, PT ;  /* 0x000000ff0800720c */ /* 0x000fe20003f25270 */
[----:B----4-:R-:W-:-:S04]  /*7bc0*/  IMAD.MOV.U32 R5, RZ, RZ, 0x6100 ;  /* 0x00006100ff057424 */ /* 0x010fc800078e00ff */
[----:B------:R4:W-:Y:S08]  /*7bd0*/  SYNCS.ARRIVE.TRANS64 RZ, [R12+URZ+0x36418], R5 ;  /* 0x036418050cff79a7 */ /* 0x0009f0000800003f */
[----:B------:R-:W-:Y:S05]  /*7be0*/  @!P1 BRA `(.L_x_960) ;  /* 0x0000000000049947 */ /* 0x000fea0003800000 */
[----:B------:R-:W-:Y:S01]  /*7bf0*/  BPT.TRAP 0x1 ;  /* 0x000000040000795c */ /* 0x000fe20000300000 */
.L_x_960:
        /* <DEDUP_REMOVED lines=34> */
.L_x_946:
[----:B------:R-:W-:-:S04]  /*7e20*/  SHF.L.U32 R3, R4, 0x1f, RZ ;  /* 0x0000001f04037819 */ /* 0x000fc800000006ff */
[----:B------:R-:W4:Y:S02]  /*7e30*/  SYNCS.PHASECHK.TRANS64.TRYWAIT P1, [R12+URZ+0x36438], R3 ;  /* 0x036438030c0075a7 */ /* 0x000f24000802017f */
[----:B----4-:R-:W-:Y:S05]  /*7e40*/  @!P1 BRA `(.L_x_961) ;  /* 0x0000000800489947 */ /* 0x010fea0003800000 */
.L_x_979:
[----:B------:R-:W-:Y:S05]  /*7e50*/  @P0 BRA `(.L_x_962) ;  /* 0x0000000000180947 */ /* 0x000fea0003800000 */
[----:B------:R-:W5:Y:S01]  /*7e60*/  S2R R2, SR_TID.X ;  /* 0x0000000000027919 */ /* 0x000f620000002100 */
[----:B----4-:R-:W-:-:S04]  /*7e70*/  IMAD.MOV.U32 R3, RZ, RZ, 0x6100 ;  /* 0x00006100ff037424 */ /* 0x010fc800078e00ff */
[----:B------:R4:W-:Y:S01]  /*7e80*/  SYNCS.ARRIVE.TRANS64 RZ, [R12+URZ+0x36430], R3 ;  /* 0x036430030cff79a7 */ /* 0x0009e2000800003f */
[----:B-----5:R-:W-:-:S13]  /*7e90*/  LOP3.LUT P0, RZ, R2, 0x1f, RZ, 0xc0, !PT ;  /* 0x0000001f02ff7812 */ /* 0x020fda000780c0ff */
[----:B----4-:R-:W-:Y:S05]  /*7ea0*/  @!P0 BRA `(.L_x_962) ;  /* 0x0000000000048947 */ /* 0x010fea0003800000 */
[----:B------:R-:W-:Y:S01]  /*7eb0*/  BPT.TRAP 0x1 ;  /* 0x000000040000795c */ /* 0x000fe20000300000 */
.L_x_962:
        /* <DEDUP_REMOVED lines=44> */
.L_x_943:
[----:B------:R-:W-:Y:S05]  /*8180*/  BSYNC B0 ;  /* 0x0000000000007941 */ /* 0x000fea0003800000 */
.L_x_941:
[----:B------:R-:W-:-:S03]  /*8190*/  UMOV UR6, 0xffffffff ;  /* 0xffffffff00067882 */ /* 0x000fc60000000000 */
[----:B------:R-:W-:Y:S05]  /*81a0*/  BRA.DIV UR6, `(.L_x_963) ;  /* 0x0000000606847947 */ /* 0x000fea000b800000 */
[----:B------:R-:W-:-:S13]  /*81b0*/  ELECT P6, URZ, PT ;  /* 0x00000000003f782f */ /* 0x000fda00038c0000 */
.L_x_982:
[----:B------:R-:W-:Y:S05]  /*81c0*/  @!P6 BRA `(.L_x_873) ;  /* 0x000000000070e947 */ /* 0x000fea0003800000 */
[----:B------:R-:W-:-:S04]  /*81d0*/  LOP3.LUT R16, R16, 0x2, RZ, 0xfc, !PT ;  /* 0x0000000210107812 */ /* 0x000fc800078efcff */
[----:B------:R-:W-:-:S13]  /*81e0*/  ISETP.NE.AND P2, PT, R16, 0x3, PT ;  /* 0x000000031000780c */ /* 0x000fda0003f45270 */
[----:B------:R-:W-:Y:S05]  /*81f0*/  @!P2 BRA `(.L_x_964) ;  /* 0x000000000004a947 */ /* 0x000fea0003800000 */
[----:B--2---:R-:W-:Y:S01]  /*8200*/  BPT.TRAP 0x1 ;  /* 0x000000040000795c */ /* 0x004fe20000300000 */
.L_x_964:
        /* <DEDUP_REMOVED lines=15> */
.L_x_983:
[----:B------:R-:W5:Y:S02]  /*8300*/  SYNCS.PHASECHK.TRANS64.TRYWAIT P0, [R5+URZ], R0 ;  /* 0x00000000050075a7 */ /* 0x000f64000800017f */
[----:B-----5:R-:W-:Y:S05]  /*8310*/  @!P0 BRA `(.L_x_966) ;  /* 0x00000004005c8947 */ /* 0x020fea0003800000 */
.L_x_984:
[----:B------:R-:W-:Y:S05]  /*8320*/  @!P2 BRA `(.L_x_967) ;  /* 0x000000000004a947 */ /* 0x000fea0003800000 */
[----:B--2---:R-:W-:Y:S01]  /*8330*/  BPT.TRAP 0x1 ;  /* 0x000000040000795c */ /* 0x004fe20000300000 */
.L_x_967:
[----:B------:R-:W-:-:S07]  /*8340*/  SHF.L.U32 R4, R4, 0x1f, RZ ;  /* 0x0000001f04047819 */ /* 0x000fce00000006ff */
.L_x_968:
[----:B------:R1:W1:Y:S02]  /*8350*/  SYNCS.PHASECHK.TRANS64.TRYWAIT P0, [R9+URZ+0x36438], R4 ;  /* 0x03643804090075a7 */ /* 0x000264000800017f */
[----:B-1----:R-:W-:Y:S05]  /*8360*/  @!P0 NANOSLEEP.SYNCS 0x989680 ;  /* 0x009896800000895d */ /* 0x002fea0003900000 */
[----:B------:R-:W1:Y:S02]  /*8370*/  @!P0 SYNCS.PHASECHK.TRANS64 P0, [R9+URZ+0x36438], R4 ;  /* 0x03643804090085a7 */ /* 0x000e64000800007f */
[----:B-1----:R-:W-:Y:S05]  /*8380*/  @!P0 BRA `(.L_x_968) ;  /* 0xfffffffc00f08947 */ /* 0x002fea000383ffff */
.L_x_873:
[----:B--2---:R-:W-:Y:S05]  /*8390*/  BSYNC B6 ;  /* 0x0000000000067941 */ /* 0x004fea0003800000 */
.L_x_867:
[----:B------:R-:W-:Y:S05]  /*83a0*/  EXIT ;  /* 0x000000000000794d */ /* 0x000fea0003800000 */
.L_x_883:
[----:B------:R-:W-:Y:S02]  /*83b0*/  IMAD.MOV.U32 R12, RZ, RZ, RZ ;  /* 0x000000ffff0c7224 */ /* 0x000fe400078e00ff */
[----:B------:R-:W-:Y:S02]  /*83c0*/  IMAD.MOV.U32 R11, RZ, RZ, 0x1f ;  /* 0x0000001fff0b7424 */ /* 0x000fe400078e00ff */
[----:B------:R-:W-:-:S07]  /*83d0*/  IMAD.MOV.U32 R15, RZ, RZ, -0x1 ;  /* 0xffffffffff0f7424 */ /* 0x000fce00078e00ff */
[----:B------:R-:W-:Y:S05]  /*83e0*/  WARPSYNC.COLLECTIVE R15, `(.L_x_969) ;  /* 0x000000000f087348 */ /* 0x000fea0003c00000 */
[----:B------:R1:W2:Y:S02]  /*83f0*/  SHFL.IDX P6, R14, R13, R12, R11 ;  /* 0x0000000c0d0e7389 */ /* 0x0002a400000c000b */
[----:B-12---:R-:W-:Y:S01]  /*8400*/  ENDCOLLECTIVE ;  /* 0x000000000000791b */ /* 0x006fe20003800000 */
.L_x_969:
[----:B------:R-:W-:Y:S05]  /*8410*/  BRA `(.L_x_970) ;  /* 0xffffff8c00907947 */ /* 0x000fea000383ffff */
.L_x_885:
[----:B--2---:R-:W-:-:S04]  /*8420*/  IMAD.U32 R7, RZ, RZ, UR36 ;  /* 0x00000024ff077e24 */ /* 0x004fc8000f8e00ff */
[----:B------:R2:W3:Y:S03]  /*8430*/  SYNCS.PHASECHK.TRANS64.TRYWAIT P0, [R7+URZ+0x36400], R11 ;  /* 0x0364000b070075a7 */ /* 0x0004e6000800017f */
[----:B---3--:R-:W-:Y:S05]  /*8440*/  @!P0 NANOSLEEP.SYNCS 0x989680 ;  /* 0x009896800000895d */ /* 0x008fea0003900000 */
[----:B------:R-:W3:Y:S02]  /*8450*/  @!P0 SYNCS.PHASECHK.TRANS64 P0, [R7+URZ+0x36400], R11 ;  /* 0x0364000b070085a7 */ /* 0x000ee4000800007f */
[----:B---3--:R-:W-:Y:S05]  /*8460*/  @!P0 BRA `(.L_x_885) ;  /* 0xfffffffc00ec8947 */ /* 0x008fea000383ffff */
[----:B------:R-:W-:Y:S05]  /*8470*/  BRA `(.L_x_884) ;  /* 0xffffff8c00e07947 */ /* 0x000fea000383ffff */
.L_x_889:
[----:B--2---:R2:W3:Y:S02]  /*8480*/  SYNCS.PHASECHK.TRANS64.TRYWAIT P1, [R4+URZ+0x36410], R11 ;  /* 0x0364100b040075a7 */ /* 0x0044e4000802017f */
[----:B---3--:R-:W-:Y:S05]  /*8490*/  @!P1 NANOSLEEP.SYNCS 0x989680 ;  /* 0x009896800000995d */ /* 0x008fea0003900000 */
[----:B------:R-:W3:Y:S02]  /*84a0*/  @!P1 SYNCS.PHASECHK.TRANS64 P1, [R4+URZ+0x36410], R11 ;  /* 0x0364100b040095a7 */ /* 0x000ee4000802007f */
[----:B---3--:R-:W-:Y:S05]  /*84b0*/  @!P1 BRA `(.L_x_889) ;  /* 0xfffffffc00f09947 */ /* 0x008fea000383ffff */
[----:B------:R-:W-:Y:S05]  /*84c0*/  BRA `(.L_x_888) ;  /* 0xffffff9400887947 */ /* 0x000fea000383ffff */
.L_x_893:
[----:B--2---:R-:W-:-:S04]  /*84d0*/  IMAD.U32 R120, RZ, RZ, UR36 ;  /* 0x00000024ff787e24 */ /* 0x004fc8000f8e00ff */
[----:B------:R2:W3:Y:S03]  /*84e0*/  SYNCS.PHASECHK.TRANS64.TRYWAIT P1, [R120+URZ+0x36430], R15 ;  /* 0x0364300f780075a7 */ /* 0x0004e6000802017f */
[----:B---3--:R-:W-:Y:S05]  /*84f0*/  @!P1 NANOSLEEP.SYNCS 0x989680 ;  /* 0x009896800000995d */ /* 0x008fea0003900000 */
[----:B------:R-:W3:Y:S02]  /*8500*/  @!P1 SYNCS.PHASECHK.TRANS64 P1, [R120+URZ+0x36430], R15 ;  /* 0x0364300f780095a7 */ /* 0x000ee4000802007f */
[----:B---3--:R-:W-:Y:S05]  /*8510*/  @!P1 BRA `(.L_x_893) ;  /* 0xfffffffc00ec9947 */ /* 0x008fea000383ffff */
[----:B------:R-:W-:Y:S05]  /*8520*/  BRA `(.L_x_892) ;  /* 0xffffff9c00a47947 */ /* 0x000fea000383ffff */
.L_x_944:
[----:B-1----:R1:W2:Y:S02]  /*8530*/  SYNCS.PHASECHK.TRANS64.TRYWAIT P1, [R12+URZ+0x36420], R11 ;  /* 0x0364200b0c0075a7 */ /* 0x0022a4000802017f */
[----:B--2---:R-:W-:Y:S05]  /*8540*/  @!P1 NANOSLEEP.SYNCS 0x989680 ;  /* 0x009896800000995d */ /* 0x004fea0003900000 */
[----:B------:R-:W2:Y:S02]  /*8550*/  @!P1 SYNCS.PHASECHK.TRANS64 P1, [R12+URZ+0x36420], R11 ;  /* 0x0364200b0c0095a7 */ /* 0x000ea4000802007f */
[----:B--2---:R-:W-:Y:S05]  /*8560*/  @!P1 BRA `(.L_x_944) ;  /* 0xfffffffc00f09947 */ /* 0x004fea000383ffff */
[----:B------:R-:W-:Y:S05]  /*8570*/  BRA `(.L_x_971) ;  /* 0xffffffe000107947 */ /* 0x000fea000383ffff */
.L_x_948:
[----:B-1----:R1:W2:Y:S02]  /*8580*/  SYNCS.PHASECHK.TRANS64.TRYWAIT P1, [R12+URZ+0x36438], R11 ;  /* 0x0364380b0c0075a7 */ /* 0x0022a4000802017f */
[----:B--2---:R-:W-:Y:S05]  /*8590*/  @!P1 NANOSLEEP.SYNCS 0x989680 ;  /* 0x009896800000995d */ /* 0x004fea0003900000 */
[----:B------:R-:W2:Y:S02]  /*85a0*/  @!P1 SYNCS.PHASECHK.TRANS64 P1, [R12+URZ+0x36438], R11 ;  /* 0x0364380b0c0095a7 */ /* 0x000ea4000802007f */
[----:B--2---:R-:W-:Y:S05]  /*85b0*/  @!P1 BRA `(.L_x_948) ;  /* 0xfffffffc00f09947 */ /* 0x004fea000383ffff */
[----:B------:R-:W-:Y:S05]  /*85c0*/  BRA `(.L_x_972) ;  /* 0xffffffe400b87947 */ /* 0x000fea000383ffff */
.L_x_950:
[----:B--2---:R2:W3:Y:S02]  /*85d0*/  SYNCS.PHASECHK.TRANS64.TRYWAIT P1, [R12+URZ+0x36428], R27 ;  /* 0x0364281b0c0075a7 */ /* 0x0044e4000802017f */
[----:B---3--:R-:W-:Y:S05]  /*85e0*/  @!P1 NANOSLEEP.SYNCS 0x989680 ;  /* 0x009896800000995d */ /* 0x008fea0003900000 */
[----:B------:R-:W3:Y:S02]  /*85f0*/  @!P1 SYNCS.PHASECHK.TRANS64 P1, [R12+URZ+0x36428], R27 ;  /* 0x0364281b0c0095a7 */ /* 0x000ee4000802007f */
[----:B---3--:R-:W-:Y:S05]  /*8600*/  @!P1 BRA `(.L_x_950) ;  /* 0xfffffffc00f09947 */ /* 0x008fea000383ffff */
[----:B------:R-:W-:Y:S05]  /*8610*/  BRA `(.L_x_973) ;  /* 0xffffffe800807947 */ /* 0x000fea000383ffff */
.L_x_952:
[----:B--2---:R2:W3:Y:S02]  /*8620*/  SYNCS.PHASECHK.TRANS64.TRYWAIT P1, [R12+URZ+0x36438], R28 ;  /* 0x0364381c0c0075a7 */ /* 0x0044e4000802017f */
[----:B---3--:R-:W-:Y:S05]  /*8630*/  @!P1 NANOSLEEP.SYNCS 0x989680 ;  /* 0x009896800000995d */ /* 0x008fea0003900000 */
[----:B------:R-:W3:Y:S02]  /*8640*/  @!P1 SYNCS.PHASECHK.TRANS64 P1, [R12+URZ+0x36438], R28 ;  /* 0x0364381c0c0095a7 */ /* 0x000ee4000802007f */
[----:B---3--:R-:W-:Y:S05]  /*8650*/  @!P1 BRA `(.L_x_952) ;  /* 0xfffffffc00f09947 */ /* 0x008fea000383ffff */
[----:B------:R-:W-:Y:S05]  /*8660*/  BRA `(.L_x_974) ;  /* 0xffffffec00187947 */ /* 0x000fea000383ffff */
.L_x_954:
[----:B------:R-:W-:-:S07]  /*8670*/  SHF.L.U32 R5, R0, 0x1f, RZ ;  /* 0x0000001f00057819 */ /* 0x000fce00000006ff */
.L_x_975:
[----:B---3--:R3:W4:Y:S02]  /*8680*/  SYNCS.PHASECHK.TRANS64.TRYWAIT P1, [R12+URZ+0x36420], R5 ;  /* 0x036420050c0075a7 */ /* 0x008724000802017f */
[----:B----4-:R-:W-:Y:S05]  /*8690*/  @!P1 NANOSLEEP.SYNCS 0x989680 ;  /* 0x009896800000995d */ /* 0x010fea0003900000 */
[----:B------:R-:W4:Y:S02]  /*86a0*/  @!P1 SYNCS.PHASECHK.TRANS64 P1, [R12+URZ+0x36420], R5 ;  /* 0x036420050c0095a7 */ /* 0x000f24000802007f */
[----:B----4-:R-:W-:Y:S05]  /*86b0*/  @!P1 BRA `(.L_x_975) ;  /* 0xfffffffc00f09947 */ /* 0x010fea000383ffff */
[----:B------:R-:W-:Y:S05]  /*86c0*/  BRA `(.L_x_976) ;  /* 0xffffffec00b07947 */ /* 0x000fea000383ffff */
.L_x_957:
[----:B---3--:R3:W4:Y:S02]  /*86d0*/  SYNCS.PHASECHK.TRANS64.TRYWAIT P1, [R12+URZ+0x36438], R11 ;  /* 0x0364380b0c0075a7 */ /* 0x008724000802017f */
[----:B----4-:R-:W-:Y:S05]  /*86e0*/  @!P1 NANOSLEEP.SYNCS 0x989680 ;  /* 0x009896800000995d */ /* 0x010fea0003900000 */
[----:B------:R-:W4:Y:S02]  /*86f0*/  @!P1 SYNCS.PHASECHK.TRANS64 P1, [R12+URZ+0x36438], R11 ;  /* 0x0364380b0c0095a7 */ /* 0x000f24000802007f */
[----:B----4-:R-:W-:Y:S05]  /*8700*/  @!P1 BRA `(.L_x_957) ;  /* 0xfffffffc00f09947 */ /* 0x010fea000383ffff */
[----:B------:R-:W-:Y:S05]  /*8710*/  BRA `(.L_x_977) ;  /* 0xfffffff0005c7947 */ /* 0x000fea000383ffff */
.L_x_959:
[----:B----4-:R4:W1:Y:S02]  /*8720*/  SYNCS.PHASECHK.TRANS64.TRYWAIT P1, [R12+URZ+0x36428], R5 ;  /* 0x036428050c0075a7 */ /* 0x010864000802017f */
[----:B-1----:R-:W-:Y:S05]  /*8730*/  @!P1 NANOSLEEP.SYNCS 0x989680 ;  /* 0x009896800000995d */ /* 0x002fea0003900000 */
[----:B------:R-:W1:Y:S02]  /*8740*/  @!P1 SYNCS.PHASECHK.TRANS64 P1, [R12+URZ+0x36428], R5 ;  /* 0x036428050c0095a7 */ /* 0x000e64000802007f */
[----:B-1----:R-:W-:Y:S05]  /*8750*/  @!P1 BRA `(.L_x_959) ;  /* 0xfffffffc00f09947 */ /* 0x002fea000383ffff */
[----:B------:R-:W-:Y:S05]  /*8760*/  BRA `(.L_x_978) ;  /* 0xfffffff400087947 */ /* 0x000fea000383ffff */
.L_x_961:
[----:B----4-:R4:W1:Y:S02]  /*8770*/  SYNCS.PHASECHK.TRANS64.TRYWAIT P1, [R12+URZ+0x36438], R3 ;  /* 0x036438030c0075a7 */ /* 0x010864000802017f */
[----:B-1----:R-:W-:Y:S05]  /*8780*/  @!P1 NANOSLEEP.SYNCS 0x989680 ;  /* 0x009896800000995d */ /* 0x002fea0003900000 */
[----:B------:R-:W1:Y:S02]  /*8790*/  @!P1 SYNCS.PHASECHK.TRANS64 P1, [R12+URZ+0x36438], R3 ;  /* 0x036438030c0095a7 */ /* 0x000e64000802007f */
[----:B-1----:R-:W-:Y:S05]  /*87a0*/  @!P1 BRA `(.L_x_961) ;  /* 0xfffffffc00f09947 */ /* 0x002fea000383ffff */
[----:B------:R-:W-:Y:S05]  /*87b0*/  BRA `(.L_x_979) ;  /* 0xfffffff400a47947 */ /* 0x000fea000383ffff */
.L_x_963:
[----:B------:R-:W-:Y:S01]  /*87c0*/  BSSY B0, `(.L_x_980) ;  /* 0x0000006000007945 */ /* 0x000fe20003800000 */
[----:B------:R-:W-:-:S07]  /*87d0*/  IMAD.MOV.U32 R15, RZ, RZ, -0x1 ;  /* 0xffffffffff0f7424 */ /* 0x000fce00078e00ff */
[----:B-1234-:R-:W-:Y:S05]  /*87e0*/  WARPSYNC.COLLECTIVE R15, `(.L_x_981) ;  /* 0x000000000f0c7348 */ /* 0x01efea0003c00000 */
[----:B------:R-:W-:Y:S02]  /*87f0*/  ELECT P6, UR62, PT ;  /* 0x00000000003e782f */ /* 0x000fe400038c0000 */
[----:B------:R-:W-:Y:S01]  /*8800*/  MOV R14, UR62 ;  /* 0x0000003e000e7c02 */ /* 0x000fe20008000f00 */
[----:B-1234-:R-:W-:Y:S10]  /*8810*/  ENDCOLLECTIVE ;  /* 0x000000000000791b */ /* 0x01eff40003800000 */
.L_x_981:
[----:B------:R-:W-:Y:S05]  /*8820*/  BSYNC B0 ;  /* 0x0000000000007941 */ /* 0x000fea0003800000 */
.L_x_980:
[----:B------:R-:W-:Y:S05]  /*8830*/  BRA `(.L_x_982) ;  /* 0xfffffff800607947 */ /* 0x000fea000383ffff */
.L_x_965:
[----:B----4-:R4:W1:Y:S02]  /*8840*/  SYNCS.PHASECHK.TRANS64.TRYWAIT P0, [R7+URZ], R6 ;  /* 0x00000006070075a7 */ /* 0x010864000800017f */
[----:B-1----:R-:W-:Y:S05]  /*8850*/  @!P0 NANOSLEEP.SYNCS 0x989680 ;  /* 0x009896800000895d */ /* 0x002fea0003900000 */
[----:B------:R-:W1:Y:S02]  /*8860*/  @!P0 SYNCS.PHASECHK.TRANS64 P0, [R7+URZ], R6 ;  /* 0x00000006070085a7 */ /* 0x000e64000800007f */
[----:B-1----:R-:W-:Y:S05]  /*8870*/  @!P0 BRA `(.L_x_965) ;  /* 0xfffffffc00f08947 */ /* 0x002fea000383ffff */
[----:B------:R-:W-:Y:S05]  /*8880*/  BRA `(.L_x_983) ;  /* 0xfffffff8009c7947 */ /* 0x000fea000383ffff */
.L_x_966:
[----:B------:R1:W1:Y:S02]  /*8890*/  SYNCS.PHASECHK.TRANS64.TRYWAIT P0, [R5+URZ], R0 ;  /* 0x00000000050075a7 */ /* 0x000264000800017f */
[----:B-1----:R-:W-:Y:S05]  /*88a0*/  @!P0 NANOSLEEP.SYNCS 0x989680 ;  /* 0x009896800000895d */ /* 0x002fea0003900000 */
[----:B------:R-:W1:Y:S02]  /*88b0*/  @!P0 SYNCS.PHASECHK.TRANS64 P0, [R5+URZ], R0 ;  /* 0x00000000050085a7 */ /* 0x000e64000800007f */
[----:B-1----:R-:W-:Y:S05]  /*88c0*/  @!P0 BRA `(.L_x_966) ;  /* 0xfffffffc00f08947 */ /* 0x002fea000383ffff */
[----:B------:R-:W-:Y:S05]  /*88d0*/  BRA `(.L_x_984) ;  /* 0xfffffff800907947 */ /* 0x000fea000383ffff */
.L_x_985:
        /* <DEDUP_REMOVED lines=10> */
.L_x_7655:


//--------------------- .text._ZN7cutlass13device_kernelIN5flash11enable_sm90INS1_16FlashAttnBwdSm90INS1_25CollectiveMainloopBwdSm90ILi2ELi1ELi1EN4cute5tupleIJNS5_1CILi1EEES8_S8_EEENS6_IJNS7_ILi64EEENS7_ILi96EEENS7_ILi192EEEEEENS_10bfloat16_tEfNS_4arch4Sm90ELb0ELb0ELb1ELb1ELb1ELb0ELb1ELb0ELi3ELi1ELi1ELi1ELb0EEENS1_24CollectiveEpilogueBwdGQAISD_fSG_Li384ELb1ELb1EEENS1_19SingleTileSchedulerILb1ELb0ELb0ELi96EEEEEEEEEvNT_6ParamsE --------------------------
	.section	.text._ZN7cutlass13device_kernelIN5flash11enable_sm90INS1_16FlashAttnBwdSm90INS1_25CollectiveMainloopBwdSm90ILi2ELi1ELi1EN4cute5tupleIJNS5_1CILi1EEES8_S8_EEENS6_IJNS7_ILi64EEENS7_ILi96EEENS7_ILi192EEEEEENS_10bfloat16_tEfNS_4arch4Sm90ELb0ELb0ELb1ELb1ELb1ELb0ELb1ELb0ELi3ELi1ELi1ELi1ELb0EEENS1_24CollectiveEpilogueBwdGQAISD_fSG_Li384ELb1ELb1EEENS1_19SingleTileSchedulerILb1ELb0ELb0ELi96EEEEEEEEEvNT_6ParamsE,"ax",@progbits
	.align	128
.text._ZN7cutlass13device_kernelIN5flash11enable_sm90INS1_16FlashAttnBwdSm90INS1_25CollectiveMainloopBwdSm90ILi2ELi1ELi1EN4cute5tupleIJNS5_1CILi1EEES8_S8_EEENS6_IJNS7_ILi64EEENS7_ILi96EEENS7_ILi192EEEEEENS_10bfloat16_tEfNS_4arch4Sm90ELb0ELb0ELb1ELb1ELb1ELb0ELb1ELb0ELi3ELi1ELi1ELi1ELb0EEENS1_24CollectiveEpilogueBwdGQAISD_fSG_Li384ELb1ELb1EEENS1_19SingleTileSchedulerILb1ELb0ELb0ELi96EEEEEEEEEvNT_6ParamsE:
        .type           _ZN7cutlass13device_kernelIN5flash11enable_sm90INS1_16FlashAttnBwdSm90INS1_25CollectiveMainloopBwdSm90ILi2ELi1ELi1EN4cute5tupleIJNS5_1CILi1EEES8_S8_EEENS6_IJNS7_ILi64EEENS7_ILi96EEENS7_ILi192EEEEEENS_10bfloat16_tEfNS_4arch4Sm90ELb0ELb0ELb1ELb1ELb1ELb0ELb1ELb0ELi3ELi1ELi1ELi1ELb0EEENS1_24CollectiveEpilogueBwdGQAISD_fSG_Li384ELb1ELb1EEENS1_19SingleTileSchedulerILb1ELb0ELb0ELi96EEEEEEEEEvNT_6ParamsE,@function
        .size           _ZN7cutlass13device_kernelIN5flash11enable_sm90INS1_16FlashAttnBwdSm90INS1_25CollectiveMainloopBwdSm90ILi2ELi1ELi1EN4cute5tupleIJNS5_1CILi1EEES8_S8_EEENS6_IJNS7_ILi64EEENS7_ILi96EEENS7_ILi192EEEEEENS_10bfloat16_tEfNS_4arch4Sm90ELb0ELb0ELb1ELb1ELb1ELb0ELb1ELb0ELi3ELi1ELi1ELi1ELb0EEENS1_24CollectiveEpilogueBwdGQAISD_fSG_Li384ELb1ELb1EEENS1_19SingleTileSchedulerILb1ELb0ELb0ELi96EEEEEEEEEvNT_6ParamsE,(.L_x_7656 - _ZN7cutlass13device_kernelIN5flash11enable_sm90INS1_16FlashAttnBwdSm90INS1_25CollectiveMainloopBwdSm90ILi2ELi1ELi1EN4cute5tupleIJNS5_1CILi1EEES8_S8_EEENS6_IJNS7_ILi64EEENS7_ILi96EEENS7_ILi192EEEEEENS_10bfloat16_tEfNS_4arch4Sm90ELb0ELb0ELb1ELb1ELb1ELb0ELb1ELb0ELi3ELi1ELi1ELi1ELb0EEENS1_24CollectiveEpilogueBwdGQAISD_fSG_Li384ELb1ELb1EEENS1_19SingleTileSchedulerILb1ELb0ELb0ELi96EEEEEEEEEvNT_6ParamsE)
        .other          _ZN7cutlass13device_kernelIN5flash11enable_sm90INS1_16FlashAttnBwdSm90INS1_25CollectiveMainloopBwdSm90ILi2ELi1ELi1EN4cute5tupleIJNS5_1CILi1EEES8_S8_EEENS6_IJNS7_ILi64EEENS7_ILi96EEENS7_ILi192EEEEEENS_10bfloat16_tEfNS_4arch4Sm90ELb0ELb0ELb1ELb1ELb1ELb0ELb1ELb0ELi3ELi1ELi1ELi1ELb0EEENS1_24CollectiveEpilogueBwdGQAISD_fSG_Li384ELb1ELb1EEENS1_19SingleTileSchedulerILb1ELb0ELb0ELi96EEEEEEEEEvNT_6ParamsE,@"STO_CUDA_ENTRY STV_DEFAULT"
_ZN7cutlass13device_kernelIN5flash11enable_sm90INS1_16FlashAttnBwdSm90INS1_25CollectiveMainloopBwdSm90ILi2ELi1ELi1EN4cute5tupleIJNS5_1CILi1EEES8_S8_EEENS6_IJNS7_ILi64EEENS7_ILi96EEENS7_ILi192EEEEEENS_10bfloat16_tEfNS_4arch4Sm90ELb0ELb0ELb1ELb1ELb1ELb0ELb1ELb0ELi3ELi1ELi1ELi1ELb0EEENS1_24CollectiveEpilogueBwdGQAISD_fSG_Li384ELb1ELb1EEENS1_19SingleTileSchedulerILb1ELb0ELb0ELi96EEEEEEEEEvNT_6ParamsE:
        /* <DEDUP_REMOVED lines=23> */
.L_x_987:
[----:B------:R-:W-:Y:S05]  /*0170*/  BSYNC B0 ;  /* 0x0000000000007941 */ /* 0x000fea0003800000 */
.L_x_986:
        /* <DEDUP_REMOVED lines=34> */
.L_x_988:
        /* <DEDUP_REMOVED lines=20> */
.L_x_989:
        /* <DEDUP_REMOVED lines=8> */
.L_x_992:
        /* <DEDUP_REMOVED lines=21> */
.L_x_993:
        /* <DEDUP_REMOVED lines=10> */
.L_x_995:
[----:B------:R-:W2:Y:S02]  /*0750*/  LDC R0, c[0x0][0x8c4] ;  /* 0x00023100ff007b82 */ /* 0x000ea40000000800 */
.L_x_994:
        /* <DEDUP_REMOVED lines=15> */
.L_x_997:
        /* <DEDUP_REMOVED lines=10> */
.L_x_998:
        /* <DEDUP_REMOVED lines=8> */
.L_x_999:
        /* <DEDUP_REMOVED lines=9> */
.L_x_1000:
        /* <DEDUP_REMOVED lines=76> */
.L_x_1003:
        /* <DEDUP_REMOVED lines=15> */
.L_x_1002:
        /* <DEDUP_REMOVED lines=20> */
.L_x_1005:
        /* <DEDUP_REMOVED lines=15> */
.L_x_1004:
        /* <DEDUP_REMOVED lines=8> */
.L_x_1121:
        /* <DEDUP_REMOVED lines=26> */
.L_x_1007:
        /* <DEDUP_REMOVED lines=100> */
.L_x_1019:
[----:B------:R-:W-:-:S13]  /*1a40*/  ISETP.NE.AND P0, PT, R9, 0x3, PT ;  /* 0x000000030900780c */ /* 0x000fda0003f05270 */
[----:B------:R-:W-:Y:S05]  /*1a50*/  @!P0 BRA `(.L_x_1009) ;  /* 0x0000000000048947 */ /* 0x000fea0003800000 */
[----:B------:R-:W-:Y:S01]  /*1a60*/  BPT.TRAP 0x1 ;  /* 0x000000040000795c */ /* 0x000fe20000300000 */
.L_x_1009:
[----:B------:R-:W-:Y:S02]  /*1a70*/  LEA R4, R3, UR36, 0x3 ;  /* 0x0000002403047c11 */ /* 0x000fe4000f8e18ff */
[----:B------:R-:W-:-:S04]  /*1a80*/  SHF.L.U32 R11, R7, 0x1f, RZ ;  /* 0x0000001f070b7819 */ /* 0x000fc800000006ff */
[----:B------:R1:W2:Y:S01]  /*1a90*/  SYNCS.PHASECHK.TRANS64.TRYWAIT P1, [R4+URZ+0x36410], R11 ;  /* 0x0364100b040075a7 */ /* 0x0002a2000802017f */
[----:B------:R-:W-:Y:S05]  /*1aa0*/  @!P0 BRA `(.L_x_1010) ;  /* 0x0000000000048947 */ /* 0x000fea0003800000 */
[----:B------:R-:W-:Y:S01]  /*1ab0*/  BPT.TRAP 0x1 ;  /* 0x000000040000795c */ /* 0x000fe20000300000 */
.L_x_1010:
[----:B--2---:R-:W-:Y:S05]  /*1ac0*/  @P1 BRA `(.L_x_1011) ;  /* 0x0000000000081947 */ /* 0x004fea0003800000 */
[----:B------:R-:W2:Y:S02]  /*1ad0*/  SYNCS.PHASECHK.TRANS64.TRYWAIT P1, [R4+URZ+0x36410], R11 ;  /* 0x0364100b040075a7 */ /* 0x000ea4000802017f */
[----:B--2---:R-:W-:Y:S05]  /*1ae0*/  @!P1 BRA `(.L_x_1012) ;  /* 0x00000074007c9947 */ /* 0x004fea0003800000 */
.L_x_1011:
        /* <DEDUP_REMOVED lines=104> */
.L_x_1013:
[----:B------:R-:W-:-:S04]  /*2170*/  SHF.L.U32 R15, R6, 0x1f, RZ ;  /* 0x0000001f060f7819 */ /* 0x000fc800000006ff */
[----:B------:R1:W1:Y:S01]  /*2180*/  SYNCS.PHASECHK.TRANS64.TRYWAIT P1, [UR36+0x36430], R15 ;  /* 0x0364300fff0075a7 */ /* 0x0002620008020164 */
[----:B------:R-:W-:Y:S05]  /*2190*/  @!P0 BRA `(.L_x_1014) ;  /* 0x0000000000048947 */ /* 0x000fea0003800000 */
[----:B------:R-:W-:Y:S01]  /*21a0*/  BPT.TRAP 0x1 ;  /* 0x000000040000795c */ /* 0x000fe20000300000 */
.L_x_1014:
        /* <DEDUP_REMOVED lines=33> */
.L_x_1015:
        /* <DEDUP_REMOVED lines=340> */
.L_x_1017:
        /* <DEDUP_REMOVED lines=60> */
.L_x_1018:
        /* <DEDUP_REMOVED lines=63> */
.L_x_1001:
[----:B------:R-:W-:Y:S05]  /*40b0*/  @P0 BRA `(.L_x_996) ;  /* 0x0000004c00cc0947 */ /* 0x000fea0003800000 */
[----:B------:R-:W3:Y:S01]  /*40c0*/  LDL.LU R120, [R1+0x8] ;  /* 0x0000080001787983 */ /* 0x000ee20000300800 */
[----:B-12---:R-:W1:Y:S01]  /*40d0*/  LDC.64 R2, c[0x0][0x878] ;  /* 0x00021e00ff027b82 */ /* 0x006e620000000a00 */
[----:B------:R-:W-:Y:S01]  /*40e0*/  ULDC UR7, c[0x0][0x870] ;  /* 0x00021c0000077ab9 */ /* 0x000fe20000000800 */
[----:B------:R-:W-:Y:S01]  /*40f0*/  ULDC UR6, c[0x0][0x80c] ;  /* 0x0002030000067ab9 */ /* 0x000fe20000000800 */
[----:B------:R-:W2:Y:S01]  /*4100*/  S2R R8, SR_TID.X ;  /* 0x0000000000087919 */ /* 0x000ea20000002100 */
[----:B------:R-:W4:Y:S01]  /*4110*/  S2R R0, SR_CTAID.Y ;  /* 0x0000000000007919 */ /* 0x000f220000002600 */
[----:B------:R-:W5:Y:S03]  /*4120*/  S2R R16, SR_CTAID.X ;  /* 0x0000000000107919 */ /* 0x000f660000002500 */
[----:B------:R-:W2:Y:S01]  /*4130*/  S2UR UR5, SR_CgaCtaId ;  /* 0x00000000000579c3 */ /* 0x000ea20000008800 */
[----:B------:R-:W-:-:S07]  /*4140*/  UMOV UR4, 0x400 ;  /* 0x0000040000047882 */ /* 0x000fce0000000000 */
[----:B------:R-:W5:Y:S01]  /*4150*/  LDC.64 R18, c[0x0][0x820] ;  /* 0x00020800ff127b82 */ /* 0x000f620000000a00 */
[----:B-1----:R-:W-:-:S04]  /*4160*/  ISETP.NE.U32.AND P0, PT, R2, RZ, PT ;  /* 0x000000ff0200720c */ /* 0x002fc80003f05070 */
[----:B------:R-:W-:-:S03]  /*4170*/  ISETP.NE.AND.EX P0, PT, R3, RZ, PT, P0 ;  /* 0x000000ff0300720c */ /* 0x000fc60003f05300 */
[----:B------:R-:W1:Y:S08]  /*4180*/  LDC.64 R20, c[0x0][0x848] ;  /* 0x00021200ff147b82 */ /* 0x000e700000000a00 */
[----:B------:R-:W2:Y:S08]  /*4190*/  LDC R3, c[0x0][0x850] ;  /* 0x00021400ff037b82 */ /* 0x000eb00000000800 */
[----:B------:R-:W3:Y:S08]  /*41a0*/  @P0 LDC.64 R4, c[0x0][0x878] ;  /* 0x00021e00ff040b82 */ /* 0x000ef00000000a00 */
[----:B------:R-:W1:Y:S01]  /*41b0*/  LDC.64 R22, c[0x0][0x800] ;  /* 0x00020000ff167b82 */ /* 0x000e620000000a00 */
[----:B---3--:R-:W-:-:S06]  /*41c0*/  @P0 IMAD.WIDE R4, R120, 0x4, R4 ;  /* 0x0000000478040825 */ /* 0x008fcc00078e0204 */
[----:B------:R3:W5:Y:S01]  /*41d0*/  @P0 LDG.E R5, desc[UR38][R4.64] ;  /* 0x0000002604050981 */ /* 0x000762000c1e1900 */
[----:B------:R-:W-:Y:S01]  /*41e0*/  BAR.SYNC.DEFER_BLOCKING 0x1, 0x180 ;  /* 0x0046000000007b1d */ /* 0x000fe20000010000 */
[----:B--2---:R-:W-:Y:S01]  /*41f0*/  ISETP.NE.AND P2, PT, R3, 0x1, PT ;  /* 0x000000010300780c */ /* 0x004fe20003f45270 */
[C---:B------:R-:W-:Y:S01]  /*4200*/  VIADD R15, R8.reuse, 0xffffff80 ;  /* 0xffffff80080f7836 */ /* 0x040fe20000000000 */
[----:B------:R-:W-:Y:S01]  /*4210*/  ISETP.NE.AND P1, PT, R8, 0x80, PT ;  /* 0x000000800800780c */ /* 0x000fe20003f25270 */
[----:B------:R-:W-:Y:S02]  /*4220*/  ULEA UR4, UR5, UR4, 0x18 ;  /* 0x0000000405047291 */ /* 0x000fe4000f8ec03f */
[----:B------:R-:W-:Y:S01]  /*4230*/  BSSY B0, `(.L_x_1020) ;  /* 0x0000052000007945 */ /* 0x000fe20003800000 */
[----:B------:R-:W-:-:S04]  /*4240*/  SHF.R.S32.HI R2, RZ, 0x1f, R15 ;  /* 0x0000001fff027819 */ /* 0x000fc8000001140f */
[----:B------:R-:W-:-:S03]  /*4250*/  LEA.HI R6, R2, R15, RZ, 0x7 ;  /* 0x0000000f02067211 */ /* 0x000fc600078f38ff */
[----:B------:R-:W3:Y:S01]  /*4260*/  @P2 LDC R7, c[0x0][0x854] ;  /* 0x00021500ff072b82 */ /* 0x000ee20000000800 */
[----:B------:R-:W-:Y:S02]  /*4270*/  LOP3.LUT R2, R6, 0x3fffff80, RZ, 0xc0, !PT ;  /* 0x3fffff8006027812 */ /* 0x000fe400078ec0ff */
[----:B------:R-:W-:-:S03]  /*4280*/  SHF.R.S32.HI R11, RZ, 0x7, R6 ;  /* 0x00000007ff0b7819 */ /* 0x000fc60000011406 */
[----:B------:R-:W-:Y:S02]  /*4290*/  IMAD.IADD R6, R15, 0x1, -R2 ;  /* 0x000000010f067824 */ /* 0x000fe400078e0a02 */
[----:B------:R-:W2:Y:S01]  /*42a0*/  @P2 LDC R9, c[0x0][0x858] ;  /* 0x00021600ff092b82 */ /* 0x000ea20000000800 */
[----:B----4-:R-:W-:Y:S02]  /*42b0*/  IMAD.MOV.U32 R2, RZ, RZ, R0 ;  /* 0x000000ffff027224 */ /* 0x010fe400078e0000 */
[----:B------:R-:W-:-:S04]  /*42c0*/  IMAD R10, R11, 0x600, R6 ;  /* 0x000006000b0a7824 */ /* 0x000fc800078e0206 */
[----:B------:R-:W-:Y:S02]  /*42d0*/  IMAD.SHL.U32 R10, R10, 0x4, RZ ;  /* 0x000000040a0a7824 */ /* 0x000fe400078e00ff */
[----:B---3--:R-:W-:-:S04]  /*42e0*/  @P2 IMAD.HI.U32 R4, R0, R7, RZ ;  /* 0x0000000700042227 */ /* 0x008fc800078e00ff */
[----:B-----5:R-:W-:Y:S01]  /*42f0*/  IMAD R7, R16, UR7, RZ ;  /* 0x0000000710077c24 */ /* 0x020fe2000f8e02ff */
[----:B--2---:R-:W-:Y:S01]  /*4300*/  @P2 SHF.R.U32.HI R2, RZ, R9, R4 ;  /* 0x00000009ff022219 */ /* 0x004fe20000011604 */
[----:B------:R-:W-:Y:S01]  /*4310*/  IMAD R9, R120, UR6, RZ ;  /* 0x0000000678097c24 */ /* 0x000fe2000f8e02ff */
[----:B------:R-:W-:Y:S01]  /*4320*/  ISETP.NE.AND P2, PT, R15, RZ, PT ;  /* 0x000000ff0f00720c */ /* 0x000fe20003f45270 */
[----:B------:R-:W-:Y:S01]  /*4330*/  IMAD R11, R7, UR6, RZ ;  /* 0x00000006070b7c24 */ /* 0x000fe2000f8e02ff */
[--C-:B------:R-:W-:Y:S01]  /*4340*/  SHF.R.S32.HI R13, RZ, 0x1f, R2.reuse ;  /* 0x0000001fff0d7819 */ /* 0x100fe20000011402 */
[----:B------:R-:W-:Y:S01]  /*4350*/  ULDC.64 UR6, c[0x0][0x868] ;  /* 0x00021a0000067ab9 */ /* 0x000fe20000000a00 */
[----:B------:R-:W-:Y:S02]  /*4360*/  SHF.R.S32.HI R12, RZ, 0x1f, R9 ;  /* 0x0000001fff0c7819 */ /* 0x000fe40000011409 */
[----:B------:R-:W-:Y:S02]  /*4370*/  IADD3 R14, P3, P4, R11, R9, R2 ;  /* 0x000000090b0e7210 */ /* 0x000fe40007c7e002 */
[----:B------:R-:W-:-:S04]  /*4380*/  SHF.R.S32.HI R11, RZ, 0x1f, R11 ;  /* 0x0000001fff0b7819 */ /* 0x000fc8000001140b */
[----:B------:R-:W-:Y:S01]  /*4390*/  IADD3.X R15, R11, R12, R13, P3, P4 ;  /* 0x0000000c0b0f7210 */ /* 0x000fe20001fe840d */
[----:B------:R-:W-:Y:S02]  /*43a0*/  @P0 IMAD R6, R120, 0x60, R5 ;  /* 0x0000006078060824 */ /* 0x000fe400078e0205 */
[----:B------:R-:W2:Y:S02]  /*43b0*/  LDC.64 R4, c[0x0][0x818] ;  /* 0x00020600ff047b82 */ /* 0x000ea40000000a00 */
[----:B------:R-:W-:-:S05]  /*43c0*/  @P0 IMAD.HI R8, R6, 0x2aaaaaab, RZ ;  /* 0x2aaaaaab06080827 */ /* 0x000fca00078e02ff */
[----:B------:R-:W-:Y:S01]  /*43d0*/  @P0 SHF.R.U32.HI R9, RZ, 0x1f, R8 ;  /* 0x0000001fff090819 */ /* 0x000fe20000011608 */
[----:B------:R-:W3:Y:S03]  /*43e0*/  LDC.64 R6, c[0x0][0x840] ;  /* 0x00021000ff067b82 */ /* 0x000ee60000000a00 */
[----:B------:R-:W-:Y:S02]  /*43f0*/  @P0 LEA.HI.SX32 R9, R8, R9, 0x1c ;  /* 0x0000000908090211 */ /* 0x000fe400078fe2ff */
[----:B------:R-:W-:-:S03]  /*4400*/  LEA R8, R10, UR4, 0x2 ;  /* 0x000000040a087c11 */ /* 0x000fc6000f8e10ff */
[----:B------:R-:W-:Y:S02]  /*4410*/  @P0 IMAD R10, R9, 0x4800, RZ ;  /* 0x00004800090a0824 */ /* 0x000fe400078e02ff */
[----:B------:R-:W-:Y:S01]  /*4420*/  IMAD R9, R16, 0x4800, RZ ;  /* 0x0000480010097824 */ /* 0x000fe200078e02ff */
[----:B------:R4:W-:Y:S02]  /*4430*/  STS.128 [R8], R24 ;  /* 0x0000001808007388 */ /* 0x0009e40000000c00 */
[----:B------:R-:W-:Y:S02]  /*4440*/  @P0 SHF.R.S32.HI R11, RZ, 0x1f, R10 ;  /* 0x0000001fff0b0819 */ /* 0x000fe4000001140a */
[----:B------:R-:W-:Y:S01]  /*4450*/  @!P0 CS2R R10, SRZ ;  /* 0x00000000000a8805 */ /* 0x000fe2000001ff00 */
[----:B------:R1:W-:Y:S01]  /*4460*/  STS.128 [R8+0x800], R28 ;  /* 0x0008001c08007388 */ /* 0x0003e20000000c00 */
[----:B--2---:R-:W-:-:S03]  /*4470*/  IMAD R12, R13, R4, RZ ;  /* 0x000000040d0c7224 */ /* 0x004fc600078e02ff */
[----:B------:R2:W-:Y:S01]  /*4480*/  STS.128 [R8+0x1000], R32 ;  /* 0x0010002008007388 */ /* 0x0005e20000000c00 */
[----:B------:R-:W-:-:S03]  /*4490*/  IADD3 R10, P3, R9, R10, RZ ;  /* 0x0000000a090a7210 */ /* 0x000fc60007f7e0ff */
[----:B------:R2:W-:Y:S01]  /*44a0*/  STS.128 [R8+0x1800], R36 ;  /* 0x0018002408007388 */ /* 0x0005e20000000c00 */
[----:B---3--:R-:W-:Y:S01]  /*44b0*/  IMAD R16, R13, R6, RZ ;  /* 0x000000060d107224 */ /* 0x008fe200078e02ff */
[----:B------:R-:W-:Y:S01]  /*44c0*/  LEA.HI.X.SX32 R11, R9, R11, 0x1, P3 ;  /* 0x0000000b090b7211 */ /* 0x000fe200018f0eff */
[C---:B------:R-:W-:Y:S01]  /*44d0*/  IMAD R13, R2.reuse, R5, R12 ;  /* 0x00000005020d7224 */ /* 0x040fe200078e020c */
[----:B----4-:R-:W3:Y:S01]  /*44e0*/  LDC.64 R24, c[0x0][0x828] ;  /* 0x00020a00ff187b82 */ /* 0x010ee20000000a00 */
[----:B------:R-:W-:Y:S01]  /*44f0*/  SHF.R.S32.HI R9, RZ, 0x1f, R120 ;  /* 0x0000001fff097819 */ /* 0x000fe20000011478 */
[----:B------:R2:W-:Y:S01]  /*4500*/  STS.128 [R8+0x2000], R40 ;  /* 0x0020002808007388 */ /* 0x0005e20000000c00 */
[----:B------:R-:W-:Y:S01]  /*4510*/  IMAD R17, R2, R7, R16 ;  /* 0x0000000702117224 */ /* 0x000fe200078e0210 */
[----:B------:R-:W-:Y:S01]  /*4520*/  SHF.L.U64.HI R16, R14, 0x2, R15 ;  /* 0x000000020e107819 */ /* 0x000fe2000001020f */
[C-C-:B------:R-:W-:Y:S01]  /*4530*/  IMAD.WIDE.U32 R4, R2.reuse, R4, R10.reuse ;  /* 0x0000000402047225 */ /* 0x140fe200078e000a */
[----:B------:R2:W-:Y:S03]  /*4540*/  STS.128 [R8+0x2800], R44 ;  /* 0x0028002c08007388 */ /* 0x0005e60000000c00 */
[----:B------:R-:W-:Y:S01]  /*4550*/  IMAD.WIDE.U32 R6, R2, R6, R10 ;  /* 0x0000000602067225 */ /* 0x000fe200078e000a */
[----:B------:R2:W-:Y:S01]  /*4560*/  STS.128 [R8+0x3000], R48 ;  /* 0x0030003008007388 */ /* 0x0005e20000000c00 */
[----:B------:R-:W-:-:S02]  /*4570*/  SEL R11, R9, RZ, !P0 ;  /* 0x000000ff090b7207 */ /* 0x000fc40004000000 */
[----:B------:R-:W-:Y:S01]  /*4580*/  SEL R9, R120, RZ, !P0 ;  /* 0x000000ff78097207 */ /* 0x000fe20004000000 */
[----:B------:R2:W-:Y:S01]  /*4590*/  STS.128 [R8+0x3800], R52 ;  /* 0x0038003408007388 */ /* 0x0005e20000000c00 */
[----:B------:R-:W-:Y:S02]  /*45a0*/  IMAD.SHL.U32 R14, R14, 0x4, RZ ;  /* 0x000000040e0e7824 */ /* 0x000fe400078e00ff */
[----:B------:R-:W-:Y:S01]  /*45b0*/  IMAD R10, R11, R18, RZ ;  /* 0x000000120b0a7224 */ /* 0x000fe200078e02ff */
[----:B------:R2:W-:Y:S01]  /*45c0*/  STS.128 [R8+0x4000], R56 ;  /* 0x0040003808007388 */ /* 0x0005e20000000c00 */
[----:B------:R-:W-:Y:S02]  /*45d0*/  IMAD.IADD R5, R5, 0x1, R13 ;  /* 0x0000000105057824 */ /* 0x000fe400078e020d */
[----:B------:R-:W-:Y:S01]  /*45e0*/  IMAD.IADD R7, R7, 0x1, R17 ;  /* 0x0000000107077824 */ /* 0x000fe200078e0211 */
[----:B------:R2:W-:Y:S01]  /*45f0*/  STS.128 [R8+0x4800], R60 ;  /* 0x0048003c08007388 */ /* 0x0005e20000000c00 */
[----:B------:R-:W-:Y:S01]  /*4600*/  IMAD R13, R9, R19, R10 ;  /* 0x00000013090d7224 */ /* 0x000fe200078e020a */
[----:B------:R-:W-:Y:S01]  /*4610*/  IADD3 R10, P0, R14, UR6, RZ ;  /* 0x000000060e0a7c10 */ /* 0x000fe2000ff1e0ff */
[----:B-1----:R-:W-:Y:S01]  /*4620*/  IMAD R12, R11, R20, RZ ;  /* 0x000000140b0c7224 */ /* 0x002fe200078e02ff */
[----:B------:R2:W-:Y:S01]  /*4630*/  STS.128 [R8+0x5000], R64 ;  /* 0x0050004008007388 */ /* 0x0005e20000000c00 */
[----:B------:R-:W-:Y:S01]  /*4640*/  IMAD.WIDE.U32 R4, R9, R18, R4 ;  /* 0x0000001209047225 */ /* 0x000fe200078e0004 */
[----:B------:R-:W-:-:S02]  /*4650*/  IADD3.X R11, R16, UR7, RZ, P0, !PT ;  /* 0x00000007100b7c10 */ /* 0x000fc400087fe4ff */
[----:B------:R2:W-:Y:S01]  /*4660*/  STS.128 [R8+0x5800], R68 ;  /* 0x0058004408007388 */ /* 0x0005e20000000c00 */
[----:B------:R-:W-:Y:S01]  /*4670*/  IMAD.WIDE.U32 R6, R9, R20, R6 ;  /* 0x0000001409067225 */ /* 0x000fe200078e0006 */
[----:B------:R-:W-:-:S03]  /*4680*/  LEA R22, P3, R4, R22, 0x2 ;  /* 0x0000001604167211 */ /* 0x000fc600078610ff */
[----:B------:R-:W-:Y:S01]  /*4690*/  IMAD.MOV R2, RZ, RZ, -R2 ;  /* 0x000000ffff027224 */ /* 0x000fe200078e0a02 */
[----:B---3--:R-:W-:Y:S01]  /*46a0*/  LEA R24, P4, R6, R24, 0x2 ;  /* 0x0000001806187211 */ /* 0x008fe200078810ff */
[----:B------:R-:W-:Y:S02]  /*46b0*/  IMAD R9, R9, R21, R12 ;  /* 0x0000001509097224 */ /* 0x000fe400078e020c */
[----:B------:R-:W-:Y:S02]  /*46c0*/  IMAD R17, R3, R2, R0 ;  /* 0x0000000203117224 */ /* 0x000fe400078e0200 */
[----:B------:R-:W-:Y:S02]  /*46d0*/  IMAD.IADD R3, R5, 0x1, R13 ;  /* 0x0000000105037824 */ /* 0x000fe400078e020d */
[----:B------:R-:W-:Y:S01]  /*46e0*/  IMAD.IADD R2, R7, 0x1, R9 ;  /* 0x0000000107027824 */ /* 0x000fe200078e0209 */
[----:B--2---:R-:W-:Y:S06]  /*46f0*/  @P2 BRA `(.L_x_1021) ;  /* 0x0000000000142947 */ /* 0x004fec0003800000 */
.L_x_1022:
[----:B------:R-:W2:Y:S04]  /*4700*/  LDG.E.STRONG.GPU R0, desc[UR38][R10.64] ;  /* 0x000000260a007981 */ /* 0x000ea8000c1ef900 */
[----:B--2---:R-:W-:Y:S01]  /*4710*/  CCTL.IVALL ;  /* 0x00000000ff00798f */ /* 0x004fe20002000000 */
[----:B------:R-:W-:Y:S05]  /*4720*/  YIELD ;  /* 0x0000000000007946 */ /* 0x000fea0003800000 */
[----:B------:R-:W-:-:S13]  /*4730*/  ISETP.NE.AND P0, PT, R0, R17, PT ;  /* 0x000000110000720c */ /* 0x000fda0003f05270 */
[----:B------:R-:W-:Y:S05]  /*4740*/  @P0 BRA `(.L_x_1022) ;  /* 0xfffffffc00ec0947 */ /* 0x000fea000383ffff */
.L_x_1021:
[----:B------:R-:W-:Y:S05]  /*4750*/  BSYNC B0 ;  /* 0x0000000000007941 */ /* 0x000fea0003800000 */
.L_x_1020:
[----:B------:R-:W-:Y:S01]  /*4760*/  UMOV UR5, 0xffffffff ;  /* 0xffffffff00057882 */ /* 0x000fe20000000000 */
[----:B------:R-:W-:Y:S02]  /*4770*/  LEA.HI.X R23, R4, R23, R3, 0x2, P3 ;  /* 0x0000001704177211 */ /* 0x000fe400018f1403 */
[----:B------:R-:W-:Y:S01]  /*4780*/  LEA.HI.X R2, R6, R25, R2, 0x2, P4 ;  /* 0x0000001906027211 */ /* 0x000fe200020f1402 */
[----:B------:R-:W-:Y:S06]  /*4790*/  BRA.DIV UR5, `(.L_x_1023) ;  /* 0x0000004a057c7947 */ /* 0x000fec000b800000 */
[----:B------:R-:W-:Y:S01]  /*47a0*/  NOP ;  /* 0x0000000000007918 */ /* 0x000fe20000000000 */
.L_x_1124:
        /* <DEDUP_REMOVED lines=16> */
.L_x_1026:
[----:B------:R-:W-:Y:S01]  /*48b0*/  @P0 ELECT P2, URZ, PT ;  /* 0x00000000003f082f */ /* 0x000fe20003840000 */
[----:B------:R1:W-:-:S12]  /*48c0*/  UBLKRED.G.S.ADD.F32.RN [UR6], [UR4], UR5, desc[UR8] ;  /* 0x00000806040073bb */ /* 0x0003d800080a1405 */
[----:B------:R-:W-:Y:S02]  /*48d0*/  @P2 PLOP3.LUT P0, PT, P2, PT, PT, 0x8, 0x0 ;  /* 0x000000000000281c */ /* 0x000fe4000170e170 */
[----:B------:R-:W-:-:S11]  /*48e0*/  PLOP3.LUT P2, PT, PT, PT, PT, 0x8, 0x0 ;  /* 0x000000000000781c */ /* 0x000fd60003f4e170 */
[----:B-1----:R-:W-:Y:S05]  /*48f0*/  @P0 BRA.U.ANY `(.L_x_1026) ;  /* 0xfffffffd00ec0947 */ /* 0x002fea000393ffff */
[----:B------:R0:W-:Y:S01]  /*4900*/  UTMACMDFLUSH ;  /* 0x00000000000079b7 */ /* 0x0001e20000000000 */
[----:B------:R-:W-:-:S04]  /*4910*/  DEPBAR.LE SB0, 0x0 ;  /* 0x000080000000791a */ /* 0x000fc80000000000 */
.L_x_1025:
[----:B------:R-:W-:Y:S05]  /*4920*/  BSYNC B0 ;  /* 0x0000000000007941 */ /* 0x000fea0003800000 */
.L_x_1024:
        /* <DEDUP_REMOVED lines=14> */
.L_x_1028:
[----:B------:R-:W-:Y:S05]  /*4a10*/  BSYNC B0 ;  /* 0x0000000000007941 */ /* 0x000fea0003800000 */
.L_x_1027:
        /* <DEDUP_REMOVED lines=18> */
.L_x_1031:
[----:B------:R-:W2:Y:S04]  /*4b40*/  LDG.E.STRONG.GPU R0, desc[UR38][R2.64] ;  /* 0x0000002602007981 */ /* 0x000ea8000c1ef900 */
[----:B--2---:R-:W-:Y:S01]  /*4b50*/  CCTL.IVALL ;  /* 0x00000000ff00798f */ /* 0x004fe20002000000 */
[----:B------:R-:W-:Y:S05]  /*4b60*/  YIELD ;  /* 0x0000000000007946 */ /* 0x000fea0003800000 */
[----:B------:R-:W-:-:S13]  /*4b70*/  ISETP.NE.AND P0, PT, R0, R17, PT ;  /* 0x000000110000720c */ /* 0x000fda0003f05270 */
[----:B------:R-:W-:Y:S05]  /*4b80*/  @P0 BRA `(.L_x_1031) ;  /* 0xfffffffc00ec0947 */ /* 0x000fea000383ffff */
.L_x_1030:
[----:B------:R-:W-:Y:S05]  /*4b90*/  BSYNC B0 ;  /* 0x0000000000007941 */ /* 0x000fea0003800000 */
.L_x_1029:
[----:B------:R-:W-:-:S03]  /*4ba0*/  UMOV UR5, 0xffffffff ;  /* 0xffffffff00057882 */ /* 0x000fc60000000000 */
[----:B------:R-:W-:Y:S05]  /*4bb0*/  BRA.DIV UR5, `(.L_x_1032) ;  /* 0x0000004605907947 */ /* 0x000fea000b800000 */
[----:B------:R-:W-:Y:S01]  /*4bc0*/  NOP ;  /* 0x0000000000007918 */ /* 0x000fe20000000000 */
.L_x_1127:
        /* <DEDUP_REMOVED lines=16> */
.L_x_1035:
[----:B------:R-:W-:Y:S01]  /*4cd0*/  @P0 ELECT P2, URZ, PT ;  /* 0x00000000003f082f */ /* 0x000fe20003840000 */
[----:B------:R2:W-:-:S12]  /*4ce0*/  UBLKRED.G.S.ADD.F32.RN [UR6], [UR4], UR5, desc[UR8] ;  /* 0x00000806040073bb */ /* 0x0005d800080a1405 */
[----:B------:R-:W-:Y:S02]  /*4cf0*/  @P2 PLOP3.LUT P0, PT, P2, PT, PT, 0x8, 0x0 ;  /* 0x000000000000281c */ /* 0x000fe4000170e170 */
[----:B------:R-:W-:-:S11]  /*4d00*/  PLOP3.LUT P2, PT, PT, PT, PT, 0x8, 0x0 ;  /* 0x000000000000781c */ /* 0x000fd60003f4e170 */
[----:B--2---:R-:W-:Y:S05]  /*4d10*/  @P0 BRA.U.ANY `(.L_x_1035) ;  /* 0xfffffffd00ec0947 */ /* 0x004fea000393ffff */
[----:B------:R0:W-:Y:S01]  /*4d20*/  UTMACMDFLUSH ;  /* 0x00000000000079b7 */ /* 0x0001e20000000000 */
[----:B------:R-:W-:-:S04]  /*4d30*/  DEPBAR.LE SB0, 0x0 ;  /* 0x000080000000791a */ /* 0x000fc80000000000 */
.L_x_1034:
[----:B------:R-:W-:Y:S05]  /*4d40*/  BSYNC B0 ;  /* 0x0000000000007941 */ /* 0x000fea0003800000 */
.L_x_1033:
        /* <DEDUP_REMOVED lines=14> */
.L_x_991:
        /* <DEDUP_REMOVED lines=21> */
.L_x_1037:
        /* <DEDUP_REMOVED lines=13> */
.L_x_1039:
[----:B------:R-:W-:-:S05]  /*5050*/  ULDC UR4, c[0x0][0x8c4] ;  /* 0x0002310000047ab9 */ /* 0x000fca0000000800 */
.L_x_1038:
        /* <DEDUP_REMOVED lines=39> */
.L_x_1040:
        /* <DEDUP_REMOVED lines=34> */
[----:B------:R-:W-:Y:S01]  /*54f0*/  UIMAD.WIDE.U32 UR8, UR17, UR22, UR8 ;  /* 0x00000016110872a5 */ /* 0x000fe2000f8e0008 */
[----:B------:R-:W-:Y:S01]  /*5500*/  ELECT P0, URZ, PT ;  /* 0x00000000003f782f */ /* 0x000fe20003800000 */
[----:B------:R-:W-:Y:S02]  /*5510*/  ULEA.HI.X.SX32 UR11, UR11, UR14, 0x1, UP0 ;  /* 0x0000000e0b0b7291 */ /* 0x000fe400080f0e3f */
        /* <DEDUP_REMOVED lines=15> */
.L_x_1074:
        /* <DEDUP_REMOVED lines=13> */
.L_x_1044:
[----:B------:R-:W2:Y:S04]  /*56e0*/  LDG.E.STRONG.GPU R5, desc[UR38][R2.64] ;  /* 0x0000002602057981 */ /* 0x000ea8000c1ef900 */
[----:B--2---:R-:W-:Y:S01]  /*56f0*/  CCTL.IVALL ;  /* 0x00000000ff00798f */ /* 0x004fe20002000000 */
[----:B------:R-:W-:Y:S05]  /*5700*/  YIELD ;  /* 0x0000000000007946 */ /* 0x000fea0003800000 */
[----:B------:R-:W-:-:S13]  /*5710*/  ISETP.NE.AND P1, PT, R5, UR18, PT ;  /* 0x0000001205007c0c */ /* 0x000fda000bf25270 */
[----:B------:R-:W-:Y:S05]  /*5720*/  @P1 BRA `(.L_x_1044) ;  /* 0xfffffffc00ec1947 */ /* 0x000fea000383ffff */
.L_x_1043:
[----:B------:R-:W-:Y:S05]  /*5730*/  BSYNC B0 ;  /* 0x0000000000007941 */ /* 0x000fea0003800000 */
.L_x_1042:
[----:B------:R-:W-:-:S03]  /*5740*/  UMOV UR5, 0xffffffff ;  /* 0xffffffff00057882 */ /* 0x000fc60000000000 */
[----:B------:R-:W-:Y:S05]  /*5750*/  BRA.DIV UR5, `(.L_x_1045) ;  /* 0x0000003a05c47947 */ /* 0x000fea000b800000 */
[----:B------:R-:W-:Y:S01]  /*5760*/  NOP ;  /* 0x0000000000007918 */ /* 0x000fe20000000000 */
.L_x_1130:
        /* <DEDUP_REMOVED lines=19> */
.L_x_1047:
[----:B------:R-:W-:Y:S05]  /*58a0*/  BSYNC B0 ;  /* 0x0000000000007941 */ /* 0x000fea0003800000 */
.L_x_1046:
        /* <DEDUP_REMOVED lines=14> */
.L_x_1049:
[----:B------:R-:W-:Y:S05]  /*5990*/  BSYNC B0 ;  /* 0x0000000000007941 */ /* 0x000fea0003800000 */
.L_x_1048:
        /* <DEDUP_REMOVED lines=15> */
.L_x_1051:
[----:B------:R-:W-:Y:S05]  /*5a90*/  BSYNC B0 ;  /* 0x0000000000007941 */ /* 0x000fea0003800000 */
.L_x_1050:
[----:B------:R-:W-:Y:S06]  /*5aa0*/  BAR.ARV 0xa, 0xa0 ;  /* 0x0282800000007b1d */ /* 0x000fec0000002000 */
[----:B------:R-:W-:Y:S04]  /*5ab0*/  BSSY B0, `(.L_x_1052) ;  /* 0x0000003000007945 */ /* 0x000fe80003800000 */
[----:B------:R-:W-:Y:S05]  /*5ac0*/  @!P0 BRA `(.L_x_1053) ;  /* 0x0000000000048947 */ /* 0x000fea0003800000 */
[----:B------:R-:W-:-:S04]  /*5ad0*/  DEPBAR.LE SB0, 0x1 ;  /* 0x000080400000791a */ /* 0x000fc80000000000 */
.L_x_1053:
[----:B------:R-:W-:Y:S05]  /*5ae0*/  BSYNC B0 ;  /* 0x0000000000007941 */ /* 0x000fea0003800000 */
.L_x_1052:
[----:B------:R-:W-:Y:S06]  /*5af0*/  BAR.ARV 0xb, 0xa0 ;  /* 0x02c2800000007b1d */ /* 0x000fec0000002000 */
[----:B------:R-:W-:Y:S04]  /*5b00*/  BSSY B0, `(.L_x_1054) ;  /* 0x0000003000007945 */ /* 0x000fe80003800000 */
[----:B------:R-:W-:Y:S05]  /*5b10*/  @!P0 BRA `(.L_x_1055) ;  /* 0x0000000000048947 */ /* 0x000fea0003800000 */
[----:B------:R-:W-:-:S04]  /*5b20*/  DEPBAR.LE SB0, 0x0 ;  /* 0x000080000000791a */ /* 0x000fc80000000000 */
.L_x_1055:
[----:B------:R-:W-:Y:S05]  /*5b30*/  BSYNC B0 ;  /* 0x0000000000007941 */ /* 0x000fea0003800000 */
.L_x_1054:
        /* <DEDUP_REMOVED lines=19> */
.L_x_1057:
[----:B------:R-:W-:Y:S05]  /*5c70*/  BSYNC B0 ;  /* 0x0000000000007941 */ /* 0x000fea0003800000 */
.L_x_1056:
        /* <DEDUP_REMOVED lines=9> */
.L_x_1060:
[----:B------:R-:W2:Y:S04]  /*5d10*/  LDG.E.STRONG.GPU R5, desc[UR38][R2.64] ;  /* 0x0000002602057981 */ /* 0x000ea8000c1ef900 */
[----:B--2---:R-:W-:Y:S01]  /*5d20*/  CCTL.IVALL ;  /* 0x00000000ff00798f */ /* 0x004fe20002000000 */
[----:B------:R-:W-:Y:S05]  /*5d30*/  YIELD ;  /* 0x0000000000007946 */ /* 0x000fea0003800000 */
[----:B------:R-:W-:-:S13]  /*5d40*/  ISETP.NE.AND P1, PT, R5, UR18, PT ;  /* 0x0000001205007c0c */ /* 0x000fda000bf25270 */
[----:B------:R-:W-:Y:S05]  /*5d50*/  @P1 BRA `(.L_x_1060) ;  /* 0xfffffffc00ec1947 */ /* 0x000fea000383ffff */
.L_x_1059:
[----:B------:R-:W-:Y:S05]  /*5d60*/  BSYNC B0 ;  /* 0x0000000000007941 */ /* 0x000fea0003800000 */
.L_x_1058:
[----:B------:R-:W-:-:S03]  /*5d70*/  UMOV UR5, 0xffffffff ;  /* 0xffffffff00057882 */ /* 0x000fc60000000000 */
[----:B------:R-:W-:Y:S05]  /*5d80*/  BRA.DIV UR5, `(.L_x_1061) ;  /* 0x0000003605547947 */ /* 0x000fea000b800000 */
[----:B------:R-:W-:Y:S01]  /*5d90*/  NOP ;  /* 0x0000000000007918 */ /* 0x000fe20000000000 */
.L_x_1133:
        /* <DEDUP_REMOVED lines=15> */
.L_x_1063:
[----:B------:R-:W-:Y:S05]  /*5e90*/  BSYNC B0 ;  /* 0x0000000000007941 */ /* 0x000fea0003800000 */
.L_x_1062:
        /* <DEDUP_REMOVED lines=14> */
.L_x_1065:
[----:B------:R-:W-:Y:S05]  /*5f80*/  BSYNC B0 ;  /* 0x0000000000007941 */ /* 0x000fea0003800000 */
.L_x_1064:
        /* <DEDUP_REMOVED lines=15> */
.L_x_1067:
[----:B------:R-:W-:Y:S05]  /*6080*/  BSYNC B0 ;  /* 0x0000000000007941 */ /* 0x000fea0003800000 */
.L_x_1066:
[----:B------:R-:W-:Y:S06]  /*6090*/  BAR.ARV 0xa, 0xa0 ;  /* 0x0282800000007b1d */ /* 0x000fec0000002000 */
[----:B------:R-:W-:Y:S04]  /*60a0*/  BSSY B0, `(.L_x_1068) ;  /* 0x0000003000007945 */ /* 0x000fe80003800000 */
[----:B------:R-:W-:Y:S05]  /*60b0*/  @!P0 BRA `(.L_x_1069) ;  /* 0x0000000000048947 */ /* 0x000fea0003800000 */
[----:B------:R-:W-:-:S04]  /*60c0*/  DEPBAR.LE SB0, 0x1 ;  /* 0x000080400000791a */ /* 0x000fc80000000000 */
.L_x_1069:
[----:B------:R-:W-:Y:S05]  /*60d0*/  BSYNC B0 ;  /* 0x0000000000007941 */ /* 0x000fea0003800000 */
.L_x_1068:
[----:B------:R-:W-:Y:S06]  /*60e0*/  BAR.ARV 0xb, 0xa0 ;  /* 0x02c2800000007b1d */ /* 0x000fec0000002000 */
[----:B------:R-:W-:Y:S04]  /*60f0*/  BSSY B0, `(.L_x_1070) ;  /* 0x0000003000007945 */ /* 0x000fe80003800000 */
[----:B------:R-:W-:Y:S05]  /*6100*/  @!P0 BRA `(.L_x_1071) ;  /* 0x0000000000048947 */ /* 0x000fea0003800000 */
[----:B------:R-:W-:-:S04]  /*6110*/  DEPBAR.LE SB0, 0x0 ;  /* 0x000080000000791a */ /* 0x000fc80000000000 */
.L_x_1071:
[----:B------:R-:W-:Y:S05]  /*6120*/  BSYNC B0 ;  /* 0x0000000000007941 */ /* 0x000fea0003800000 */
.L_x_1070:
        /* <DEDUP_REMOVED lines=19> */
.L_x_1073:
[----:B------:R-:W-:Y:S05]  /*6260*/  BSYNC B0 ;  /* 0x0000000000007941 */ /* 0x000fea0003800000 */
.L_x_1072:
[----:B------:R-:W-:Y:S02]  /*6270*/  UIADD3 UR6, UR6, 0x2, URZ ;  /* 0x0000000206067890 */ /* 0x000fe4000fffe03f */
[----:B------:R-:W-:Y:S01]  /*6280*/  UIADD3 UR4, UR4, 0x1, URZ ;  /* 0x0000000104047890 */ /* 0x000fe2000fffe03f */
[----:B------:R-:W-:Y:S11]  /*6290*/  @P3 BRA `(.L_x_1074) ;  /* 0xfffffff000dc3947 */ /* 0x000ff6000383ffff */
.L_x_1041:
        /* <DEDUP_REMOVED lines=13> */
.L_x_1077:
[----:B------:R-:W2:Y:S04]  /*6370*/  LDG.E.STRONG.GPU R0, desc[UR38][R2.64] ;  /* 0x0000002602007981 */ /* 0x000ea8000c1ef900 */
[----:B--2---:R-:W-:Y:S01]  /*6380*/  CCTL.IVALL ;  /* 0x00000000ff00798f */ /* 0x004fe20002000000 */
[----:B------:R-:W-:Y:S05]  /*6390*/  YIELD ;  /* 0x0000000000007946 */ /* 0x000fea0003800000 */
[----:B------:R-:W-:-:S13]  /*63a0*/  ISETP.NE.AND P1, PT, R0, UR18, PT ;  /* 0x0000001200007c0c */ /* 0x000fda000bf25270 */
[----:B------:R-:W-:Y:S05]  /*63b0*/  @P1 BRA `(.L_x_1077) ;  /* 0xfffffffc00ec1947 */ /* 0x000fea000383ffff */
.L_x_1076:
[----:B------:R-:W-:Y:S05]  /*63c0*/  BSYNC B0 ;  /* 0x0000000000007941 */ /* 0x000fea0003800000 */
.L_x_1075:
[----:B------:R-:W-:-:S03]  /*63d0*/  UMOV UR4, 0xffffffff ;  /* 0xffffffff00047882 */ /* 0x000fc60000000000 */
[----:B------:R-:W-:Y:S05]  /*63e0*/  BRA.DIV UR4, `(.L_x_1078) ;  /* 0x0000002e04d87947 */ /* 0x000fea000b800000 */
[----:B------:R-:W-:Y:S01]  /*63f0*/  NOP ;  /* 0x0000000000007918 */ /* 0x000fe20000000000 */
.L_x_1136:
        /* <DEDUP_REMOVED lines=22> */
.L_x_1080:
[----:B------:R-:W-:Y:S05]  /*6560*/  BSYNC B0 ;  /* 0x0000000000007941 */ /* 0x000fea0003800000 */
.L_x_1079:
        /* <DEDUP_REMOVED lines=19> */
.L_x_1082:
[----:B------:R-:W-:Y:S05]  /*66a0*/  BSYNC B0 ;  /* 0x0000000000007941 */ /* 0x000fea0003800000 */
.L_x_1081:
        /* <DEDUP_REMOVED lines=20> */
.L_x_1084:
[----:B------:R-:W-:Y:S05]  /*67f0*/  BSYNC B0 ;  /* 0x0000000000007941 */ /* 0x000fea0003800000 */
.L_x_1083:
[----:B------:R-:W-:Y:S06]  /*6800*/  BAR.ARV 0xa, 0xa0 ;  /* 0x0282800000007b1d */ /* 0x000fec0000002000 */
[----:B------:R-:W-:Y:S04]  /*6810*/  BSSY B0, `(.L_x_1085) ;  /* 0x0000003000007945 */ /* 0x000fe80003800000 */
[----:B------:R-:W-:Y:S05]  /*6820*/  @!P0 BRA `(.L_x_1086) ;  /* 0x0000000000048947 */ /* 0x000fea0003800000 */
[----:B------:R-:W-:-:S04]  /*6830*/  DEPBAR.LE SB0, 0x1 ;  /* 0x000080400000791a */ /* 0x000fc80000000000 */
.L_x_1086:
[----:B------:R-:W-:Y:S05]  /*6840*/  BSYNC B0 ;  /* 0x0000000000007941 */ /* 0x000fea0003800000 */
.L_x_1085:
[----:B------:R-:W-:Y:S06]  /*6850*/  BAR.ARV 0xb, 0xa0 ;  /* 0x02c2800000007b1d */ /* 0x000fec0000002000 */
[----:B------:R-:W-:Y:S04]  /*6860*/  BSSY B0, `(.L_x_1087) ;  /* 0x0000003000007945 */ /* 0x000fe80003800000 */
[----:B------:R-:W-:Y:S05]  /*6870*/  @!P0 BRA `(.L_x_1088) ;  /* 0x0000000000048947 */ /* 0x000fea0003800000 */
[----:B------:R-:W-:-:S04]  /*6880*/  DEPBAR.LE SB0, 0x0 ;  /* 0x000080000000791a */ /* 0x000fc80000000000 */
.L_x_1088:
[----:B------:R-:W-:Y:S05]  /*6890*/  BSYNC B0 ;  /* 0x0000000000007941 */ /* 0x000fea0003800000 */
.L_x_1087:
        /* <DEDUP_REMOVED lines=19> */
.L_x_1036:
        /* <DEDUP_REMOVED lines=10> */
.L_x_1089:
        /* <DEDUP_REMOVED lines=10> */
.L_x_1091:
[----:B------:R-:W3:Y:S02]  /*6b10*/  LDC R0, c[0x0][0x8c4] ;  /* 0x00023100ff007b82 */ /* 0x000ee40000000800 */
.L_x_1090:
        /* <DEDUP_REMOVED lines=42> */
.L_x_1093:
        /* <DEDUP_REMOVED lines=70> */
.L_x_1137:
        /* <DEDUP_REMOVED lines=9> */
.L_x_1096:
        /* <DEDUP_REMOVED lines=98> */
.L_x_1107:
[----:B-1----:R-:W-:-:S05]  /*78d0*/  IMAD.MOV.U32 R11, RZ, RZ, 0x1 ;  /* 0x00000001ff0b7424 */ /* 0x002fca00078e00ff */
[----:B------:R-:W-:-:S04]  /*78e0*/  SHF.L.U32 R11, R11, 0x1f, RZ ;  /* 0x0000001f0b0b7819 */ /* 0x000fc800000006ff */
[----:B------:R-:W1:Y:S02]  /*78f0*/  SYNCS.PHASECHK.TRANS64.TRYWAIT P1, [R12+URZ+0x36438], R11 ;  /* 0x0364380b0c0075a7 */ /* 0x000e64000802017f */
[----:B-1234-:R-:W-:Y:S05]  /*7900*/  @!P1 BRA `(.L_x_1099) ;  /* 0x0000001800c09947 */ /* 0x01efea0003800000 */
.L_x_1138:
[----:B------:R-:W-:Y:S05]  /*7910*/  @P0 BRA `(.L_x_1100) ;  /* 0x0000000000140947 */ /* 0x000fea0003800000 */
[----:B------:R-:W-:Y:S01]  /*7920*/  ISETP.NE.AND P1, PT, R8, RZ, PT ;  /* 0x000000ff0800720c */ /* 0x000fe20003f25270 */
[----:B------:R-:W-:-:S04]  /*7930*/  IMAD.MOV.U32 R3, RZ, RZ, 0x6100 ;  /* 0x00006100ff037424 */ /* 0x000fc800078e00ff */
[----:B------:R2:W-:Y:S08]  /*7940*/  SYNCS.ARRIVE.TRANS64 RZ, [R12+URZ+0x36430], R3 ;  /* 0x036430030cff79a7 */ /* 0x0005f0000800003f */
[----:B------:R-:W-:Y:S05]  /*7950*/  @!P1 BRA `(.L_x_1100) ;  /* 0x0000000000049947 */ /* 0x000fea0003800000 */
[----:B------:R-:W-:Y:S01]  /*7960*/  BPT.TRAP 0x1 ;  /* 0x000000040000795c */ /* 0x000fe20000300000 */
.L_x_1100:
        /* <DEDUP_REMOVED lines=49> */
.L_x_1139:
[----:B------:R-:W-:Y:S05]  /*7c80*/  @P0 BRA `(.L_x_1102) ;  /* 0x0000000000140947 */ /* 0x000fea0003800000 */
[----:B------:R-:W-:Y:S01]  /*7c90*/  ISETP.NE.AND P1, PT, R8, RZ, PT ;  /* 0x000000ff0800720c */ /* 0x000fe20003f25270 */
[----:B--2---:R-:W-:-:S04]  /*7ca0*/  IMAD.MOV.U32 R27, RZ, RZ, 0x6100 ;  /* 0x00006100ff1b7424 */ /* 0x004fc800078e00ff */
[----:B------:R3:W-:Y:S08]  /*7cb0*/  SYNCS.ARRIVE.TRANS64 RZ, [R12+URZ+0x36418], R27 ;  /* 0x0364181b0cff79a7 */ /* 0x0007f0000800003f */
[----:B------:R-:W-:Y:S05]  /*7cc0*/  @!P1 BRA `(.L_x_1102) ;  /* 0x0000000000049947 */ /* 0x000fea0003800000 */
[----:B------:R-:W-:Y:S01]  /*7cd0*/  BPT.TRAP 0x1 ;  /* 0x000000040000795c */ /* 0x000fe20000300000 */
.L_x_1102:
        /* <DEDUP_REMOVED lines=37> */
.L_x_1140:
[----:B--2---:R-:W-:Y:S01]  /*7f30*/  SHF.R.S32.HI R28, RZ, 0x1f, R26 ;  /* 0x0000001fff1c7819 */ /* 0x004fe2000001141a */
[----:B------:R-:W-:Y:S06]  /*7f40*/  @P0 BRA `(.L_x_1104) ;  /* 0x0000000000140947 */ /* 0x000fec0003800000 */
[----:B------:R-:W-:Y:S01]  /*7f50*/  ISETP.NE.AND P1, PT, R8, RZ, PT ;  /* 0x000000ff0800720c */ /* 0x000fe20003f25270 */
[----:B------:R-:W-:-:S04]  /*7f60*/  IMAD.MOV.U32 R29, RZ, RZ, 0x6100 ;  /* 0x00006100ff1d7424 */ /* 0x000fc800078e00ff */
[----:B------:R2:W-:Y:S08]  /*7f70*/  SYNCS.ARRIVE.TRANS64 RZ, [R12+URZ+0x36430], R29 ;  /* 0x0364301d0cff79a7 */ /* 0x0005f0000800003f */
[----:B------:R-:W-:Y:S05]  /*7f80*/  @!P1 BRA `(.L_x_1104) ;  /* 0x0000000000049947 */ /* 0x000fea0003800000 */
[----:B------:R-:W-:Y:S01]  /*7f90*/  BPT.TRAP 0x1 ;  /* 0x000000040000795c */ /* 0x000fe20000300000 */
.L_x_1104:
        /* <DEDUP_REMOVED lines=37> */
.L_x_1142:
[----:B------:R-:W-:Y:S05]  /*81f0*/  @P0 BRA `(.L_x_1106) ;  /* 0x0000000000140947 */ /* 0x000fea0003800000 */
[----:B------:R-:W-:Y:S01]  /*8200*/  ISETP.NE.AND P1, PT, R8, RZ, PT ;  /* 0x000000ff0800720c */ /* 0x000fe20003f25270 */
[----:B---3--:R-:W-:-:S04]  /*8210*/  IMAD.MOV.U32 R5, RZ, RZ, 0x6100 ;  /* 0x00006100ff057424 */ /* 0x008fc800078e00ff */
[----:B------:R4:W-:Y:S08]  /*8220*/  SYNCS.ARRIVE.TRANS64 RZ, [R12+URZ+0x36410], R5 ;  /* 0x036410050cff79a7 */ /* 0x0009f0000800003f */
[----:B------:R-:W-:Y:S05]  /*8230*/  @!P1 BRA `(.L_x_1106) ;  /* 0x0000000000049947 */ /* 0x000fea0003800000 */
[----:B------:R-:W-:Y:S01]  /*8240*/  BPT.TRAP 0x1 ;  /* 0x000000040000795c */ /* 0x000fe20000300000 */
.L_x_1106:
        /* <DEDUP_REMOVED lines=37> */
.L_x_1098:
[----:B------:R-:W-:Y:S01]  /*84a0*/  ISETP.NE.AND P1, PT, R17, RZ, PT ;  /* 0x000000ff1100720c */ /* 0x000fe20003f25270 */
[----:B------:R-:W-:-:S12]  /*84b0*/  IMAD.MOV.U32 R4, RZ, RZ, 0x1 ;  /* 0x00000001ff047424 */ /* 0x000fd800078e00ff */
[----:B------:R-:W-:Y:S05]  /*84c0*/  @!P1 BRA `(.L_x_1097) ;  /* 0x00000004006c9947 */ /* 0x000fea0003800000 */
[----:B------:R-:W3:Y:S02]  /*84d0*/  SYNCS.PHASECHK.TRANS64.TRYWAIT P1, [R12+URZ+0x36438], R11 ;  /* 0x0364380b0c0075a7 */ /* 0x000ee4000802017f */
[----:B---3--:R-:W-:Y:S05]  /*84e0*/  @!P1 BRA `(.L_x_1108) ;  /* 0x00000010001c9947 */ /* 0x008fea0003800000 */
.L_x_1143:
[----:B------:R-:W-:Y:S05]  /*84f0*/  @P0 BRA `(.L_x_1109) ;  /* 0x0000000000140947 */ /* 0x000fea0003800000 */
[----:B------:R-:W-:Y:S01]  /*8500*/  ISETP.NE.AND P1, PT, R8, RZ, PT ;  /* 0x000000ff0800720c */ /* 0x000fe20003f25270 */
[----:B------:R-:W-:-:S04]  /*8510*/  IMAD.MOV.U32 R5, RZ, RZ, 0x6100 ;  /* 0x00006100ff057424 */ /* 0x000fc800078e00ff */
[----:B------:R4:W-:Y:S08]  /*8520*/  SYNCS.ARRIVE.TRANS64 RZ, [R12+URZ+0x36430], R5 ;  /* 0x036430050cff79a7 */ /* 0x0009f0000800003f */
[----:B------:R-:W-:Y:S05]  /*8530*/  @!P1 BRA `(.L_x_1109) ;  /* 0x0000000000049947 */ /* 0x000fea0003800000 */
[----:B------:R-:W-:Y:S01]  /*8540*/  BPT.TRAP 0x1 ;  /* 0x000000040000795c */ /* 0x000fe20000300000 */
.L_x_1109:
        /* <DEDUP_REMOVED lines=42> */
.L_x_1144:
[----:B------:R-:W-:Y:S01]  /*87f0*/  IMAD.MOV.U32 R4, RZ, RZ, RZ ;  /* 0x000000ffff047224 */ /* 0x000fe200078e00ff */
[----:B------:R-:W-:Y:S06]  /*8800*/  @P0 BRA `(.L_x_1111) ;  /* 0x0000000000140947 */ /* 0x000fec0003800000 */
[----:B------:R-:W-:Y:S01]  /*8810*/  ISETP.NE.AND P1, PT, R8, RZ, PT ;  /* 0x000000ff0800720c */ /* 0x000fe20003f25270 */
[----:B----4-:R-:W-:-:S04]  /*8820*/  IMAD.MOV.U32 R5, RZ, RZ, 0x6100 ;  /* 0x00006100ff057424 */ /* 0x010fc800078e00ff */
[----:B------:R4:W-:Y:S08]  /*8830*/  SYNCS.ARRIVE.TRANS64 RZ, [R12+URZ+0x36418], R5 ;  /* 0x036418050cff79a7 */ /* 0x0009f0000800003f */
[----:B------:R-:W-:Y:S05]  /*8840*/  @!P1 BRA `(.L_x_1111) ;  /* 0x0000000000049947 */ /* 0x000fea0003800000 */
[----:B------:R-:W-:Y:S01]  /*8850*/  BPT.TRAP 0x1 ;  /* 0x000000040000795c */ /* 0x000fe20000300000 */
.L_x_1111:
        /* <DEDUP_REMOVED lines=34> */
.L_x_1097:
[----:B------:R-:W-:-:S04]  /*8a80*/  SHF.L.U32 R3, R4, 0x1f, RZ ;  /* 0x0000001f04037819 */ /* 0x000fc800000006ff */
[----:B------:R-:W4:Y:S02]  /*8a90*/  SYNCS.PHASECHK.TRANS64.TRYWAIT P1, [R12+URZ+0x36438], R3 ;  /* 0x036438030c0075a7 */ /* 0x000f24000802017f */
[----:B----4-:R-:W-:Y:S05]  /*8aa0*/  @!P1 BRA `(.L_x_1112) ;  /* 0x0000000800d49947 */ /* 0x010fea0003800000 */
.L_x_1145:
[----:B------:R-:W-:Y:S05]  /*8ab0*/  @P0 BRA `(.L_x_1113) ;  /* 0x0000000000180947 */ /* 0x000fea0003800000 */
[----:B------:R-:W5:Y:S01]  /*8ac0*/  S2R R2, SR_TID.X ;  /* 0x0000000000027919 */ /* 0x000f620000002100 */
[----:B----4-:R-:W-:-:S04]  /*8ad0*/  IMAD.MOV.U32 R3, RZ, RZ, 0x6100 ;  /* 0x00006100ff037424 */ /* 0x010fc800078e00ff */
[----:B------:R4:W-:Y:S01]  /*8ae0*/  SYNCS.ARRIVE.TRANS64 RZ, [R12+URZ+0x36430], R3 ;  /* 0x036430030cff79a7 */ /* 0x0009e2000800003f */
[----:B-----5:R-:W-:-:S13]  /*8af0*/  LOP3.LUT P0, RZ, R2, 0x1f, RZ, 0xc0, !PT ;  /* 0x0000001f02ff7812 */ /* 0x020fda000780c0ff */
[----:B----4-:R-:W-:Y:S05]  /*8b00*/  @!P0 BRA `(.L_x_1113) ;  /* 0x0000000000048947 */ /* 0x010fea0003800000 */
[----:B------:R-:W-:Y:S01]  /*8b10*/  BPT.TRAP 0x1 ;  /* 0x000000040000795c */ /* 0x000fe20000300000 */
.L_x_1113:
        /* <DEDUP_REMOVED lines=44> */
.L_x_1094:
[----:B------:R-:W-:Y:S05]  /*8de0*/  BSYNC B0 ;  /* 0x0000000000007941 */ /* 0x000fea0003800000 */
.L_x_1092:
[----:B------:R-:W-:-:S03]  /*8df0*/  UMOV UR6, 0xffffffff ;  /* 0xffffffff00067882 */ /* 0x000fc60000000000 */
[----:B------:R-:W-:Y:S05]  /*8e00*/  BRA.DIV UR6, `(.L_x_1114) ;  /* 0x0000000a06107947 */ /* 0x000fea000b800000 */
[----:B------:R-:W-:-:S13]  /*8e10*/  ELECT P6, URZ, PT ;  /* 0x00000000003f782f */ /* 0x000fda00038c0000 */
.L_x_1148:
[----:B------:R-:W-:Y:S05]  /*8e20*/  @!P6 BRA `(.L_x_996) ;  /* 0x000000000070e947 */ /* 0x000fea0003800000 */
[----:B------:R-:W-:-:S04]  /*8e30*/  LOP3.LUT R16, R16, 0x2, RZ, 0xfc, !PT ;  /* 0x0000000210107812 */ /* 0x000fc800078efcff */
[----:B------:R-:W-:-:S13]  /*8e40*/  ISETP.NE.AND P2, PT, R16, 0x3, PT ;  /* 0x000000031000780c */ /* 0x000fda0003f45270 */
[----:B------:R-:W-:Y:S05]  /*8e50*/  @!P2 BRA `(.L_x_1115) ;  /* 0x000000000004a947 */ /* 0x000fea0003800000 */
[----:B--2---:R-:W-:Y:S01]  /*8e60*/  BPT.TRAP 0x1 ;  /* 0x000000040000795c */ /* 0x004fe20000300000 */
.L_x_1115:
        /* <DEDUP_REMOVED lines=15> */
.L_x_1149:
[----:B------:R-:W5:Y:S02]  /*8f60*/  SYNCS.PHASECHK.TRANS64.TRYWAIT P0, [R5+URZ], R0 ;  /* 0x00000000050075a7 */ /* 0x000f64000800017f */
[----:B-----5:R-:W-:Y:S05]  /*8f70*/  @!P0 BRA `(.L_x_1117) ;  /* 0x0000000400e88947 */ /* 0x020fea0003800000 */
.L_x_1150:
[----:B------:R-:W-:Y:S05]  /*8f80*/  @!P2 BRA `(.L_x_1118) ;  /* 0x000000000004a947 */ /* 0x000fea0003800000 */
[----:B--2---:R-:W-:Y:S01]  /*8f90*/  BPT.TRAP 0x1 ;  /* 0x000000040000795c */ /* 0x004fe20000300000 */
.L_x_1118:
[----:B------:R-:W-:-:S07]  /*8fa0*/  SHF.L.U32 R4, R4, 0x1f, RZ ;  /* 0x0000001f04047819 */ /* 0x000fce00000006ff */
.L_x_1119:
[----:B------:R1:W1:Y:S02]  /*8fb0*/  SYNCS.PHASECHK.TRANS64.TRYWAIT P0, [R9+URZ+0x36438], R4 ;  /* 0x03643804090075a7 */ /* 0x000264000800017f */
[----:B-1----:R-:W-:Y:S05]  /*8fc0*/  @!P0 NANOSLEEP.SYNCS 0x989680 ;  /* 0x009896800000895d */ /* 0x002fea0003900000 */
[----:B------:R-:W1:Y:S02]  /*8fd0*/  @!P0 SYNCS.PHASECHK.TRANS64 P0, [R9+URZ+0x36438], R4 ;  /* 0x03643804090085a7 */ /* 0x000e64000800007f */
[----:B-1----:R-:W-:Y:S05]  /*8fe0*/  @!P0 BRA `(.L_x_1119) ;  /* 0xfffffffc00f08947 */ /* 0x002fea000383ffff */
.L_x_996:
[----:B--2---:R-:W-:Y:S05]  /*8ff0*/  BSYNC B6 ;  /* 0x0000000000067941 */ /* 0x004fea0003800000 */
.L_x_990:
[----:B------:R-:W-:Y:S05]  /*9000*/  EXIT ;  /* 0x000000000000794d */ /* 0x000fea0003800000 */
.L_x_1006:
[----:B------:R-:W-:Y:S02]  /*9010*/  IMAD.MOV.U32 R12, RZ, RZ, RZ ;  /* 0x000000ffff0c7224 */ /* 0x000fe400078e00ff */
[----:B------:R-:W-:Y:S02]  /*9020*/  IMAD.MOV.U32 R11, RZ, RZ, 0x1f ;  /* 0x0000001fff0b7424 */ /* 0x000fe400078e00ff */
[----:B------:R-:W-:-:S07]  /*9030*/  IMAD.MOV.U32 R15, RZ, RZ, -0x1 ;  /* 0xffffffffff0f7424 */ /* 0x000fce00078e00ff */
[----:B------:R-:W-:Y:S05]  /*9040*/  WARPSYNC.COLLECTIVE R15, `(.L_x_1120) ;  /* 0x000000000f087348 */ /* 0x000fea0003c00000 */
[----:B------:R1:W2:Y:S02]  /*9050*/  SHFL.IDX P6, R14, R13, R12, R11 ;  /* 0x0000000c0d0e7389 */ /* 0x0002a400000c000b */
[----:B-12---:R-:W-:Y:S01]  /*9060*/  ENDCOLLECTIVE ;  /* 0x000000000000791b */ /* 0x006fe20003800000 */
.L_x_1120:
[----:B------:R-:W-:Y:S05]  /*9070*/  BRA `(.L_x_1121) ;  /* 0xffffff8000787947 */ /* 0x000fea000383ffff */
.L_x_1008:
[----:B--2---:R-:W-:-:S04]  /*9080*/  IMAD.U32 R7, RZ, RZ, UR36 ;  /* 0x00000024ff077e24 */ /* 0x004fc8000f8e00ff */
[----:B------:R2:W3:Y:S03]  /*9090*/  SYNCS.PHASECHK.TRANS64.TRYWAIT P0, [R7+URZ+0x36400], R11 ;  /* 0x0364000b070075a7 */ /* 0x0004e6000800017f */
[----:B---3--:R-:W-:Y:S05]  /*90a0*/  @!P0 NANOSLEEP.SYNCS 0x989680 ;  /* 0x009896800000895d */ /* 0x008fea0003900000 */
[----:B------:R-:W3:Y:S02]  /*90b0*/  @!P0 SYNCS.PHASECHK.TRANS64 P0, [R7+URZ+0x36400], R11 ;  /* 0x0364000b070085a7 */ /* 0x000ee4000800007f */
[----:B---3--:R-:W-:Y:S05]  /*90c0*/  @!P0 BRA `(.L_x_1008) ;  /* 0xfffffffc00ec8947 */ /* 0x008fea000383ffff */
[----:B------:R-:W-:Y:S05]  /*90d0*/  BRA `(.L_x_1007) ;  /* 0xffffff8000c87947 */ /* 0x000fea000383ffff */
.L_x_1012:
[----:B--2---:R2:W3:Y:S02]  /*90e0*/  SYNCS.PHASECHK.TRANS64.TRYWAIT P1, [R4+URZ+0x36410], R11 ;  /* 0x0364100b040075a7 */ /* 0x0044e4000802017f */
[----:B---3--:R-:W-:Y:S05]  /*90f0*/  @!P1 NANOSLEEP.SYNCS 0x989680 ;  /* 0x009896800000995d */ /* 0x008fea0003900000 */
[----:B------:R-:W3:Y:S02]  /*9100*/  @!P1 SYNCS.PHASECHK.TRANS64 P1, [R4+URZ+0x36410], R11 ;  /* 0x0364100b040095a7 */ /* 0x000ee4000802007f */
[----:B---3--:R-:W-:Y:S05]  /*9110*/  @!P1 BRA `(.L_x_1012) ;  /* 0xfffffffc00f09947 */ /* 0x008fea000383ffff */
[----:B------:R-:W-:Y:S05]  /*9120*/  BRA `(.L_x_1011) ;  /* 0xffffff8800707947 */ /* 0x000fea000383ffff */
.L_x_1016:
[----:B--2---:R-:W-:-:S04]  /*9130*/  IMAD.U32 R120, RZ, RZ, UR36 ;  /* 0x00000024ff787e24 */ /* 0x004fc8000f8e00ff */
[----:B------:R2:W3:Y:S03]  /*9140*/  SYNCS.PHASECHK.TRANS64.TRYWAIT P1, [R120+URZ+0x36430], R15 ;  /* 0x0364300f780075a7 */ /* 0x0004e6000802017f */
[----:B---3--:R-:W-:Y:S05]  /*9150*/  @!P1 NANOSLEEP.SYNCS 0x989680 ;  /* 0x009896800000995d */ /* 0x008fea0003900000 */
[----:B------:R-:W3:Y:S02]  /*9160*/  @!P1 SYNCS.PHASECHK.TRANS64 P1, [R120+URZ+0x36430], R15 ;  /* 0x0364300f780095a7 */ /* 0x000ee4000802007f */
[----:B---3--:R-:W-:Y:S05]  /*9170*/  @!P1 BRA `(.L_x_1016) ;  /* 0xfffffffc00ec9947 */ /* 0x008fea000383ffff */
[----:B------:R-:W-:Y:S05]  /*9180*/  BRA `(.L_x_1015) ;  /* 0xffffff90008c7947 */ /* 0x000fea000383ffff */
.L_x_1023:
[----:B------:R-:W-:Y:S01]  /*9190*/  BSSY B0, `(.L_x_1122) ;  /* 0x0000005000007945 */ /* 0x000fe20003800000 */
[----:B------:R-:W-:-:S07]  /*91a0*/  IMAD.MOV.U32 R15, RZ, RZ, -0x1 ;  /* 0xffffffffff0f7424 */ /* 0x000fce00078e00ff */
[----:B------:R-:W-:Y:S05]  /*91b0*/  WARPSYNC.COLLECTIVE R15, `(.L_x_1123) ;  /* 0x000000000f087348 */ /* 0x000fea0003c00000 */
[----:B------:R-:W-:Y:S01]  /*91c0*/  NOP ;  /* 0x0000000000007918 */ /* 0x000fe20000000000 */
[----:B------:R-:W-:Y:S01]  /*91d0*/  ENDCOLLECTIVE ;  /* 0x000000000000791b */ /* 0x000fe20003800000 */
.L_x_1123:
[----:B------:R-:W-:Y:S05]  /*91e0*/  BSYNC B0 ;  /* 0x0000000000007941 */ /* 0x000fea0003800000 */
.L_x_1122:
[----:B------:R-:W-:Y:S05]  /*91f0*/  BRA `(.L_x_1124) ;  /* 0xffffffb4006c7947 */ /* 0x000fea000383ffff */
.L_x_1032:
[----:B------:R-:W-:Y:S01]  /*9200*/  BSSY B0, `(.L_x_1125) ;  /* 0x0000005000007945 */ /* 0x000fe20003800000 */
[----:B------:R-:W-:-:S07]  /*9210*/  IMAD.MOV.U32 R15, RZ, RZ, -0x1 ;  /* 0xffffffffff0f7424 */ /* 0x000fce00078e00ff */
[----:B-1----:R-:W-:Y:S05]  /*9220*/  WARPSYNC.COLLECTIVE R15, `(.L_x_1126) ;  /* 0x000000000f087348 */ /* 0x002fea0003c00000 */
[----:B------:R-:W-:Y:S01]  /*9230*/  NOP ;  /* 0x0000000000007918 */ /* 0x000fe20000000000 */
[----:B-1----:R-:W-:Y:S01]  /*9240*/  ENDCOLLECTIVE ;  /* 0x000000000000791b */ /* 0x002fe20003800000 */
.L_x_1126:
[----:B------:R-:W-:Y:S05]  /*9250*/  BSYNC B0 ;  /* 0x0000000000007941 */ /* 0x000fea0003800000 */
.L_x_1125:
[----:B------:R-:W-:Y:S05]  /*9260*/  BRA `(.L_x_1127) ;  /* 0xffffffb800587947 */ /* 0x000fea000383ffff */
.L_x_1045:
[----:B------:R-:W-:Y:S01]  /*9270*/  BSSY B0, `(.L_x_1128) ;  /* 0x0000005000007945 */ /* 0x000fe20003800000 */
[----:B------:R-:W-:-:S07]  /*9280*/  IMAD.MOV.U32 R15, RZ, RZ, -0x1 ;  /* 0xffffffffff0f7424 */ /* 0x000fce00078e00ff */
[----:B------:R-:W-:Y:S05]  /*9290*/  WARPSYNC.COLLECTIVE R15, `(.L_x_1129) ;  /* 0x000000000f087348 */ /* 0x000fea0003c00000 */
[----:B------:R-:W-:Y:S01]  /*92a0*/  NOP ;  /* 0x0000000000007918 */ /* 0x000fe20000000000 */
[----:B------:R-:W-:Y:S01]  /*92b0*/  ENDCOLLECTIVE ;  /* 0x000000000000791b */ /* 0x000fe20003800000 */
.L_x_1129:
[----:B------:R-:W-:Y:S05]  /*92c0*/  BSYNC B0 ;  /* 0x0000000000007941 */ /* 0x000fea0003800000 */
.L_x_1128:
[----:B------:R-:W-:Y:S05]  /*92d0*/  BRA `(.L_x_1130) ;  /* 0xffffffc400247947 */ /* 0x000fea000383ffff */
.L_x_1061:
[----:B------:R-:W-:Y:S01]  /*92e0*/  BSSY B0, `(.L_x_1131) ;  /* 0x0000005000007945 */ /* 0x000fe20003800000 */
[----:B------:R-:W-:-:S07]  /*92f0*/  IMAD.MOV.U32 R15, RZ, RZ, -0x1 ;  /* 0xffffffffff0f7424 */ /* 0x000fce00078e00ff */
[----:B------:R-:W-:Y:S05]  /*9300*/  WARPSYNC.COLLECTIVE R15, `(.L_x_1132) ;  /* 0x000000000f087348 */ /* 0x000fea0003c00000 */
[----:B------:R-:W-:Y:S01]  /*9310*/  NOP ;  /* 0x0000000000007918 */ /* 0x000fe20000000000 */
[----:B------:R-:W-:Y:S01]  /*9320*/  ENDCOLLECTIVE ;  /* 0x000000000000791b */ /* 0x000fe20003800000 */
.L_x_1132:
[----:B------:R-:W-:Y:S05]  /*9330*/  BSYNC B0 ;  /* 0x0000000000007941 */ /* 0x000fea0003800000 */
.L_x_1131:
[----:B------:R-:W-:Y:S05]  /*9340*/  BRA `(.L_x_1133) ;  /* 0xffffffc800947947 */ /* 0x000fea000383ffff */
.L_x_1078:
[----:B------:R-:W-:Y:S01]  /*9350*/  BSSY B0, `(.L_x_1134) ;  /* 0x0000005000007945 */ /* 0x000fe20003800000 */
[----:B------:R-:W-:-:S07]  /*9360*/  IMAD.MOV.U32 R15, RZ, RZ, -0x1 ;  /* 0xffffffffff0f7424 */ /* 0x000fce00078e00ff */
[----:B------:R-:W-:Y:S05]  /*9370*/  WARPSYNC.COLLECTIVE R15, `(.L_x_1135) ;  /* 0x000000000f087348 */ /* 0x000fea0003c00000 */
[----:B------:R-:W-:Y:S01]  /*9380*/  NOP ;  /* 0x0000000000007918 */ /* 0x000fe20000000000 */
[----:B------:R-:W-:Y:S01]  /*9390*/  ENDCOLLECTIVE ;  /* 0x000000000000791b */ /* 0x000fe20003800000 */
.L_x_1135:
[----:B------:R-:W-:Y:S05]  /*93a0*/  BSYNC B0 ;  /* 0x0000000000007941 */ /* 0x000fea0003800000 */
.L_x_1134:
[----:B------:R-:W-:Y:S05]  /*93b0*/  BRA `(.L_x_1136) ;  /* 0xffffffd000107947 */ /* 0x000fea000383ffff */
.L_x_1095:
[----:B-1----:R1:W2:Y:S02]  /*93c0*/  SYNCS.PHASECHK.TRANS64.TRYWAIT P1, [R12+URZ+0x36420], R11 ;  /* 0x0364200b0c0075a7 */ /* 0x0022a4000802017f */
[----:B--2---:R-:W-:Y:S05]  /*93d0*/  @!P1 NANOSLEEP.SYNCS 0x989680 ;  /* 0x009896800000995d */ /* 0x004fea0003900000 */
[----:B------:R-:W2:Y:S02]  /*93e0*/  @!P1 SYNCS.PHASECHK.TRANS64 P1, [R12+URZ+0x36420], R11 ;  /* 0x0364200b0c0095a7 */ /* 0x000ea4000802007f */
[----:B--2---:R-:W-:Y:S05]  /*93f0*/  @!P1 BRA `(.L_x_1095) ;  /* 0xfffffffc00f09947 */ /* 0x004fea000383ffff */
[----:B------:R-:W-:Y:S05]  /*9400*/  BRA `(.L_x_1137) ;  /* 0xffffffdc00847947 */ /* 0x000fea000383ffff */
.L_x_1099:
[----:B-1----:R1:W2:Y:S02]  /*9410*/  SYNCS.PHASECHK.TRANS64.TRYWAIT P1, [R12+URZ+0x36438], R11 ;  /* 0x0364380b0c0075a7 */ /* 0x0022a4000802017f */
[----:B--2---:R-:W-:Y:S05]  /*9420*/  @!P1 NANOSLEEP.SYNCS 0x989680 ;  /* 0x009896800000995d */ /* 0x004fea0003900000 */
[----:B------:R-:W2:Y:S02]  /*9430*/  @!P1 SYNCS.PHASECHK.TRANS64 P1, [R12+URZ+0x36438], R11 ;  /* 0x0364380b0c0095a7 */ /* 0x000ea4000802007f */
[----:B--2---:R-:W-:Y:S05]  /*9440*/  @!P1 BRA `(.L_x_1099) ;  /* 0xfffffffc00f09947 */ /* 0x004fea000383ffff */
[----:B------:R-:W-:Y:S05]  /*9450*/  BRA `(.L_x_1138) ;  /* 0xffffffe4002c7947 */ /* 0x000fea000383ffff */
.L_x_1101:
[----:B--2---:R2:W3:Y:S02]  /*9460*/  SYNCS.PHASECHK.TRANS64.TRYWAIT P1, [R12+URZ+0x36428], R27 ;  /* 0x0364281b0c0075a7 */ /* 0x0044e4000802017f */
[----:B---3--:R-:W-:Y:S05]  /*9470*/  @!P1 NANOSLEEP.SYNCS 0x989680 ;  /* 0x009896800000995d */ /* 0x008fea0003900000 */
[----:B------:R-:W3:Y:S02]  /*9480*/  @!P1 SYNCS.PHASECHK.TRANS64 P1, [R12+URZ+0x36428], R27 ;  /* 0x0364281b0c0095a7 */ /* 0x000ee4000802007f */
[----:B---3--:R-:W-:Y:S05]  /*9490*/  @!P1 BRA `(.L_x_1101) ;  /* 0xfffffffc00f09947 */ /* 0x008fea000383ffff */
[----:B------:R-:W-:Y:S05]  /*94a0*/  BRA `(.L_x_1139) ;  /* 0xffffffe400f47947 */ /* 0x000fea000383ffff */
.L_x_1103:
[----:B--2---:R2:W3:Y:S02]  /*94b0*/  SYNCS.PHASECHK.TRANS64.TRYWAIT P1, [R12+URZ+0x36438], R28 ;  /* 0x0364381c0c0075a7 */ /* 0x0044e4000802017f */
[----:B---3--:R-:W-:Y:S05]  /*94c0*/  @!P1 NANOSLEEP.SYNCS 0x989680 ;  /* 0x009896800000995d */ /* 0x008fea0003900000 */
[----:B------:R-:W3:Y:S02]  /*94d0*/  @!P1 SYNCS.PHASECHK.TRANS64 P1, [R12+URZ+0x36438], R28 ;  /* 0x0364381c0c0095a7 */ /* 0x000ee4000802007f */
[----:B---3--:R-:W-:Y:S05]  /*94e0*/  @!P1 BRA `(.L_x_1103) ;  /* 0xfffffffc00f09947 */ /* 0x008fea000383ffff */
[----:B------:R-:W-:Y:S05]  /*94f0*/  BRA `(.L_x_1140) ;  /* 0xffffffe8008c7947 */ /* 0x000fea000383ffff */
.L_x_1105:
[----:B------:R-:W-:-:S07]  /*9500*/  SHF.L.U32 R5, R0, 0x1f, RZ ;  /* 0x0000001f00057819 */ /* 0x000fce00000006ff */
.L_x_1141:
[----:B---3--:R3:W4:Y:S02]  /*9510*/  SYNCS.PHASECHK.TRANS64.TRYWAIT P1, [R12+URZ+0x36420], R5 ;  /* 0x036420050c0075a7 */ /* 0x008724000802017f */
[----:B----4-:R-:W-:Y:S05]  /*9520*/  @!P1 NANOSLEEP.SYNCS 0x989680 ;  /* 0x009896800000995d */ /* 0x010fea0003900000 */
[----:B------:R-:W4:Y:S02]  /*9530*/  @!P1 SYNCS.PHASECHK.TRANS64 P1, [R12+URZ+0x36420], R5 ;  /* 0x036420050c0095a7 */ /* 0x000f24000802007f */
[----:B----4-:R-:W-:Y:S05]  /*9540*/  @!P1 BRA `(.L_x_1141) ;  /* 0xfffffffc00f09947 */ /* 0x010fea000383ffff */
[----:B------:R-:W-:Y:S05]  /*9550*/  BRA `(.L_x_1142) ;  /* 0xffffffec00247947 */ /* 0x000fea000383ffff */
.L_x_1108:
[----:B---3--:R3:W4:Y:S02]  /*9560*/  SYNCS.PHASECHK.TRANS64.TRYWAIT P1, [R12+URZ+0x36438], R11 ;  /* 0x0364380b0c0075a7 */ /* 0x008724000802017f */
[----:B----4-:R-:W-:Y:S05]  /*9570*/  @!P1 NANOSLEEP.SYNCS 0x989680 ;  /* 0x009896800000995d */ /* 0x010fea0003900000 */
[----:B------:R-:W4:Y:S02]  /*9580*/  @!P1 SYNCS.PHASECHK.TRANS64 P1, [R12+URZ+0x36438], R11 ;  /* 0x0364380b0c0095a7 */ /* 0x000f24000802007f */
[----:B----4-:R-:W-:Y:S05]  /*9590*/  @!P1 BRA `(.L_x_1108) ;  /* 0xfffffffc00f09947 */ /* 0x010fea000383ffff */
[----:B------:R-:W-:Y:S05]  /*95a0*/  BRA `(.L_x_1143) ;  /* 0xffffffec00d07947 */ /* 0x000fea000383ffff */
.L_x_1110:
[----:B----4-:R4:W1:Y:S02]  /*95b0*/  SYNCS.PHASECHK.TRANS64.TRYWAIT P1, [R12+URZ+0x36428], R5 ;  /* 0x036428050c0075a7 */ /* 0x010864000802017f */
[----:B-1----:R-:W-:Y:S05]  /*95c0*/  @!P1 NANOSLEEP.SYNCS 0x989680 ;  /* 0x009896800000995d */ /* 0x002fea0003900000 */
[----:B------:R-:W1:Y:S02]  /*95d0*/  @!P1 SYNCS.PHASECHK.TRANS64 P1, [R12+URZ+0x36428], R5 ;  /* 0x036428050c0095a7 */ /* 0x000e64000802007f */
[----:B-1----:R-:W-:Y:S05]  /*95e0*/  @!P1 BRA `(.L_x_1110) ;  /* 0xfffffffc00f09947 */ /* 0x002fea000383ffff */
[----:B------:R-:W-:Y:S05]  /*95f0*/  BRA `(.L_x_1144) ;  /* 0xfffffff0007c7947 */ /* 0x000fea000383ffff */
.L_x_1112:
[----:B----4-:R4:W1:Y:S02]  /*9600*/  SYNCS.PHASECHK.TRANS64.TRYWAIT P1, [R12+URZ+0x36438], R3 ;  /* 0x036438030c0075a7 */ /* 0x010864000802017f */
[----:B-1----:R-:W-:Y:S05]  /*9610*/  @!P1 NANOSLEEP.SYNCS 0x989680 ;  /* 0x009896800000995d */ /* 0x002fea0003900000 */
[----:B------:R-:W1:Y:S02]  /*9620*/  @!P1 SYNCS.PHASECHK.TRANS64 P1, [R12+URZ+0x36438], R3 ;  /* 0x036438030c0095a7 */ /* 0x000e64000802007f */
[----:B-1----:R-:W-:Y:S05]  /*9630*/  @!P1 BRA `(.L_x_1112) ;  /* 0xfffffffc00f09947 */ /* 0x002fea000383ffff */
[----:B------:R-:W-:Y:S05]  /*9640*/  BRA `(.L_x_1145) ;  /* 0xfffffff400187947 */ /* 0x000fea000383ffff */
.L_x_1114:
[----:B------:R-:W-:Y:S01]  /*9650*/  BSSY B0, `(.L_x_1146) ;  /* 0x0000006000007945 */ /* 0x000fe20003800000 */
[----:B------:R-:W-:-:S07]  /*9660*/  IMAD.MOV.U32 R15, RZ, RZ, -0x1 ;  /* 0xffffffffff0f7424 */ /* 0x000fce00078e00ff */
[----:B-123--:R-:W-:Y:S05]  /*9670*/  WARPSYNC.COLLECTIVE R15, `(.L_x_1147) ;  /* 0x000000000f0c7348 */ /* 0x00efea0003c00000 */
[----:B------:R-:W-:Y:S02]  /*9680*/  ELECT P6, UR62, PT ;  /* 0x00000000003e782f */ /* 0x000fe400038c0000 */
[----:B------:R-:W-:Y:S01]  /*9690*/  MOV R14, UR62 ;  /* 0x0000003e000e7c02 */ /* 0x000fe20008000f00 */
[----:B-123--:R-:W-:Y:S10]  /*96a0*/  ENDCOLLECTIVE ;  /* 0x000000000000791b */ /* 0x00eff40003800000 */
.L_x_1147:
[----:B------:R-:W-:Y:S05]  /*96b0*/  BSYNC B0 ;  /* 0x0000000000007941 */ /* 0x000fea0003800000 */
.L_x_1146:
[----:B------:R-:W-:Y:S05]  /*96c0*/  BRA `(.L_x_1148) ;  /* 0xfffffff400d47947 */ /* 0x000fea000383ffff */
.L_x_1116:
[----:B----4-:R4:W1:Y:S02]  /*96d0*/  SYNCS.PHASECHK.TRANS64.TRYWAIT P0, [R7+URZ], R6 ;  /* 0x00000006070075a7 */ /* 0x010864000800017f */
[----:B-1----:R-:W-:Y:S05]  /*96e0*/  @!P0 NANOSLEEP.SYNCS 0x989680 ;  /* 0x009896800000895d */ /* 0x002fea0003900000 */
[----:B------:R-:W1:Y:S02]  /*96f0*/  @!P0 SYNCS.PHASECHK.TRANS64 P0, [R7+URZ], R6 ;  /* 0x00000006070085a7 */ /* 0x000e64000800007f */
[----:B-1----:R-:W-:Y:S05]  /*9700*/  @!P0 BRA `(.L_x_1116) ;  /* 0xfffffffc00f08947 */ /* 0x002fea000383ffff */
[----:B------:R-:W-:Y:S05]  /*9710*/  BRA `(.L_x_1149) ;  /* 0xfffffff800107947 */ /* 0x000fea000383ffff */
.L_x_1117:
[----:B------:R1:W1:Y:S02]  /*9720*/  SYNCS.PHASECHK.TRANS64.TRYWAIT P0, [R5+URZ], R0 ;  /* 0x00000000050075a7 */ /* 0x000264000800017f */
[----:B-1----:R-:W-:Y:S05]  /*9730*/  @!P0 NANOSLEEP.SYNCS 0x989680 ;  /* 0x009896800000895d */ /* 0x002fea0003900000 */
[----:B------:R-:W1:Y:S02]  /*9740*/  @!P0 SYNCS.PHASECHK.TRANS64 P0, [R5+URZ], R0 ;  /* 0x00000000050085a7 */ /* 0x000e64000800007f */
[----:B-1----:R-:W-:Y:S05]  /*9750*/  @!P0 BRA `(.L_x_1117) ;  /* 0xfffffffc00f08947 */ /* 0x002fea000383ffff */
[----:B------:R-:W-:Y:S05]  /*9760*/  BRA `(.L_x_1150) ;  /* 0xfffffff800047947 */ /* 0x000fea000383ffff */
.L_x_1151:
        /* <DEDUP_REMOVED lines=9> */
.L_x_7656:


//--------------------- .text._ZN7cutlass13device_kernelIN5flash11enable_sm90INS1_16FlashAttnBwdSm90INS1_25CollectiveMainloopBwdSm90ILi2ELi1ELi1EN4cute5tupleIJNS5_1CILi1EEES8_S8_EEENS6_IJNS7_ILi64EEENS7_ILi96EEENS7_ILi192EEEEEENS_10bfloat16_tEfNS_4arch4Sm90ELb0ELb1ELb1ELb0ELb0ELb0ELb1ELb0ELi3ELi1ELi1ELi1ELb0EEENS1_21CollectiveEpilogueBwdISD_SE_SG_Li384ELb0ELb1ELi3EEENS1_19SingleTileSchedulerILb0ELb0ELb0ELi96EEEEEEEEEvNT_6ParamsE --------------------------
	.section	.text._ZN7cutlass13device_kernelIN5flash11enable_sm90INS1_16FlashAttnBwdSm90INS1_25CollectiveMainloopBwdSm90ILi2ELi1ELi1EN4cute5tupleIJNS5_1CILi1EEES8_S8_EEENS6_IJNS7_ILi64EEENS7_ILi96EEENS7_ILi192EEEEEENS_10bfloat16_tEfNS_4arch4Sm90ELb0ELb1ELb1ELb0ELb0ELb0ELb1ELb0ELi3ELi1ELi1ELi1ELb0EEENS1_21CollectiveEpilogueBwdISD_SE_SG_Li384ELb0ELb1ELi3EEENS1_19SingleTileSchedulerILb0ELb0ELb0ELi96EEEEEEEEEvNT_6ParamsE,"ax",@progbits
	.align	128
.text._ZN7cutlass13device_kernelIN5flash11enable_sm90INS1_16FlashAttnBwdSm90INS1_25CollectiveMainloopBwdSm90ILi2ELi1ELi1EN4cute5tupleIJNS5_1CILi1EEES8_S8_EEENS6_IJNS7_ILi64EEENS7_ILi96EEENS7_ILi192EEEEEENS_10bfloat16_tEfNS_4arch4Sm90ELb0ELb1ELb1ELb0ELb0ELb0ELb1ELb0ELi3ELi1ELi1ELi1ELb0EEENS1_21CollectiveEpilogueBwdISD_SE_SG_Li384ELb0ELb1ELi3EEENS1_19SingleTileSchedulerILb0ELb0ELb0ELi96EEEEEEEEEvNT_6ParamsE:
        .type           _ZN7cutlass13device_kernelIN5flash11enable_sm90INS1_16FlashAttnBwdSm90INS1_25CollectiveMainloopBwdSm90ILi2ELi1ELi1EN4cute5tupleIJNS5_1CILi1EEES8_S8_EEENS6_IJNS7_ILi64EEENS7_ILi96EEENS7_ILi192EEEEEENS_10bfloat16_tEfNS_4arch4Sm90ELb0ELb1ELb1ELb0ELb0ELb0ELb1ELb0ELi3ELi1ELi1ELi1ELb0EEENS1_21CollectiveEpilogueBwdISD_SE_SG_Li384ELb0ELb1ELi3EEENS1_19SingleTileSchedulerILb0ELb0ELb0ELi96EEEEEEEEEvNT_6ParamsE,@function
        .size           _ZN7cutlass13device_kernelIN5flash11enable_sm90INS1_16FlashAttnBwdSm90INS1_25CollectiveMainloopBwdSm90ILi2ELi1ELi1EN4cute5tupleIJNS5_1CILi1EEES8_S8_EEENS6_IJNS7_ILi64EEENS7_ILi96EEENS7_ILi192EEEEEENS_10bfloat16_tEfNS_4arch4Sm90ELb0ELb1ELb1ELb0ELb0ELb0ELb1ELb0ELi3ELi1ELi1ELi1ELb0EEENS1_21CollectiveEpilogueBwdISD_SE_SG_Li384ELb0ELb1ELi3EEENS1_19SingleTileSchedulerILb0ELb0ELb0ELi96EEEEEEEEEvNT_6ParamsE,(.L_x_7657 - _ZN7cutlass13device_kernelIN5flash11enable_sm90INS1_16FlashAttnBwdSm90INS1_25CollectiveMainloopBwdSm90ILi2ELi1ELi1EN4cute5tupleIJNS5_1CILi1EEES8_S8_EEENS6_IJNS7_ILi64EEENS7_ILi96EEENS7_ILi192EEEEEENS_10bfloat16_tEfNS_4arch4Sm90ELb0ELb1ELb1ELb0ELb0ELb0ELb1ELb0ELi3ELi1ELi1ELi1ELb0EEENS1_21CollectiveEpilogueBwdISD_SE_SG_Li384ELb0ELb1ELi3EEENS1_19SingleTileSchedulerILb0ELb0ELb0ELi96EEEEEEEEEvNT_6ParamsE)
        .other          _ZN7cutlass13device_kernelIN5flash11enable_sm90INS1_16FlashAttnBwdSm90INS1_25CollectiveMainloopBwdSm90ILi2ELi1ELi1EN4cute5tupleIJNS5_1CILi1EEES8_S8_EEENS6_IJNS7_ILi64EEENS7_ILi96EEENS7_ILi192EEEEEENS_10bfloat16_tEfNS_4arch4Sm90ELb0ELb1ELb1ELb0ELb0ELb0ELb1ELb0ELi3ELi1ELi1ELi1ELb0EEENS1_21CollectiveEpilogueBwdISD_SE_SG_Li384ELb0ELb1ELi3EEENS1_19SingleTileSchedulerILb0ELb0ELb0ELi96EEEEEEEEEvNT_6ParamsE,@"STO_CUDA_ENTRY STV_DEFAULT"
_ZN7cutlass13device_kernelIN5flash11enable_sm90INS1_16FlashAttnBwdSm90INS1_25CollectiveMainloopBwdSm90ILi2ELi1ELi1EN4cute5tupleIJNS5_1CILi1EEES8_S8_EEENS6_IJNS7_ILi64EEENS7_ILi96EEENS7_ILi192EEEEEENS_10bfloat16_tEfNS_4arch4Sm90ELb0ELb1ELb1ELb0ELb0ELb0ELb1ELb0ELi3ELi1ELi1ELi1ELb0EEENS1_21CollectiveEpilogueBwdISD_SE_SG_Li384ELb0ELb1ELi3EEENS1_19SingleTileSchedulerILb0ELb0ELb0ELi96EEEEEEEEEvNT_6ParamsE:
[----:B------:R-:W1:Y:S02]  /*0000*/  LDC R1, c[0x0][0x28] ;  /* 0x00000a00ff017b82 */ /* 0x000e640000000800 */
[----:B-1----:R-:W-:Y:S01]  /*0010*/  VIADD R1, R1, 0xfffffff0 ;  /* 0xfffffff001017836 */ /* 0x002fe20000000000 */
[----:B------:R-:W1:Y:S01]  /*0020*/  S2R R3, SR_TID.X ;  /* 0x0000000000037919 */ /* 0x000e620000002100 */
[----:B------:R-:W-:Y:S01]  /*0030*/  ELECT P0, URZ, PT ;  /* 0x00000000003f782f */ /* 0x000fe20003800000 */
[----:B------:R-:W-:Y:S01]  /*0040*/  BSSY B0, `(.L_x_1152) ;  /* 0x000001a000007945 */ /* 0x000fe20003800000 */
[--C-:B-1----:R-:W-:Y:S02]  /*0050*/  SHF.R.U32.HI R0, RZ, 0x5, R3.reuse ;  /* 0x00000005ff007819 */ /* 0x102fe40000011603 */
[----:B------:R-:W-:-:S03]  /*0060*/  SHF.R.U32.HI R3, RZ, 0x7, R3 ;  /* 0x00000007ff037819 */ /* 0x000fc60000011603 */
        /* <DEDUP_REMOVED lines=23> */
.L_x_1153:
[----:B------:R-:W-:Y:S05]  /*01e0*/  BSYNC B0 ;  /* 0x0000000000007941 */ /* 0x000fea0003800000 */
.L_x_1152:
[----:B------:R-:W-:Y:S01]  /*01f0*/  VOTEU.ANY UP0, P0 ;  /* 0x00000000003f7886 */ /* 0x000fe20000000100 */
[----:B------:R-:W1:Y:S01]  /*0200*/  SHFL.IDX PT, R3, R3, RZ, 0x1f ;  /* 0x00001fff03037589 */ /* 0x000e6200000e0000 */
[----:B------:R-:W-:Y:S01]  /*0210*/  UMOV UR4, 0x1 ;  /* 0x0000000100047882 */ /* 0x000fe20000000000 */
[----:B------:R-:W-:Y:S01]  /*0220*/  VOTEU.ANY UP1, P0 ;  /* 0x00000000003f7886 */ /* 0x000fe20000020100 */
[----:B------:R-:W-:Y:S01]  /*0230*/  UMOV UR38, 0x1 ;  /* 0x0000000100267882 */ /* 0x000fe20000000000 */
[----:B------:R-:W2:Y:S01]  /*0240*/  @UP0 S2UR UR7, SR_CgaCtaId ;  /* 0x00000000000709c3 */ /* 0x000ea20000008800 */
[----:B------:R-:W3:Y:S01]  /*0250*/  SHFL.IDX PT, R2, R0, RZ, 0x1f ;  /* 0x00001fff00027589 */ /* 0x000ee200000e0000 */
[----:B------:R-:W-:Y:S01]  /*0260*/  @UP0 UMOV UR6, 0x400 ;  /* 0x0000040000060882 */ /* 0x000fe20000000000 */
[----:B------:R-:W-:-:S04]  /*0270*/  @UP0 UIADD3 UR4, -UR4, 0x100000, URZ ;  /* 0x0010000004040890 */ /* 0x000fc8000fffe13f */
[----:B------:R-:W-:Y:S02]  /*0280*/  @UP0 USHF.L.U32 UR5, UR4, 0xb, URZ ;  /* 0x0000000b04050899 */ /* 0x000fe4000800063f */
[----:B------:R-:W-:Y:S01]  /*0290*/  @UP0 USHF.L.U32 UR4, UR4, 0x1, URZ ;  /* 0x0000000104040899 */ /* 0x000fe2000800063f */
[----:B-1----:R-:W-:Y:S01]  /*02a0*/  R2UR UR8, R3 ;  /* 0x00000000030872ca */ /* 0x002fe200000e0000 */
[----:B--2---:R-:W-:Y:S01]  /*02b0*/  @UP0 ULEA UR6, UR7, UR6, 0x18 ;  /* 0x0000000607060291 */ /* 0x004fe2000f8ec03f */
[----:B---3--:R-:W-:-:S11]  /*02c0*/  ISETP.NE.AND P1, PT, R2, RZ, PT ;  /* 0x000000ff0200720c */ /* 0x008fd60003f25270 */
[----:B------:R-:W-:Y:S01]  /*02d0*/  UISETP.NE.AND UP0, UPT, UR8, URZ, UPT ;  /* 0x0000003f0800728c */ /* 0x000fe2000bf05270 */
[----:B------:R-:W1:Y:S02]  /*02e0*/  FENCE.VIEW.ASYNC.S ;  /* 0x00000000000073c6 */ /* 0x000e640000000000 */
[----:B-1----:R1:W2:Y:S01]  /*02f0*/  @UP1 SYNCS.EXCH.64 URZ, [UR6+0x36400], UR4 ;  /* 0x03640004063f15b2 */ /* 0x0022a20008000100 */
[----:B------:R-:W-:Y:S01]  /*0300*/  USEL UR38, UR38, 0x2, !UP0 ;  /* 0x0000000226267887 */ /* 0x000fe2000c000000 */
[----:B------:R-:W-:Y:S11]  /*0310*/  @P1 BRA `(.L_x_1154) ;  /* 0x0000000000481947 */ /* 0x000ff60003800000 */
[----:B-1----:R-:W1:Y:S01]  /*0320*/  S2UR UR5, SR_CgaCtaId ;  /* 0x00000000000579c3 */ /* 0x002e620000008800 */
        /* <DEDUP_REMOVED lines=15> */
[----:B------:R3:W1:Y:S02]  /*0420*/  SYNCS.EXCH.64 URZ, [UR8+0x36428], UR4 ;  /* 0x03642804083f75b2 */ /* 0x0006640008000100 */
[----:B---3--:R-:W-:Y:S01]  /*0430*/  NOP ;  /* 0x0000000000007918 */ /* 0x008fe20000000000 */
.L_x_1154:
        /* <DEDUP_REMOVED lines=20> */
.L_x_1155:
[----:B------:R-:W-:Y:S01]  /*0580*/  PLOP3.LUT P0, PT, PT, PT, UP0, 0x80, 0x0 ;  /* 0x000000000000781c */ /* 0x000fe20003f0f008 */
[----:B------:R-:W-:Y:S01]  /*0590*/  NOP ;  /* 0x0000000000007918 */ /* 0x000fe20000000000 */
[----:B-12-4-:R-:W-:Y:S11]  /*05a0*/  BAR.SYNC.DEFER_BLOCKING 0x0 ;  /* 0x0000000000007b1d */ /* 0x016ff60000010000 */
[----:B------:R-:W-:Y:S05]  /*05b0*/  @!P0 BRA `(.L_x_1156) ;  /* 0x0000005c00608947 */ /* 0x000fea0003800000 */
.L_x_1157:
        /* <DEDUP_REMOVED lines=14> */
[----:B------:R-:W1:Y:S01]  /*06a0*/  S2UR UR7, SR_CTAID.X ;  /* 0x00000000000779c3 */ /* 0x000e620000002500 */
[----:B------:R-:W-:Y:S01]  /*06b0*/  ULDC UR8, c[0x0][0x280] ;  /* 0x0000a00000087ab9 */ /* 0x000fe20000000800 */
[----:B------:R-:W-:Y:S01]  /*06c0*/  ULDC UR6, c[0x0][0x290] ;  /* 0x0000a40000067ab9 */ /* 0x000fe20000000800 */
[----:B------:R-:W-:Y:S01]  /*06d0*/  ULDC UR4, c[0x0][0x74c] ;  /* 0x0001d30000047ab9 */ /* 0x000fe20000000800 */
        /* <DEDUP_REMOVED lines=19> */
[----:B------:R-:W-:Y:S01]  /*0810*/  CS2R R34, SRZ ;  /* 0x0000000000227805 */ /* 0x000fe2000001ff00 */
[----:B-1----:R-:W-:Y:S02]  /*0820*/  UIMAD UR5, UR7, 0x60, UR8 ;  /* 0x00000060070578a4 */ /* 0x002fe4000f8e0208 */
[----:B------:R-:W-:Y:S02]  /*0830*/  ISETP.LE.AND P1, PT, RZ, UR7, PT ;  /* 0x00000007ff007c0c */ /* 0x000fe4000bf23270 */
[----:B------:R-:W-:-:S02]  /*0840*/  CS2R R32, SRZ ;  /* 0x0000000000207805 */ /* 0x000fc4000001ff00 */
[----:B------:R-:W-:Y:S01]  /*0850*/  CS2R R30, SRZ ;  /* 0x00000000001e7805 */ /* 0x000fe2000001ff00 */
[----:B------:R-:W-:Y:S01]  /*0860*/  UIADD3 UR4, -UR4, UR5, -UR6 ;  /* 0x0000000504047290 */ /* 0x000fe2000fffe906 */
[----:B------:R-:W-:Y:S02]  /*0870*/  CS2R R28, SRZ ;  /* 0x00000000001c7805 */ /* 0x000fe4000001ff00 */
[----:B------:R-:W-:Y:S02]  /*0880*/  CS2R R26, SRZ ;  /* 0x00000000001a7805 */ /* 0x000fe4000001ff00 */
[----:B------:R-:W-:Y:S01]  /*0890*/  CS2R R24, SRZ ;  /* 0x0000000000187805 */ /* 0x000fe2000001ff00 */
[----:B------:R-:W-:Y:S01]  /*08a0*/  USHF.R.S32.HI UR5, URZ, 0x1f, UR4 ;  /* 0x0000001f3f057899 */ /* 0x000fe20008011404 */
[----:B------:R-:W-:Y:S02]  /*08b0*/  CS2R R118, SRZ ;  /* 0x0000000000767805 */ /* 0x000fe4000001ff00 */
[----:B------:R-:W-:-:S02]  /*08c0*/  CS2R R116, SRZ ;  /* 0x0000000000747805 */ /* 0x000fc4000001ff00 */
[----:B------:R-:W-:Y:S01]  /*08d0*/  CS2R R114, SRZ ;  /* 0x0000000000727805 */ /* 0x000fe2000001ff00 */
[----:B------:R-:W-:Y:S01]  /*08e0*/  ULEA.HI UR5, UR5, UR4, URZ, 0x6 ;  /* 0x0000000405057291 */ /* 0x000fe2000f8f303f */
[----:B------:R-:W-:Y:S01]  /*08f0*/  CS2R R112, SRZ ;  /* 0x0000000000707805 */ /* 0x000fe2000001ff00 */
[----:B------:R-:W-:Y:S01]  /*0900*/  UIADD3 UR4, UR8, 0x3f, URZ ;  /* 0x0000003f08047890 */ /* 0x000fe2000fffe03f */
[----:B------:R-:W-:Y:S01]  /*0910*/  CS2R R110, SRZ ;  /* 0x00000000006e7805 */ /* 0x000fe2000001ff00 */
[----:B------:R-:W-:Y:S01]  /*0920*/  USHF.R.S32.HI UR6, URZ, 0x6, UR5 ;  /* 0x000000063f067899 */ /* 0x000fe20008011405 */
[----:B------:R-:W-:Y:S01]  /*0930*/  CS2R R108, SRZ ;  /* 0x00000000006c7805 */ /* 0x000fe2000001ff00 */
[----:B------:R-:W-:Y:S01]  /*0940*/  USHF.R.S32.HI UR5, URZ, 0x1f, UR4 ;  /* 0x0000001f3f057899 */ /* 0x000fe20008011404 */
[----:B------:R-:W-:Y:S01]  /*0950*/  CS2R R106, SRZ ;  /* 0x00000000006a7805 */ /* 0x000fe2000001ff00 */
[----:B------:R-:W-:Y:S01]  /*0960*/  UISETP.LT.AND UP0, UPT, URZ, UR6, UPT ;  /* 0x000000063f00728c */ /* 0x000fe2000bf01270 */
[----:B------:R-:W-:Y:S01]  /*0970*/  CS2R R104, SRZ ;  /* 0x0000000000687805 */ /* 0x000fe2000001ff00 */
[----:B------:R-:W-:Y:S01]  /*0980*/  ULEA.HI UR5, UR5, UR4, URZ, 0x6 ;  /* 0x0000000405057291 */ /* 0x000fe2000f8f303f */
[----:B------:R-:W-:Y:S01]  /*0990*/  CS2R R102, SRZ ;  /* 0x0000000000667805 */ /* 0x000fe2000001ff00 */
[----:B------:R-:W-:Y:S01]  /*09a0*/  USEL UR39, URZ, UR6, !UP0 ;  /* 0x000000063f277287 */ /* 0x000fe2000c000000 */
[----:B------:R-:W-:Y:S01]  /*09b0*/  CS2R R100, SRZ ;  /* 0x0000000000647805 */ /* 0x000fe2000001ff00 */
[----:B------:R-:W-:Y:S01]  /*09c0*/  USHF.R.S32.HI UR36, URZ, 0x6, UR5 ;  /* 0x000000063f247899 */ /* 0x000fe20008011405 */
[----:B------:R-:W-:-:S02]  /*09d0*/  CS2R R98, SRZ ;  /* 0x0000000000627805 */ /* 0x000fc4000001ff00 */
[----:B------:R-:W-:Y:S02]  /*09e0*/  CS2R R96, SRZ ;  /* 0x0000000000607805 */ /* 0x000fe4000001ff00 */
[----:B------:R-:W-:Y:S02]  /*09f0*/  CS2R R94, SRZ ;  /* 0x00000000005e7805 */ /* 0x000fe4000001ff00 */
[----:B------:R-:W-:Y:S02]  /*0a00*/  CS2R R92, SRZ ;  /* 0x00000000005c7805 */ /* 0x000fe4000001ff00 */
[----:B------:R-:W-:Y:S02]  /*0a10*/  CS2R R90, SRZ ;  /* 0x00000000005a7805 */ /* 0x000fe4000001ff00 */
[----:B------:R-:W-:Y:S02]  /*0a20*/  CS2R R88, SRZ ;  /* 0x0000000000587805 */ /* 0x000fe4000001ff00 */
[----:B------:R-:W-:-:S02]  /*0a30*/  CS2R R86, SRZ ;  /* 0x0000000000567805 */ /* 0x000fc4000001ff00 */
[----:B------:R-:W-:Y:S01]  /*0a40*/  CS2R R84, SRZ ;  /* 0x0000000000547805 */ /* 0x000fe2000001ff00 */
[----:B------:R-:W-:Y:S01]  /*0a50*/  IMAD.MOV.U32 R83, RZ, RZ, RZ ;  /* 0x000000ffff537224 */ /* 0x000fe200078e00ff */
[----:B------:R-:W-:Y:S06]  /*0a60*/  @!P1 BRA `(.L_x_1158) ;  /* 0x0000000000289947 */ /* 0x000fec0003800000 */
[----:B------:R-:W-:Y:S01]  /*0a70*/  UIMAD UR4, UR7, 0x60, UR8 ;  /* 0x00000060070478a4 */ /* 0x000fe2000f8e0208 */
[----:B------:R-:W-:-:S03]  /*0a80*/  ULDC UR5, c[0x0][0x290] ;  /* 0x0000a40000057ab9 */ /* 0x000fc60000000800 */
[----:B------:R-:W-:-:S03]  /*0a90*/  UIADD3 UR4, -UR5, 0x9f, UR4 ;  /* 0x0000009f05047890 */ /* 0x000fc6000fffe104 */
[----:B------:R-:W-:Y:S02]  /*0aa0*/  ULDC UR5, c[0x0][0x748] ;  /* 0x0001d20000057ab9 */ /* 0x000fe40000000800 */
[----:B------:R-:W-:-:S04]  /*0ab0*/  UIADD3 UR4, UR4, UR5, URZ ;  /* 0x0000000504047290 */ /* 0x000fc8000fffe03f */
[----:B------:R-:W-:-:S04]  /*0ac0*/  USHF.R.S32.HI UR5, URZ, 0x1f, UR4 ;  /* 0x0000001f3f057899 */ /* 0x000fc80008011404 */
[----:B------:R-:W-:-:S04]  /*0ad0*/  ULEA.HI UR5, UR5, UR4, URZ, 0x6 ;  /* 0x0000000405057291 */ /* 0x000fc8000f8f303f */
[----:B------:R-:W-:-:S04]  /*0ae0*/  USHF.R.S32.HI UR5, URZ, 0x6, UR5 ;  /* 0x000000063f057899 */ /* 0x000fc80008011405 */
[----:B------:R-:W-:-:S04]  /*0af0*/  UISETP.LT.AND UP0, UPT, UR36, UR5, UPT ;  /* 0x000000052400728c */ /* 0x000fc8000bf01270 */
[----:B------:R-:W-:-:S12]  /*0b00*/  USEL UR36, UR36, UR5, UP0 ;  /* 0x0000000524247287 */ /* 0x000fd80008000000 */
.L_x_1158:
[----:B------:R-:W-:Y:S01]  /*0b10*/  UISETP.GT.AND UP0, UPT, UR36, UR39, UPT ;  /* 0x000000272400728c */ /* 0x000fe2000bf04270 */
[----:B------:R-:W-:Y:S01]  /*0b20*/  IMAD.MOV.U32 R82, RZ, RZ, RZ ;  /* 0x000000ffff527224 */ /* 0x000fe200078e00ff */
[----:B------:R-:W-:Y:S02]  /*0b30*/  CS2R R80, SRZ ;  /* 0x0000000000507805 */ /* 0x000fe4000001ff00 */
[----:B------:R-:W-:Y:S02]  /*0b40*/  CS2R R78, SRZ ;  /* 0x00000000004e7805 */ /* 0x000fe4000001ff00 */
[----:B------:R-:W-:Y:S02]  /*0b50*/  CS2R R76, SRZ ;  /* 0x00000000004c7805 */ /* 0x000fe4000001ff00 */
[----:B------:R-:W-:Y:S02]  /*0b60*/  CS2R R74, SRZ ;  /* 0x00000000004a7805 */ /* 0x000fe4000001ff00 */
[----:B------:R-:W-:-:S02]  /*0b70*/  PLOP3.LUT P1, PT, PT, PT, UP0, 0x80, 0x0 ;  /* 0x000000000000781c */ /* 0x000fc40003f2f008 */
[----:B------:R-:W-:-:S11]  /*0b80*/  CS2R R72, SRZ ;  /* 0x0000000000487805 */ /* 0x000fd6000001ff00 */
[----:B------:R-:W-:Y:S05]  /*0b90*/  @!P1 BRA `(.L_x_1159) ;  /* 0x0000003800909947 */ /* 0x000fea0003800000 */
[----:B------:R-:W1:Y:S01]  /*0ba0*/  S2UR UR4, SR_CgaCtaId ;  /* 0x00000000000479c3 */ /* 0x000e620000008800 */
[----:B------:R-:W-:Y:S01]  /*0bb0*/  UMOV UR37, 0x400 ;  /* 0x0000040000257882 */ /* 0x000fe20000000000 */
[----:B------:R-:W-:Y:S01]  /*0bc0*/  ULDC UR43, c[0x0][0x290] ;  /* 0x0000a400002b7ab9 */ /* 0x000fe20000000800 */
[----:B------:R-:W-:Y:S01]  /*0bd0*/  ULDC UR44, c[0x0][0x750] ;  /* 0x0001d400002c7ab9 */ /* 0x000fe20000000800 */
[----:B------:R-:W-:Y:S01]  /*0be0*/  ULDC UR45, c[0x0][0x75c] ;  /* 0x0001d700002d7ab9 */ /* 0x000fe20000000800 */
[----:B------:R-:W-:Y:S01]  /*0bf0*/  ULDC UR46, c[0x0][0x744] ;  /* 0x0001d100002e7ab9 */ /* 0x000fe20000000800 */
[----:B------:R-:W-:Y:S01]  /*0c00*/  ULDC.64 UR40, c[0x0][0x748] ;  /* 0x0001d20000287ab9 */ /* 0x000fe20000000a00 */
        /* <DEDUP_REMOVED lines=21> */
.L_x_1161:
        /* <DEDUP_REMOVED lines=15> */
.L_x_1160:
        /* <DEDUP_REMOVED lines=20> */
.L_x_1163:
        /* <DEDUP_REMOVED lines=15> */
.L_x_1162:
        /* <DEDUP_REMOVED lines=8> */
.L_x_1283:
[----:B------:R-:W-:Y:S02]  /*1100*/  SHF.L.U32 R10, RZ, 0x1f, RZ ;  /* 0x0000001fff0a7819 */ /* 0x000fe400000006ff */
[CC--:B------:R-:W-:Y:S02]  /*1110*/  LEA.HI R4, R3.reuse, R0.reuse, RZ, 0x4 ;  /* 0x0000000003047211 */ /* 0x0c0fe400078f20ff */
[----:B------:R-:W3:Y:S01]  /*1120*/  SYNCS.PHASECHK.TRANS64.TRYWAIT P0, [UR37+0x36400], R10 ;  /* 0x0364000aff0075a7 */ /* 0x000ee20008000165 */
[----:B------:R-:W-:Y:S01]  /*1130*/  LEA.HI R6, R3, R0, RZ, 0x5 ;  /* 0x0000000003067211 */ /* 0x000fe200078f28ff */
[----:B--2---:R-:W-:Y:S01]  /*1140*/  IMAD.HI R3, R14, 0x55555556, RZ ;  /* 0x555555560e037827 */ /* 0x004fe200078e02ff */
[----:B------:R-:W-:Y:S02]  /*1150*/  LOP3.LUT R7, R4, 0xfffffff0, RZ, 0xc0, !PT ;  /* 0xfffffff004077812 */ /* 0x000fe400078ec0ff */
[--C-:B------:R-:W-:Y:S02]  /*1160*/  SHF.R.S32.HI R9, RZ, 0x5, R6.reuse ;  /* 0x00000005ff097819 */ /* 0x100fe40000011406 */
[----:B------:R-:W-:Y:S01]  /*1170*/  SHF.R.S32.HI R6, RZ, 0x1f, R6 ;  /* 0x0000001fff067819 */ /* 0x000fe20000011406 */
[----:B------:R-:W-:Y:S01]  /*1180*/  IMAD.IADD R7, R0, 0x1, -R7 ;  /* 0x0000000100077824 */ /* 0x000fe200078e0a07 */
[----:B------:R-:W-:-:S02]  /*1190*/  LOP3.LUT R5, R2, 0xffffff80, RZ, 0xc0, !PT ;  /* 0xffffff8002057812 */ /* 0x000fc400078ec0ff */
[----:B------:R-:W-:Y:S02]  /*11a0*/  LEA.HI R3, R3, R3, RZ, 0x1 ;  /* 0x0000000303037211 */ /* 0x000fe400078f08ff */
[----:B------:R-:W-:Y:S01]  /*11b0*/  LEA.HI R6, R6, R9, RZ, 0x2 ;  /* 0x0000000906067211 */ /* 0x000fe200078f10ff */
[----:B------:R-:W-:Y:S01]  /*11c0*/  IMAD.IADD R0, R0, 0x1, -R5 ;  /* 0x0000000100007824 */ /* 0x000fe200078e0a05 */
[----:B------:R-:W-:Y:S01]  /*11d0*/  LEA.HI R2, R7, R7, RZ, 0x1 ;  /* 0x0000000707027211 */ /* 0x000fe200078f08ff */
[----:B------:R-:W-:Y:S01]  /*11e0*/  IMAD R8, R3, -0x3, R14 ;  /* 0xfffffffd03087824 */ /* 0x000fe200078e020e */
[----:B------:R-:W-:Y:S01]  /*11f0*/  LOP3.LUT R6, R6, 0x3ffffc, RZ, 0xc0, !PT ;  /* 0x003ffffc06067812 */ /* 0x000fe200078ec0ff */
[----:B---3--:R-:W-:Y:S06]  /*1200*/  @P0 BRA `(.L_x_1165) ;  /* 0x0000000000080947 */ /* 0x008fec0003800000 */
[----:B------:R-:W2:Y:S02]  /*1210*/  SYNCS.PHASECHK.TRANS64.TRYWAIT P0, [UR37+0x36400], R10 ;  /* 0x0364000aff0075a7 */ /* 0x000ea40008000165 */
[----:B--2---:R-:W-:Y:S05]  /*1220*/  @!P0 BRA `(.L_x_1166) ;  /* 0x0000008800088947 */ /* 0x004fea0003800000 */
.L_x_1165:
[----:B------:R-:W-:Y:S01]  /*1230*/  IMAD.IADD R12, R9, 0x1, -R6 ;  /* 0x00000001090c7824 */ /* 0x000fe200078e0a06 */
[--C-:B------:R-:W-:Y:S01]  /*1240*/  SHF.R.S32.HI R5, RZ, 0x1, R2.reuse ;  /* 0x00000001ff057819 */ /* 0x100fe20000011402 */
[C---:B------:R-:W-:Y:S01]  /*1250*/  IMAD.HI R11, R13.reuse, 0x55555556, RZ ;  /* 0x555555560d0b7827 */ /* 0x040fe200078e02ff */
[----:B------:R-:W-:Y:S01]  /*1260*/  SHF.R.S32.HI R6, RZ, 0x1f, R2 ;  /* 0x0000001fff067819 */ /* 0x000fe20000011402 */
[----:B------:R-:W-:Y:S01]  /*1270*/  ULDC UR4, c[0x0][0x290] ;  /* 0x0000a40000047ab9 */ /* 0x000fe20000000800 */
[----:B--2---:R-:W-:Y:S01]  /*1280*/  SHF.R.S32.HI R10, RZ, 0x1f, R7 ;  /* 0x0000001fff0a7819 */ /* 0x004fe20000011407 */
[----:B------:R-:W-:Y:S01]  /*1290*/  IMAD R15, R13, 0x400, R0 ;  /* 0x000004000d0f7824 */ /* 0x000fe200078e0200 */
[----:B------:R-:W-:Y:S01]  /*12a0*/  LEA.HI R6, R6, R5, RZ, 0x2 ;  /* 0x0000000506067211 */ /* 0x000fe200078f10ff */
[----:B------:R-:W-:Y:S01]  /*12b0*/  ULDC UR5, c[0x0][0x280] ;  /* 0x0000a00000057ab9 */ /* 0x000fe20000000800 */
[----:B------:R-:W-:Y:S02]  /*12c0*/  LEA.HI R10, R10, R7, RZ, 0x3 ;  /* 0x000000070a0a7211 */ /* 0x000fe400078f18ff */
[----:B------:R-:W-:-:S02]  /*12d0*/  CS2R R70, SRZ ;  /* 0x0000000000467805 */ /* 0x000fc4000001ff00 */
[----:B------:R-:W-:Y:S02]  /*12e0*/  LOP3.LUT R2, R2, 0x7fffffe, RZ, 0xc0, !PT ;  /* 0x07fffffe02027812 */ /* 0x000fe400078ec0ff */
[----:B------:R-:W-:Y:S02]  /*12f0*/  CS2R R68, SRZ ;  /* 0x0000000000447805 */ /* 0x000fe4000001ff00 */
[----:B------:R-:W-:Y:S01]  /*1300*/  LOP3.LUT R6, R6, 0xfffffffc, RZ, 0xc0, !PT ;  /* 0xfffffffc06067812 */ /* 0x000fe200078ec0ff */
[----:B------:R-:W-:Y:S01]  /*1310*/  IMAD.SHL.U32 R10, R10, 0x20, RZ ;  /* 0x000000200a0a7824 */ /* 0x000fe200078e00ff */
[----:B------:R-:W-:Y:S01]  /*1320*/  SHF.R.S32.HI R3, RZ, 0x1f, R0 ;  /* 0x0000001fff037819 */ /* 0x000fe20000011400 */
[----:B------:R-:W-:Y:S01]  /*1330*/  IMAD.IADD R9, R7, 0x1, -R2 ;  /* 0x0000000107097824 */ /* 0x000fe200078e0a02 */
[----:B------:R-:W-:Y:S01]  /*1340*/  LEA.HI R14, R11, R11, RZ, 0x1 ;  /* 0x0000000b0b0e7211 */ /* 0x000fe200078f08ff */
[----:B------:R-:W-:Y:S01]  /*1350*/  IMAD.IADD R7, R5, 0x1, -R6 ;  /* 0x0000000105077824 */ /* 0x000fe200078e0a06 */
[----:B------:R-:W-:-:S02]  /*1360*/  LOP3.LUT R10, R10, 0x7fffff00, RZ, 0xc0, !PT ;  /* 0x7fffff000a0a7812 */ /* 0x000fc400078ec0ff */
[----:B------:R-:W-:Y:S02]  /*1370*/  CS2R R66, SRZ ;  /* 0x0000000000427805 */ /* 0x000fe4000001ff00 */
[----:B------:R-:W-:Y:S01]  /*1380*/  SHF.R.S32.HI R4, RZ, 0x4, R4 ;  /* 0x00000004ff047819 */ /* 0x000fe20000011404 */
[----:B------:R-:W-:Y:S01]  /*1390*/  IMAD.SHL.U32 R6, R7, 0x40, RZ ;  /* 0x0000004007067824 */ /* 0x000fe200078e00ff */
[CC--:B------:R-:W-:Y:S01]  /*13a0*/  LEA.HI R2, R3.reuse, R0.reuse, RZ, 0x2 ;  /* 0x0000000003027211 */ /* 0x0c0fe200078f10ff */
[----:B------:R-:W-:Y:S01]  /*13b0*/  IMAD R14, R14, -0x3, R13 ;  /* 0xfffffffd0e0e7824 */ /* 0x000fe200078e020d */
[----:B------:R-:W-:Y:S01]  /*13c0*/  LEA.HI R3, R3, R0, RZ, 0x5 ;  /* 0x0000000003037211 */ /* 0x000fe200078f28ff */
[----:B------:R-:W-:Y:S01]  /*13d0*/  IMAD R10, R13, 0x800, R10 ;  /* 0x000008000d0a7824 */ /* 0x000fe200078e020a */
[----:B-1----:R-:W-:Y:S01]  /*13e0*/  LOP3.LUT R13, R2, 0x7ffffffc, RZ, 0xc0, !PT ;  /* 0x7ffffffc020d7812 */ /* 0x002fe200078ec0ff */
[----:B------:R-:W-:Y:S01]  /*13f0*/  IMAD.SHL.U32 R11, R4, 0x8, RZ ;  /* 0x00000008040b7824 */ /* 0x000fe200078e00ff */
[----:B------:R-:W-:Y:S01]  /*1400*/  LOP3.LUT R6, R6, 0xc0, RZ, 0xc0, !PT ;  /* 0x000000c006067812 */ /* 0x000fe200078ec0ff */
[----:B------:R-:W-:Y:S01]  /*1410*/  IMAD R9, R9, 0x20, R10 ;  /* 0x0000002009097824 */ /* 0x000fe200078e020a */
[----:B------:R-:W-:Y:S01]  /*1420*/  SHF.R.S32.HI R4, RZ, 0x2, R2 ;  /* 0x00000002ff047819 */ /* 0x000fe20000011402 */
[----:B------:R-:W-:Y:S01]  /*1430*/  IMAD.IADD R13, R0, 0x1, -R13 ;  /* 0x00000001000d7824 */ /* 0x000fe200078e0a0d */
[----:B------:R-:W-:Y:S01]  /*1440*/  LOP3.LUT R11, R6, 0x8, R11, 0xf8, !PT ;  /* 0x00000008060b7812 */ /* 0x000fe200078ef80b */
[----:B------:R-:W-:Y:S01]  /*1450*/  IMAD R9, R12, 0x200, R9 ;  /* 0x000002000c097824 */ /* 0x000fe200078e0209 */
[----:B------:R-:W-:Y:S01]  /*1460*/  SHF.R.U32.HI R0, RZ, 0x3, R6 ;  /* 0x00000003ff007819 */ /* 0x000fe20000011606 */
[----:B------:R-:W-:Y:S01]  /*1470*/  IMAD R13, R14, 0x10, R13 ;  /* 0x000000100e0d7824 */ /* 0x000fe200078e020d */
[----:B------:R-:W-:Y:S01]  /*1480*/  SHF.R.S32.HI R5, RZ, 0x1f, R2 ;  /* 0x0000001fff057819 */ /* 0x000fe20000011402 */
[----:B------:R-:W-:Y:S01]  /*1490*/  IMAD.MOV.U32 R12, RZ, RZ, 0x20 ;  /* 0x00000020ff0c7424 */ /* 0x000fe200078e00ff */
[----:B------:R-:W-:Y:S01]  /*14a0*/  LOP3.LUT R0, R11, R0, RZ, 0x3c, !PT ;  /* 0x000000000b007212 */ /* 0x000fe200078e3cff */
[----:B------:R-:W-:Y:S01]  /*14b0*/  IMAD.MOV.U32 R2, RZ, RZ, RZ ;  /* 0x000000ffff027224 */ /* 0x000fe200078e00ff */
[----:B------:R-:W-:-:S02]  /*14c0*/  LEA.HI R5, R5, R4, RZ, 0x3 ;  /* 0x0000000405057211 */ /* 0x000fc400078f18ff */
[----:B------:R-:W-:Y:S02]  /*14d0*/  CS2R R64, SRZ ;  /* 0x0000000000407805 */ /* 0x000fe4000001ff00 */
[----:B------:R-:W-:Y:S01]  /*14e0*/  SHF.R.S32.HI R3, RZ, 0x5, R3 ;  /* 0x00000005ff037819 */ /* 0x000fe20000011403 */
[----:B------:R-:W-:Y:S01]  /*14f0*/  IMAD.IADD R9, R9, 0x1, R0 ;  /* 0x0000000109097824 */ /* 0x000fe200078e0200 */
[----:B------:R-:W-:Y:S01]  /*1500*/  LOP3.LUT R5, R5, 0xfffffff8, RZ, 0xc0, !PT ;  /* 0xfffffff805057812 */ /* 0x000fe200078ec0ff */
[----:B------:R-:W1:Y:S01]  /*1510*/  S2R R0, SR_CTAID.X ;  /* 0x0000000000007919 */ /* 0x000e620000002500 */
[----:B------:R-:W-:Y:S01]  /*1520*/  LOP3.LUT P0, RZ, R7, 0x2, RZ, 0xc0, !PT ;  /* 0x0000000207ff7812 */ /* 0x000fe2000780c0ff */
[----:B------:R-:W-:Y:S01]  /*1530*/  IMAD.MOV.U32 R7, RZ, RZ, RZ ;  /* 0x000000ffff077224 */ /* 0x000fe200078e00ff */
[----:B------:R-:W-:Y:S01]  /*1540*/  LEA R157, R9, UR37, 0x1 ;  /* 0x00000025099d7c11 */ /* 0x000fe2000f8e08ff */
[----:B------:R-:W-:Y:S01]  /*1550*/  IMAD.IADD R6, R4, 0x1, -R5 ;  /* 0x0000000104067824 */ /* 0x000fe200078e0a05 */
[----:B------:R-:W-:Y:S01]  /*1560*/  SEL R12, R12, 0xffffffe0, !P0 ;  /* 0xffffffe00c0c7807 */ /* 0x000fe20004000000 */
[----:B------:R-:W-:Y:S01]  /*1570*/  IMAD.MOV.U32 R4, RZ, RZ, RZ ;  /* 0x000000ffff047224 */ /* 0x000fe200078e00ff */
[----:B------:R-:W-:Y:S01]  /*1580*/  CS2R R62, SRZ ;  /* 0x00000000003e7805 */ /* 0x000fe2000001ff00 */
[----:B------:R-:W-:Y:S01]  /*1590*/  IMAD R6, R3, 0x10, R6 ;  /* 0x0000001003067824 */ /* 0x000fe200078e0206 */
[----:B------:R-:W-:Y:S01]  /*15a0*/  CS2R R60, SRZ ;  /* 0x00000000003c7805 */ /* 0x000fe2000001ff00 */
[----:B------:R-:W-:Y:S01]  /*15b0*/  IMAD.SHL.U32 R3, R13, 0x2, RZ ;  /* 0x000000020d037824 */ /* 0x000fe200078e00ff */
        /* <DEDUP_REMOVED lines=21> */
[----:B-1----:R-:W-:Y:S01]  /*1710*/  IMAD R16, R0, -0x60, RZ ;  /* 0xffffffa000107824 */ /* 0x002fe200078e02ff */
[----:B------:R-:W-:Y:S01]  /*1720*/  CS2R R112, SRZ ;  /* 0x0000000000707805 */ /* 0x000fe2000001ff00 */
[----:B------:R-:W-:Y:S01]  /*1730*/  IMAD.SHL.U32 R0, R15, 0x4, RZ ;  /* 0x000000040f007824 */ /* 0x000fe200078e00ff */
[----:B------:R-:W-:Y:S01]  /*1740*/  CS2R R110, SRZ ;  /* 0x00000000006e7805 */ /* 0x000fe2000001ff00 */
[C---:B------:R-:W-:Y:S01]  /*1750*/  IMAD.IADD R9, R16.reuse, 0x1, -R3 ;  /* 0x0000000110097824 */ /* 0x040fe200078e0a03 */
[----:B------:R-:W-:Y:S02]  /*1760*/  IADD3.X R10, R16, UR4, RZ, PT, !PT ;  /* 0x00000004100a7c10 */ /* 0x000fe4000bffe4ff */
[----:B------:R-:W-:-:S02]  /*1770*/  CS2R R108, SRZ ;  /* 0x00000000006c7805 */ /* 0x000fc4000001ff00 */
[----:B------:R-:W-:Y:S02]  /*1780*/  CS2R R106, SRZ ;  /* 0x00000000006a7805 */ /* 0x000fe4000001ff00 */
[----:B------:R-:W-:Y:S02]  /*1790*/  CS2R R104, SRZ ;  /* 0x0000000000687805 */ /* 0x000fe4000001ff00 */
[----:B------:R-:W-:Y:S02]  /*17a0*/  IADD3 R5, R10, -UR5, -R3 ;  /* 0x800000050a057c10 */ /* 0x000fe4000fffe803 */
[----:B------:R-:W-:Y:S02]  /*17b0*/  CS2R R102, SRZ ;  /* 0x0000000000667805 */ /* 0x000fe4000001ff00 */
[----:B------:R-:W-:Y:S02]  /*17c0*/  IADD3 R10, -R3, UR4, R16 ;  /* 0x00000004030a7c10 */ /* 0x000fe4000fffe110 */
[----:B------:R-:W-:-:S02]  /*17d0*/  CS2R R100, SRZ ;  /* 0x0000000000647805 */ /* 0x000fc4000001ff00 */
[----:B------:R-:W-:Y:S02]  /*17e0*/  IADD3 R3, R12, 0x30400, R157 ;  /* 0x000304000c037810 */ /* 0x000fe40007ffe09d */
[----:B------:R-:W-:Y:S02]  /*17f0*/  CS2R R98, SRZ ;  /* 0x0000000000627805 */ /* 0x000fe4000001ff00 */
[----:B------:R-:W-:Y:S01]  /*1800*/  CS2R R96, SRZ ;  /* 0x0000000000607805 */ /* 0x000fe2000001ff00 */
[----:B------:R1:W-:Y:S01]  /*1810*/  STL [R1+0x8], R10 ;  /* 0x0000080a01007387 */ /* 0x0003e20000100800 */
[----:B------:R-:W-:Y:S02]  /*1820*/  CS2R R94, SRZ ;  /* 0x00000000005e7805 */ /* 0x000fe4000001ff00 */
[----:B------:R-:W-:Y:S02]  /*1830*/  CS2R R92, SRZ ;  /* 0x00000000005c7805 */ /* 0x000fe4000001ff00 */
[----:B------:R-:W-:Y:S01]  /*1840*/  CS2R R90, SRZ ;  /* 0x00000000005a7805 */ /* 0x000fe2000001ff00 */
[----:B------:R1:W-:Y:S01]  /*1850*/  STL [R1], R3 ;  /* 0x0000000301007387 */ /* 0x0003e20000100800 */
[----:B------:R-:W-:-:S02]  /*1860*/  CS2R R88, SRZ ;  /* 0x0000000000587805 */ /* 0x000fc4000001ff00 */
[----:B------:R-:W-:Y:S02]  /*1870*/  CS2R R86, SRZ ;  /* 0x0000000000567805 */ /* 0x000fe4000001ff00 */
[----:B------:R-:W-:Y:S01]  /*1880*/  CS2R R84, SRZ ;  /* 0x0000000000547805 */ /* 0x000fe2000001ff00 */
[----:B------:R1:W-:Y:S01]  /*1890*/  STL [R1+0x4], R9 ;  /* 0x0000040901007387 */ /* 0x0003e20000100800 */
[----:B------:R-:W-:Y:S02]  /*18a0*/  CS2R R82, SRZ ;  /* 0x0000000000527805 */ /* 0x000fe4000001ff00 */
[----:B------:R-:W-:Y:S02]  /*18b0*/  CS2R R80, SRZ ;  /* 0x0000000000507805 */ /* 0x000fe4000001ff00 */
[----:B------:R-:W-:Y:S02]  /*18c0*/  CS2R R78, SRZ ;  /* 0x00000000004e7805 */ /* 0x000fe4000001ff00 */
[----:B------:R-:W-:-:S02]  /*18d0*/  CS2R R76, SRZ ;  /* 0x00000000004c7805 */ /* 0x000fc4000001ff00 */
[----:B------:R-:W-:Y:S02]  /*18e0*/  CS2R R74, SRZ ;  /* 0x00000000004a7805 */ /* 0x000fe4000001ff00 */
[----:B------:R-:W-:Y:S02]  /*18f0*/  CS2R R72, SRZ ;  /* 0x0000000000487805 */ /* 0x000fe4000001ff00 */
[----:B-1----:R-:W-:-:S07]  /*1900*/  LEA R0, R0, UR37, 0x2 ;  /* 0x0000002500007c11 */ /* 0x002fce000f8e10ff */
.L_x_1185:
[----:B------:R-:W-:Y:S01]  /*1910*/  IMAD.U32 R3, RZ, RZ, UR38 ;  /* 0x00000026ff037e24 */ /* 0x000fe2000f8e00ff */
[----:B------:R-:W-:Y:S05]  /*1920*/  YIELD ;  /* 0x0000000000007946 */ /* 0x000fea0003800000 */
[----:B------:R-:W-:-:S04]  /*1930*/  LOP3.LUT R3, R3, 0x1, RZ, 0xfc, !PT ;  /* 0x0000000103037812 */ /* 0x000fc800078efcff */
[----:B------:R-:W-:-:S13]  /*1940*/  ISETP.NE.AND P0, PT, R3, 0x3, PT ;  /* 0x000000030300780c */ /* 0x000fda0003f05270 */
[----:B------:R-:W-:Y:S05]  /*1950*/  @!P0 BRA `(.L_x_1167) ;  /* 0x0000000000048947 */ /* 0x000fea0003800000 */
[----:B------:R-:W-:Y:S01]  /*1960*/  BPT.TRAP 0x1 ;  /* 0x000000040000795c */ /* 0x000fe20000300000 */
.L_x_1167:
[----:B------:R-:W-:Y:S02]  /*1970*/  LEA R3, R2, UR37, 0x3 ;  /* 0x0000002502037c11 */ /* 0x000fe4000f8e18ff */
[----:B------:R-:W-:-:S04]  /*1980*/  SHF.L.U32 R10, R7, 0x1f, RZ ;  /* 0x0000001f070a7819 */ /* 0x000fc800000006ff */
[----:B------:R1:W2:Y:S01]  /*1990*/  SYNCS.PHASECHK.TRANS64.TRYWAIT P1, [R3+URZ+0x36410], R10 ;  /* 0x0364100a030075a7 */ /* 0x0002a2000802017f */
[----:B------:R-:W-:Y:S05]  /*19a0*/  @!P0 BRA `(.L_x_1168) ;  /* 0x0000000000048947 */ /* 0x000fea0003800000 */
[----:B------:R-:W-:Y:S01]  /*19b0*/  BPT.TRAP 0x1 ;  /* 0x000000040000795c */ /* 0x000fe20000300000 */
.L_x_1168:
[----:B--2---:R-:W-:Y:S05]  /*19c0*/  @P1 BRA `(.L_x_1169) ;  /* 0x0000000000081947 */ /* 0x004fea0003800000 */
[----:B------:R-:W2:Y:S02]  /*19d0*/  SYNCS.PHASECHK.TRANS64.TRYWAIT P1, [R3+URZ+0x36410], R10 ;  /* 0x0364100a030075a7 */ /* 0x000ea4000802017f */
[----:B--2---:R-:W-:Y:S05]  /*19e0*/  @!P1 BRA `(.L_x_1170) ;  /* 0x0000008000309947 */ /* 0x004fea0003800000 */
.L_x_1169:
        /* <DEDUP_REMOVED lines=12> */
[----:B-12---:R-:W-:-:S02]  /*1ab0*/  LEA R10, R9, UR37, 0x2 ;  /* 0x00000025090a7c11 */ /* 0x006fc4000f8e10ff */
        /* <DEDUP_REMOVED lines=86> */
[----:B------:R1:W2:Y:S04]  /*2020*/  LDS R23, [R10+0x30000] ;  /* 0x030000000a177984 */ /* 0x0002a80000000800 */
[----:B------:R1:W3:Y:S01]  /*2030*/  LDS R9, [R10+0x30020] ;  /* 0x030020000a097984 */ /* 0x0002e20000000800 */
[----:B------:R-:W-:Y:S05]  /*2040*/  @!P0 BRA `(.L_x_1171) ;  /* 0x0000000000048947 */ /* 0x000fea0003800000 */
[----:B------:R-:W-:Y:S01]  /*2050*/  BPT.TRAP 0x1 ;  /* 0x000000040000795c */ /* 0x000fe20000300000 */
.L_x_1171:
[----:B-1----:R-:W-:-:S04]  /*2060*/  SHF.L.U32 R10, R4, 0x1f, RZ ;  /* 0x0000001f040a7819 */ /* 0x002fc800000006ff */
[----:B------:R1:W4:Y:S01]  /*2070*/  SYNCS.PHASECHK.TRANS64.TRYWAIT P1, [UR37+0x36430], R10 ;  /* 0x0364300aff0075a7 */ /* 0x0003220008020165 */
[----:B------:R-:W-:Y:S05]  /*2080*/  @!P0 BRA `(.L_x_1172) ;  /* 0x0000000000048947 */ /* 0x000fea0003800000 */
[----:B------:R-:W-:Y:S01]  /*2090*/  BPT.TRAP 0x1 ;  /* 0x000000040000795c */ /* 0x000fe20000300000 */
.L_x_1172:
[----:B----4-:R-:W-:Y:S05]  /*20a0*/  @P1 BRA `(.L_x_1173) ;  /* 0x0000000000081947 */ /* 0x010fea0003800000 */
[----:B------:R-:W4:Y:S02]  /*20b0*/  SYNCS.PHASECHK.TRANS64.TRYWAIT P1, [UR37+0x36430], R10 ;  /* 0x0364300aff0075a7 */ /* 0x000f240008020165 */
[----:B----4-:R-:W-:Y:S05]  /*20c0*/  @!P1 BRA `(.L_x_1174) ;  /* 0x00000078008c9947 */ /* 0x010fea0003800000 */
.L_x_1173:
[----:B------:R-:W-:Y:S01]  /*20d0*/  UIADD3 UR5, UR37, 0x2a000, URZ ;  /* 0x0002a00025057890 */ /* 0x000fe2000fffe03f */
[----:B------:R-:W5:Y:S01]  /*20e0*/  LDL R152, [R1+0x8] ;  /* 0x0000080001987983 */ /* 0x000f620000100800 */
[----:B------:R-:W-:Y:S01]  /*20f0*/  UIADD3 UR4, UR4, 0x9000, URZ ;  /* 0x0000900004047890 */ /* 0x000fe2000fffe03f */
[----:B------:R-:W-:Y:S01]  /*2100*/  WARPGROUP.ARRIVE ;  /* 0x00000000000079c5 */ /* 0x000fe20000000000 */
[----:B------:R-:W-:Y:S01]  /*2110*/  USHF.R.U32.HI UR5, URZ, 0x4, UR5 ;  /* 0x000000043f057899 */ /* 0x000fe20008011605 */
[----:B-1--4-:R-:W-:Y:S01]  /*2120*/  FMUL.FTZ R10, R136, UR45 ;  /* 0x0000002d880a7c20 */ /* 0x012fe20008410000 */
[----:B------:R-:W-:Y:S01]  /*2130*/  USHF.R.U32.HI UR4, URZ, 0x4, UR4 ;  /* 0x000000043f047899 */ /* 0x000fe20008011604 */
[----:B------:R-:W-:Y:S01]  /*2140*/  FMUL.FTZ R11, R137, UR45 ;  /* 0x0000002d890b7c20 */ /* 0x000fe20008410000 */
[----:B------:R-:W-:Y:S01]  /*2150*/  ULOP3.LUT UR5, UR5, 0x3fff, URZ, 0xc0, !UPT ;  /* 0x00003fff05057892 */ /* 0x000fe2000f8ec03f */
[----:B------:R-:W-:Y:S01]  /*2160*/  FMUL.FTZ R12, R138, UR45 ;  /* 0x0000002d8a0c7c20 */ /* 0x000fe20008410000 */
[----:B------:R-:W-:Y:S01]  /*2170*/  ULOP3.LUT UR6, UR4, 0x3fff, URZ, 0xc0, !UPT ;  /* 0x00003fff04067892 */ /* 0x000fe2000f8ec03f */
[----:B------:R-:W-:Y:S01]  /*2180*/  FMUL.FTZ R15, R141, UR45 ;  /* 0x0000002d8d0f7c20 */ /* 0x000fe20008410000 */
[----:B------:R-:W-:Y:S01]  /*2190*/  ULOP3.LUT UR4, UR5, 0x10000, URZ, 0xfc, !UPT ;  /* 0x0001000005047892 */ /* 0x000fe2000f8efc3f */
[----:B------:R-:W-:Y:S01]  /*21a0*/  FMUL.FTZ R13, R139, UR45 ;  /* 0x0000002d8b0d7c20 */ /* 0x000fe20008410000 */
[----:B------:R-:W-:Y:S01]  /*21b0*/  ULOP3.LUT UR6, UR6, 0x10000, URZ, 0xfc, !UPT ;  /* 0x0001000006067892 */ /* 0x000fe2000f8efc3f */
[----:B------:R-:W-:Y:S01]  /*21c0*/  FMUL.FTZ R14, R140, UR45 ;  /* 0x0000002d8c0e7c20 */ /* 0x000fe20008410000 */
[----:B------:R-:W-:Y:S01]  /*21d0*/  UMOV UR5, 0x40000040 ;  /* 0x4000004000057882 */ /* 0x000fe20000000000 */
[----:B------:R-:W-:Y:S01]  /*21e0*/  UMOV UR7, 0x40000040 ;  /* 0x4000004000077882 */ /* 0x000fe20000000000 */
[----:B------:R-:W-:Y:S01]  /*21f0*/  UIADD3 UR10, UR6, 0x2, URZ ;  /* 0x00000002060a7890 */ /* 0x000fe2000fffe03f */
[----:B------:R-:W-:Y:S01]  /*2200*/  FMUL.FTZ R17, R142, UR45 ;  /* 0x0000002d8e117c20 */ /* 0x000fe20008410000 */
[----:B------:R-:W-:Y:S01]  /*2210*/  UIADD3 UR8, UR4, 0x2, URZ ;  /* 0x0000000204087890 */ /* 0x000fe2000fffe03f */
[----:B------:R-:W-:Y:S01]  /*2220*/  FMUL.FTZ R18, R143, UR45 ;  /* 0x0000002d8f127c20 */ /* 0x000fe20008410000 */
[----:B------:R-:W-:Y:S01]  /*2230*/  UMOV UR11, 0x40000040 ;  /* 0x40000040000b7882 */ /* 0x000fe20000000000 */
[----:B------:R-:W-:Y:S01]  /*2240*/  HGMMA.64x32x16.F32.BF16 R120, gdesc[UR4], RZ, !UPT, gsb0 ;  /* 0x00600000047879f0 */ /* 0x000fe2000c0018ff */
[----:B------:R-:W-:Y:S01]  /*2250*/  UMOV UR9, 0x40000040 ;  /* 0x4000004000097882 */ /* 0x000fe20000000000 */
[----:B------:R-:W-:Y:S01]  /*2260*/  UMOV UR7, 0x40000040 ;  /* 0x4000004000077882 */ /* 0x000fe20000000000 */
[----:B------:R-:W-:Y:S01]  /*2270*/  UMOV UR5, 0x40000040 ;  /* 0x4000004000057882 */ /* 0x000fe20000000000 */
[----:B------:R-:W-:Y:S01]  /*2280*/  UISETP.GE.AND UP0, UPT, UR44, 0x1, UPT ;  /* 0x000000012c00788c */ /* 0x000fe2000bf06270 */
        /* <DEDUP_REMOVED lines=8> */
[----:B------:R-:W-:Y:S01]  /*2310*/  PLOP3.LUT P2, PT, PT, PT, UP0, 0x80, 0x0 ;  /* 0x000000000000781c */ /* 0x000fe20003f4f008 */
[----:B------:R-:W1:Y:S01]  /*2320*/  MUFU.TANH R10, R10 ;  /* 0x0000000a000a7308 */ /* 0x000e620000002400 */
[----:B------:R-:W-:-:S04]  /*2330*/  IMAD.U32 R139, RZ, RZ, UR39 ;  /* 0x00000027ff8b7e24 */ /* 0x000fc8000f8e00ff */
[----:B------:R-:W-:Y:S02]  /*2340*/  IMAD R140, R139, 0x40, R6 ;  /* 0x000000408b8c7824 */ /* 0x000fe400078e0206 */
[----:B------:R-:W-:Y:S01]  /*2350*/  VIADD R139, R5, UR41 ;  /* 0x00000029058b7c36 */ /* 0x000fe20008000000 */
[----:B------:R-:W4:Y:S08]  /*2360*/  MUFU.TANH R11, R11 ;  /* 0x0000000b000b7308 */ /* 0x000f300000002400 */
[----:B------:R-:W1:Y:S08]  /*2370*/  MUFU.TANH R12, R12 ;  /* 0x0000000c000c7308 */ /* 0x000e700000002400 */
[----:B------:R-:W1:Y:S08]  /*2380*/  MUFU.TANH R13, R13 ;  /* 0x0000000d000d7308 */ /* 0x000e700000002400 */
[----:B------:R-:W1:Y:S08]  /*2390*/  MUFU.TANH R14, R14 ;  /* 0x0000000e000e7308 */ /* 0x000e700000002400 */
[----:B------:R-:W1:Y:S01]  /*23a0*/  MUFU.TANH R15, R15 ;  /* 0x0000000f000f7308 */ /* 0x000e620000002400 */
[----:B------:R-:W-:-:S02]  /*23b0*/  WARPGROUP.DEPBAR.LE gsb0, 0x0 ;  /* 0x00008000000079c5 */ /* 0x000fc40000010000 */
[----:B------:R-:W-:-:S05]  /*23c0*/  WARPGROUP.ARRIVE ;  /* 0x00000000000079c5 */ /* 0x000fca0000000000 */
[----:B------:R-:W1:Y:S01]  /*23d0*/  MUFU.TANH R17, R17 ;  /* 0x0000001100117308 */ /* 0x000e620000002400 */
[----:B------:R-:W-:Y:S01]  /*23e0*/  HGMMA.64x32x16.F32.BF16 R120, gdesc[UR8], R120, gsb0 ;  /* 0x00600000087879f0 */ /* 0x000fe20008001878 */
[----:B------:R-:W-:Y:S02]  /*23f0*/  UIADD3 UR10, UR6, 0x4, URZ ;  /* 0x00000004060a7890 */ /* 0x000fe4000fffe03f */
[----:B------:R-:W-:-:S04]  /*2400*/  UIADD3 UR8, UR4, 0x4, URZ ;  /* 0x0000000404087890 */ /* 0x000fc8000fffe03f */
[----:B------:R-:W1:Y:S01]  /*2410*/  MUFU.TANH R18, R18 ;  /* 0x0000001200127308 */ /* 0x000e620000002400 */
[----:B------:R-:W-:Y:S01]  /*2420*/  UMOV UR11, 0x40000040 ;  /* 0x40000040000b7882 */ /* 0x000fe20000000000 */
[----:B------:R-:W-:-:S06]  /*2430*/  UMOV UR9, 0x40000040 ;  /* 0x4000004000097882 */ /* 0x000fcc0000000000 */
[----:B------:R-:W1:Y:S08]  /*2440*/  MUFU.TANH R20, R20 ;  /* 0x0000001400147308 */ /* 0x000e700000002400 */
[----:B------:R-:W1:Y:S08]  /*2450*/  MUFU.TANH R21, R21 ;  /* 0x0000001500157308 */ /* 0x000e700000002400 */
        /* <DEDUP_REMOVED lines=27> */
[----:B-----5:R-:W-:Y:S01]  /*2610*/  VIADDMNMX R147, R140, R139, R152, PT ;  /* 0x0000008b8c937246 */ /* 0x020fe20003800198 */
        /* <DEDUP_REMOVED lines=35> */
[----:B------:R-:W-:Y:S02]  /*2850*/  UIADD3 UR6, UR6, 0x606, URZ ;  /* 0x0000060606067890 */ /* 0x000fe4000fffe03f */
[----:B------:R-:W-:Y:S01]  /*2860*/  UIADD3 UR4, UR4, 0x406, URZ ;  /* 0x0000040604047890 */ /* 0x000fe2000fffe03f */
[----:B------:R-:W-:Y:S02]  /*2870*/  WARPGROUP.DEPBAR.LE gsb0, 0x0 ;  /* 0x00008000000079c5 */ /* 0x000fe40000010000 */
[----:B------:R-:W-:-:S06]  /*2880*/  WARPGROUP.ARRIVE ;  /* 0x00000000000079c5 */ /* 0x000fcc0000000000 */
[----:B------:R-:W-:Y:S03]  /*2890*/  HGMMA.64x32x16.F32.BF16 R120, gdesc[UR8], R120, gsb0 ;  /* 0x00600000087879f0 */ /* 0x000fe60008001878 */
[----:B------:R-:W-:Y:S02]  /*28a0*/  WARPGROUP.DEPBAR.LE gsb0, 0x0 ;  /* 0x00008000000079c5 */ /* 0x000fe40000010000 */
[----:B------:R-:W-:-:S06]  /*28b0*/  WARPGROUP.ARRIVE ;  /* 0x00000000000079c5 */ /* 0x000fcc0000000000 */
[----:B------:R-:W-:Y:S01]  /*28c0*/  HGMMA.64x32x16.F32.BF16 R120, gdesc[UR4], R120, gsb0 ;  /* 0x00600000047879f0 */ /* 0x000fe20008001878 */
[----:B------:R-:W-:-:S06]  /*28d0*/  ULOP3.LUT UR4, URZ, UR40, URZ, 0x33, !UPT ;  /* 0x000000283f047292 */ /* 0x000fcc000f8e333f */
[----:B------:R-:W-:-:S04]  /*28e0*/  VIADD R145, R5, UR4 ;  /* 0x0000000405917c36 */ /* 0x000fc80008000000 */
[----:B------:R-:W-:Y:S01]  /*28f0*/  IMAD.IADD R148, R140, 0x1, R145 ;  /* 0x000000018c947824 */ /* 0x000fe200078e0291 */
[----:B------:R-:W-:Y:S02]  /*2900*/  WARPGROUP.DEPBAR.LE gsb0, 0x0 ;  /* 0x00008000000079c5 */ /* 0x000fe40000010000 */
[----:B-1--4-:R-:W-:Y:S05]  /*2910*/  @!P2 BRA `(.L_x_1175) ;  /* 0x000000000068a947 */ /* 0x012fea0003800000 */
[----:B------:R-:W1:Y:S01]  /*2920*/  LDC R143, c[0x0][0x280] ;  /* 0x0000a000ff8f7b82 */ /* 0x000e620000000800 */
[----:B------:R-:W-:Y:S01]  /*2930*/  BSSY B0, `(.L_x_1176) ;  /* 0x0000013000007945 */ /* 0x000fe20003800000 */
[----:B-1----:R-:W-:-:S04]  /*2940*/  IADD3 R142, R140, UR43, -R143 ;  /* 0x0000002b8c8e7c10 */ /* 0x002fc8000fffe88f */
[----:B------:R-:W-:-:S13]  /*2950*/  ISETP.GT.AND P1, PT, R142, -0x1, PT ;  /* 0xffffffff8e00780c */ /* 0x000fda0003f24270 */
[----:B------:R-:W-:Y:S05]  /*2960*/  @P1 BRA `(.L_x_1177) ;  /* 0x0000000000241947 */ /* 0x000fea0003800000 */
[----:B------:R-:W-:Y:S01]  /*2970*/  UISETP.NE.AND UP0, UPT, UR44, 0x1, UPT ;  /* 0x000000012c00788c */ /* 0x000fe2000bf05270 */
[----:B------:R-:W-:-:S05]  /*2980*/  LOP3.LUT R142, RZ, R142, RZ, 0x33, !PT ;  /* 0x0000008eff8e7212 */ /* 0x000fca00078e33ff */
[----:B------:R-:W-:-:S05]  /*2990*/  PLOP3.LUT P1, PT, PT, PT, UP0, 0x80, 0x0 ;  /* 0x000000000000781c */ /* 0x000fca0003f2f008 */
[----:B------:R-:W-:-:S08]  /*29a0*/  @UP0 ULDC UR5, c[0x0][0x754] ;  /* 0x0001d50000050ab9 */ /* 0x000fd00000000800 */
[----:B------:R-:W-:Y:S01]  /*29b0*/  @P1 IMAD.HI.U32 R143, R142, UR5, RZ ;  /* 0x000000058e8f1c27 */ /* 0x000fe2000f8e00ff */
[----:B------:R-:W-:-:S04]  /*29c0*/  @UP0 ULDC UR5, c[0x0][0x758] ;  /* 0x0001d60000050ab9 */ /* 0x000fc80000000800 */
[----:B------:R-:W-:-:S04]  /*29d0*/  @P1 SHF.R.U32.HI R142, RZ, UR5, R143 ;  /* 0x00000005ff8e1c19 */ /* 0x000fc8000801168f */
[----:B------:R-:W-:Y:S01]  /*29e0*/  LOP3.LUT R142, RZ, R142, RZ, 0x33, !PT ;  /* 0x0000008eff8e7212 */ /* 0x000fe200078e33ff */
[----:B------:R-:W-:Y:S06]  /*29f0*/  BRA `(.L_x_1178) ;  /* 0x0000000000187947 */ /* 0x000fec0003800000 */
.L_x_1177:
[----:B------:R-:W-:-:S06]  /*2a00*/  UISETP.NE.AND UP0, UPT, UR44, 0x1, UPT ;  /* 0x000000012c00788c */ /* 0x000fcc000bf05270 */
[----:B------:R-:W-:-:S05]  /*2a10*/  PLOP3.LUT P1, PT, PT, PT, UP0, 0x80, 0x0 ;  /* 0x000000000000781c */ /* 0x000fca0003f2f008 */
[----:B------:R-:W-:-:S08]  /*2a20*/  @UP0 ULDC UR5, c[0x0][0x754] ;  /* 0x0001d50000050ab9 */ /* 0x000fd00000000800 */
[----:B------:R-:W-:Y:S01]  /*2a30*/  @P1 IMAD.HI.U32 R143, R142, UR5, RZ ;  /* 0x000000058e8f1c27 */ /* 0x000fe2000f8e00ff */
[----:B------:R-:W-:-:S04]  /*2a40*/  @UP0 ULDC UR5, c[0x0][0x758] ;  /* 0x0001d60000050ab9 */ /* 0x000fc80000000800 */
[----:B------:R-:W-:-:S07]  /*2a50*/  @P1 SHF.R.U32.HI R142, RZ, UR5, R143 ;  /* 0x00000005ff8e1c19 */ /* 0x000fce000801168f */
.L_x_1178:
[----:B------:R-:W-:Y:S05]  /*2a60*/  BSYNC B0 ;  /* 0x0000000000007941 */ /* 0x000fea0003800000 */
.L_x_1176:
[----:B------:R-:W4:Y:S01]  /*2a70*/  LDL R143, [R1+0x4] ;  /* 0x00000400018f7983 */ /* 0x000f220000100800 */
[----:B------:R-:W-:Y:S01]  /*2a80*/  IADD3 R148, R140, UR4, R5 ;  /* 0x000000048c947c10 */ /* 0x000fe2000fffe005 */
[----:B----4-:R-:W-:-:S05]  /*2a90*/  IMAD R142, R142, UR44, R143 ;  /* 0x0000002c8e8e7c24 */ /* 0x010fca000f8e028f */
[----:B------:R-:W-:Y:S02]  /*2aa0*/  VIADDMNMX R147, R142, UR44, R147, PT ;  /* 0x0000002c8e937c46 */ /* 0x000fe4000b800193 */
[----:B------:R-:W-:-:S07]  /*2ab0*/  VIMNMX R148, R148, R142, !PT ;  /* 0x0000008e94947248 */ /* 0x000fce0007fe0100 */
.L_x_1175:
[----:B------:R-:W-:-:S04]  /*2ac0*/  VIADD R140, R140, 0x8 ;  /* 0x000000088c8c7836 */ /* 0x000fc80000000000 */
[----:B------:R-:W-:Y:S01]  /*2ad0*/  IMAD.IADD R145, R145, 0x1, R140 ;  /* 0x0000000191917824 */ /* 0x000fe200078e028c */
[----:B------:R-:W-:Y:S01]  /*2ae0*/  VIADDMNMX R139, R140, R139, R152, PT ;  /* 0x0000008b8c8b7246 */ /* 0x000fe20003800198 */
[----:B------:R-:W-:Y:S06]  /*2af0*/  @!P2 BRA `(.L_x_1179) ;  /* 0x000000000064a947 */ /* 0x000fec0003800000 */
        /* <DEDUP_REMOVED lines=14> */
.L_x_1181:
[----:B------:R-:W-:-:S06]  /*2be0*/  UISETP.NE.AND UP0, UPT, UR44, 0x1, UPT ;  /* 0x000000012c00788c */ /* 0x000fcc000bf05270 */
[----:B------:R-:W-:-:S05]  /*2bf0*/  PLOP3.LUT P1, PT, PT, PT, UP0, 0x80, 0x0 ;  /* 0x000000000000781c */ /* 0x000fca0003f2f008 */
[----:B------:R-:W-:-:S08]  /*2c00*/  @UP0 ULDC UR4, c[0x0][0x754] ;  /* 0x0001d50000040ab9 */ /* 0x000fd00000000800 */
[----:B------:R-:W-:Y:S01]  /*2c10*/  @P1 IMAD.HI.U32 R142, R140, UR4, RZ ;  /* 0x000000048c8e1c27 */ /* 0x000fe2000f8e00ff */
[----:B------:R-:W-:-:S04]  /*2c20*/  @UP0 ULDC UR4, c[0x0][0x758] ;  /* 0x0001d60000040ab9 */ /* 0x000fc80000000800 */
[----:B------:R-:W-:-:S07]  /*2c30*/  @P1 SHF.R.U32.HI R140, RZ, UR4, R142 ;  /* 0x00000004ff8c1c19 */ /* 0x000fce000801168e */
.L_x_1182:
[----:B------:R-:W-:Y:S05]  /*2c40*/  BSYNC B0 ;  /* 0x0000000000007941 */ /* 0x000fea0003800000 */
.L_x_1180:
[----:B------:R-:W4:Y:S02]  /*2c50*/  LDL R142, [R1+0x4] ;  /* 0x00000400018e7983 */ /* 0x000f240000100800 */
[----:B----4-:R-:W-:-:S05]  /*2c60*/  IMAD R140, R140, UR44, R142 ;  /* 0x0000002c8c8c7c24 */ /* 0x010fca000f8e028e */
[----:B------:R-:W-:Y:S02]  /*2c70*/  VIMNMX R145, R145, R140, !PT ;  /* 0x0000008c91917248 */ /* 0x000fe40007fe0100 */
[----:B------:R-:W-:-:S07]  /*2c80*/  VIADDMNMX R139, R140, UR44, R139, PT ;  /* 0x0000002c8c8b7c46 */ /* 0x000fce000b80018b */
.L_x_1179:
[----:B------:R-:W-:Y:S01]  /*2c90*/  LEA R152, R6, UR37, 0x2 ;  /* 0x0000002506987c11 */ /* 0x000fe2000f8e10ff */
[----:B------:R-:W1:Y:S01]  /*2ca0*/  S2R R150, SR_CTAID.X ;  /* 0x0000000000967919 */ /* 0x000e620000002500 */
[----:B------:R-:W-:-:S03]  /*2cb0*/  LOP3.LUT R16, R16, 0xfffffffb, RZ, 0xc0, !PT ;  /* 0xfffffffb10107812 */ /* 0x000fc600078ec0ff */
[----:B------:R-:W4:Y:S01]  /*2cc0*/  LDS R153, [R152+0x30200] ;  /* 0x0302000098997984 */ /* 0x000f220000000800 */
[----:B------:R-:W-:-:S03]  /*2cd0*/  @P0 LOP3.LUT R16, R16, 0x4, RZ, 0xfc, !PT ;  /* 0x0000000410100812 */ /* 0x000fc600078efcff */
[----:B------:R-:W5:Y:S01]  /*2ce0*/  LDS R152, [R152+0x30220] ;  /* 0x0302200098987984 */ /* 0x000f620000000800 */
[----:B-1----:R-:W-:-:S05]  /*2cf0*/  IMAD R150, R150, -0x60, RZ ;  /* 0xffffffa096967824 */ /* 0x002fca00078e02ff */
[C---:B------:R-:W-:Y:S02]  /*2d00*/  ISETP.GE.AND P6, PT, R150.reuse, 0x2, PT ;  /* 0x000000029600780c */ /* 0x040fe40003fc6270 */
[----:B------:R-:W-:Y:S02]  /*2d10*/  ISETP.GE.AND P4, PT, R150, 0x9, PT ;  /* 0x000000099600780c */ /* 0x000fe40003f86270 */
[----:B------:R-:W-:Y:S02]  /*2d20*/  ISETP.GT.AND P5, PT, R145, 0x1, !P6 ;  /* 0x000000019100780c */ /* 0x000fe400077a4270 */
[----:B------:R-:W-:Y:S01]  /*2d30*/  ISETP.GT.AND P6, PT, R148, 0x1, !P6 ;  /* 0x000000019400780c */ /* 0x000fe200077c4270 */
[--C-:B----4-:R-:W-:Y:S01]  /*2d40*/  FADD.FTZ R120, R120, -R153.reuse ;  /* 0x8000009978787221 */ /* 0x110fe20000010000 */
[--C-:B------:R-:W-:Y:S01]  /*2d50*/  FADD.FTZ R121, R121, -R153.reuse ;  /* 0x8000009979797221 */ /* 0x100fe20000010000 */
[--C-:B------:R-:W-:Y:S01]  /*2d60*/  FADD.FTZ R124, R124, -R153.reuse ;  /* 0x800000997c7c7221 */ /* 0x100fe20000010000 */
[--C-:B------:R-:W-:Y:S01]  /*2d70*/  FADD.FTZ R125, R125, -R153.reuse ;  /* 0x800000997d7d7221 */ /* 0x100fe20000010000 */
[--C-:B------:R-:W-:Y:S01]  /*2d80*/  FADD.FTZ R128, R128, -R153.reuse ;  /* 0x8000009980807221 */ /* 0x100fe20000010000 */
[--C-:B------:R-:W-:Y:S01]  /*2d90*/  FADD.FTZ R129, R129, -R153.reuse ;  /* 0x8000009981817221 */ /* 0x100fe20000010000 */
[--C-:B------:R-:W-:Y:S01]  /*2da0*/  FADD.FTZ R132, R132, -R153.reuse ;  /* 0x8000009984847221 */ /* 0x100fe20000010000 */
[----:B------:R-:W-:Y:S01]  /*2db0*/  FADD.FTZ R133, R133, -R153 ;  /* 0x8000009985857221 */ /* 0x000fe20000010000 */
[----:B------:R-:W-:Y:S01]  /*2dc0*/  ISETP.GT.AND P3, PT, R145, 0x8, !P4 ;  /* 0x000000089100780c */ /* 0x000fe20006764270 */
[----:B------:R-:W4:Y:S01]  /*2dd0*/  LDL R153, [R1] ;  /* 0x0000000001997983 */ /* 0x000f220000100800 */
[----:B------:R-:W-:-:S02]  /*2de0*/  ISETP.LT.OR P6, PT, R147, 0x2, P6 ;  /* 0x000000029300780c */ /* 0x000fc400037c1670 */
[C---:B------:R-:W-:Y:S02]  /*2df0*/  ISETP.GE.AND P2, PT, R150.reuse, 0xa, PT ;  /* 0x0000000a9600780c */ /* 0x040fe40003f46270 */
[----:B------:R-:W-:Y:S02]  /*2e00*/  ISETP.LT.OR P3, PT, R139, 0x9, P3 ;  /* 0x000000098b00780c */ /* 0x000fe40001f61670 */
[----:B------:R-:W-:Y:S02]  /*2e10*/  FSEL R155, R11, -INF , !P6 ;  /* 0xff8000000b9b7808 */ /* 0x000fe40007000000 */
[----:B------:R-:W-:Y:S02]  /*2e20*/  ISETP.LT.OR P5, PT, R139, 0x2, P5 ;  /* 0x000000028b00780c */ /* 0x000fe40002fa1670 */
[----:B------:R-:W-:Y:S01]  /*2e30*/  ISETP.GE.AND P1, PT, R150, 0x11, PT ;  /* 0x000000119600780c */ /* 0x000fe20003f26270 */
[----:B--2---:R-:W-:Y:S01]  /*2e40*/  FFMA.FTZ R155, R155, UR46, -R23 ;  /* 0x0000002e9b9b7c23 */ /* 0x004fe20008010817 */
[----:B------:R-:W-:-:S02]  /*2e50*/  ISETP.GT.AND P4, PT, R148, 0x8, !P4 ;  /* 0x000000089400780c */ /* 0x000fc40006784270 */
[----:B------:R-:W-:Y:S02]  /*2e60*/  ISETP.GT.AND P6, PT, R148, 0x9, !P2 ;  /* 0x000000099400780c */ /* 0x000fe400057c4270 */
[----:B------:R-:W-:Y:S01]  /*2e70*/  FSEL R146, R17, -INF , !P3 ;  /* 0xff80000011927808 */ /* 0x000fe20005800000 */
[----:B------:R-:W1:Y:S01]  /*2e80*/  MUFU.EX2 R155, R155 ;  /* 0x0000009b009b7308 */ /* 0x000e620000000800 */
[----:B------:R-:W-:Y:S02]  /*2e90*/  FSEL R149, R13, -INF , !P5 ;  /* 0xff8000000d957808 */ /* 0x000fe40006800000 */
[----:B------:R-:W-:Y:S01]  /*2ea0*/  ISETP.LT.OR P4, PT, R147, 0x9, P4 ;  /* 0x000000099300780c */ /* 0x000fe20002781670 */
[--C-:B---3--:R-:W-:Y:S01]  /*2eb0*/  FFMA.FTZ R146, R146, UR46, -R9.reuse ;  /* 0x0000002e92927c23 */ /* 0x108fe20008010809 */
[----:B------:R-:W-:Y:S01]  /*2ec0*/  ISETP.GT.AND P3, PT, R148, 0x10, !P1 ;  /* 0x000000109400780c */ /* 0x000fe20004f64270 */
[----:B------:R-:W-:Y:S01]  /*2ed0*/  FFMA.FTZ R149, R149, UR46, -R9 ;  /* 0x0000002e95957c23 */ /* 0x000fe20008010809 */
[----:B------:R-:W-:-:S02]  /*2ee0*/  ISETP.LT.OR P6, PT, R147, 0xa, P6 ;  /* 0x0000000a9300780c */ /* 0x000fc400037c1670 */
[----:B------:R-:W-:Y:S02]  /*2ef0*/  ISETP.GE.AND P5, PT, R150, 0x12, PT ;  /* 0x000000129600780c */ /* 0x000fe40003fa6270 */
[----:B------:R-:W-:Y:S02]  /*2f00*/  FSEL R142, R14, -INF , !P4 ;  /* 0xff8000000e8e7808 */ /* 0x000fe40006000000 */
[----:B------:R-:W-:Y:S01]  /*2f10*/  ISETP.GT.AND P2, PT, R145, 0x9, !P2 ;  /* 0x000000099100780c */ /* 0x000fe20005744270 */
[----:B------:R-:W-:Y:S01]  /*2f20*/  MUFU.EX2 R146, R146 ;  /* 0x0000009200927308 */ /* 0x000fe20000000800 */
[----:B------:R-:W-:Y:S01]  /*2f30*/  ISETP.LT.OR P3, PT, R147, 0x11, P3 ;  /* 0x000000119300780c */ /* 0x000fe20001f61670 */
[----:B------:R-:W-:Y:S01]  /*2f40*/  FFMA.FTZ R142, R142, UR46, -R23 ;  /* 0x0000002e8e8e7c23 */ /* 0x000fe20008010817 */
[----:B------:R-:W-:Y:S01]  /*2f50*/  FSEL R143, R15, -INF , !P6 ;  /* 0xff8000000f8f7808 */ /* 0x000fe20007000000 */
[----:B-1----:R-:W-:Y:S01]  /*2f60*/  FMUL.FTZ R121, R155, R121 ;  /* 0x000000799b797220 */ /* 0x002fe20000410000 */
[----:B------:R-:W-:-:S02]  /*2f70*/  ISETP.GE.AND P4, PT, R150, 0x19, PT ;  /* 0x000000199600780c */ /* 0x000fc40003f86270 */
[----:B------:R-:W-:Y:S01]  /*2f80*/  ISETP.GT.AND P6, PT, R148, 0x11, !P5 ;  /* 0x000000119400780c */ /* 0x000fe20006fc4270 */
[----:B------:R-:W1:Y:S01]  /*2f90*/  MUFU.EX2 R142, R142 ;  /* 0x0000008e008e7308 */ /* 0x000e620000000800 */
[----:B------:R-:W-:Y:S01]  /*2fa0*/  FSEL R140, R20, -INF , !P3 ;  /* 0xff800000148c7808 */ /* 0x000fe20005800000 */
[--C-:B------:R-:W-:Y:S01]  /*2fb0*/  FFMA.FTZ R143, R143, UR46, -R23.reuse ;  /* 0x0000002e8f8f7c23 */ /* 0x100fe20008010817 */
[----:B------:R-:W-:Y:S02]  /*2fc0*/  ISETP.GT.AND P3, PT, R148, 0x18, !P4 ;  /* 0x000000189400780c */ /* 0x000fe40006764270 */
[C---:B------:R-:W-:Y:S01]  /*2fd0*/  ISETP.LT.OR P6, PT, R147.reuse, 0x12, P6 ;  /* 0x000000129300780c */ /* 0x040fe200037c1670 */
[----:B------:R-:W-:Y:S01]  /*2fe0*/  FFMA.FTZ R140, R140, UR46, -R23 ;  /* 0x0000002e8c8c7c23 */ /* 0x000fe20008010817 */
[----:B------:R-:W-:Y:S01]  /*2ff0*/  ISETP.LT.OR P3, PT, R147, 0x19, P3 ;  /* 0x000000199300780c */ /* 0x000fe20001f61670 */
[----:B------:R-:W2:Y:S01]  /*3000*/  MUFU.EX2 R143, R143 ;  /* 0x0000008f008f7308 */ /* 0x000ea20000000800 */
[----:B------:R-:W-:-:S02]  /*3010*/  FSEL R144, R21, -INF , !P6 ;  /* 0xff80000015907808 */ /* 0x000fc40007000000 */
[----:B------:R-:W-:Y:S02]  /*3020*/  ISETP.GE.AND P6, PT, R150, 0x1, PT ;  /* 0x000000019600780c */ /* 0x000fe40003fc6270 */
[----:B------:R-:W-:Y:S01]  /*3030*/  FSEL R156, R22, -INF , !P3 ;  /* 0xff800000169c7808 */ /* 0x000fe20005800000 */
[--C-:B------:R-:W-:Y:S01]  /*3040*/  FFMA.FTZ R144, R144, UR46, -R23.reuse ;  /* 0x0000002e90907c23 */ /* 0x100fe20008010817 */
[----:B------:R-:W-:Y:S01]  /*3050*/  ISETP.GT.AND P3, PT, R148, RZ, !P6 ;  /* 0x000000ff9400720c */ /* 0x000fe20007764270 */
[----:B------:R-:W-:Y:S01]  /*3060*/  MUFU.EX2 R140, R140 ;  /* 0x0000008c008c7308 */ /* 0x000fe20000000800 */
[----:B------:R-:W-:Y:S01]  /*3070*/  ISETP.GT.AND P6, PT, R145, RZ, !P6 ;  /* 0x000000ff9100720c */ /* 0x000fe200077c4270 */
[--C-:B------:R-:W-:Y:S01]  /*3080*/  FFMA.FTZ R156, R156, UR46, -R23.reuse ;  /* 0x0000002e9c9c7c23 */ /* 0x100fe20008010817 */
[----:B------:R-:W-:Y:S01]  /*3090*/  ISETP.LT.OR P3, PT, R147, 0x1, P3 ;  /* 0x000000019300780c */ /* 0x000fe20001f61670 */
[----:B-----5:R-:W-:Y:S01]  /*30a0*/  FADD.FTZ R126, R126, -R152 ;  /* 0x800000987e7e7221 */ /* 0x020fe20000010000 */
[----:B------:R-:W-:Y:S01]  /*30b0*/  ISETP.GT.AND P1, PT, R145, 0x10, !P1 ;  /* 0x000000109100780c */ /* 0x000fe20004f24270 */
[----:B-1----:R-:W-:Y:S01]  /*30c0*/  FMUL.FTZ R124, R142, R124 ;  /* 0x0000007c8e7c7220 */ /* 0x002fe20000410000 */
[----:B------:R-:W-:Y:S01]  /*30d0*/  FSEL R154, R10, -INF , !P3 ;  /* 0xff8000000a9a7808 */ /* 0x000fe20005800000 */
[----:B------:R-:W-:Y:S01]  /*30e0*/  MUFU.EX2 R144, R144 ;  /* 0x0000009000907308 */ /* 0x000fe20000000800 */
[----:B------:R-:W-:Y:S01]  /*30f0*/  ISETP.GE.AND P3, PT, R150, 0x1a, PT ;  /* 0x0000001a9600780c */ /* 0x000fe20003f66270 */
[----:B--2---:R-:W-:Y:S01]  /*3100*/  FMUL.FTZ R125, R143, R125 ;  /* 0x0000007d8f7d7220 */ /* 0x004fe20000410000 */
[----:B------:R-:W-:Y:S01]  /*3110*/  ISETP.GT.AND P5, PT, R145, 0x11, !P5 ;  /* 0x000000119100780c */ /* 0x000fe20006fa4270 */
[----:B------:R-:W-:Y:S01]  /*3120*/  FFMA.FTZ R154, R154, UR46, -R23 ;  /* 0x0000002e9a9a7c23 */ /* 0x000fe20008010817 */
[----:B------:R-:W-:-:S02]  /*3130*/  ISETP.GT.AND P0, PT, R148, 0x19, !P3 ;  /* 0x000000199400780c */ /* 0x000fc40005f04270 */
[----:B------:R-:W-:Y:S01]  /*3140*/  ISETP.GT.AND P4, PT, R145, 0x18, !P4 ;  /* 0x000000189100780c */ /* 0x000fe20006784270 */
[----:B------:R-:W-:Y:S01]  /*3150*/  MUFU.EX2 R149, R149 ;  /* 0x0000009500957308 */ /* 0x000fe20000000800 */
[----:B------:R-:W-:Y:S02]  /*3160*/  ISETP.LT.OR P0, PT, R147, 0x1a, P0 ;  /* 0x0000001a9300780c */ /* 0x000fe40000701670 */
[----:B------:R-:W-:Y:S02]  /*3170*/  ISETP.GT.AND P3, PT, R145, 0x19, !P3 ;  /* 0x000000199100780c */ /* 0x000fe40005f64270 */
[----:B------:R-:W-:Y:S02]  /*3180*/  FSEL R147, R141, -INF , !P0 ;  /* 0xff8000008d937808 */ /* 0x000fe40004000000 */
[C---:B------:R-:W-:Y:S01]  /*3190*/  ISETP.LT.OR P6, PT, R139.reuse, 0x1, P6 ;  /* 0x000000018b00780c */ /* 0x040fe200037c1670 */
[----:B------:R-:W1:Y:S01]  /*31a0*/  MUFU.EX2 R154, R154 ;  /* 0x0000009a009a7308 */ /* 0x000e620000000800 */
[----:B------:R-:W-:Y:S01]  /*31b0*/  ISETP.LT.OR P2, PT, R139, 0xa, P2 ;  /* 0x0000000a8b00780c */ /* 0x000fe20001741670 */
[----:B------:R-:W-:Y:S01]  /*31c0*/  FFMA.FTZ R147, R147, UR46, -R23 ;  /* 0x0000002e93937c23 */ /* 0x000fe20008010817 */
[----:B------:R-:W-:-:S02]  /*31d0*/  ISETP.LT.OR P1, PT, R139, 0x11, P1 ;  /* 0x000000118b00780c */ /* 0x000fc40000f21670 */
[C---:B------:R-:W-:Y:S02]  /*31e0*/  ISETP.LT.OR P5, PT, R139.reuse, 0x12, P5 ;  /* 0x000000128b00780c */ /* 0x040fe40002fa1670 */
[C---:B------:R-:W-:Y:S01]  /*31f0*/  ISETP.LT.OR P4, PT, R139.reuse, 0x19, P4 ;  /* 0x000000198b00780c */ /* 0x040fe20002781670 */
[----:B------:R-:W2:Y:S01]  /*3200*/  MUFU.EX2 R147, R147 ;  /* 0x0000009300937308 */ /* 0x000ea20000000800 */
[----:B------:R-:W-:Y:S02]  /*3210*/  ISETP.LT.OR P3, PT, R139, 0x1a, P3 ;  /* 0x0000001a8b00780c */ /* 0x000fe40001f61670 */
[----:B------:R-:W-:Y:S02]  /*3220*/  FSEL R151, R12, -INF , !P6 ;  /* 0xff8000000c977808 */ /* 0x000fe40007000000 */
[----:B------:R-:W-:Y:S02]  /*3230*/  FSEL R145, R18, -INF , !P2 ;  /* 0xff80000012917808 */ /* 0x000fe40005000000 */
[----:B------:R-:W-:Y:S01]  /*3240*/  FSEL R150, R19, -INF , !P1 ;  /* 0xff80000013967808 */ /* 0x000fe20004800000 */
[--C-:B------:R-:W-:Y:S01]  /*3250*/  FFMA.FTZ R151, R151, UR46, -R9.reuse ;  /* 0x0000002e97977c23 */ /* 0x100fe20008010809 */
[----:B------:R-:W-:Y:S01]  /*3260*/  FSEL R148, R136, -INF , !P5 ;  /* 0xff80000088947808 */ /* 0x000fe20006800000 */
[--C-:B------:R-:W-:Y:S01]  /*3270*/  FFMA.FTZ R145, R145, UR46, -R9.reuse ;  /* 0x0000002e91917c23 */ /* 0x100fe20008010809 */
[----:B------:R-:W-:Y:S01]  /*3280*/  FSEL R23, R137, -INF , !P4 ;  /* 0xff80000089177808 */ /* 0x000fe20006000000 */
[--C-:B------:R-:W-:Y:S01]  /*3290*/  FFMA.FTZ R150, R150, UR46, -R9.reuse ;  /* 0x0000002e96967c23 */ /* 0x100fe20008010809 */
[----:B------:R-:W-:Y:S01]  /*32a0*/  FSEL R139, R138, -INF , !P3 ;  /* 0xff8000008a8b7808 */ /* 0x000fe20005800000 */
[--C-:B------:R-:W-:Y:S01]  /*32b0*/  FFMA.FTZ R148, R148, UR46, -R9.reuse ;  /* 0x0000002e94947c23 */ /* 0x100fe20008010809 */
[----:B-1----:R-:W-:Y:S01]  /*32c0*/  FMUL.FTZ R120, R154, R120 ;  /* 0x000000789a787220 */ /* 0x002fe20000410000 */
[--C-:B------:R-:W-:Y:S01]  /*32d0*/  FFMA.FTZ R23, R23, UR46, -R9.reuse ;  /* 0x0000002e17177c23 */ /* 0x100fe20008010809 */
[----:B------:R-:W1:Y:S01]  /*32e0*/  MUFU.EX2 R151, R151 ;  /* 0x0000009700977308 */ /* 0x000e620000000800 */
[----:B------:R-:W-:Y:S01]  /*32f0*/  FFMA.FTZ R139, R139, UR46, -R9 ;  /* 0x0000002e8b8b7c23 */ /* 0x000fe20008010809 */
[----:B------:R-:W-:Y:S01]  /*3300*/  FFMA.FTZ R9, -R10, R10, 1 ;  /* 0x3f8000000a097423 */ /* 0x000fe2000001010a */
[----:B------:R-:W-:Y:S01]  /*3310*/  FFMA.FTZ R10, -R11, R11, 1 ;  /* 0x3f8000000b0a7423 */ /* 0x000fe2000001010b */
[----:B------:R-:W-:Y:S01]  /*3320*/  FFMA.FTZ R11, -R14, R14, 1 ;  /* 0x3f8000000e0b7423 */ /* 0x000fe2000001010e */
[----:B------:R-:W-:Y:S01]  /*3330*/  FMUL.FTZ R14, R146, R126 ;  /* 0x0000007e920e7220 */ /* 0x000fe20000410000 */
[----:B------:R-:W-:Y:S01]  /*3340*/  FMUL.FTZ R9, R120, R9 ;  /* 0x0000000978097220 */ /* 0x000fe20000410000 */
[----:B------:R-:W-:Y:S01]  /*3350*/  FMUL.FTZ R10, R121, R10 ;  /* 0x0000000a790a7220 */ /* 0x000fe20000410000 */
[----:B------:R-:W-:Y:S01]  /*3360*/  FFMA.FTZ R121, -R15, R15, 1 ;  /* 0x3f8000000f797423 */ /* 0x000fe2000001010f */
[----:B------:R-:W-:Y:S01]  /*3370*/  MUFU.EX2 R145, R145 ;  /* 0x0000009100917308 */ /* 0x000fe20000000800 */
[----:B------:R-:W-:Y:S01]  /*3380*/  FMUL.FTZ R11, R124, R11 ;  /* 0x0000000b7c0b7220 */ /* 0x000fe20000410000 */
[----:B------:R-:W-:Y:S01]  /*3390*/  FFMA.FTZ R124, -R21, R21, 1 ;  /* 0x3f800000157c7423 */ /* 0x000fe20000010115 */
[----:B------:R-:W-:Y:S01]  /*33a0*/  FMUL.FTZ R129, R144, R129 ;  /* 0x0000008190817220 */ /* 0x000fe20000410000 */
[--C-:B------:R-:W-:Y:S01]  /*33b0*/  FADD.FTZ R123, R123, -R152.reuse ;  /* 0x800000987b7b7221 */ /* 0x100fe20000010000 */
[----:B------:R-:W-:Y:S01]  /*33c0*/  FMUL.FTZ R128, R140, R128 ;  /* 0x000000808c807220 */ /* 0x000fe20000410000 */
[--C-:B------:R-:W-:Y:S01]  /*33d0*/  FADD.FTZ R134, R134, -R152.reuse ;  /* 0x8000009886867221 */ /* 0x100fe20000010000 */
[----:B------:R-:W-:Y:S01]  /*33e0*/  FFMA.FTZ R17, -R17, R17, 1 ;  /* 0x3f80000011117423 */ /* 0x000fe20000010111 */
[----:B------:R-:W3:Y:S01]  /*33f0*/  MUFU.EX2 R15, R23 ;  /* 0x00000017000f7308 */ /* 0x000ee20000000800 */
[----:B------:R-:W-:Y:S01]  /*3400*/  FMUL.FTZ R124, R129, R124 ;  /* 0x0000007c817c7220 */ /* 0x000fe20000410000 */
[----:B------:R-:W-:Y:S01]  /*3410*/  FFMA.FTZ R129, -R141, R141, 1 ;  /* 0x3f8000008d817423 */ /* 0x000fe2000001018d */
[----:B------:R-:W-:Y:S01]  /*3420*/  R2UR UR7, R8 ;  /* 0x00000000080772ca */ /* 0x000fe200000e0000 */
[--C-:B------:R-:W-:Y:S01]  /*3430*/  FADD.FTZ R122, R122, -R152.reuse ;  /* 0x800000987a7a7221 */ /* 0x100fe20000010000 */
[--C-:B------:R-:W-:Y:S01]  /*3440*/  FADD.FTZ R127, R127, -R152.reuse ;  /* 0x800000987f7f7221 */ /* 0x100fe20000010000 */
[--C-:B------:R-:W-:Y:S01]  /*3450*/  FADD.FTZ R130, R130, -R152.reuse ;  /* 0x8000009882827221 */ /* 0x100fe20000010000 */
[--C-:B------:R-:W-:Y:S01]  /*3460*/  FADD.FTZ R131, R131, -R152.reuse ;  /* 0x8000009883837221 */ /* 0x100fe20000010000 */
[----:B------:R-:W-:Y:S01]  /*3470*/  MUFU.EX2 R120, R156 ;  /* 0x0000009c00787308 */ /* 0x000fe20000000800 */
[----:B--2---:R-:W-:Y:S01]  /*3480*/  FMUL.FTZ R133, R147, R133 ;  /* 0x0000008593857220 */ /* 0x004fe20000410000 */
[----:B------:R-:W-:Y:S01]  /*3490*/  FADD.FTZ R135, R135, -R152 ;  /* 0x8000009887877221 */ /* 0x000fe20000010000 */
[----:B------:R-:W-:Y:S01]  /*34a0*/  USHF.R.U32.HI UR6, URZ, 0x4, UR42 ;  /* 0x000000043f067899 */ /* 0x000fe2000801162a */
[----:B------:R-:W-:-:S04]  /*34b0*/  LOP3.LUT P0, RZ, R16, 0x4, RZ, 0xc0, !PT ;  /* 0x0000000410ff7812 */ /* 0x000fc8000780c0ff */
[----:B------:R-:W-:Y:S08]  /*34c0*/  MUFU.EX2 R150, R150 ;  /* 0x0000009600967308 */ /* 0x000ff00000000800 */
[----:B------:R-:W2:Y:S08]  /*34d0*/  MUFU.EX2 R148, R148 ;  /* 0x0000009400947308 */ /* 0x000eb00000000800 */
[----:B------:R-:W5:Y:S01]  /*34e0*/  MUFU.EX2 R126, R139 ;  /* 0x0000008b007e7308 */ /* 0x000f620000000800 */
[----:B------:R-:W-:Y:S01]  /*34f0*/  FMUL.FTZ R121, R125, R121 ;  /* 0x000000797d797220 */ /* 0x000fe20000410000 */
[----:B------:R-:W-:Y:S01]  /*3500*/  FFMA.FTZ R125, -R20, R20, 1 ;  /* 0x3f800000147d7423 */ /* 0x000fe20000010114 */
[----:B------:R-:W-:Y:S01]  /*3510*/  FMUL.FTZ R129, R133, R129 ;  /* 0x0000008185817220 */ /* 0x000fe20000410000 */
[----:B------:R-:W-:Y:S01]  /*3520*/  FFMA.FTZ R133, -R12, R12, 1 ;  /* 0x3f8000000c857423 */ /* 0x000fe2000001010c */
[----:B------:R-:W-:Y:S01]  /*3530*/  FMUL.FTZ R123, R149, R123 ;  /* 0x0000007b957b7220 */ /* 0x000fe20000410000 */
[----:B------:R-:W-:Y:S01]  /*3540*/  FFMA.FTZ R12, -R13, R13, 1 ;  /* 0x3f8000000d0c7423 */ /* 0x000fe2000001010d */
[----:B------:R-:W-:Y:S01]  /*3550*/  FMUL.FTZ R125, R128, R125 ;  /* 0x0000007d807d7220 */ /* 0x000fe20000410000 */
[----:B------:R-:W-:Y:S01]  /*3560*/  FFMA.FTZ R128, -R22, R22, 1 ;  /* 0x3f80000016807423 */ /* 0x000fe20000010116 */
[----:B------:R-:W-:Y:S01]  /*3570*/  F2FP.BF16.F32.PACK_AB R20, R155, R154 ;  /* 0x0000009a9b14723e */ /* 0x000fe200000010ff */
[----:B------:R-:W-:Y:S01]  /*3580*/  FMUL.FTZ R123, R123, R12 ;  /* 0x0000000c7b7b7220 */ /* 0x000fe20000410000 */
[----:B-1----:R-:W-:Y:S01]  /*3590*/  F2FP.BF16.F32.PACK_AB R21, R149, R151 ;  /* 0x000000979515723e */ /* 0x002fe200000010ff */
[----:B------:R-:W-:Y:S01]  /*35a0*/  FMUL.FTZ R17, R14, R17 ;  /* 0x000000110e117220 */ /* 0x000fe20000410000 */
[----:B------:R-:W-:Y:S01]  /*35b0*/  F2FP.BF16.F32.PACK_AB R22, R143, R142 ;  /* 0x0000008e8f16723e */ /* 0x000fe200000010ff */
[----:B---3--:R-:W-:Y:S01]  /*35c0*/  FMUL.FTZ R134, R15, R134 ;  /* 0x000000860f867220 */ /* 0x008fe20000410000 */
[----:B------:R-:W-:Y:S01]  /*35d0*/  F2FP.BF16.F32.PACK_AB R23, R145, R146 ;  /* 0x000000929117723e */ /* 0x000fe200000010ff */
[----:B------:R-:W-:Y:S01]  /*35e0*/  BAR.SYNC.DEFER_BLOCKING 0x9, 0x180 ;  /* 0x0246000000007b1d */ /* 0x000fe20000010000 */
[----:B------:R-:W-:-:S02]  /*35f0*/  F2FP.BF16.F32.PACK_AB R12, R144, R140 ;  /* 0x0000008c900c723e */ /* 0x000fc400000010ff */
[----:B--2---:R-:W-:Y:S02]  /*3600*/  F2FP.BF16.F32.PACK_AB R13, R148, R150 ;  /* 0x00000096940d723e */ /* 0x004fe400000010ff */
[----:B------:R-:W-:Y:S02]  /*3610*/  F2FP.BF16.F32.PACK_AB R14, R147, R120 ;  /* 0x00000078930e723e */ /* 0x000fe400000010ff */
[----:B-----5:R-:W-:Y:S01]  /*3620*/  F2FP.BF16.F32.PACK_AB R15, R126, R15 ;  /* 0x0000000f7e0f723e */ /* 0x020fe200000010ff */
[----:B------:R-:W-:Y:S01]  /*3630*/  STSM.16.M88.4 [R157+0x30400], R20 ;  /* 0x030400149d007844 */ /* 0x000fe20000000200 */
[----:B------:R-:W-:Y:S01]  /*3640*/  FMUL.FTZ R122, R151, R122 ;  /* 0x0000007a977a7220 */ /* 0x000fe20000410000 */
[----:B------:R-:W-:Y:S01]  /*3650*/  FMUL.FTZ R127, R145, R127 ;  /* 0x0000007f917f7220 */ /* 0x000fe20000410000 */
[----:B------:R-:W-:Y:S01]  /*3660*/  FFMA.FTZ R18, -R18, R18, 1 ;  /* 0x3f80000012127423 */ /* 0x000fe20000010112 */
[----:B------:R-:W-:Y:S01]  /*3670*/  FMUL.FTZ R132, R120, R132 ;  /* 0x0000008478847220 */ /* 0x000fe20000410000 */
[----:B------:R-:W-:Y:S01]  /*3680*/  FMUL.FTZ R130, R150, R130 ;  /* 0x0000008296827220 */ /* 0x000fe20000410000 */
[----:B------:R-:W-:Y:S01]  /*3690*/  FMUL.FTZ R131, R148, R131 ;  /* 0x0000008394837220 */ /* 0x000fe20000410000 */
[----:B------:R-:W-:Y:S01]  /*36a0*/  FMUL.FTZ R135, R126, R135 ;  /* 0x000000877e877220 */ /* 0x000fe20000410000 */
[----:B------:R-:W-:Y:S01]  /*36b0*/  FFMA.FTZ R19, -R19, R19, 1 ;  /* 0x3f80000013137423 */ /* 0x000fe20000010113 */
[----:B------:R-:W-:Y:S01]  /*36c0*/  FFMA.FTZ R136, -R136, R136, 1 ;  /* 0x3f80000088887423 */ /* 0x000fe20000010188 */
[----:B------:R-:W-:Y:S01]  /*36d0*/  FFMA.FTZ R137, -R137, R137, 1 ;  /* 0x3f80000089897423 */ /* 0x000fe20000010189 */
[----:B------:R-:W-:Y:S01]  /*36e0*/  FFMA.FTZ R138, -R138, R138, 1 ;  /* 0x3f8000008a8a7423 */ /* 0x000fe2000001018a */
[----:B------:R-:W-:Y:S01]  /*36f0*/  ULEA UR4, UR7, UR37, 0xd ;  /* 0x0000002507047291 */ /* 0x000fe2000f8e683f */
[----:B------:R-:W-:Y:S01]  /*3700*/  FMUL.FTZ R122, R122, R133 ;  /* 0x000000857a7a7220 */ /* 0x000fe20000410000 */
[----:B------:R-:W-:Y:S01]  /*3710*/  FMUL.FTZ R18, R127, R18 ;  /* 0x000000127f127220 */ /* 0x000fe20000410000 */
[----:B------:R-:W-:Y:S01]  /*3720*/  FMUL.FTZ R128, R132, R128 ;  /* 0x0000008084807220 */ /* 0x000fe20000410000 */
[----:B------:R-:W-:Y:S01]  /*3730*/  FMUL.FTZ R19, R130, R19 ;  /* 0x0000001382137220 */ /* 0x000fe20000410000 */
[----:B------:R-:W-:Y:S01]  /*3740*/  FMUL.FTZ R136, R131, R136 ;  /* 0x0000008883887220 */ /* 0x000fe20000410000 */
[----:B------:R-:W-:Y:S01]  /*3750*/  FMUL.FTZ R127, R134, R137 ;  /* 0x00000089867f7220 */ /* 0x000fe20000410000 */
[----:B------:R-:W-:Y:S01]  /*3760*/  FMUL.FTZ R138, R135, R138 ;  /* 0x0000008a878a7220 */ /* 0x000fe20000410000 */
[----:B------:R-:W-:Y:S01]  /*3770*/  UIADD3 UR5, UR4, 0x2a000, URZ ;  /* 0x0002a00004057890 */ /* 0x000fe2000fffe03f */
[----:B------:R-:W-:Y:S01]  /*3780*/  F2FP.BF16.F32.PACK_AB R124, R124, R125 ;  /* 0x0000007d7c7c723e */ /* 0x000fe200000010ff */
[----:B------:R-:W-:Y:S01]  /*3790*/  ULOP3.LUT UR6, UR6, 0x3fff, URZ, 0xc0, !UPT ;  /* 0x00003fff06067892 */ /* 0x000fe2000f8ec03f */
[----:B------:R-:W-:Y:S01]  /*37a0*/  F2FP.BF16.F32.PACK_AB R126, R129, R128 ;  /* 0x00000080817e723e */ /* 0x000fe200000010ff */
[----:B------:R-:W-:Y:S01]  /*37b0*/  USHF.R.U32.HI UR5, URZ, 0x4, UR5 ;  /* 0x000000043f057899 */ /* 0x000fe20008011605 */
[----:B------:R-:W-:-:S02]  /*37c0*/  F2FP.BF16.F32.PACK_AB R125, R136, R19 ;  /* 0x00000013887d723e */ /* 0x000fc400000010ff */
[----:B------:R-:W-:Y:S01]  /*37d0*/  F2FP.BF16.F32.PACK_AB R127, R138, R127 ;  /* 0x0000007f8a7f723e */ /* 0x000fe200000010ff */
[----:B------:R-:W-:Y:S02]  /*37e0*/  ULOP3.LUT UR12, UR6, 0x1000000, URZ, 0xfc, !UPT ;  /* 0x01000000060c7892 */ /* 0x000fe4000f8efc3f */
[----:B------:R-:W-:Y:S01]  /*37f0*/  ULOP3.LUT UR6, UR5, 0x3fff, URZ, 0xc0, !UPT ;  /* 0x00003fff05067892 */ /* 0x000fe2000f8ec03f */
[----:B------:R-:W-:Y:S01]  /*3800*/  UMOV UR11, 0x80000020 ;  /* 0x80000020000b7882 */ /* 0x000fe20000000000 */
[----:B------:R-:W-:-:S03]  /*3810*/  UMOV UR9, 0x40000040 ;  /* 0x4000004000097882 */ /* 0x000fc60000000000 */
[----:B------:R-:W-:Y:S02]  /*3820*/  UMOV UR10, UR12 ;  /* 0x0000000c000a7c82 */ /* 0x000fe40008000000 */
[----:B------:R-:W-:Y:S01]  /*3830*/  UMOV UR8, UR6 ;  /* 0x0000000600087c82 */ /* 0x000fe20008000000 */
[----:B----4-:R1:W-:Y:S01]  /*3840*/  STSM.16.M88.4 [R153], R12 ;  /* 0x0000000c99007844 */ /* 0x0103e20000000200 */
[----:B------:R-:W-:Y:S01]  /*3850*/  @!PT LDS RZ, [RZ] ;  /* 0x00000000fffff984 */ /* 0x000fe20000000800 */
[----:B------:R-:W-:Y:S01]  /*3860*/  @!PT LDS RZ, [RZ] ;  /* 0x00000000fffff984 */ /* 0x000fe20000000800 */
[----:B------:R-:W-:Y:S01]  /*3870*/  @!PT LDS RZ, [RZ] ;  /* 0x00000000fffff984 */ /* 0x000fe20000000800 */
[----:B------:R-:W-:Y:S01]  /*3880*/  @!PT LDS RZ, [RZ] ;  /* 0x00000000fffff984 */ /* 0x000fe20000000800 */
[----:B------:R2:W-:Y:S06]  /*3890*/  MEMBAR.ALL.CTA ;  /* 0x0000000000007992 */ /* 0x0005ec0000008000 */
[----:B--2---:R-:W2:Y:S01]  /*38a0*/  FENCE.VIEW.ASYNC.S ;  /* 0x00000000000073c6 */ /* 0x004ea20000000000 */
[----:B-1----:R-:W-:-:S02]  /*38b0*/  F2FP.BF16.F32.PACK_AB R12, R10, R9 ;  /* 0x000000090a0c723e */ /* 0x002fc400000010ff */
[----:B------:R-:W-:Y:S02]  /*38c0*/  F2FP.BF16.F32.PACK_AB R14, R121, R11 ;  /* 0x0000000b790e723e */ /* 0x000fe400000010ff */
[----:B------:R-:W-:Y:S02]  /*38d0*/  F2FP.BF16.F32.PACK_AB R13, R123, R122 ;  /* 0x0000007a7b0d723e */ /* 0x000fe400000010ff */
[----:B------:R-:W-:Y:S01]  /*38e0*/  F2FP.BF16.F32.PACK_AB R15, R18, R17 ;  /* 0x00000011120f723e */ /* 0x000fe200000010ff */
[----:B--2---:R-:W-:Y:S06]  /*38f0*/  BAR.SYNC.DEFER_BLOCKING 0x9, 0x180 ;  /* 0x0246000000007b1d */ /* 0x004fec0000010000 */
[----:B------:R-:W-:Y:S04]  /*3900*/  STSM.16.M88.4 [R157+0x33400], R12 ;  /* 0x0334000c9d007844 */ /* 0x000fe80000000200 */
        /* <DEDUP_REMOVED lines=24> */
[----:B-1----:R-:W-:-:S04]  /*3a90*/  IMAD.U32 R153, RZ, RZ, UR37 ;  /* 0x00000025ff997e24 */ /* 0x002fc8000f8e00ff */
[----:B------:R-:W-:-:S05]  /*3aa0*/  VIADD R153, R153, 0x33400 ;  /* 0x0003340099997836 */ /* 0x000fca0000000000 */
[----:B------:R-:W-:Y:S01]  /*3ab0*/  R2UR UR5, R153 ;  /* 0x00000000990572ca */ /* 0x000fe200000e0000 */
[----:B------:R-:W-:-:S04]  /*3ac0*/  UIMAD UR7, UR7, 0x3000, UR37 ;  /* 0x00003000070778a4 */ /* 0x000fc8000f8e0225 */
[----:B------:R-:W-:-:S08]  /*3ad0*/  USHF.R.U32.HI UR7, URZ, 0x4, UR7 ;  /* 0x000000043f077899 */ /* 0x000fd00008011607 */
[----:B------:R-:W-:-:S04]  /*3ae0*/  USHF.R.U32.HI UR5, URZ, 0x4, UR5 ;  /* 0x000000043f057899 */ /* 0x000fc80008011605 */
[----:B------:R-:W-:Y:S02]  /*3af0*/  ULOP3.LUT UR5, UR5, 0x3fff, URZ, 0xc0, !UPT ;  /* 0x00003fff05057892 */ /* 0x000fe4000f8ec03f */
[----:B------:R-:W-:Y:S02]  /*3b00*/  ULOP3.LUT UR14, UR7, 0x3fff, URZ, 0xc0, !UPT ;  /* 0x00003fff070e7892 */ /* 0x000fe4000f8ec03f */
[----:B------:R-:W-:Y:S01]  /*3b10*/  ULOP3.LUT UR12, UR5, 0x10000, URZ, 0xfc, !UPT ;  /* 0x00010000050c7892 */ /* 0x000fe2000f8efc3f */
        /* <DEDUP_REMOVED lines=8> */
[----:B-1----:R-:W1:Y:S02]  /*3ba0*/  FENCE.VIEW.ASYNC.S ;  /* 0x00000000000073c6 */ /* 0x002e640000000000 */
[----:B-1----:R-:W-:Y:S06]  /*3bb0*/  BAR.SYNC.DEFER_BLOCKING 0x9, 0x180 ;  /* 0x0246000000007b1d */ /* 0x002fec0000010000 */
[----:B------:R-:W-:-:S06]  /*3bc0*/  WARPGROUP.ARRIVE ;  /* 0x00000000000079c5 */ /* 0x000fcc0000000000 */
[----:B------:R-:W-:Y:S01]  /*3bd0*/  HGMMA.64x64x16.F32.BF16 R120, gdesc[UR12].tnspB, RZ, !UPT, gsb0 ;  /* 0x40e000000c7879f0 */ /* 0x000fe2000c0018ff */
        /* <DEDUP_REMOVED lines=36> */
[----:B------:R-:W-:Y:S05]  /*3e20*/  @!P0 BRA `(.L_x_1183) ;  /* 0x0000000000048947 */ /* 0x000fea0003800000 */
[----:B------:R-:W-:Y:S01]  /*3e30*/  BPT.TRAP 0x1 ;  /* 0x000000040000795c */ /* 0x000fe20000300000 */
.L_x_1183:
[----:B------:R-:W-:Y:S01]  /*3e40*/  R2UR UR8, R2 ;  /* 0x00000000020872ca */ /* 0x000fe200000e0000 */
[----:B------:R-:W-:Y:S01]  /*3e50*/  UIADD3 UR6, UR4, 0x1e000, URZ ;  /* 0x0001e00004067890 */ /* 0x000fe2000fffe03f */
[----:B------:R-:W1:Y:S01]  /*3e60*/  S2R R9, SR_TID.X ;  /* 0x0000000000097919 */ /* 0x000e620000002100 */
[----:B------:R-:W-:Y:S02]  /*3e70*/  UIADD3 UR4, UR37, 0x36438, URZ ;  /* 0x0003643825047890 */ /* 0x000fe4000fffe03f */
[----:B------:R-:W-:Y:S02]  /*3e80*/  USHF.R.U32.HI UR6, URZ, 0x4, UR6 ;  /* 0x000000043f067899 */ /* 0x000fe40008011606 */
[----:B------:R-:W-:Y:S02]  /*3e90*/  UPRMT UR4, URZ, 0x654, UR4 ;  /* 0x000006543f047896 */ /* 0x000fe40008000004 */
[----:B------:R-:W-:Y:S02]  /*3ea0*/  ULOP3.LUT UR6, UR6, 0x3fff, URZ, 0xc0, !UPT ;  /* 0x00003fff06067892 */ /* 0x000fe4000f8ec03f */
[----:B------:R-:W-:-:S02]  /*3eb0*/  ULOP3.LUT UR9, UR5, 0x1000000, URZ, 0xfc, !UPT ;  /* 0x0100000005097892 */ /* 0x000fc4000f8efc3f */
[----:B------:R-:W-:Y:S01]  /*3ec0*/  UIMAD UR8, UR8, 0x600, UR6 ;  /* 0x00000600080878a4 */ /* 0x000fe2000f8e0206 */
[----:B------:R-:W-:Y:S02]  /*3ed0*/  UMOV UR7, 0x80000020 ;  /* 0x8000002000077882 */ /* 0x000fe40000000000 */
[----:B------:R-:W-:Y:S01]  /*3ee0*/  SYNCS.ARRIVE.TRANS64.RED.A1T0 RZ, [UR4], RZ ;  /* 0x000000ffffff79a7 */ /* 0x000fe20008100404 */
[----:B------:R-:W-:Y:S01]  /*3ef0*/  WARPGROUP.ARRIVE ;  /* 0x00000000000079c5 */ /* 0x000fe20000000000 */
[----:B------:R-:W-:Y:S01]  /*3f00*/  UMOV UR6, UR9 ;  /* 0x0000000900067c82 */ /* 0x000fe20008000000 */
[----:B------:R-:W-:Y:S01]  /*3f10*/  UMOV UR5, 0x40000040 ;  /* 0x4000004000057882 */ /* 0x000fe20000000000 */
[----:B------:R-:W-:-:S03]  /*3f20*/  UMOV UR4, UR8 ;  /* 0x0000000800047c82 */ /* 0x000fc60008000000 */
[----:B------:R-:W-:Y:S01]  /*3f30*/  HGMMA.64x96x16.F32.BF16 R24, gdesc[UR4].tnspA.tnspB, R24, gsb0 ;  /* 0x61600000041879f0 */ /* 0x000fe20008001818 */
[----:B------:R-:W-:Y:S02]  /*3f40*/  UIADD3 UR6, UR9, 0x40, URZ ;  /* 0x0000004009067890 */ /* 0x000fe4000fffe03f */
[----:B------:R-:W-:Y:S01]  /*3f50*/  UIADD3 UR4, UR8, 0x80, URZ ;  /* 0x0000008008047890 */ /* 0x000fe2000fffe03f */
[----:B------:R-:W-:Y:S01]  /*3f60*/  UMOV UR7, 0x80000020 ;  /* 0x8000002000077882 */ /* 0x000fe20000000000 */
[----:B------:R-:W-:Y:S01]  /*3f70*/  UMOV UR5, 0x40000040 ;  /* 0x4000004000057882 */ /* 0x000fe20000000000 */
[----:B-1----:R-:W-:-:S05]  /*3f80*/  SHF.R.U32.HI R9, RZ, 0x7, R9 ;  /* 0x00000007ff097819 */ /* 0x002fca0000011609 */
[C---:B------:R-:W-:Y:S02]  /*3f90*/  VIADD R10, R9.reuse, 0x9 ;  /* 0x00000009090a7836 */ /* 0x040fe40000000000 */
[----:B------:R-:W-:Y:S01]  /*3fa0*/  VIADD R9, R9, 0xc ;  /* 0x0000000c09097836 */ /* 0x000fe20000000000 */
        /* <DEDUP_REMOVED lines=36> */
.L_x_1184:
[----:B------:R-:W-:Y:S01]  /*41f0*/  UIADD3 UR39, UR39, 0x1, URZ ;  /* 0x0000000127277890 */ /* 0x000fe2000fffe03f */
[----:B------:R-:W-:Y:S01]  /*4200*/  VIADD R2, R2, 0x1 ;  /* 0x0000000102027836 */ /* 0x000fe20000000000 */
[----:B------:R-:W-:Y:S01]  /*4210*/  LOP3.LUT R4, R4, 0x1, RZ, 0x3c, !PT ;  /* 0x0000000104047812 */ /* 0x000fe200078e3cff */
[----:B------:R-:W-:Y:S01]  /*4220*/  VIADD R3, R3, 0x36420 ;  /* 0x0003642003037836 */ /* 0x000fe20000000000 */
[----:B------:R-:W-:Y:S02]  /*4230*/  UISETP.GE.AND UP0, UPT, UR39, UR36, UPT ;  /* 0x000000242700728c */ /* 0x000fe4000bf06270 */
[----:B------:R-:W-:Y:S02]  /*4240*/  ISETP.NE.AND P0, PT, R2, 0x2, PT ;  /* 0x000000020200780c */ /* 0x000fe40003f05270 */
[----:B------:R-:W-:Y:S02]  /*4250*/  PRMT R3, RZ, 0x654, R3 ;  /* 0x00000654ff037816 */ /* 0x000fe40000000003 */
[----:B------:R-:W-:-:S02]  /*4260*/  PLOP3.LUT P1, PT, PT, PT, UP0, 0x80, 0x0 ;  /* 0x000000000000781c */ /* 0x000fc40003f2f008 */
[----:B-1----:R-:W-:Y:S01]  /*4270*/  SEL R10, RZ, 0x1, P0 ;  /* 0x00000001ff0a7807 */ /* 0x002fe20000000000 */
[----:B------:R1:W-:Y:S01]  /*4280*/  SYNCS.ARRIVE.TRANS64.RED.A1T0 RZ, [R3+URZ], RZ ;  /* 0x000000ff03ff79a7 */ /* 0x0003e2000810043f */
[----:B------:R-:W-:Y:S02]  /*4290*/  SEL R2, R2, RZ, P0 ;  /* 0x000000ff02027207 */ /* 0x000fe40000000000 */
[----:B------:R-:W-:-:S07]  /*42a0*/  LOP3.LUT R7, R7, R10, RZ, 0x3c, !PT ;  /* 0x0000000a07077212 */ /* 0x000fce00078e3cff */
[----:B-1----:R-:W-:Y:S05]  /*42b0*/  @!P1 BRA `(.L_x_1185) ;  /* 0xffffffd400949947 */ /* 0x002fea000383ffff */
        /* <DEDUP_REMOVED lines=50> */
.L_x_1159:
[----:B------:R-:W-:Y:S05]  /*45e0*/  @P0 BRA `(.L_x_1186) ;  /* 0x0000000c00700947 */ /* 0x000fea0003800000 */
[----:B------:R-:W1:Y:S01]  /*45f0*/  S2UR UR4, SR_CgaCtaId ;  /* 0x00000000000479c3 */ /* 0x000e620000008800 */
[----:B------:R-:W-:Y:S01]  /*4600*/  UMOV UR37, 0x400 ;  /* 0x0000040000257882 */ /* 0x000fe20000000000 */
[----:B------:R-:W-:Y:S01]  /*4610*/  LOP3.LUT R16, R16, 0xfffffffd, RZ, 0xc0, !PT ;  /* 0xfffffffd10107812 */ /* 0x000fe200078ec0ff */
[----:B-1----:R-:W-:-:S06]  /*4620*/  ULEA UR37, UR4, UR37, 0x18 ;  /* 0x0000002504257291 */ /* 0x002fcc000f8ec03f */
[----:B------:R-:W-:-:S05]  /*4630*/  IMAD.U32 R17, RZ, RZ, UR37 ;  /* 0x00000025ff117e24 */ /* 0x000fca000f8e00ff */
[----:B------:R-:W-:-:S13]  /*4640*/  LOP3.LUT P0, RZ, R17, 0x3ff, RZ, 0xc0, !PT ;  /* 0x000003ff11ff7812 */ /* 0x000fda000780c0ff */
[----:B------:R-:W-:Y:S01]  /*4650*/  @P0 LOP3.LUT R16, R16, 0x2, RZ, 0xfc, !PT ;  /* 0x0000000210100812 */ /* 0x000fe200078efcff */
[----:B------:R-:W-:Y:S06]  /*4660*/  @!P0 BRA `(.L_x_1187) ;  /* 0x0000000000408947 */ /* 0x000fec0003800000 */
[----:B------:R-:W-:Y:S01]  /*4670*/  MOV R2, 0x0 ;  /* 0x0000000000027802 */ /* 0x000fe20000000f00 */
[----:B------:R-:W-:Y:S01]  /*4680*/  ULDC.64 UR4, c[0x4][0x80] ;  /* 0x0100200000047ab9 */ /* 0x000fe20000000a00 */
[----:B------:R-:W-:Y:S01]  /*4690*/  ULDC.64 UR6, c[0x4][0x88] ;  /* 0x0100220000067ab9 */ /* 0x000fe20000000a00 */
[----:B------:R-:W-:Y:S02]  /*46a0*/  IMAD.U32 R4, RZ, RZ, UR4 ;  /* 0x00000004ff047e24 */ /* 0x000fe4000f8e00ff */
[----:B------:R-:W-:Y:S01]  /*46b0*/  IMAD.U32 R5, RZ, RZ, UR5 ;  /* 0x00000005ff057e24 */ /* 0x000fe2000f8e00ff */
[----:B------:R-:W1:Y:S01]  /*46c0*/  LDC.64 R2, c[0x4][R2] ;  /* 0x0100000002027b82 */ /* 0x000e620000000a00 */
[----:B------:R-:W-:Y:S01]  /*46d0*/  ULDC.64 UR4, c[0x4][0x18] ;  /* 0x0100060000047ab9 */ /* 0x000fe20000000a00 */
[----:B------:R-:W-:Y:S02]  /*46e0*/  IMAD.U32 R6, RZ, RZ, UR6 ;  /* 0x00000006ff067e24 */ /* 0x000fe4000f8e00ff */
[----:B------:R-:W-:-:S02]  /*46f0*/  IMAD.U32 R7, RZ, RZ, UR7 ;  /* 0x00000007ff077e24 */ /* 0x000fc4000f8e00ff */
[----:B------:R-:W-:Y:S02]  /*4700*/  IMAD.U32 R10, RZ, RZ, UR4 ;  /* 0x00000004ff0a7e24 */ /* 0x000fe4000f8e00ff */
[----:B------:R-:W-:Y:S02]  /*4710*/  IMAD.U32 R11, RZ, RZ, UR5 ;  /* 0x00000005ff0b7e24 */ /* 0x000fe4000f8e00ff */
[----:B------:R-:W-:Y:S02]  /*4720*/  IMAD.MOV.U32 R8, RZ, RZ, 0x70 ;  /* 0x00000070ff087424 */ /* 0x000fe400078e00ff */
[----:B------:R-:W-:Y:S02]  /*4730*/  IMAD.MOV.U32 R12, RZ, RZ, 0x1 ;  /* 0x00000001ff0c7424 */ /* 0x000fe400078e00ff */
[----:B------:R-:W-:-:S07]  /*4740*/  IMAD.MOV.U32 R13, RZ, RZ, RZ ;  /* 0x000000ffff0d7224 */ /* 0x000fce00078e00ff */
[----:B------:R-:W-:-:S07]  /*4750*/  LEPC R20, `(.L_x_1187) ;  /* 0x000000001014794e */ /* 0x000fce0000000000 */
[----:B-1----:R-:W-:Y:S05]  /*4760*/  CALL.ABS.NOINC R2 ;  /* 0x0000000002007343 */ /* 0x002fea0003c00000 */
.L_x_1187:
[----:B------:R-:W-:-:S06]  /*4770*/  UIADD3 UR4, UR37, 0x9000, URZ ;  /* 0x0000900025047890 */ /* 0x000fcc000fffe03f */
[----:B------:R-:W-:-:S05]  /*4780*/  IMAD.U32 R18, RZ, RZ, UR4 ;  /* 0x00000004ff127e24 */ /* 0x000fca000f8e00ff */
[----:B------:R-:W-:-:S13]  /*4790*/  LOP3.LUT P0, RZ, R18, 0x3ff, RZ, 0xc0, !PT ;  /* 0x000003ff12ff7812 */ /* 0x000fda000780c0ff */
[----:B------:R-:W-:Y:S05]  /*47a0*/  @!P0 BRA `(.L_x_1188) ;  /* 0x0000000000408947 */ /* 0x000fea0003800000 */
        /* <DEDUP_REMOVED lines=16> */
.L_x_1188:
        /* <DEDUP_REMOVED lines=18> */
.L_x_1189:
        /* <DEDUP_REMOVED lines=18> */
.L_x_1190:
[----:B------:R-:W1:Y:S01]  /*4af0*/  S2R R0, SR_TID.X ;  /* 0x0000000000007919 */ /* 0x000e620000002100 */
[----:B------:R-:W-:Y:S05]  /*4b00*/  WARPSYNC.ALL ;  /* 0x0000000000007948 */ /* 0x000fea0003800000 */
[----:B------:R-:W-:Y:S01]  /*4b10*/  BAR.SYNC.DEFER_BLOCKING 0x1, 0x180 ;  /* 0x0046000000007b1d */ /* 0x000fe20000010000 */
        /* <DEDUP_REMOVED lines=16> */
[----:B------:R-:W-:Y:S01]  /*4c20*/  IMAD.SHL.U32 R0, R5, 0x40, RZ ;  /* 0x0000004005007824 */ /* 0x000fe200078e00ff */
[----:B------:R-:W-:-:S02]  /*4c30*/  SHF.R.S32.HI R6, RZ, 0x1f, R5 ;  /* 0x0000001fff067819 */ /* 0x000fc40000011405 */
[----:B------:R-:W-:Y:S02]  /*4c40*/  F2FP.BF16.F32.PACK_AB R98, R101, R100 ;  /* 0x000000646562723e */ /* 0x000fe400000010ff */
[CC--:B------:R-:W-:Y:S02]  /*4c50*/  LEA.HI R2, R6.reuse, R5.reuse, RZ, 0x5 ;  /* 0x0000000506027211 */ /* 0x0c0fe400078f28ff */
[----:B------:R-:W-:Y:S02]  /*4c60*/  LEA.HI R4, R6, R5, RZ, 0x4 ;  /* 0x0000000506047211 */ /* 0x000fe400078f20ff */
[----:B------:R-:W-:Y:S02]  /*4c70*/  SHF.R.S32.HI R7, RZ, 0x5, R2 ;  /* 0x00000005ff077819 */ /* 0x000fe40000011402 */
[----:B------:R-:W-:Y:S02]  /*4c80*/  SHF.R.S32.HI R9, RZ, 0x4, R4 ;  /* 0x00000004ff097819 */ /* 0x000fe40000011404 */
[----:B------:R-:W-:Y:S01]  /*4c90*/  LOP3.LUT R2, R0, 0x1c0, RZ, 0xc0, !PT ;  /* 0x000001c000027812 */ /* 0x000fe200078ec0ff */
[----:B------:R-:W-:Y:S01]  /*4ca0*/  IMAD.SHL.U32 R3, R7, 0x10, RZ ;  /* 0x0000001007037824 */ /* 0x000fe200078e00ff */
[----:B------:R-:W-:-:S02]  /*4cb0*/  LEA.HI R4, R4, R9, RZ, 0x1 ;  /* 0x0000000904047211 */ /* 0x000fc400078f08ff */
[-C--:B------:R-:W-:Y:S02]  /*4cc0*/  LEA.HI R0, R6, R5.reuse, RZ, 0x3 ;  /* 0x0000000506007211 */ /* 0x080fe400078f18ff */
[----:B------:R-:W-:Y:S02]  /*4cd0*/  LOP3.LUT R3, R2, 0x30, R3, 0xf8, !PT ;  /* 0x0000003002037812 */ /* 0x000fe400078ef803 */
[----:B------:R-:W-:Y:S02]  /*4ce0*/  LOP3.LUT R4, R4, 0x7ffffe, RZ, 0xc0, !PT ;  /* 0x007ffffe04047812 */ /* 0x000fe400078ec0ff */
[----:B------:R-:W-:Y:S02]  /*4cf0*/  LEA.HI R5, R6, R5, RZ, 0x7 ;  /* 0x0000000506057211 */ /* 0x000fe400078f38ff */
[----:B------:R-:W-:Y:S01]  /*4d00*/  LOP3.LUT R0, R3, 0x8, R0, 0xf8, !PT ;  /* 0x0000000803007812 */ /* 0x000fe200078ef800 */
[----:B------:R-:W-:Y:S01]  /*4d10*/  IMAD.IADD R4, R9, 0x1, -R4 ;  /* 0x0000000109047824 */ /* 0x000fe200078e0a04 */
[----:B------:R-:W-:-:S02]  /*4d20*/  SHF.R.S32.HI R5, RZ, 0x7, R5 ;  /* 0x00000007ff057819 */ /* 0x000fc40000011405 */
[----:B------:R-:W-:Y:S02]  /*4d30*/  SHF.R.U32.HI R3, RZ, 0x3, R2 ;  /* 0x00000003ff037819 */ /* 0x000fe40000011602 */
[----:B------:R-:W-:Y:S01]  /*4d40*/  F2FP.BF16.F32.PACK_AB R99, R103, R102 ;  /* 0x000000666763723e */ /* 0x000fe200000010ff */
[----:B------:R-:W-:Y:S01]  /*4d50*/  IMAD R5, R5, 0xc, R4 ;  /* 0x0000000c05057824 */ /* 0x000fe200078e0204 */
[----:B------:R-:W-:Y:S01]  /*4d60*/  LOP3.LUT R0, R0, R3, RZ, 0x3c, !PT ;  /* 0x0000000300007212 */ /* 0x000fe200078e3cff */
[----:B------:R-:W1:Y:S01]  /*4d70*/  SHFL.IDX PT, R2, R7, RZ, 0x1f ;  /* 0x00001fff07027589 */ /* 0x000e6200000e0000 */
[----:B------:R-:W-:Y:S02]  /*4d80*/  F2FP.BF16.F32.PACK_AB R105, R107, R106 ;  /* 0x0000006a6b69723e */ /* 0x000fe400000010ff */
[----:B------:R-:W-:Y:S01]  /*4d90*/  F2FP.BF16.F32.PACK_AB R112, R113, R112 ;  /* 0x000000707170723e */ /* 0x000fe200000010ff */
[----:B------:R-:W-:Y:S01]  /*4da0*/  IMAD.U32 R0, R5, 0x200, R0 ;  /* 0x0000020005007824 */ /* 0x000fe200078e0000 */
[----:B------:R-:W-:-:S02]  /*4db0*/  F2FP.BF16.F32.PACK_AB R106, R109, R108 ;  /* 0x0000006c6d6a723e */ /* 0x000fc400000010ff */
[----:B------:R-:W-:Y:S02]  /*4dc0*/  F2FP.BF16.F32.PACK_AB R107, R111, R110 ;  /* 0x0000006e6f6b723e */ /* 0x000fe400000010ff */
[----:B------:R-:W-:Y:S02]  /*4dd0*/  LEA R0, R0, UR37, 0x1 ;  /* 0x0000002500007c11 */ /* 0x000fe4000f8e08ff */
[----:B------:R-:W-:Y:S02]  /*4de0*/  F2FP.BF16.F32.PACK_AB R113, R115, R114 ;  /* 0x000000727371723e */ /* 0x000fe400000010ff */
[----:B------:R-:W-:Y:S01]  /*4df0*/  F2FP.BF16.F32.PACK_AB R24, R25, R24 ;  /* 0x000000181918723e */ /* 0x000fe200000010ff */
[----:B------:R2:W-:Y:S01]  /*4e00*/  STSM.16.MT88.4 [R0+0x9000], R72 ;  /* 0x0090004800007844 */ /* 0x0005e20000004200 */
[----:B------:R-:W-:Y:S02]  /*4e10*/  F2FP.BF16.F32.PACK_AB R114, R117, R116 ;  /* 0x000000747572723e */ /* 0x000fe400000010ff */
[----:B------:R-:W-:Y:S01]  /*4e20*/  F2FP.BF16.F32.PACK_AB R115, R119, R118 ;  /* 0x000000767773723e */ /* 0x000fe200000010ff */
[----:B------:R2:W-:Y:S01]  /*4e30*/  STSM.16.MT88.4 [R0+0x9800], R80 ;  /* 0x0098005000007844 */ /* 0x0005e20000004200 */
[----:B------:R-:W-:-:S02]  /*4e40*/  F2FP.BF16.F32.PACK_AB R25, R27, R26 ;  /* 0x0000001a1b19723e */ /* 0x000fc400000010ff */
[----:B------:R-:W-:Y:S01]  /*4e50*/  F2FP.BF16.F32.PACK_AB R32, R33, R32 ;  /* 0x000000202120723e */ /* 0x000fe200000010ff */
[----:B------:R2:W-:Y:S01]  /*4e60*/  STSM.16.MT88.4 [R0+0xa000], R88 ;  /* 0x00a0005800007844 */ /* 0x0005e20000004200 */
        /* <DEDUP_REMOVED lines=11> */
[----:B------:R2:W-:Y:S01]  /*4f20*/  STSM.16.MT88.4 [R0], R24 ;  /* 0x0000001800007844 */ /* 0x0005e20000004200 */
[----:B------:R-:W-:Y:S02]  /*4f30*/  F2FP.BF16.F32.PACK_AB R42, R45, R44 ;  /* 0x0000002c2d2a723e */ /* 0x000fe400000010ff */
[----:B------:R-:W-:Y:S01]  /*4f40*/  F2FP.BF16.F32.PACK_AB R43, R47, R46 ;  /* 0x0000002e2f2b723e */ /* 0x000fe200000010ff */
[----:B------:R2:W-:Y:S01]  /*4f50*/  STSM.16.MT88.4 [R0+0x800], R32 ;  /* 0x0008002000007844 */ /* 0x0005e20000004200 */
[----:B------:R-:W-:-:S02]  /*4f60*/  F2FP.BF16.F32.PACK_AB R49, R51, R50 ;  /* 0x000000323331723e */ /* 0x000fc400000010ff */
[----:B------:R-:W-:Y:S01]  /*4f70*/  F2FP.BF16.F32.PACK_AB R56, R57, R56 ;  /* 0x000000383938723e */ /* 0x000fe200000010ff */
[----:B------:R2:W-:Y:S01]  /*4f80*/  STSM.16.MT88.4 [R0+0x1000], R40 ;  /* 0x0010002800007844 */ /* 0x0005e20000004200 */
[----:B------:R-:W-:Y:S02]  /*4f90*/  F2FP.BF16.F32.PACK_AB R50, R53, R52 ;  /* 0x000000343532723e */ /* 0x000fe400000010ff */
[----:B------:R-:W-:Y:S02]  /*4fa0*/  F2FP.BF16.F32.PACK_AB R51, R55, R54 ;  /* 0x000000363733723e */ /* 0x000fe400000010ff */
[----:B------:R-:W-:Y:S02]  /*4fb0*/  F2FP.BF16.F32.PACK_AB R57, R59, R58 ;  /* 0x0000003a3b39723e */ /* 0x000fe400000010ff */
[----:B------:R-:W-:Y:S01]  /*4fc0*/  F2FP.BF16.F32.PACK_AB R64, R65, R64 ;  /* 0x000000404140723e */ /* 0x000fe200000010ff */
[----:B------:R2:W-:Y:S01]  /*4fd0*/  STSM.16.MT88.4 [R0+0x1800], R48 ;  /* 0x0018003000007844 */ /* 0x0005e20000004200 */
[----:B------:R-:W-:-:S02]  /*4fe0*/  F2FP.BF16.F32.PACK_AB R58, R61, R60 ;  /* 0x0000003c3d3a723e */ /* 0x000fc400000010ff */
[----:B------:R-:W-:Y:S02]  /*4ff0*/  F2FP.BF16.F32.PACK_AB R59, R63, R62 ;  /* 0x0000003e3f3b723e */ /* 0x000fe400000010ff */
[----:B------:R-:W-:Y:S02]  /*5000*/  F2FP.BF16.F32.PACK_AB R65, R67, R66 ;  /* 0x000000424341723e */ /* 0x000fe400000010ff */
[----:B------:R-:W-:Y:S01]  /*5010*/  F2FP.BF16.F32.PACK_AB R66, R69, R68 ;  /* 0x000000444542723e */ /* 0x000fe200000010ff */
[----:B------:R2:W-:Y:S01]  /*5020*/  STSM.16.MT88.4 [R0+0x2000], R56 ;  /* 0x0020003800007844 */ /* 0x0005e20000004200 */
[----:B------:R-:W-:Y:S02]  /*5030*/  F2FP.BF16.F32.PACK_AB R67, R71, R70 ;  /* 0x000000464743723e */ /* 0x000fe400000010ff */
[----:B-1----:R-:W-:-:S03]  /*5040*/  ISETP.NE.AND P0, PT, R2, 0xb, PT ;  /* 0x0000000b0200780c */ /* 0x002fc60003f05270 */
[----:B------:R2:W-:Y:S01]  /*5050*/  STSM.16.MT88.4 [R0+0x2800], R64 ;  /* 0x0028004000007844 */ /* 0x0005e20000004200 */
[----:B------:R-:W-:Y:S01]  /*5060*/  @!PT LDS RZ, [RZ] ;  /* 0x00000000fffff984 */ /* 0x000fe20000000800 */
[----:B------:R-:W-:Y:S01]  /*5070*/  @!PT LDS RZ, [RZ] ;  /* 0x00000000fffff984 */ /* 0x000fe20000000800 */
[----:B------:R-:W-:Y:S01]  /*5080*/  @!PT LDS RZ, [RZ] ;  /* 0x00000000fffff984 */ /* 0x000fe20000000800 */
[----:B------:R1:W-:Y:S06]  /*5090*/  MEMBAR.ALL.CTA ;  /* 0x0000000000007992 */ /* 0x0003ec0000008000 */
[----:B-1----:R-:W1:Y:S02]  /*50a0*/  FENCE.VIEW.ASYNC.S ;  /* 0x00000000000073c6 */ /* 0x002e640000000000 */
[----:B-1----:R-:W-:Y:S06]  /*50b0*/  BAR.ARV 0x1, 0x1a0 ;  /* 0x0046800000007b1d */ /* 0x002fec0000002000 */
[----:B------:R-:W-:Y:S05]  /*50c0*/  @P0 BRA `(.L_x_1191) ;  /* 0x0000000000b00947 */ /* 0x000fea0003800000 */
[----:B------:R-:W-:Y:S01]  /*50d0*/  BAR.SYNC.DEFER_BLOCKING 0x1, 0x1a0 ;  /* 0x0046800000007b1d */ /* 0x000fe20000010000 */
[----:B------:R-:W-:-:S05]  /*50e0*/  ELECT P0, URZ, PT ;  /* 0x00000000003f782f */ /* 0x000fca0003800000 */
[----:B------:R-:W-:Y:S08]  /*50f0*/  BSSY B0, `(.L_x_1191) ;  /* 0x0000029000007945 */ /* 0x000ff00003800000 */
[----:B------:R-:W-:Y:S05]  /*5100*/  @!P0 BRA `(.L_x_1192) ;  /* 0x00000000009c8947 */ /* 0x000fea0003800000 */
[----:B------:R-:W1:Y:S01]  /*5110*/  S2UR UR10, SR_CTAID.X ;  /* 0x00000000000a79c3 */ /* 0x000e620000002500 */
[----:B------:R-:W-:Y:S01]  /*5120*/  ULDC.64 UR6, c[0x0][0x198] ;  /* 0x0000660000067ab9 */ /* 0x000fe20000000a00 */
[----:B------:R-:W-:Y:S02]  /*5130*/  UIADD3 UR8, UR37, 0x9000, URZ ;  /* 0x0000900025087890 */ /* 0x000fe4000fffe03f */
[----:B------:R-:W-:Y:S02]  /*5140*/  UIADD3 UR4, UP0, UR6, 0x770, URZ ;  /* 0x0000077006047890 */ /* 0x000fe4000ff1e03f */
[----:B------:R-:W-:Y:S02]  /*5150*/  UIADD3 UR40, UR37, 0xc000, URZ ;  /* 0x0000c00025287890 */ /* 0x000fe4000fffe03f */
[----:B------:R-:W3:Y:S01]  /*5160*/  S2UR UR11, SR_CTAID.Y ;  /* 0x00000000000b79c3 */ /* 0x000ee20000002600 */
[----:B------:R-:W-:Y:S02]  /*5170*/  UIADD3.X UR5, URZ, UR7, URZ, UP0, !UPT ;  /* 0x000000073f057290 */ /* 0x000fe400087fe43f */
[----:B------:R-:W-:-:S02]  /*5180*/  UIADD3 UR6, UP0, UR6, 0x670, URZ ;  /* 0x0000067006067890 */ /* 0x000fc4000ff1e03f */
[----:B------:R-:W-:Y:S02]  /*5190*/  UIADD3 UR32, UR37, 0xf000, URZ ;  /* 0x0000f00025207890 */ /* 0x000fe4000fffe03f */
[----:B------:R-:W-:Y:S01]  /*51a0*/  UIADD3.X UR7, URZ, UR7, URZ, UP0, !UPT ;  /* 0x000000073f077290 */ /* 0x000fe200087fe43f */
[----:B------:R-:W4:Y:S01]  /*51b0*/  S2UR UR12, SR_CTAID.Z ;  /* 0x00000000000c79c3 */ /* 0x000f220000002700 */
[----:B------:R-:W-:Y:S02]  /*51c0*/  UIADD3 UR24, UR37, 0x3000, URZ ;  /* 0x0000300025187890 */ /* 0x000fe4000fffe03f */
[----:B------:R-:W-:Y:S01]  /*51d0*/  UIADD3 UR16, UR37, 0x6000, URZ ;  /* 0x0000600025107890 */ /* 0x000fe2000fffe03f */
[----:B------:R-:W-:Y:S01]  /*51e0*/  UMOV UR9, URZ ;  /* 0x0000003f00097c82 */ /* 0x000fe20008000000 */
[----:B------:R-:W-:Y:S01]  /*51f0*/  UMOV UR41, 0x40 ;  /* 0x0000004000297882 */ /* 0x000fe20000000000 */
[----:B------:R-:W-:Y:S01]  /*5200*/  UMOV UR33, 0x80 ;  /* 0x0000008000217882 */ /* 0x000fe20000000000 */
[----:B-1----:R-:W-:Y:S01]  /*5210*/  UIMAD UR10, UR10, 0x60, URZ ;  /* 0x000000600a0a78a4 */ /* 0x002fe2000f8e023f */
[----:B------:R-:W-:Y:S01]  /*5220*/  UMOV UR25, 0x40 ;  /* 0x0000004000197882 */ /* 0x000fe20000000000 */
[----:B------:R-:W-:-:S05]  /*5230*/  UMOV UR17, 0x80 ;  /* 0x0000008000117882 */ /* 0x000fca0000000000 */
[----:B------:R-:W-:Y:S01]  /*5240*/  UMOV UR42, UR10 ;  /* 0x0000000a002a7c82 */ /* 0x000fe20008000000 */
[----:B---3--:R-:W-:Y:S01]  /*5250*/  UMOV UR43, UR11 ;  /* 0x0000000b002b7c82 */ /* 0x008fe20008000000 */
[----:B------:R-:W-:Y:S01]  /*5260*/  UMOV UR35, UR11 ;  /* 0x0000000b00237c82 */ /* 0x000fe20008000000 */
[----:B------:R-:W-:Y:S01]  /*5270*/  UMOV UR34, UR10 ;  /* 0x0000000a00227c82 */ /* 0x000fe20008000000 */
[----:B------:R-:W-:Y:S01]  /*5280*/  UMOV UR27, UR11 ;  /* 0x0000000b001b7c82 */ /* 0x000fe20008000000 */
[----:B------:R-:W-:Y:S01]  /*5290*/  UMOV UR26, UR10 ;  /* 0x0000000a001a7c82 */ /* 0x000fe20008000000 */
[----:B------:R-:W-:Y:S01]  /*52a0*/  UMOV UR19, UR11 ;  /* 0x0000000b00137c82 */ /* 0x000fe20008000000 */
[----:B------:R-:W-:Y:S01]  /*52b0*/  UMOV UR18, UR10 ;  /* 0x0000000a00127c82 */ /* 0x000fe20008000000 */
[----:B----4-:R-:W-:Y:S01]  /*52c0*/  UMOV UR44, UR12 ;  /* 0x0000000c002c7c82 */ /* 0x010fe20008000000 */
        /* <DEDUP_REMOVED lines=10> */
[----:B---3--:R0:W-:Y:S02]  /*5370*/  UTMACMDFLUSH ;  /* 0x00000000000079b7 */ /* 0x0081e40000000000 */
.L_x_1192:
[----:B------:R-:W-:Y:S05]  /*5380*/  BSYNC B0 ;  /* 0x0000000000007941 */ /* 0x000fea0003800000 */
.L_x_1191:
[----:B------:R-:W-:-:S04]  /*5390*/  DEPBAR.LE SB0, 0x0 ;  /* 0x000080000000791a */ /* 0x000fc80000000000 */
[----:B------:R-:W-:Y:S05]  /*53a0*/  EXIT ;  /* 0x000000000000794d */ /* 0x000fea0003800000 */
.L_x_1186:
[----:B------:R-:W1:Y:S01]  /*53b0*/  S2R R0, SR_TID.X ;  /* 0x0000000000007919 */ /* 0x000e620000002100 */
[----:B------:R-:W2:Y:S01]  /*53c0*/  S2UR UR11, SR_CTAID.Y ;  /* 0x00000000000b79c3 */ /* 0x000ea20000002600 */
[----:B------:R-:W-:Y:S01]  /*53d0*/  ULDC.64 UR4, c[0x0][0x208] ;  /* 0x0000820000047ab9 */ /* 0x000fe20000000a00 */
[----:B------:R-:W-:Y:S01]  /*53e0*/  BSSY B0, `(.L_x_1193) ;  /* 0x0000032000007945 */ /* 0x000fe20003800000 */
[----:B------:R-:W3:Y:S05]  /*53f0*/  S2R R11, SR_CTAID.X ;  /* 0x00000000000b7919 */ /* 0x000eea0000002500 */
[----:B------:R-:W4:Y:S08]  /*5400*/  LDC.64 R2, c[0x0][0x820] ;  /* 0x00020800ff027b82 */ /* 0x000f300000000a00 */
[----:B------:R-:W3:Y:S08]  /*5410*/  LDC.64 R18, c[0x0][0x808] ;  /* 0x00020200ff127b82 */ /* 0x000ef00000000a00 */
[----:B------:R-:W5:Y:S01]  /*5420*/  S2UR UR10, SR_CTAID.Z ;  /* 0x00000000000a79c3 */ /* 0x000f620000002700 */
[----:B--2---:R-:W-:Y:S01]  /*5430*/  USHF.R.S32.HI UR7, URZ, 0x1f, UR11 ;  /* 0x0000001f3f077899 */ /* 0x004fe2000801140b */
[----:B-1----:R-:W-:-:S06]  /*5440*/  VIADD R7, R0, 0xffffff80 ;  /* 0xffffff8000077836 */ /* 0x002fcc0000000000 */
[----:B------:R-:W1:Y:S01]  /*5450*/  LDC.64 R12, c[0x0][0x828] ;  /* 0x00020a00ff0c7b82 */ /* 0x000e620000000a00 */
[----:B----4-:R-:W-:Y:S02]  /*5460*/  IMAD R0, R2, UR7, RZ ;  /* 0x0000000702007c24 */ /* 0x010fe4000f8e02ff */
[----:B------:R-:W-:-:S05]  /*5470*/  IMAD.HI R4, R7, 0x2aaaaaab, RZ ;  /* 0x2aaaaaab07047827 */ /* 0x000fca00078e02ff */
[----:B------:R-:W-:Y:S01]  /*5480*/  SHF.R.U32.HI R5, RZ, 0x1f, R4 ;  /* 0x0000001fff057819 */ /* 0x000fe20000011604 */
[----:B---3--:R-:W-:Y:S01]  /*5490*/  IMAD R15, R11, -0x60, R18 ;  /* 0xffffffa00b0f7824 */ /* 0x008fe200078e0212 */
[----:B------:R-:W2:Y:S02]  /*54a0*/  LDC.64 R20, c[0x0][0x850] ;  /* 0x00021400ff147b82 */ /* 0x000ea40000000a00 */
[----:B------:R-:W-:Y:S01]  /*54b0*/  LEA.HI.SX32 R4, R4, R5, 0x1e ;  /* 0x0000000504047211 */ /* 0x000fe200078ff2ff */
[----:B------:R-:W-:-:S03]  /*54c0*/  IMAD R5, R3, UR11, R0 ;  /* 0x0000000b03057c24 */ /* 0x000fc6000f8e0200 */
[CC--:B------:R-:W-:Y:S01]  /*54d0*/  ISETP.GE.AND P3, PT, R4.reuse, R15.reuse, PT ;  /* 0x0000000f0400720c */ /* 0x0c0fe20003f66270 */
[C---:B------:R-:W-:Y:S01]  /*54e0*/  IMAD R6, R4.reuse, -0x18, R7 ;  /* 0xffffffe804067824 */ /* 0x040fe200078e0207 */
[----:B------:R-:W3:Y:S01]  /*54f0*/  LDC.64 R22, c[0x0][0x858] ;  /* 0x00021600ff167b82 */ /* 0x000ee20000000a00 */
[----:B------:R-:W-:Y:S01]  /*5500*/  VIADD R0, R4, 0x10 ;  /* 0x0000001004007836 */ /* 0x000fe20000000000 */
[----:B-----5:R-:W-:Y:S01]  /*5510*/  USHF.R.S32.HI UR6, URZ, 0x1f, UR10 ;  /* 0x0000001f3f067899 */ /* 0x020fe2000801140a */
[----:B------:R-:W-:Y:S02]  /*5520*/  IMAD.SHL.U32 R6, R6, 0x8, RZ ;  /* 0x0000000806067824 */ /* 0x000fe400078e00ff */
[----:B------:R-:W-:Y:S01]  /*5530*/  VIADD R8, R4, 0x30 ;  /* 0x0000003004087836 */ /* 0x000fe20000000000 */
[----:B------:R-:W-:Y:S01]  /*5540*/  ISETP.GE.AND P4, PT, R0, R15, PT ;  /* 0x0000000f0000720c */ /* 0x000fe20003f86270 */
[C---:B------:R-:W-:Y:S01]  /*5550*/  VIADD R0, R4.reuse, 0x20 ;  /* 0x0000002004007836 */ /* 0x040fe20000000000 */
[----:B------:R-:W-:Y:S01]  /*5560*/  SHF.R.S32.HI R7, RZ, 0x1f, R6 ;  /* 0x0000001fff077819 */ /* 0x000fe20000011406 */
[----:B------:R-:W-:Y:S01]  /*5570*/  VIADD R10, R4, 0x40 ;  /* 0x00000040040a7836 */ /* 0x000fe20000000000 */
[----:B------:R-:W-:-:S02]  /*5580*/  ISETP.GE.OR P6, PT, R6, R19, P3 ;  /* 0x000000130600720c */ /* 0x000fc40001fc6670 */
[-C--:B------:R-:W-:Y:S01]  /*5590*/  ISETP.GE.AND P5, PT, R0, R15.reuse, PT ;  /* 0x0000000f0000720c */ /* 0x080fe20003fa6270 */
[----:B------:R-:W-:Y:S01]  /*55a0*/  IMAD.WIDE.U32 R2, R2, UR11, R6 ;  /* 0x0000000b02027c25 */ /* 0x000fe2000f8e0006 */
[-C--:B------:R-:W-:Y:S02]  /*55b0*/  ISETP.GE.AND P0, PT, R8, R15.reuse, PT ;  /* 0x0000000f0800720c */ /* 0x080fe40003f06270 */
[----:B------:R-:W-:Y:S01]  /*55c0*/  ISETP.GE.AND P1, PT, R10, R15, PT ;  /* 0x0000000f0a00720c */ /* 0x000fe20003f26270 */
[----:B------:R-:W-:Y:S01]  /*55d0*/  IMAD.IADD R3, R3, 0x1, R5 ;  /* 0x0000000103037824 */ /* 0x000fe200078e0205 */
[----:B------:R-:W-:Y:S01]  /*55e0*/  SHF.R.S32.HI R5, RZ, 0x1f, R4 ;  /* 0x0000001fff057819 */ /* 0x000fe20000011404 */
[----:B-1----:R-:W-:Y:S01]  /*55f0*/  IMAD R0, R12, UR6, RZ ;  /* 0x000000060c007c24 */ /* 0x002fe2000f8e02ff */
[----:B------:R-:W-:Y:S01]  /*5600*/  ISETP.GE.OR P2, PT, R6, R19, P4 ;  /* 0x000000130600720c */ /* 0x000fe20002746670 */
[----:B------:R-:W-:-:S04]  /*5610*/  IMAD.WIDE.U32 R8, R12, UR10, R2 ;  /* 0x0000000a0c087c25 */ /* 0x000fc8000f8e0002 */
[----:B------:R-:W-:Y:S02]  /*5620*/  IMAD R13, R13, UR10, R0 ;  /* 0x0000000a0d0d7c24 */ /* 0x000fe4000f8e0200 */
        /* <DEDUP_REMOVED lines=13> */
.L_x_1194:
[----:B------:R-:W-:Y:S05]  /*5700*/  BSYNC B0 ;  /* 0x0000000000007941 */ /* 0x000fea0003800000 */
.L_x_1193:
[----:B------:R-:W-:Y:S01]  /*5710*/  BSSY B0, `(.L_x_1195) ;  /* 0x0000010000007945 */ /* 0x000fe20003800000 */
[----:B------:R-:W-:-:S03]  /*5720*/  ISETP.GE.OR P6, PT, R6, R19, P5 ;  /* 0x000000130600720c */ /* 0x000fc60002fc6670 */
[----:B------:R-:W-:Y:S10]  /*5730*/  @P2 BRA `(.L_x_1196) ;  /* 0x0000000000342947 */ /* 0x000ff40003800000 */
        /* <DEDUP_REMOVED lines=13> */
.L_x_1196:
[----:B------:R-:W-:Y:S05]  /*5810*/  BSYNC B0 ;  /* 0x0000000000007941 */ /* 0x000fea0003800000 */
.L_x_1195:
[----:B------:R-:W-:Y:S01]  /*5820*/  BSSY B0, `(.L_x_1197) ;  /* 0x0000010000007945 */ /* 0x000fe20003800000 */
[----:B------:R-:W-:-:S03]  /*5830*/  ISETP.GE.OR P2, PT, R6, R19, P0 ;  /* 0x000000130600720c */ /* 0x000fc60000746670 */
[----:B------:R-:W-:Y:S10]  /*5840*/  @P6 BRA `(.L_x_1198) ;  /* 0x0000000000346947 */ /* 0x000ff40003800000 */
[----:B-1--4-:R-:W-:Y:S01]  /*5850*/  IADD3 R17, P6, R2, 0x20, RZ ;  /* 0x0000002002117810 */ /* 0x012fe20007fde0ff */
        /* <DEDUP_REMOVED lines=12> */
.L_x_1198:
[----:B------:R-:W-:Y:S05]  /*5920*/  BSYNC B0 ;  /* 0x0000000000007941 */ /* 0x000fea0003800000 */
.L_x_1197:
[----:B------:R-:W-:Y:S01]  /*5930*/  BSSY B0, `(.L_x_1199) ;  /* 0x0000011000007945 */ /* 0x000fe20003800000 */
[----:B------:R-:W-:Y:S01]  /*5940*/  ISETP.GE.OR P6, PT, R6, R19, P1 ;  /* 0x000000130600720c */ /* 0x000fe20000fc6670 */
[----:B------:R-:W-:Y:S02]  /*5950*/  VIADD R0, R4, 0x50 ;  /* 0x0000005004007836 */ /* 0x000fe40000000000 */
[----:B------:R-:W-:Y:S10]  /*5960*/  @P2 BRA `(.L_x_1200) ;  /* 0x0000000000342947 */ /* 0x000ff40003800000 */
        /* <DEDUP_REMOVED lines=12> */
[----:B------:R1:W-:Y:S02]  /*5a30*/  STG.E.128 desc[UR4][R10.64], RZ ;  /* 0x000000ff0a007986 */ /* 0x0003e4000c101d04 */
.L_x_1200:
[----:B------:R-:W-:Y:S05]  /*5a40*/  BSYNC B0 ;  /* 0x0000000000007941 */ /* 0x000fea0003800000 */
.L_x_1199:
[----:B------:R-:W-:Y:S01]  /*5a50*/  BSSY B0, `(.L_x_1201) ;  /* 0x0000011000007945 */ /* 0x000fe20003800000 */
[----:B------:R-:W-:Y:S01]  /*5a60*/  ISETP.GE.AND P2, PT, R0, R15, PT ;  /* 0x0000000f0000720c */ /* 0x000fe20003f46270 */
[----:B-12---:R-:W-:Y:S02]  /*5a70*/  IMAD R10, R20, UR7, RZ ;  /* 0x00000007140a7c24 */ /* 0x006fe4000f8e02ff */
        /* <DEDUP_REMOVED lines=14> */
.L_x_1202:
[----:B------:R-:W-:Y:S05]  /*5b60*/  BSYNC B0 ;  /* 0x0000000000007941 */ /* 0x000fea0003800000 */
.L_x_1201:
[----:B------:R-:W-:Y:S01]  /*5b70*/  ISETP.GE.OR P6, PT, R6, R19, P2 ;  /* 0x000000130600720c */ /* 0x000fe200017c6670 */
[----:B------:R-:W-:Y:S01]  /*5b80*/  IMAD R11, R21, UR11, R10 ;  /* 0x0000000b150b7c24 */ /* 0x000fe2000f8e020a */
[----:B------:R-:W-:Y:S01]  /*5b90*/  ULDC UR8, c[0x0][0x83c] ;  /* 0x00020f0000087ab9 */ /* 0x000fe20000000800 */
[----:B------:R-:W-:Y:S01]  /*5ba0*/  IMAD.WIDE.U32 R4, R20, UR11, R6 ;  /* 0x0000000b14047c25 */ /* 0x000fe2000f8e0006 */
[----:B------:R-:W-:Y:S01]  /*5bb0*/  BSSY B0, `(.L_x_1203) ;  /* 0x0000019000007945 */ /* 0x000fe20003800000 */
[C---:B------:R-:W-:Y:S02]  /*5bc0*/  ISETP.GE.OR P3, PT, R6.reuse, UR8, P3 ;  /* 0x0000000806007c0c */ /* 0x040fe40009f66670 */
[----:B------:R-:W-:Y:S01]  /*5bd0*/  IMAD.IADD R5, R5, 0x1, R11 ;  /* 0x0000000105057824 */ /* 0x000fe200078e020b */
[----:B------:R-:W-:Y:S01]  /*5be0*/  ISETP.GE.OR P4, PT, R6, UR8, P4 ;  /* 0x0000000806007c0c */ /* 0x000fe2000a786670 */
[----:B---3--:R-:W-:Y:S01]  /*5bf0*/  IMAD R0, R22, UR6, RZ ;  /* 0x0000000616007c24 */ /* 0x008fe2000f8e02ff */
[----:B------:R-:W-:-:S02]  /*5c00*/  ISETP.GE.OR P5, PT, R6, UR8, P5 ;  /* 0x0000000806007c0c */ /* 0x000fc4000afa6670 */
[C---:B------:R-:W-:Y:S01]  /*5c10*/  ISETP.GE.OR P0, PT, R6.reuse, UR8, P0 ;  /* 0x0000000806007c0c */ /* 0x040fe20008706670 */
[----:B------:R-:W-:Y:S01]  /*5c20*/  IMAD R11, R23, UR10, R0 ;  /* 0x0000000a170b7c24 */ /* 0x000fe2000f8e0200 */
[C---:B------:R-:W-:Y:S02]  /*5c30*/  ISETP.GE.OR P1, PT, R6.reuse, UR8, P1 ;  /* 0x0000000806007c0c */ /* 0x040fe40008f26670 */
[----:B------:R-:W-:Y:S01]  /*5c40*/  ISETP.GE.OR P2, PT, R6, UR8, P2 ;  /* 0x0000000806007c0c */ /* 0x000fe20009746670 */
[----:B------:R-:W-:Y:S01]  /*5c50*/  IMAD.WIDE.U32 R6, R22, UR10, R4 ;  /* 0x0000000a16067c25 */ /* 0x000fe2000f8e0004 */
[----:B------:R-:W-:Y:S11]  /*5c60*/  @P6 BRA `(.L_x_1204) ;  /* 0x0000000000346947 */ /* 0x000ff60003800000 */
        /* <DEDUP_REMOVED lines=13> */
.L_x_1204:
[----:B------:R-:W-:Y:S05]  /*5d40*/  BSYNC B0 ;  /* 0x0000000000007941 */ /* 0x000fea0003800000 */
.L_x_1203:
[----:B------:R-:W-:Y:S01]  /*5d50*/  BSSY B0, `(.L_x_1205) ;  /* 0x000000d000007945 */ /* 0x000fe20003800000 */
[----:B--2---:R-:W-:-:S03]  /*5d60*/  IMAD.IADD R9, R7, 0x1, R11 ;  /* 0x0000000107097824 */ /* 0x004fc600078e020b */
[----:B------:R-:W-:Y:S05]  /*5d70*/  @P3 BRA `(.L_x_1206) ;  /* 0x0000000000283947 */ /* 0x000fea0003800000 */
        /* <DEDUP_REMOVED lines=10> */
.L_x_1206:
[----:B------:R-:W-:Y:S05]  /*5e20*/  BSYNC B0 ;  /* 0x0000000000007941 */ /* 0x000fea0003800000 */
.L_x_1205:
[----:B------:R-:W-:Y:S04]  /*5e30*/  BSSY B0, `(.L_x_1207) ;  /* 0x000000f000007945 */ /* 0x000fe80003800000 */
[----:B------:R-:W-:Y:S05]  /*5e40*/  @P4 BRA `(.L_x_1208) ;  /* 0x0000000000344947 */ /* 0x000fea0003800000 */
[----:B--2---:R-:W-:Y:S01]  /*5e50*/  IADD3 R11, P3, R2, 0x10, RZ ;  /* 0x00000010020b7810 */ /* 0x004fe20007f7e0ff */
        /* <DEDUP_REMOVED lines=12> */
.L_x_1208:
[----:B------:R-:W-:Y:S05]  /*5f20*/  BSYNC B0 ;  /* 0x0000000000007941 */ /* 0x000fea0003800000 */
.L_x_1207:
[----:B------:R-:W-:Y:S04]  /*5f30*/  BSSY B0, `(.L_x_1209) ;  /* 0x000000f000007945 */ /* 0x000fe80003800000 */
[----:B------:R-:W-:Y:S05]  /*5f40*/  @P5 BRA `(.L_x_1210) ;  /* 0x0000000000345947 */ /* 0x000fea0003800000 */
[----:B--23--:R-:W-:Y:S01]  /*5f50*/  IADD3 R11, P3, R2, 0x20, RZ ;  /* 0x00000020020b7810 */ /* 0x00cfe20007f7e0ff */
        /* <DEDUP_REMOVED lines=12> */
.L_x_1210:
[----:B------:R-:W-:Y:S05]  /*6020*/  BSYNC B0 ;  /* 0x0000000000007941 */ /* 0x000fea0003800000 */
.L_x_1209:
        /* <DEDUP_REMOVED lines=15> */
.L_x_1212:
[----:B------:R-:W-:Y:S05]  /*6120*/  BSYNC B0 ;  /* 0x0000000000007941 */ /* 0x000fea0003800000 */
.L_x_1211:
        /* <DEDUP_REMOVED lines=15> */
.L_x_1214:
[----:B------:R-:W-:Y:S05]  /*6220*/  BSYNC B0 ;  /* 0x0000000000007941 */ /* 0x000fea0003800000 */
.L_x_1213:
[----:B------:R-:W-:Y:S04]  /*6230*/  BSSY B0, `(.L_x_1215) ;  /* 0x000000f000007945 */ /* 0x000fe80003800000 */
        /* <DEDUP_REMOVED lines=14> */
.L_x_1216:
[----:B------:R-:W-:Y:S05]  /*6320*/  BSYNC B0 ;  /* 0x0000000000007941 */ /* 0x000fea0003800000 */
.L_x_1215:
[----:B------:R-:W-:Y:S05]  /*6330*/  EXIT ;  /* 0x000000000000794d */ /* 0x000fea0003800000 */
.L_x_1156:
[----:B------:R-:W-:-:S08]  /*6340*/  NOP ;  /* 0x0000000000007918 */ /* 0x000fd00000000000 */
[----:B------:R-:W1:-:S00]  /*6350*/  USETMAXREG.DEALLOC.CTAPOOL 0x20 ;  /* 0x00000020000079c8 */ /* 0x000e4000080e0500 */
[----:B-1----:R-:W-:Y:S01]  /*6360*/  LOP3.LUT R0, R0, 0x3, RZ, 0xc0, !PT ;  /* 0x0000000300007812 */ /* 0x002fe200078ec0ff */
[----:B------:R-:W-:Y:S01]  /*6370*/  BSSY B0, `(.L_x_1217) ;  /* 0x0000365000007945 */ /* 0x000fe20003800000 */
[----:B------:R-:W-:-:S04]  /*6380*/  IMAD.MOV.U32 R18, RZ, RZ, RZ ;  /* 0x000000ffff127224 */ /* 0x000fc800078e00ff */
        /* <DEDUP_REMOVED lines=8> */
[----:B------:R-:W1:Y:S01]  /*6410*/  S2UR UR9, SR_CTAID.X ;  /* 0x00000000000979c3 */ /* 0x000e620000002500 */
[----:B------:R-:W-:Y:S01]  /*6420*/  ULDC UR4, c[0x0][0x280] ;  /* 0x0000a00000047ab9 */ /* 0x000fe20000000800 */
[----:B------:R-:W-:Y:S01]  /*6430*/  ULDC UR6, c[0x0][0x290] ;  /* 0x0000a40000067ab9 */ /* 0x000fe20000000800 */
[----:B------:R-:W-:-:S05]  /*6440*/  ULDC UR7, c[0x0][0x74c] ;  /* 0x0001d30000077ab9 */ /* 0x000fca0000000800 */
[----:B------:R-:W2:Y:S01]  /*6450*/  S2UR UR13, SR_CTAID.Y ;  /* 0x00000000000d79c3 */ /* 0x000ea20000002600 */
[----:B-1----:R-:W-:Y:S02]  /*6460*/  UIMAD UR5, UR9, 0x60, UR4 ;  /* 0x00000060090578a4 */ /* 0x002fe4000f8e0204 */
[----:B------:R-:W-:Y:S02]  /*6470*/  ISETP.LE.AND P0, PT, RZ, UR9, PT ;  /* 0x00000009ff007c0c */ /* 0x000fe4000bf03270 */
[----:B------:R-:W-:-:S04]  /*6480*/  UIADD3 UR5, -UR7, UR5, -UR6 ;  /* 0x0000000507057290 */ /* 0x000fc8000fffe906 */
[----:B------:R-:W-:-:S04]  /*6490*/  USHF.R.S32.HI UR6, URZ, 0x1f, UR5 ;  /* 0x0000001f3f067899 */ /* 0x000fc80008011405 */
[----:B------:R-:W-:-:S04]  /*64a0*/  ULEA.HI UR6, UR6, UR5, URZ, 0x6 ;  /* 0x0000000506067291 */ /* 0x000fc8000f8f303f */
[----:B------:R-:W-:Y:S02]  /*64b0*/  USHF.R.S32.HI UR5, URZ, 0x6, UR6 ;  /* 0x000000063f057899 */ /* 0x000fe40008011406 */
[----:B------:R-:W-:Y:S02]  /*64c0*/  UIADD3 UR6, UR4, 0x3f, URZ ;  /* 0x0000003f04067890 */ /* 0x000fe4000fffe03f */
[----:B------:R-:W-:Y:S02]  /*64d0*/  UISETP.LT.AND UP0, UPT, URZ, UR5, UPT ;  /* 0x000000053f00728c */ /* 0x000fe4000bf01270 */
[----:B------:R-:W-:Y:S02]  /*64e0*/  USHF.R.S32.HI UR7, URZ, 0x1f, UR6 ;  /* 0x0000001f3f077899 */ /* 0x000fe40008011406 */
[----:B------:R-:W-:Y:S02]  /*64f0*/  USEL UR5, URZ, UR5, !UP0 ;  /* 0x000000053f057287 */ /* 0x000fe4000c000000 */
[----:B------:R-:W-:-:S04]  /*6500*/  ULEA.HI UR7, UR7, UR6, URZ, 0x6 ;  /* 0x0000000607077291 */ /* 0x000fc8000f8f303f */
[----:B------:R-:W-:Y:S01]  /*6510*/  USHF.R.S32.HI UR8, URZ, 0x6, UR7 ;  /* 0x000000063f087899 */ /* 0x000fe20008011407 */
[----:B--2---:R-:W-:Y:S11]  /*6520*/  @!P0 BRA `(.L_x_1220) ;  /* 0x0000000000288947 */ /* 0x004ff60003800000 */
        /* <DEDUP_REMOVED lines=10> */
.L_x_1220:
[----:B------:R-:W-:Y:S02]  /*65d0*/  UISETP.GT.AND UP0, UPT, UR8, UR5, UPT ;  /* 0x000000050800728c */ /* 0x000fe4000bf04270 */
[----:B------:R-:W-:Y:S02]  /*65e0*/  USHF.R.S32.HI UR14, URZ, 0x1f, UR12 ;  /* 0x0000001f3f0e7899 */ /* 0x000fe4000801140c */
[----:B------:R-:W-:Y:S02]  /*65f0*/  USHF.R.S32.HI UR9, URZ, 0x1f, UR13 ;  /* 0x0000001f3f097899 */ /* 0x000fe4000801140d */
[----:B------:R-:W-:-:S13]  /*6600*/  PLOP3.LUT P0, PT, PT, PT, UP0, 0x80, 0x0 ;  /* 0x000000000000781c */ /* 0x000fda0003f0f008 */
[----:B------:R-:W-:Y:S05]  /*6610*/  @!P0 BRA `(.L_x_1219) ;  /* 0x0000003000e88947 */ /* 0x000fea0003800000 */
[----:B------:R-:W-:Y:S01]  /*6620*/  UIADD3 UR4, -UR5, UR8, URZ ;  /* 0x0000000805047290 */ /* 0x000fe2000fffe13f */
[----:B------:R-:W-:Y:S01]  /*6630*/  ULDC.64 UR10, c[0x0][0x2d8] ;  /* 0x0000b600000a7ab9 */ /* 0x000fe20000000a00 */
[----:B------:R-:W-:Y:S02]  /*6640*/  ELECT P0, URZ, PT ;  /* 0x00000000003f782f */ /* 0x000fe40003800000 */
[----:B------:R-:W-:Y:S02]  /*6650*/  ULOP3.LUT UR4, UR4, 0x1, URZ, 0xc0, !UPT ;  /* 0x0000000104047892 */ /* 0x000fe4000f8ec03f */
[----:B------:R-:W-:Y:S02]  /*6660*/  UIMAD UR9, UR9, UR10, URZ ;  /* 0x0000000a090972a4 */ /* 0x000fe4000f8e023f */
[----:B------:R-:W-:Y:S02]  /*6670*/  UISETP.NE.U32.AND UP0, UPT, UR4, 0x1, UPT ;  /* 0x000000010400788c */ /* 0x000fe4000bf05070 */
[----:B------:R-:W-:-:S02]  /*6680*/  UIMAD.WIDE.U32 UR6, UR13, UR10, URZ ;  /* 0x0000000a0d0672a5 */ /* 0x000fc4000f8e003f */
[----:B------:R-:W-:Y:S02]  /*6690*/  UIMAD UR9, UR13, UR11, UR9 ;  /* 0x0000000b0d0972a4 */ /* 0x000fe4000f8e0209 */
[----:B------:R-:W-:Y:S01]  /*66a0*/  PLOP3.LUT P1, PT, PT, PT, UP0, 0x80, 0x0 ;  /* 0x000000000000781c */ /* 0x000fe20003f2f008 */
[----:B------:R-:W-:Y:S01]  /*66b0*/  ULDC.64 UR10, c[0x0][0x2e0] ;  /* 0x0000b800000a7ab9 */ /* 0x000fe20000000a00 */
[----:B------:R-:W-:Y:S02]  /*66c0*/  UIADD3 UR7, UR7, UR9, URZ ;  /* 0x0000000907077290 */ /* 0x000fe4000fffe03f */
[----:B------:R-:W-:Y:S02]  /*66d0*/  UIMAD UR9, UR14, UR10, URZ ;  /* 0x0000000a0e0972a4 */ /* 0x000fe4000f8e023f */
[----:B------:R-:W-:Y:S02]  /*66e0*/  UIMAD.WIDE.U32 UR6, UR12, UR10, UR6 ;  /* 0x0000000a0c0672a5 */ /* 0x000fe4000f8e0006 */
[----:B------:R-:W-:-:S04]  /*66f0*/  UIMAD UR9, UR12, UR11, UR9 ;  /* 0x0000000b0c0972a4 */ /* 0x000fc8000f8e0209 */
[----:B------:R-:W-:Y:S01]  /*6700*/  UIADD3 UR9, UR7, UR9, URZ ;  /* 0x0000000907097290 */ /* 0x000fe2000fffe03f */
[----:B------:R-:W-:Y:S11]  /*6710*/  @P1 BRA `(.L_x_1221) ;  /* 0x00000004001c1947 */ /* 0x000ff60003800000 */
[----:B------:R-:W-:Y:S01]  /*6720*/  UIMAD UR14, UR5, 0x3000, URZ ;  /* 0x00003000050e78a4 */ /* 0x000fe2000f8e023f */
        /* <DEDUP_REMOVED lines=9> */
[----:B------:R-:W-:Y:S01]  /*67c0*/  UMOV UR16, 0x0 ;  /* 0x0000000000107882 */ /* 0x000fe20000000000 */
[----:B------:R-:W-:Y:S02]  /*67d0*/  UMOV UR17, 0x14f00000 ;  /* 0x14f0000000117882 */ /* 0x000fe40000000000 */
[----:B------:R-:W-:-:S02]  /*67e0*/  ULEA.HI.X UR11, UR13, UR11, UR15, 0x2, UP0 ;  /* 0x0000000b0d0b7291 */ /* 0x000fc400080f140f */
[----:B-1----:R-:W-:-:S03]  /*67f0*/  ULEA UR4, UR12, UR4, 0x18 ;  /* 0x000000040c047291 */ /* 0x002fc6000f8ec03f */
[----:B------:R-:W-:Y:S01]  /*6800*/  UMOV UR12, 0x400 ;  /* 0x00000400000c7882 */ /* 0x000fe20000000000 */
[----:B------:R-:W-:-:S09]  /*6810*/  UIADD3 UR4, UR4, 0x12000, URZ ;  /* 0x0001200004047890 */ /* 0x000fd2000fffe03f */
[----:B------:R1:W-:Y:S02]  /*6820*/  UBLKRED.G.S.ADD.F32.RN [UR10], [UR4], UR12, desc[UR16] ;  /* 0x0000100a040073bb */ /* 0x0003e400080a140c */
[----:B-1----:R0:W-:Y:S02]  /*6830*/  UTMACMDFLUSH ;  /* 0x00000000000079b7 */ /* 0x0021e40000000000 */
.L_x_1223:
[----:B------:R-:W-:Y:S05]  /*6840*/  BSYNC B1 ;  /* 0x0000000000017941 */ /* 0x000fea0003800000 */
.L_x_1222:
        /* <DEDUP_REMOVED lines=9> */
[----:B------:R-:W-:Y:S02]  /*68e0*/  UMOV UR17, 0x14f00000 ;  /* 0x14f0000000117882 */ /* 0x000fe40000000000 */
[----:B------:R-:W-:Y:S02]  /*68f0*/  ULEA.HI.X.SX32 UR4, UR4, UR9, 0x1, UP0 ;  /* 0x0000000904047291 */ /* 0x000fe400080f0e3f */
[----:B------:R-:W-:-:S04]  /*6900*/  ULEA UR10, UP0, UR15, UR10, 0x2 ;  /* 0x0000000a0f0a7291 */ /* 0x000fc8000f80103f */
[----:B------:R-:W-:-:S03]  /*6910*/  ULEA.HI.X UR11, UR15, UR11, UR4, 0x2, UP0 ;  /* 0x0000000b0f0b7291 */ /* 0x000fc600080f1404 */
[----:B------:R-:W-:Y:S01]  /*6920*/  UMOV UR4, 0x400 ;  /* 0x0000040000047882 */ /* 0x000fe20000000000 */
[----:B-1----:R-:W-:-:S04]  /*6930*/  ULEA UR12, UR13, UR12, 0x18 ;  /* 0x0000000c0d0c7291 */ /* 0x002fc8000f8ec03f */
[----:B------:R-:W-:-:S09]  /*6940*/  UIADD3 UR12, UR12, 0x16000, URZ ;  /* 0x000160000c0c7890 */ /* 0x000fd2000fffe03f */
[----:B------:R1:W-:Y:S02]  /*6950*/  UBLKRED.G.S.ADD.F32.RN [UR10], [UR12], UR4, desc[UR16] ;  /* 0x0000100a0c0073bb */ /* 0x0003e400080a1404 */
[----:B-1----:R0:W-:Y:S02]  /*6960*/  UTMACMDFLUSH ;  /* 0x00000000000079b7 */ /* 0x0021e40000000000 */
.L_x_1225:
[----:B------:R-:W-:Y:S05]  /*6970*/  BSYNC B1 ;  /* 0x0000000000017941 */ /* 0x000fea0003800000 */
.L_x_1224:
        /* <DEDUP_REMOVED lines=16> */
[----:B------:R1:W-:Y:S01]  /*6a80*/  UBLKRED.G.S.ADD.F32.RN [UR10], [UR12], UR4, desc[UR16] ;  /* 0x0000100a0c0073bb */ /* 0x0003e200080a1404 */
[----:B------:R0:W-:Y:S01]  /*6a90*/  UTMACMDFLUSH ;  /* 0x00000000000079b7 */ /* 0x0001e20000000000 */
[----:B-1----:R-:W-:-:S04]  /*6aa0*/  DEPBAR.LE SB0, 0x2 ;  /* 0x000080800000791a */ /* 0x002fc80000000000 */
.L_x_1227:
[----:B------:R-:W-:Y:S05]  /*6ab0*/  BSYNC B1 ;  /* 0x0000000000017941 */ /* 0x000fea0003800000 */
.L_x_1226:
[----:B------:R-:W-:Y:S06]  /*6ac0*/  BAR.ARV 0xa, 0xa0 ;  /* 0x0282800000007b1d */ /* 0x000fec0000002000 */
[----:B------:R-:W-:Y:S04]  /*6ad0*/  BSSY B1, `(.L_x_1228) ;  /* 0x0000003000017945 */ /* 0x000fe80003800000 */
[----:B------:R-:W-:Y:S05]  /*6ae0*/  @!P0 BRA `(.L_x_1229) ;  /* 0x0000000000048947 */ /* 0x000fea0003800000 */
[----:B------:R-:W-:-:S04]  /*6af0*/  DEPBAR.LE SB0, 0x1 ;  /* 0x000080400000791a */ /* 0x000fc80000000000 */
.L_x_1229:
[----:B------:R-:W-:Y:S05]  /*6b00*/  BSYNC B1 ;  /* 0x0000000000017941 */ /* 0x000fea0003800000 */
.L_x_1228:
[----:B------:R-:W-:Y:S06]  /*6b10*/  BAR.ARV 0xb, 0xa0 ;  /* 0x02c2800000007b1d */ /* 0x000fec0000002000 */
[----:B------:R-:W-:Y:S04]  /*6b20*/  BSSY B1, `(.L_x_1230) ;  /* 0x0000003000017945 */ /* 0x000fe80003800000 */
[----:B------:R-:W-:Y:S05]  /*6b30*/  @!P0 BRA `(.L_x_1231) ;  /* 0x0000000000048947 */ /* 0x000fea0003800000 */
[----:B------:R-:W-:-:S04]  /*6b40*/  DEPBAR.LE SB0, 0x0 ;  /* 0x000080000000791a */ /* 0x000fc80000000000 */
.L_x_1231:
[----:B------:R-:W-:Y:S05]  /*6b50*/  BSYNC B1 ;  /* 0x0000000000017941 */ /* 0x000fea0003800000 */
.L_x_1230:
[----:B------:R-:W-:Y:S06]  /*6b60*/  BAR.ARV 0xc, 0xa0 ;  /* 0x0302800000007b1d */ /* 0x000fec0000002000 */
[----:B------:R-:W-:Y:S01]  /*6b70*/  UIADD3 UR12, UR5, 0x1, URZ ;  /* 0x00000001050c7890 */ /* 0x000fe2000fffe03f */
[----:B------:R-:W-:Y:S11]  /*6b80*/  BRA `(.L_x_1232) ;  /* 0x0000000000047947 */ /* 0x000ff60003800000 */
.L_x_1221:
[----:B------:R-:W-:-:S05]  /*6b90*/  UMOV UR12, UR5 ;  /* 0x00000005000c7c82 */ /* 0x000fca0008000000 */
.L_x_1232:
[----:B------:R-:W-:-:S04]  /*6ba0*/  UIADD3 UR4, UR5, 0x1, URZ ;  /* 0x0000000105047890 */ /* 0x000fc8000fffe03f */
[----:B------:R-:W-:-:S06]  /*6bb0*/  UISETP.NE.AND UP0, UPT, UR8, UR4, UPT ;  /* 0x000000040800728c */ /* 0x000fcc000bf05270 */
[----:B------:R-:W-:-:S13]  /*6bc0*/  PLOP3.LUT P1, PT, PT, PT, UP0, 0x80, 0x0 ;  /* 0x000000000000781c */ /* 0x000fda0003f2f008 */
[----:B------:R-:W-:Y:S05]  /*6bd0*/  @!P1 BRA `(.L_x_1219) ;  /* 0x0000002c00789947 */ /* 0x000fea0003800000 */
[----:B------:R-:W-:Y:S01]  /*6be0*/  ULDC.64 UR22, c[0x0][0x2c0] ;  /* 0x0000b00000167ab9 */ /* 0x000fe20000000a00 */
[----:B------:R-:W-:Y:S02]  /*6bf0*/  UIMAD UR13, UR12, 0x3000, URZ ;  /* 0x000030000c0d78a4 */ /* 0x000fe4000f8e023f */
[----:B------:R-:W-:Y:S01]  /*6c00*/  ULEA UR22, UP0, UR6, UR22, 0x2 ;  /* 0x0000001606167291 */ /* 0x000fe2000f80103f */
[----:B------:R-:W-:Y:S01]  /*6c10*/  UMOV UR4, URZ ;  /* 0x0000003f00047c82 */ /* 0x000fe20008000000 */
[----:B------:R-:W-:Y:S02]  /*6c20*/  ULDC.64 UR28, c[0x0][0x2c0] ;  /* 0x0000b000001c7ab9 */ /* 0x000fe40000000a00 */
        /* <DEDUP_REMOVED lines=11> */
[----:B------:R-:W-:-:S11]  /*6ce0*/  UMOV UR24, UR13 ;  /* 0x0000000d00187c82 */ /* 0x000fd60008000000 */
.L_x_1253:
[----:B------:R-:W-:Y:S01]  /*6cf0*/  UIADD3 UR10, UR13, UR4, URZ ;  /* 0x000000040d0a7290 */ /* 0x000fe2000fffe03f */
[----:B------:R-:W-:Y:S03]  /*6d00*/  BAR.SYNC.DEFER_BLOCKING 0xd, 0xa0 ;  /* 0x0342800000007b1d */ /* 0x000fe60000010000 */
        /* <DEDUP_REMOVED lines=9> */
[----:B------:R-:W-:Y:S01]  /*6da0*/  UMOV UR25, 0x400 ;  /* 0x0000040000197882 */ /* 0x000fe20000000000 */
[----:B------:R-:W-:Y:S02]  /*6db0*/  UMOV UR40, 0x0 ;  /* 0x0000000000287882 */ /* 0x000fe40000000000 */
[----:B------:R-:W-:Y:S01]  /*6dc0*/  ULEA.HI.X.SX32 UR39, UR24, UR9, 0x1, UP0 ;  /* 0x0000000918277291 */ /* 0x000fe200080f0e3f */
[----:B------:R-:W-:Y:S01]  /*6dd0*/  UMOV UR41, 0x14f00000 ;  /* 0x14f0000000297882 */ /* 0x000fe20000000000 */
[----:B-1----:R-:W-:Y:S02]  /*6de0*/  ULEA UR25, UR26, UR25, 0x18 ;  /* 0x000000191a197291 */ /* 0x002fe4000f8ec03f */
[----:B------:R-:W-:Y:S02]  /*6df0*/  ULEA UR26, UP0, UR27, UR28, 0x2 ;  /* 0x0000001c1b1a7291 */ /* 0x000fe4000f80103f */
[----:B------:R-:W-:-:S02]  /*6e00*/  UIADD3 UR25, UR25, 0x12000, URZ ;  /* 0x0001200019197890 */ /* 0x000fc4000fffe03f */
[----:B------:R-:W-:-:S03]  /*6e10*/  ULEA.HI.X UR27, UR27, UR29, UR39, 0x2, UP0 ;  /* 0x0000001d1b1b7291 */ /* 0x000fc600080f1427 */
[----:B------:R-:W-:-:S06]  /*6e20*/  UMOV UR39, 0x400 ;  /* 0x0000040000277882 */ /* 0x000fcc0000000000 */
[----:B------:R1:W-:Y:S02]  /*6e30*/  UBLKRED.G.S.ADD.F32.RN [UR26], [UR25], UR39, desc[UR40] ;  /* 0x0000281a190073bb */ /* 0x0003e400080a1427 */
[----:B-1----:R0:W-:Y:S02]  /*6e40*/  UTMACMDFLUSH ;  /* 0x00000000000079b7 */ /* 0x0021e40000000000 */
.L_x_1234:
[----:B------:R-:W-:Y:S05]  /*6e50*/  BSYNC B1 ;  /* 0x0000000000017941 */ /* 0x000fea0003800000 */
.L_x_1233:
        /* <DEDUP_REMOVED lines=12> */
.L_x_1236:
[----:B------:R-:W-:Y:S05]  /*6f20*/  BSYNC B1 ;  /* 0x0000000000017941 */ /* 0x000fea0003800000 */
.L_x_1235:
        /* <DEDUP_REMOVED lines=13> */
.L_x_1238:
[----:B------:R-:W-:Y:S05]  /*7000*/  BSYNC B1 ;  /* 0x0000000000017941 */ /* 0x000fea0003800000 */
.L_x_1237:
[----:B------:R-:W-:Y:S06]  /*7010*/  BAR.ARV 0xa, 0xa0 ;  /* 0x0282800000007b1d */ /* 0x000fec0000002000 */
[----:B------:R-:W-:Y:S04]  /*7020*/  BSSY B1, `(.L_x_1239) ;  /* 0x0000003000017945 */ /* 0x000fe80003800000 */
[----:B------:R-:W-:Y:S05]  /*7030*/  @!P0 BRA `(.L_x_1240) ;  /* 0x0000000000048947 */ /* 0x000fea0003800000 */
[----:B------:R-:W-:-:S04]  /*7040*/  DEPBAR.LE SB0, 0x1 ;  /* 0x000080400000791a */ /* 0x000fc80000000000 */
.L_x_1240:
[----:B------:R-:W-:Y:S05]  /*7050*/  BSYNC B1 ;  /* 0x0000000000017941 */ /* 0x000fea0003800000 */
.L_x_1239:
[----:B------:R-:W-:Y:S06]  /*7060*/  BAR.ARV 0xb, 0xa0 ;  /* 0x02c2800000007b1d */ /* 0x000fec0000002000 */
[----:B------:R-:W-:Y:S04]  /*7070*/  BSSY B1, `(.L_x_1241) ;  /* 0x0000003000017945 */ /* 0x000fe80003800000 */
[----:B------:R-:W-:Y:S05]  /*7080*/  @!P0 BRA `(.L_x_1242) ;  /* 0x0000000000048947 */ /* 0x000fea0003800000 */
[----:B------:R-:W-:-:S04]  /*7090*/  DEPBAR.LE SB0, 0x0 ;  /* 0x000080000000791a */ /* 0x000fc80000000000 */
.L_x_1242:
[----:B------:R-:W-:Y:S05]  /*70a0*/  BSYNC B1 ;  /* 0x0000000000017941 */ /* 0x000fea0003800000 */
.L_x_1241:
        /* <DEDUP_REMOVED lines=13> */
.L_x_1244:
[----:B------:R-:W-:Y:S05]  /*7180*/  BSYNC B1 ;  /* 0x0000000000017941 */ /* 0x000fea0003800000 */
.L_x_1243:
        /* <DEDUP_REMOVED lines=12> */
.L_x_1246:
[----:B------:R-:W-:Y:S05]  /*7250*/  BSYNC B1 ;  /* 0x0000000000017941 */ /* 0x000fea0003800000 */
.L_x_1245:
        /* <DEDUP_REMOVED lines=13> */
.L_x_1248:
[----:B------:R-:W-:Y:S05]  /*7330*/  BSYNC B1 ;  /* 0x0000000000017941 */ /* 0x000fea0003800000 */
.L_x_1247:
[----:B------:R-:W-:Y:S06]  /*7340*/  BAR.ARV 0xa, 0xa0 ;  /* 0x0282800000007b1d */ /* 0x000fec0000002000 */
[----:B------:R-:W-:Y:S04]  /*7350*/  BSSY B1, `(.L_x_1249) ;  /* 0x0000003000017945 */ /* 0x000fe80003800000 */
[----:B------:R-:W-:Y:S05]  /*7360*/  @!P0 BRA `(.L_x_1250) ;  /* 0x0000000000048947 */ /* 0x000fea0003800000 */
[----:B------:R-:W-:-:S04]  /*7370*/  DEPBAR.LE SB0, 0x1 ;  /* 0x000080400000791a */ /* 0x000fc80000000000 */
.L_x_1250:
[----:B------:R-:W-:Y:S05]  /*7380*/  BSYNC B1 ;  /* 0x0000000000017941 */ /* 0x000fea0003800000 */
.L_x_1249:
[----:B------:R-:W-:Y:S01]  /*7390*/  UIADD3 UR12, UR12, 0x2, URZ ;  /* 0x000000020c0c7890 */ /* 0x000fe2000fffe03f */
[----:B------:R-:W-:Y:S06]  /*73a0*/  BAR.ARV 0xb, 0xa0 ;  /* 0x02c2800000007b1d */ /* 0x000fec0000002000 */
[----:B------:R-:W-:Y:S01]  /*73b0*/  UISETP.GE.AND UP0, UPT, UR12, UR8, UPT ;  /* 0x000000080c00728c */ /* 0x000fe2000bf06270 */
[----:B------:R-:W-:Y:S04]  /*73c0*/  BSSY B1, `(.L_x_1251) ;  /* 0x0000003000017945 */ /* 0x000fe80003800000 */
[----:B------:R-:W-:Y:S06]  /*73d0*/  @!P0 BRA `(.L_x_1252) ;  /* 0x0000000000048947 */ /* 0x000fec0003800000 */
[----:B------:R-:W-:-:S04]  /*73e0*/  DEPBAR.LE SB0, 0x0 ;  /* 0x000080000000791a */ /* 0x000fc80000000000 */
.L_x_1252:
[----:B------:R-:W-:Y:S05]  /*73f0*/  BSYNC B1 ;  /* 0x0000000000017941 */ /* 0x000fea0003800000 */
.L_x_1251:
[----:B------:R-:W-:Y:S06]  /*7400*/  BAR.ARV 0xc, 0xa0 ;  /* 0x0302800000007b1d */ /* 0x000fec0000002000 */
[----:B------:R-:W-:Y:S01]  /*7410*/  PLOP3.LUT P1, PT, PT, PT, UP0, 0x80, 0x0 ;  /* 0x000000000000781c */ /* 0x000fe20003f2f008 */
[----:B------:R-:W-:Y:S02]  /*7420*/  UIADD3 UR24, UR24, 0x6000, URZ ;  /* 0x0000600018187890 */ /* 0x000fe4000fffe03f */
[----:B------:R-:W-:-:S10]  /*7430*/  UIADD3 UR4, UR4, 0x6000, URZ ;  /* 0x0000600004047890 */ /* 0x000fd4000fffe03f */
[----:B------:R-:W-:Y:S05]  /*7440*/  @!P1 BRA `(.L_x_1253) ;  /* 0xfffffff800289947 */ /* 0x000fea000383ffff */
[----:B------:R-:W-:Y:S05]  /*7450*/  BRA `(.L_x_1219) ;  /* 0x0000002400587947 */ /* 0x000fea0003800000 */
.L_x_1218:
[----:B------:R-:W1:Y:S01]  /*7460*/  S2UR UR29, SR_CTAID.Z ;  /* 0x00000000001d79c3 */ /* 0x000e620000002700 */
[----:B------:R-:W-:Y:S02]  /*7470*/  IMAD.MOV.U32 R7, RZ, RZ, 0x1 ;  /* 0x00000001ff077424 */ /* 0x000fe400078e00ff */
[----:B------:R-:W-:Y:S01]  /*7480*/  IMAD.MOV.U32 R5, RZ, RZ, 0x1 ;  /* 0x00000001ff057424 */ /* 0x000fe200078e00ff */
[----:B-1----:R-:W-:-:S13]  /*7490*/  ISETP.LE.AND P0, PT, RZ, UR29, PT ;  /* 0x0000001dff007c0c */ /* 0x002fda000bf03270 */
[----:B------:R-:W-:Y:S05]  /*74a0*/  @!P0 BRA `(.L_x_1254) ;  /* 0x0000002000c08947 */ /* 0x000fea0003800000 */
[----:B------:R-:W1:Y:S01]  /*74b0*/  S2UR UR9, SR_CTAID.X ;  /* 0x00000000000979c3 */ /* 0x000e620000002500 */
[----:B------:R-:W-:Y:S01]  /*74c0*/  ULDC UR8, c[0x0][0x280] ;  /* 0x0000a00000087ab9 */ /* 0x000fe20000000800 */
[----:B------:R-:W-:Y:S01]  /*74d0*/  ULDC UR4, c[0x0][0x290] ;  /* 0x0000a40000047ab9 */ /* 0x000fe20000000800 */
[----:B------:R-:W-:-:S05]  /*74e0*/  ULDC UR5, c[0x0][0x74c] ;  /* 0x0001d30000057ab9 */ /* 0x000fca0000000800 */
[----:B------:R-:W2:Y:S01]  /*74f0*/  S2UR UR28, SR_CTAID.Y ;  /* 0x00000000001c79c3 */ /* 0x000ea20000002600 */
[----:B-1----:R-:W-:Y:S02]  /*7500*/  UIMAD UR35, UR9, 0x60, URZ ;  /* 0x00000060092378a4 */ /* 0x002fe4000f8e023f */
[----:B------:R-:W-:Y:S02]  /*7510*/  ISETP.LE.AND P0, PT, RZ, UR9, PT ;  /* 0x00000009ff007c0c */ /* 0x000fe4000bf03270 */
[----:B------:R-:W-:-:S04]  /*7520*/  UIADD3 UR4, -UR4, UR35, UR8 ;  /* 0x0000002304047290 */ /* 0x000fc8000fffe108 */
[----:B------:R-:W-:-:S04]  /*7530*/  UIADD3 UR4, UR4, -UR5, URZ ;  /* 0x8000000504047290 */ /* 0x000fc8000fffe03f */
[----:B------:R-:W-:-:S04]  /*7540*/  USHF.R.S32.HI UR5, URZ, 0x1f, UR4 ;  /* 0x0000001f3f057899 */ /* 0x000fc80008011404 */
[----:B------:R-:W-:Y:S02]  /*7550*/  ULEA.HI UR5, UR5, UR4, URZ, 0x6 ;  /* 0x0000000405057291 */ /* 0x000fe4000f8f303f */
[----:B------:R-:W-:Y:S02]  /*7560*/  UIADD3 UR4, UR8, 0x3f, URZ ;  /* 0x0000003f08047890 */ /* 0x000fe4000fffe03f */
[----:B------:R-:W-:Y:S02]  /*7570*/  USHF.R.S32.HI UR5, URZ, 0x6, UR5 ;  /* 0x000000063f057899 */ /* 0x000fe40008011405 */
[----:B------:R-:W-:Y:S02]  /*7580*/  USHF.R.S32.HI UR6, URZ, 0x1f, UR4 ;  /* 0x0000001f3f067899 */ /* 0x000fe40008011404 */
[----:B------:R-:W-:Y:S02]  /*7590*/  UISETP.LT.AND UP0, UPT, URZ, UR5, UPT ;  /* 0x000000053f00728c */ /* 0x000fe4000bf01270 */
[----:B------:R-:W-:-:S02]  /*75a0*/  ULEA.HI UR6, UR6, UR4, URZ, 0x6 ;  /* 0x0000000406067291 */ /* 0x000fc4000f8f303f */
[----:B------:R-:W-:Y:S02]  /*75b0*/  USEL UR7, URZ, UR5, !UP0 ;  /* 0x000000053f077287 */ /* 0x000fe4000c000000 */
[----:B------:R-:W-:Y:S01]  /*75c0*/  USHF.R.S32.HI UR6, URZ, 0x6, UR6 ;  /* 0x000000063f067899 */ /* 0x000fe20008011406 */
[----:B--2---:R-:W-:Y:S11]  /*75d0*/  @!P0 BRA `(.L_x_1255) ;  /* 0x0000000000288947 */ /* 0x004ff60003800000 */
[----:B------:R-:W-:Y:S01]  /*75e0*/  UIMAD UR8, UR9, 0x60, UR8 ;  /* 0x00000060090878a4 */ /* 0x000fe2000f8e0208 */
[----:B------:R-:W-:Y:S01]  /*75f0*/  ULDC UR4, c[0x0][0x290] ;  /* 0x0000a40000047ab9 */ /* 0x000fe20000000800 */
[----:B------:R-:W-:Y:S02]  /*7600*/  ULDC UR5, c[0x0][0x748] ;  /* 0x0001d20000057ab9 */ /* 0x000fe40000000800 */
[----:B------:R-:W-:-:S04]  /*7610*/  UIADD3 UR4, -UR4, 0x9f, UR8 ;  /* 0x0000009f04047890 */ /* 0x000fc8000fffe108 */
[----:B------:R-:W-:-:S04]  /*7620*/  UIADD3 UR4, UR4, UR5, URZ ;  /* 0x0000000504047290 */ /* 0x000fc8000fffe03f */
[----:B------:R-:W-:-:S04]  /*7630*/  USHF.R.S32.HI UR5, URZ, 0x1f, UR4 ;  /* 0x0000001f3f057899 */ /* 0x000fc80008011404 */
[----:B------:R-:W-:-:S04]  /*7640*/  ULEA.HI UR5, UR5, UR4, URZ, 0x6 ;  /* 0x0000000405057291 */ /* 0x000fc8000f8f303f */
[----:B------:R-:W-:-:S04]  /*7650*/  USHF.R.S32.HI UR5, URZ, 0x6, UR5 ;  /* 0x000000063f057899 */ /* 0x000fc80008011405 */
[----:B------:R-:W-:-:S04]  /*7660*/  UISETP.LT.AND UP0, UPT, UR5, UR6, UPT ;  /* 0x000000060500728c */ /* 0x000fc8000bf01270 */
[----:B------:R-:W-:-:S12]  /*7670*/  USEL UR6, UR5, UR6, UP0 ;  /* 0x0000000605067287 */ /* 0x000fd80008000000 */
.L_x_1255:
[----:B------:R-:W-:Y:S01]  /*7680*/  UISETP.GT.AND UP0, UPT, UR6, UR7, UPT ;  /* 0x000000070600728c */ /* 0x000fe2000bf04270 */
[----:B------:R-:W-:-:S05]  /*7690*/  IMAD.MOV.U32 R5, RZ, RZ, 0x1 ;  /* 0x00000001ff057424 */ /* 0x000fca00078e00ff */
[----:B------:R-:W-:-:S13]  /*76a0*/  PLOP3.LUT P0, PT, PT, PT, UP0, 0x80, 0x0 ;  /* 0x000000000000781c */ /* 0x000fda0003f0f008 */
[----:B------:R-:W-:Y:S05]  /*76b0*/  @!P0 BRA `(.L_x_1254) ;  /* 0x00000020003c8947 */ /* 0x000fea0003800000 */
[----:B------:R-:W-:Y:S01]  /*76c0*/  USHF.R.S32.HI UR10, URZ, 0x1f, UR28 ;  /* 0x0000001f3f0a7899 */ /* 0x000fe2000801141c */
[----:B------:R-:W-:Y:S01]  /*76d0*/  IMAD.U32 R4, RZ, RZ, UR7 ;  /* 0x00000007ff047e24 */ /* 0x000fe2000f8e00ff */
[----:B------:R-:W-:Y:S01]  /*76e0*/  ULDC.64 UR8, c[0x0][0x718] ;  /* 0x0001c60000087ab9 */ /* 0x000fe20000000a00 */
[----:B------:R-:W-:Y:S01]  /*76f0*/  ULDC.64 UR12, c[0x0][0x730] ;  /* 0x0001cc00000c7ab9 */ /* 0x000fe20000000a00 */
[----:B------:R-:W-:Y:S01]  /*7700*/  UIMAD.WIDE.U32 UR4, UR28, UR8, URZ ;  /* 0x000000081c0472a5 */ /* 0x000fe2000f8e003f */
[----:B------:R-:W-:Y:S01]  /*7710*/  BSSY B1, `(.L_x_1254) ;  /* 0x0000209000017945 */ /* 0x000fe20003800000 */
[----:B------:R-:W-:Y:S01]  /*7720*/  UIMAD UR8, UR10, UR8, URZ ;  /* 0x000000080a0872a4 */ /* 0x000fe2000f8e023f */
[----:B------:R-:W-:Y:S01]  /*7730*/  IMAD.MOV.U32 R18, RZ, RZ, RZ ;  /* 0x000000ffff127224 */ /* 0x000fe200078e00ff */
[----:B------:R-:W-:Y:S01]  /*7740*/  UIMAD UR10, UR10, UR12, URZ ;  /* 0x0000000c0a0a72a4 */ /* 0x000fe2000f8e023f */
[----:B------:R-:W-:Y:S01]  /*7750*/  IMAD.MOV.U32 R5, RZ, RZ, 0x1 ;  /* 0x00000001ff057424 */ /* 0x000fe200078e00ff */
[----:B------:R-:W-:-:S02]  /*7760*/  UIMAD UR22, UR28, UR9, UR8 ;  /* 0x000000091c1672a4 */ /* 0x000fc4000f8e0208 */
[----:B------:R-:W-:Y:S02]  /*7770*/  UIMAD UR11, UR28, UR13, UR10 ;  /* 0x0000000d1c0b72a4 */ /* 0x000fe4000f8e020a */
[----:B------:R-:W-:Y:S01]  /*7780*/  UIMAD.WIDE.U32 UR8, UR28, UR12, URZ ;  /* 0x0000000c1c0872a5 */ /* 0x000fe2000f8e003f */
[----:B------:R-:W-:Y:S01]  /*7790*/  ULDC UR10, c[0x0][0x2e8] ;  /* 0x0000ba00000a7ab9 */ /* 0x000fe20000000800 */
[----:B------:R-:W-:Y:S02]  /*77a0*/  USHF.R.S32.HI UR12, URZ, 0x1f, UR29 ;  /* 0x0000001f3f0c7899 */ /* 0x000fe4000801141d */
[----:B------:R-:W-:Y:S01]  /*77b0*/  UISETP.NE.AND UP0, UPT, UR10, 0x1, UPT ;  /* 0x000000010a00788c */ /* 0x000fe2000bf05270 */
[----:B------:R-:W-:Y:S01]  /*77c0*/  ULDC.64 UR14, c[0x0][0x720] ;  /* 0x0001c800000e7ab9 */ /* 0x000fe20000000a00 */
[----:B------:R-:W-:Y:S01]  /*77d0*/  ELECT P0, URZ, PT ;  /* 0x00000000003f782f */ /* 0x000fe20003800000 */
[----:B------:R-:W-:Y:S02]  /*77e0*/  UIMAD UR10, UR12, UR14, URZ ;  /* 0x0000000e0c0a72a4 */ /* 0x000fe4000f8e023f */
[----:B------:R-:W-:-:S02]  /*77f0*/  UIADD3 UR23, UR5, UR22, URZ ;  /* 0x0000001605177290 */ /* 0x000fc4000fffe03f */
[----:B------:R-:W-:Y:S02]  /*7800*/  UIMAD UR5, UR29, UR15, UR10 ;  /* 0x0000000f1d0572a4 */ /* 0x000fe4000f8e020a */
[----:B------:R-:W-:Y:S01]  /*7810*/  UIADD3 UR9, UR9, UR11, URZ ;  /* 0x0000000b09097290 */ /* 0x000fe2000fffe03f */
[----:B------:R-:W-:Y:S01]  /*7820*/  ULDC.64 UR16, c[0x0][0x738] ;  /* 0x0001ce0000107ab9 */ /* 0x000fe20000000a00 */
[----:B------:R-:W-:Y:S01]  /*7830*/  UMOV UR22, UR4 ;  /* 0x0000000400167c82 */ /* 0x000fe20008000000 */
[----:B------:R-:W-:Y:S01]  /*7840*/  @UP0 ULDC UR10, c[0x0][0x2ec] ;  /* 0x0000bb00000a0ab9 */ /* 0x000fe20000000800 */
[----:B------:R-:W-:Y:S02]  /*7850*/  UIMAD UR12, UR12, UR16, URZ ;  /* 0x000000100c0c72a4 */ /* 0x000fe4000f8e023f */
[----:B------:R-:W-:Y:S02]  /*7860*/  UIMAD.WIDE.U32 UR22, UR29, UR14, UR22 ;  /* 0x0000000e1d1672a5 */ /* 0x000fe4000f8e0016 */
[----:B------:R-:W-:-:S02]  /*7870*/  UIMAD.WIDE.U32 UR10, UR28, UR10, URZ ;  /* 0x0000000a1c0a72a5 */ /* 0x000fc4000f8e003f */
[----:B------:R-:W-:Y:S01]  /*7880*/  UIMAD.WIDE.U32 UR14, UR29, UR16, UR8 ;  /* 0x000000101d0e72a5 */ /* 0x000fe2000f8e0008 */
[----:B------:R-:W-:Y:S02]  /*7890*/  UMOV UR36, UR28 ;  /* 0x0000001c00247c82 */ /* 0x000fe40008000000 */
[----:B------:R-:W-:Y:S01]  /*78a0*/  @UP0 ULDC UR8, c[0x0][0x2f0] ;  /* 0x0000bc0000080ab9 */ /* 0x000fe20000000800 */
[----:B------:R-:W-:Y:S02]  /*78b0*/  UIMAD UR4, UR29, UR17, UR12 ;  /* 0x000000111d0472a4 */ /* 0x000fe4000f8e020c */
[----:B------:R-:W-:Y:S01]  /*78c0*/  @UP0 USHF.R.U32.HI UR36, URZ, UR8, UR11 ;  /* 0x000000083f240299 */ /* 0x000fe2000801160b */
[----:B------:R-:W-:Y:S11]  /*78d0*/  @!P0 BRA `(.L_x_1256) ;  /* 0x0000001c00b08947 */ /* 0x000ff60003800000 */
[----:B------:R-:W1:Y:S01]  /*78e0*/  S2R R3, SR_CgaCtaId ;  /* 0x0000000000037919 */ /* 0x000e620000008800 */
[----:B------:R-:W-:Y:S01]  /*78f0*/  IMAD.MOV.U32 R6, RZ, RZ, 0x1 ;  /* 0x00000001ff067424 */ /* 0x000fe200078e00ff */
[----:B------:R-:W-:Y:S01]  /*7900*/  MOV R0, 0x400 ;  /* 0x0000040000007802 */ /* 0x000fe20000000f00 */
[----:B------:R-:W-:Y:S01]  /*7910*/  IMAD.U32 R8, RZ, RZ, UR23 ;  /* 0x00000017ff087e24 */ /* 0x000fe2000f8e00ff */
[----:B------:R-:W2:Y:S01]  /*7920*/  S2R R2, SR_TID.X ;  /* 0x0000000000027919 */ /* 0x000ea20000002100 */
[----:B------:R-:W-:Y:S01]  /*7930*/  IMAD.U32 R9, RZ, RZ, UR15 ;  /* 0x0000000fff097e24 */ /* 0x000fe2000f8e00ff */
[----:B------:R-:W-:Y:S01]  /*7940*/  SHF.L.U32 R6, R6, 0x1f, RZ ;  /* 0x0000001f06067819 */ /* 0x000fe200000006ff */
[----:B------:R-:W-:Y:S01]  /*7950*/  IMAD.MOV.U32 R7, RZ, RZ, 0x1 ;  /* 0x00000001ff077424 */ /* 0x000fe200078e00ff */
[----:B-1----:R-:W-:-:S04]  /*7960*/  LEA R0, R3, R0, 0x18 ;  /* 0x0000000003007211 */ /* 0x002fc800078ec0ff */
[----:B------:R-:W1:Y:S01]  /*7970*/  SYNCS.PHASECHK.TRANS64.TRYWAIT P1, [R0+URZ+0x36420], R6 ;  /* 0x03642006000075a7 */ /* 0x000e62000802017f */
[----:B--2---:R-:W-:Y:S01]  /*7980*/  LOP3.LUT P0, RZ, R2, 0x7f, RZ, 0xc0, !PT ;  /* 0x0000007f02ff7812 */ /* 0x004fe2000780c0ff */
[----:B-1----:R-:W-:-:S12]  /*7990*/  @!P1 BRA `(.L_x_1257) ;  /* 0x0000002000709947 */ /* 0x002fd80003800000 */
.L_x_1284:
[----:B------:R-:W-:Y:S02]  /*79a0*/  VIADD R8, R8, UR5 ;  /* 0x0000000508087c36 */ /* 0x000fe40008000000 */
[----:B------:R-:W-:Y:S01]  /*79b0*/  VIADD R9, R9, UR4 ;  /* 0x0000000409097c36 */ /* 0x000fe20008000000 */
[----:B------:R-:W-:Y:S06]  /*79c0*/  @P0 BRA `(.L_x_1258) ;  /* 0x0000000000180947 */ /* 0x000fec0003800000 */
[----:B------:R-:W2:Y:S01]  /*79d0*/  S2R R2, SR_TID.X ;  /* 0x0000000000027919 */ /* 0x000ea20000002100 */
[----:B------:R-:W-:-:S04]  /*79e0*/  IMAD.MOV.U32 R3, RZ, RZ, 0x6100 ;  /* 0x00006100ff037424 */ /* 0x000fc800078e00ff */
[----:B------:R3:W-:Y:S01]  /*79f0*/  SYNCS.ARRIVE.TRANS64 RZ, [R0+URZ+0x36410], R3 ;  /* 0x0364100300ff79a7 */ /* 0x0007e2000800003f */
[----:B--2---:R-:W-:-:S13]  /*7a00*/  LOP3.LUT P1, RZ, R2, 0x1f, RZ, 0xc0, !PT ;  /* 0x0000001f02ff7812 */ /* 0x004fda000782c0ff */
[----:B---3--:R-:W-:Y:S05]  /*7a10*/  @!P1 BRA `(.L_x_1258) ;  /* 0x0000000000049947 */ /* 0x008fea0003800000 */
[----:B------:R-:W-:Y:S01]  /*7a20*/  BPT.TRAP 0x1 ;  /* 0x000000040000795c */ /* 0x000fe20000300000 */
.L_x_1258:
[----:B------:R-:W2:Y:S01]  /*7a30*/  LDC.64 R12, c[0x0][0x198] ;  /* 0x00006600ff0c7b82 */ /* 0x000ea20000000a00 */
[----:B------:R-:W-:Y:S01]  /*7a40*/  R2UR UR27, R4 ;  /* 0x00000000041b72ca */ /* 0x000fe200000e0000 */
[----:B------:R-:W-:Y:S01]  /*7a50*/  ULDC.64 UR10, c[0x0][0x700] ;  /* 0x0001c000000a7ab9 */ /* 0x000fe20000000a00 */
[----:B------:R-:W-:Y:S01]  /*7a60*/  R2UR UR7, R8 ;  /* 0x00000000080772ca */ /* 0x000fe200000e0000 */
[----:B------:R-:W-:Y:S01]  /*7a70*/  UMOV UR48, 0x0 ;  /* 0x0000000000307882 */ /* 0x000fe20000000000 */
[----:B------:R-:W-:Y:S01]  /*7a80*/  R2UR UR32, R0 ;  /* 0x00000000002072ca */ /* 0x000fe200000e0000 */
[----:B------:R-:W-:Y:S01]  /*7a90*/  UMOV UR49, 0x14f00000 ;  /* 0x14f0000000317882 */ /* 0x000fe20000000000 */
[----:B------:R-:W-:Y:S01]  /*7aa0*/  UMOV UR26, URZ ;  /* 0x0000003f001a7c82 */ /* 0x000fe20008000000 */
[----:B------:R-:W-:Y:S01]  /*7ab0*/  UMOV UR18, 0x40 ;  /* 0x0000004000127882 */ /* 0x000fe20000000000 */
[----:B------:R-:W-:Y:S01]  /*7ac0*/  UMOV UR20, UR28 ;  /* 0x0000001c00147c82 */ /* 0x000fe20008000000 */
[----:B------:R-:W-:Y:S01]  /*7ad0*/  UMOV UR21, UR29 ;  /* 0x0000001d00157c82 */ /* 0x000fe20008000000 */
[----:B------:R-:W-:Y:S01]  /*7ae0*/  UMOV UR12, UR28 ;  /* 0x0000001c000c7c82 */ /* 0x000fe20008000000 */
[----:B------:R-:W-:Y:S01]  /*7af0*/  UMOV UR13, UR29 ;  /* 0x0000001d000d7c82 */ /* 0x000fe20008000000 */
[----:B------:R-:W-:Y:S01]  /*7b00*/  UMOV UR30, 0x0 ;  /* 0x00000000001e7882 */ /* 0x000fe20000000000 */
[----:B------:R-:W-:Y:S01]  /*7b10*/  USHF.L.U32 UR27, UR27, 0x6, URZ ;  /* 0x000000061b1b7899 */ /* 0x000fe2000800063f */
[----:B------:R-:W-:Y:S01]  /*7b20*/  IMAD.MOV.U32 R18, RZ, RZ, 0x1 ;  /* 0x00000001ff127424 */ /* 0x000fe200078e00ff */
[----:B------:R-:W-:Y:S01]  /*7b30*/  UMOV UR31, 0x10000000 ;  /* 0x10000000001f7882 */ /* 0x000fe20000000000 */
[----:B------:R-:W-:Y:S01]  /*7b40*/  UMOV UR37, UR29 ;  /* 0x0000001d00257c82 */ /* 0x000fe20008000000 */
[----:B------:R-:W-:-:S02]  /*7b50*/  UIADD3 UR8, UP0, UR27, UR22, URZ ;  /* 0x000000161b087290 */ /* 0x000fc4000ff1e03f */
[----:B------:R-:W-:Y:S02]  /*7b60*/  UIADD3 UR24, UR32, 0x1e000, URZ ;  /* 0x0001e00020187890 */ /* 0x000fe4000fffe03f */
[----:B------:R-:W-:Y:S01]  /*7b70*/  ULEA.HI.X.SX32 UR7, UR27, UR7, 0x1, UP0 ;  /* 0x000000071b077291 */ /* 0x000fe200080f0e3f */
[----:B--2---:R-:W-:Y:S01]  /*7b80*/  IMAD.MOV.U32 R10, RZ, RZ, R12 ;  /* 0x000000ffff0a7224 */ /* 0x004fe200078e000c */
[----:B------:R-:W-:Y:S01]  /*7b90*/  UIADD3 UR25, UR32, 0x36410, URZ ;  /* 0x0003641020197890 */ /* 0x000fe2000fffe03f */
[----:B------:R-:W-:Y:S01]  /*7ba0*/  IMAD.MOV.U32 R11, RZ, RZ, R13 ;  /* 0x000000ffff0b7224 */ /* 0x000fe200078e000d */
[----:B------:R-:W-:Y:S01]  /*7bb0*/  UIADD3 UR16, UR32, 0x20000, URZ ;  /* 0x0002000020107890 */ /* 0x000fe2000fffe03f */
[----:B------:R-:W-:Y:S01]  /*7bc0*/  IMAD.U32 R12, RZ, RZ, UR10 ;  /* 0x0000000aff0c7e24 */ /* 0x000fe2000f8e00ff */
[C---:B------:R-:W-:Y:S01]  /*7bd0*/  IADD3 R3, P2, R10.reuse, 0x3f0, RZ ;  /* 0x000003f00a037810 */ /* 0x040fe20007f5e0ff */
[----:B------:R-:W-:Y:S01]  /*7be0*/  IMAD.U32 R13, RZ, RZ, UR11 ;  /* 0x0000000bff0d7e24 */ /* 0x000fe2000f8e00ff */
[----:B------:R-:W-:Y:S01]  /*7bf0*/  IADD3 R2, P1, R10, 0x2f0, RZ ;  /* 0x000002f00a027810 */ /* 0x000fe20007f3e0ff */
[----:B------:R-:W-:Y:S01]  /*7c00*/  IMAD.U32 R14, RZ, RZ, UR8 ;  /* 0x00000008ff0e7e24 */ /* 0x000fe2000f8e00ff */
[----:B------:R-:W-:Y:S01]  /*7c10*/  R2UR UR46, R3 ;  /* 0x00000000032e72ca */ /* 0x000fe200000e0000 */
[----:B------:R-:W-:Y:S01]  /*7c20*/  IMAD.U32 R3, RZ, RZ, UR8 ;  /* 0x00000008ff037e24 */ /* 0x000fe2000f8e00ff */
[----:B------:R-:W-:Y:S01]  /*7c30*/  R2UR UR54, R2 ;  /* 0x00000000023672ca */ /* 0x000fe200000e0000 */
[----:B------:R-:W-:Y:S01]  /*7c40*/  IMAD.X R15, RZ, RZ, R11, P1 ;  /* 0x000000ffff0f7224 */ /* 0x000fe200008e060b */
[----:B------:R-:W-:Y:S01]  /*7c50*/  UIADD3 UR8, UR32, 0x22000, URZ ;  /* 0x0002200020087890 */ /* 0x000fe2000fffe03f */
[----:B------:R-:W-:Y:S01]  /*7c60*/  IMAD.U32 R5, RZ, RZ, UR7 ;  /* 0x00000007ff057e24 */ /* 0x000fe2000f8e00ff */
[----:B------:R-:W-:Y:S01]  /*7c70*/  LEA R2, P1, R3, R12, 0x2 ;  /* 0x0000000c03027211 */ /* 0x000fe200078210ff */
[----:B------:R-:W-:Y:S01]  /*7c80*/  UIADD3 UR33, UR32, 0x36400, URZ ;  /* 0x0003640020217890 */ /* 0x000fe2000fffe03f */
[----:B------:R-:W-:Y:S01]  /*7c90*/  R2UR UR55, R15 ;  /* 0x000000000f3772ca */ /* 0x000fe200000e0000 */
[----:B------:R-:W-:Y:S01]  /*7ca0*/  IMAD.U32 R15, RZ, RZ, UR6 ;  /* 0x00000006ff0f7e24 */ /* 0x000fe2000f8e00ff */
[----:B------:R-:W-:Y:S01]  /*7cb0*/  LEA.HI.X R5, R14, R13, R5, 0x2, P1 ;  /* 0x0000000d0e057211 */ /* 0x000fe200008f1405 */
[--C-:B------:R-:W-:Y:S01]  /*7cc0*/  IMAD.X R14, RZ, RZ, R11.reuse, P2 ;  /* 0x000000ffff0e7224 */ /* 0x100fe200010e060b */
[----:B------:R-:W-:Y:S01]  /*7cd0*/  R2UR UR56, R2 ;  /* 0x00000000023872ca */ /* 0x000fe200000e0000 */
[----:B------:R-:W-:Y:S01]  /*7ce0*/  UMOV UR17, UR25 ;  /* 0x0000001900117c82 */ /* 0x000fe20008000000 */
[----:B------:R-:W-:Y:S01]  /*7cf0*/  IADD3 R2, P1, R10, 0xf0, RZ ;  /* 0x000000f00a027810 */ /* 0x000fe20007f3e0ff */
[----:B------:R-:W-:Y:S01]  /*7d00*/  UMOV UR19, UR27 ;  /* 0x0000001b00137c82 */ /* 0x000fe20008000000 */
[----:B------:R-:W-:Y:S01]  /*7d10*/  R2UR UR57, R5 ;  /* 0x00000000053972ca */ /* 0x000fe200000e0000 */
[----:B------:R-:W-:Y:S01]  /*7d20*/  VIADD R15, R15, 0xffffffff ;  /* 0xffffffff0f0f7836 */ /* 0x000fe20000000000 */
[----:B------:R-:W-:Y:S01]  /*7d30*/  R2UR UR40, R2 ;  /* 0x00000000022872ca */ /* 0x000fe200000e0000 */
[----:B------:R-:W-:Y:S01]  /*7d40*/  IMAD.X R3, RZ, RZ, R11, P1 ;  /* 0x000000ffff037224 */ /* 0x000fe200008e060b */
[----:B------:R-:W-:Y:S01]  /*7d50*/  UMOV UR10, 0x80 ;  /* 0x00000080000a7882 */ /* 0x000fe20000000000 */
[----:B------:R-:W-:Y:S01]  /*7d60*/  UMOV UR9, UR25 ;  /* 0x0000001900097c82 */ /* 0x000fe20008000000 */
[----:B------:R-:W-:Y:S01]  /*7d70*/  UMOV UR11, UR27 ;  /* 0x0000001b000b7c82 */ /* 0x000fe20008000000 */
[----:B------:R-:W-:Y:S01]  /*7d80*/  R2UR UR47, R14 ;  /* 0x000000000e2f72ca */ /* 0x000fe200000e0000 */
[----:B------:R-:W-:Y:S01]  /*7d90*/  IMAD.MOV.U32 R5, RZ, RZ, 0x12000 ;  /* 0x00012000ff057424 */ /* 0x000fe200078e00ff */
[----:B------:R-:W-:Y:S01]  /*7da0*/  R2UR UR41, R3 ;  /* 0x00000000032972ca */ /* 0x000fe200000e0000 */
[----:B------:R-:W-:Y:S01]  /*7db0*/  UMOV UR7, 0x10 ;  /* 0x0000001000077882 */ /* 0x000fe20000000000 */
[----:B------:R-:W-:Y:S01]  /*7dc0*/  UMOV UR34, UR26 ;  /* 0x0000001a00227c82 */ /* 0x000fe20008000000 */
[----:B------:R-:W-:Y:S01]  /*7dd0*/  ISETP.GE.AND P1, PT, R4, R15, PT ;  /* 0x0000000f0400720c */ /* 0x000fe20003f26270 */
[----:B------:R-:W-:Y:S01]  /*7de0*/  UMOV UR50, 0x40 ;  /* 0x0000004000327882 */ /* 0x000fe20000000000 */
[----:B------:R-:W-:Y:S01]  /*7df0*/  UMOV UR51, UR35 ;  /* 0x0000002300337c82 */ /* 0x000fe20008000000 */
[----:B------:R-:W-:Y:S01]  /*7e00*/  UMOV UR52, UR36 ;  /* 0x0000002400347c82 */ /* 0x000fe20008000000 */
[----:B------:R-:W-:Y:S01]  /*7e10*/  UMOV UR53, UR29 ;  /* 0x0000001d00357c82 */ /* 0x000fe20008000000 */
[----:B------:R-:W-:Y:S01]  /*7e20*/  UMOV UR42, 0x80 ;  /* 0x00000080002a7882 */ /* 0x000fe20000000000 */
[----:B------:R-:W-:Y:S01]  /*7e30*/  UMOV UR43, UR35 ;  /* 0x00000023002b7c82 */ /* 0x000fe20008000000 */
[----:B------:R-:W-:Y:S01]  /*7e40*/  UMOV UR44, UR36 ;  /* 0x00000024002c7c82 */ /* 0x000fe20008000000 */
[----:B------:R-:W-:-:S02]  /*7e50*/  UMOV UR45, UR29 ;  /* 0x0000001d002d7c82 */ /* 0x000fc40008000000 */
[----:B------:R2:W-:Y:S01]  /*7e60*/  UTMALDG.4D [UR24], [UR40], desc[UR48] ;  /* 0x00003018280075b4 */ /* 0x0005e20008019000 */
[----:B------:R3:W-:Y:S01]  /*7e70*/  UTMALDG.4D [UR16], [UR40], desc[UR48] ;  /* 0x00003010280075b4 */ /* 0x0007e20008019000 */
[----:B------:R4:W-:Y:S01]  /*7e80*/  UTMALDG.4D [UR8], [UR40], desc[UR48] ;  /* 0x00003008280075b4 */ /* 0x0009e20008019000 */
[----:B--2---:R-:W-:Y:S02]  /*7e90*/  UIADD3 UR24, UR32, 0x30000, URZ ;  /* 0x0003000020187890 */ /* 0x004fe4000fffe03f */
[----:B---3--:R-:W-:-:S07]  /*7ea0*/  UIADD3 UR16, UR32, 0x9000, URZ ;  /* 0x0000900020107890 */ /* 0x008fce000fffe03f */
[----:B------:R-:W-:Y:S01]  /*7eb0*/  UBLKCP.S.G [UR24], [UR56], UR7 ;  /* 0x00000018380073ba */ /* 0x000fe20008000207 */
[----:B------:R2:W-:Y:S01]  /*7ec0*/  SYNCS.ARRIVE.TRANS64 RZ, [R0+URZ+0x36400], R5 ;  /* 0x0364000500ff79a7 */ /* 0x0005e2000800003f */
[----:B------:R-:W-:Y:S01]  /*7ed0*/  UMOV UR19, UR35 ;  /* 0x0000002300137c82 */ /* 0x000fe20008000000 */
[----:B------:R-:W-:Y:S01]  /*7ee0*/  UMOV UR20, UR36 ;  /* 0x0000002400147c82 */ /* 0x000fe20008000000 */
[----:B------:R-:W-:Y:S01]  /*7ef0*/  UMOV UR18, UR26 ;  /* 0x0000001a00127c82 */ /* 0x000fe20008000000 */
[----:B------:R-:W-:Y:S01]  /*7f00*/  UMOV UR17, UR33 ;  /* 0x0000002100117c82 */ /* 0x000fe20008000000 */
[----:B----4-:R-:W-:Y:S02]  /*7f10*/  UIADD3 UR48, UR32, 0x3000, URZ ;  /* 0x0000300020307890 */ /* 0x010fe4000fffe03f */
[----:B------:R3:W-:Y:S01]  /*7f20*/  UTMALDG.4D [UR32], [UR54], desc[UR30] ;  /* 0x00001e20360075b4 */ /* 0x0007e20008019000 */
[----:B------:R-:W-:Y:S02]  /*7f30*/  UIADD3 UR40, UR32, 0x6000, URZ ;  /* 0x0000600020287890 */ /* 0x000fe4000fffe03f */
[----:B------:R-:W-:Y:S01]  /*7f40*/  UIADD3 UR8, UR32, 0xc000, URZ ;  /* 0x0000c00020087890 */ /* 0x000fe2000fffe03f */
[----:B--2---:R-:W-:Y:S01]  /*7f50*/  IMAD.MOV.U32 R5, RZ, RZ, 0x1 ;  /* 0x00000001ff057424 */ /* 0x004fe200078e00ff */
[----:B------:R-:W-:Y:S01]  /*7f60*/  UMOV UR49, UR33 ;  /* 0x0000002100317c82 */ /* 0x000fe20008000000 */
[----:B------:R-:W-:Y:S01]  /*7f70*/  UMOV UR41, UR33 ;  /* 0x0000002100297c82 */ /* 0x000fe20008000000 */
[----:B------:R-:W-:Y:S01]  /*7f80*/  UMOV UR10, 0x40 ;  /* 0x00000040000a7882 */ /* 0x000fe20000000000 */
[----:B------:R2:W-:Y:S01]  /*7f90*/  UTMALDG.4D [UR48], [UR54], desc[UR30] ;  /* 0x00001e30360075b4 */ /* 0x0005e20008019000 */
[----:B------:R-:W-:Y:S01]  /*7fa0*/  UMOV UR11, UR35 ;  /* 0x00000023000b7c82 */ /* 0x000fe20008000000 */
[----:B------:R-:W-:Y:S01]  /*7fb0*/  UMOV UR12, UR36 ;  /* 0x00000024000c7c82 */ /* 0x000fe20008000000 */
[----:B------:R-:W-:Y:S01]  /*7fc0*/  UMOV UR9, UR33 ;  /* 0x0000002100097c82 */ /* 0x000fe20008000000 */
[----:B------:R2:W-:Y:S01]  /*7fd0*/  UTMALDG.4D [UR40], [UR54], desc[UR30] ;  /* 0x00001e28360075b4 */ /* 0x0005e20008019000 */
[----:B------:R2:W-:Y:S01]  /*7fe0*/  UTMALDG.4D [UR16], [UR46], desc[UR30] ;  /* 0x00001e102e0075b4 */ /* 0x0005e20008019000 */
[----:B---3--:R-:W-:Y:S01]  /*7ff0*/  UIADD3 UR32, UR32, 0xf000, URZ ;  /* 0x0000f00020207890 */ /* 0x008fe2000fffe03f */
[----:B------:R-:W-:Y:S01]  /*8000*/  UMOV UR34, 0x80 ;  /* 0x0000008000227882 */ /* 0x000fe20000000000 */
[----:B------:R2:W-:Y:S07]  /*8010*/  UTMALDG.4D [UR8], [UR46], desc[UR30] ;  /* 0x00001e082e0075b4 */ /* 0x0005ee0008019000 */
[----:B------:R2:W-:Y:S02]  /*8020*/  UTMALDG.4D [UR32], [UR46], desc[UR30] ;  /* 0x00001e202e0075b4 */ /* 0x0005e40008019000 */
[----:B--2---:R-:W-:Y:S05]  /*8030*/  @P1 BRA `(.L_x_1259) ;  /* 0x0000001400041947 */ /* 0x004fea0003800000 */
[----:B------:R-:W2:Y:S01]  /*8040*/  S2R R16, SR_TID.X ;  /* 0x0000000000107919 */ /* 0x000ea20000002100 */
[C---:B------:R-:W-:Y:S01]  /*8050*/  R2UR UR7, R4.reuse ;  /* 0x00000000040772ca */ /* 0x040fe200000e0000 */
[----:B------:R-:W-:Y:S01]  /*8060*/  UIADD3 UR8, UR6, -0x2, URZ ;  /* 0xfffffffe06087890 */ /* 0x000fe2000fffe03f */
[----:B------:R-:W-:Y:S02]  /*8070*/  IMAD.MOV.U32 R18, RZ, RZ, 0x1 ;  /* 0x00000001ff127424 */ /* 0x000fe400078e00ff */
[----:B------:R-:W-:Y:S02]  /*8080*/  IMAD.MOV.U32 R21, RZ, RZ, R4 ;  /* 0x000000ffff157224 */ /* 0x000fe400078e0004 */
[----:B------:R-:W-:Y:S01]  /*8090*/  IMAD.MOV.U32 R7, RZ, RZ, 0x1 ;  /* 0x00000001ff077424 */ /* 0x000fe200078e00ff */
[----:B------:R-:W-:-:S06]  /*80a0*/  ISETP.NE.AND P1, PT, R4, UR8, PT ;  /* 0x0000000804007c0c */ /* 0x000fcc000bf25270 */
[----:B------:R-:W-:-:S04]  /*80b0*/  ULOP3.LUT UR7, URZ, UR7, URZ, 0x33, !UPT ;  /* 0x000000073f077292 */ /* 0x000fc8000f8e333f */
[----:B------:R-:W-:-:S06]  /*80c0*/  UIADD3 UR7, UR7, UR6, URZ ;  /* 0x0000000607077290 */ /* 0x000fcc000fffe03f */
[----:B------:R-:W-:-:S05]  /*80d0*/  IMAD.U32 R19, RZ, RZ, UR7 ;  /* 0x00000007ff137e24 */ /* 0x000fca000f8e00ff */
[----:B------:R-:W-:Y:S02]  /*80e0*/  LOP3.LUT R19, R19, 0x1, RZ, 0xc0, !PT ;  /* 0x0000000113137812 */ /* 0x000fe400078ec0ff */
[----:B--2---:R-:W-:Y:S01]  /*80f0*/  LOP3.LUT R20, R16, 0x1f, RZ, 0xc0, !PT ;  /* 0x0000001f10147812 */ /* 0x004fe200078ec0ff */
[----:B------:R-:W-:Y:S06]  /*8100*/  @!P1 BRA `(.L_x_1260) ;  /* 0x0000000c00389947 */ /* 0x000fec0003800000 */
[----:B------:R-:W-:Y:S01]  /*8110*/  R2UR UR8, R19 ;  /* 0x00000000130872ca */ /* 0x000fe200000e0000 */
[----:B------:R-:W-:Y:S02]  /*8120*/  IMAD.MOV.U32 R21, RZ, RZ, R4 ;  /* 0x000000ffff157224 */ /* 0x000fe400078e0004 */
[----:B------:R-:W-:-:S10]  /*8130*/  IMAD.MOV.U32 R7, RZ, RZ, 0x1 ;  /* 0x00000001ff077424 */ /* 0x000fd400078e00ff */
[----:B------:R-:W-:-:S06]  /*8140*/  UIADD3 UR7, UR7, -UR8, URZ ;  /* 0x8000000807077290 */ /* 0x000fcc000fffe03f */
[----:B------:R-:W-:-:S07]  /*8150*/  IMAD.U32 R22, RZ, RZ, UR7 ;  /* 0x00000007ff167e24 */ /* 0x000fce000f8e00ff */
.L_x_1269:
[----:B-1----:R-:W-:-:S05]  /*8160*/  IMAD.MOV.U32 R6, RZ, RZ, 0x1 ;  /* 0x00000001ff067424 */ /* 0x002fca00078e00ff */
[----:B------:R-:W-:-:S04]  /*8170*/  SHF.L.U32 R6, R6, 0x1f, RZ ;  /* 0x0000001f06067819 */ /* 0x000fc800000006ff */
[----:B------:R-:W1:Y:S02]  /*8180*/  SYNCS.PHASECHK.TRANS64.TRYWAIT P1, [R0+URZ+0x36438], R6 ;  /* 0x03643806000075a7 */ /* 0x000e64000802017f */
[----:B-123--:R-:W-:Y:S05]  /*8190*/  @!P1 BRA `(.L_x_1261) ;  /* 0x0000001800849947 */ /* 0x00efea0003800000 */
.L_x_1285:
[----:B------:R-:W-:Y:S05]  /*81a0*/  @P0 BRA `(.L_x_1262) ;  /* 0x0000000000140947 */ /* 0x000fea0003800000 */
[----:B------:R-:W-:Y:S01]  /*81b0*/  ISETP.NE.AND P1, PT, R20, RZ, PT ;  /* 0x000000ff1400720c */ /* 0x000fe20003f25270 */
[----:B------:R-:W-:-:S04]  /*81c0*/  IMAD.MOV.U32 R3, RZ, RZ, 0x6100 ;  /* 0x00006100ff037424 */ /* 0x000fc800078e00ff */
[----:B------:R2:W-:Y:S08]  /*81d0*/  SYNCS.ARRIVE.TRANS64 RZ, [R0+URZ+0x36430], R3 ;  /* 0x0364300300ff79a7 */ /* 0x0005f0000800003f */
[----:B------:R-:W-:Y:S05]  /*81e0*/  @!P1 BRA `(.L_x_1262) ;  /* 0x0000000000049947 */ /* 0x000fea0003800000 */
[----:B------:R-:W-:Y:S01]  /*81f0*/  BPT.TRAP 0x1 ;  /* 0x000000040000795c */ /* 0x000fe20000300000 */
.L_x_1262:
[----:B------:R-:W3:Y:S01]  /*8200*/  LDC.64 R16, c[0x0][0x728] ;  /* 0x0001ca00ff107b82 */ /* 0x000ee20000000a00 */
[----:B------:R-:W-:Y:S01]  /*8210*/  IMAD.SHL.U32 R28, R21, 0x40, RZ ;  /* 0x00000040151c7824 */ /* 0x000fe200078e00ff */
[----:B------:R-:W-:Y:S01]  /*8220*/  UMOV UR32, 0x0 ;  /* 0x0000000000207882 */ /* 0x000fe20000000000 */
[C---:B------:R-:W-:Y:S01]  /*8230*/  VIADD R23, R0.reuse, 0x36430 ;  /* 0x0003643000177836 */ /* 0x040fe20000000000 */
[----:B------:R-:W-:Y:S01]  /*8240*/  UMOV UR33, 0x14f00000 ;  /* 0x14f0000000217882 */ /* 0x000fe20000000000 */
[----:B------:R-:W-:Y:S01]  /*8250*/  VIADD R24, R0, 0x2a000 ;  /* 0x0002a00000187836 */ /* 0x000fe20000000000 */
[----:B------:R-:W-:Y:S01]  /*8260*/  IADD3 R2, P1, R28, UR14, RZ ;  /* 0x0000000e1c027c10 */ /* 0x000fe2000ff3e0ff */
[C---:B------:R-:W-:Y:S01]  /*8270*/  VIADD R25, R0.reuse, 0x2c000 ;  /* 0x0002c00000197836 */ /* 0x040fe20000000000 */
[----:B------:R-:W4:Y:S01]  /*8280*/  LDC.64 R12, c[0x0][0x198] ;  /* 0x00006600ff0c7b82 */ /* 0x000f220000000a00 */
[----:B------:R-:W-:Y:S01]  /*8290*/  VIADD R26, R0, 0x2e000 ;  /* 0x0002e000001a7836 */ /* 0x000fe20000000000 */
[----:B--2---:R-:W-:Y:S01]  /*82a0*/  LEA.HI.X.SX32 R3, R28, R9, 0x1, P1 ;  /* 0x000000091c037211 */ /* 0x004fe200008f0eff */
[----:B------:R-:W-:Y:S01]  /*82b0*/  VIADD R27, R0, 0x30200 ;  /* 0x00030200001b7836 */ /* 0x000fe20000000000 */
[----:B------:R-:W-:Y:S01]  /*82c0*/  R2UR UR27, R28 ;  /* 0x000000001c1b72ca */ /* 0x000fe200000e0000 */
[----:B------:R-:W-:Y:S01]  /*82d0*/  UMOV UR26, URZ ;  /* 0x0000003f001a7c82 */ /* 0x000fe20008000000 */
[----:B------:R-:W-:Y:S01]  /*82e0*/  R2UR UR25, R23 ;  /* 0x00000000171972ca */ /* 0x000fe200000e0000 */
[----:B------:R-:W-:Y:S01]  /*82f0*/  UMOV UR18, 0x40 ;  /* 0x0000004000127882 */ /* 0x000fe20000000000 */
        /* <DEDUP_REMOVED lines=8> */
[C---:B---3--:R-:W-:Y:S01]  /*8380*/  LEA R4, P1, R2.reuse, R16, 0x2 ;  /* 0x0000001002047211 */ /* 0x048fe200078210ff */
[----:B------:R-:W-:Y:S01]  /*8390*/  UMOV UR19, UR27 ;  /* 0x0000001b00137c82 */ /* 0x000fe20008000000 */
[----:B------:R-:W-:Y:S01]  /*83a0*/  UMOV UR13, UR29 ;  /* 0x0000001d000d7c82 */ /* 0x000fe20008000000 */
[----:B------:R-:W-:Y:S01]  /*83b0*/  UMOV UR17, UR25 ;  /* 0x0000001900117c82 */ /* 0x000fe20008000000 */
[----:B------:R-:W-:Y:S01]  /*83c0*/  LEA.HI.X R2, R2, R17, R3, 0x2, P1 ;  /* 0x0000001102027211 */ /* 0x000fe200008f1403 */
[----:B------:R-:W-:Y:S01]  /*83d0*/  UMOV UR9, UR25 ;  /* 0x0000001900097c82 */ /* 0x000fe20008000000 */
[----:B------:R-:W-:Y:S01]  /*83e0*/  R2UR UR40, R4 ;  /* 0x00000000042872ca */ /* 0x000fe200000e0000 */
[----:B------:R-:W-:Y:S01]  /*83f0*/  UMOV UR11, UR27 ;  /* 0x0000001b000b7c82 */ /* 0x000fe20008000000 */
[----:B----4-:R-:W-:Y:S01]  /*8400*/  IMAD.MOV.U32 R10, RZ, RZ, R12 ;  /* 0x000000ffff0a7224 */ /* 0x010fe200078e000c */
[----:B------:R-:W-:Y:S01]  /*8410*/  R2UR UR41, R2 ;  /* 0x00000000022972ca */ /* 0x000fe200000e0000 */
[----:B------:R-:W-:Y:S01]  /*8420*/  IMAD.MOV.U32 R11, RZ, RZ, R13 ;  /* 0x000000ffff0b7224 */ /* 0x000fe200078e000d */
[----:B------:R-:W-:Y:S01]  /*8430*/  SHF.L.U32 R3, R7, 0x1f, RZ ;  /* 0x0000001f07037819 */ /* 0x000fe200000006ff */
[----:B------:R-:W-:Y:S01]  /*8440*/  UMOV UR7, 0x10 ;  /* 0x0000001000077882 */ /* 0x000fe20000000000 */
[----:B------:R-:W-:Y:S01]  /*8450*/  IADD3 R4, P1, R10, 0x1f0, RZ ;  /* 0x000001f00a047810 */ /* 0x000fe20007f3e0ff */
[----:B------:R-:W-:-:S03]  /*8460*/  UMOV UR43, UR25 ;  /* 0x00000019002b7c82 */ /* 0x000fc60008000000 */
[----:B------:R-:W-:Y:S01]  /*8470*/  R2UR UR30, R4 ;  /* 0x00000000041e72ca */ /* 0x000fe200000e0000 */
[----:B------:R-:W-:-:S05]  /*8480*/  IMAD.X R5, RZ, RZ, R11, P1 ;  /* 0x000000ffff057224 */ /* 0x000fca00008e060b */
[----:B------:R-:W-:-:S13]  /*8490*/  R2UR UR31, R5 ;  /* 0x00000000051f72ca */ /* 0x000fda00000e0000 */
[----:B------:R2:W-:Y:S01]  /*84a0*/  UTMALDG.4D [UR24], [UR30], desc[UR32] ;  /* 0x000020181e0075b4 */ /* 0x0005e20008019000 */
[----:B------:R2:W-:Y:S01]  /*84b0*/  UTMALDG.4D [UR16], [UR30], desc[UR32] ;  /* 0x000020101e0075b4 */ /* 0x0005e20008019000 */
[----:B------:R2:W-:Y:S01]  /*84c0*/  UTMALDG.4D [UR8], [UR30], desc[UR32] ;  /* 0x000020081e0075b4 */ /* 0x0005e20008019000 */
[----:B------:R2:W-:Y:S01]  /*84d0*/  UBLKCP.S.G [UR42], [UR40], UR7 ;  /* 0x0000002a280073ba */ /* 0x0005e20008000207 */
[----:B------:R-:W3:Y:S02]  /*84e0*/  SYNCS.PHASECHK.TRANS64.TRYWAIT P1, [R0+URZ+0x36428], R3 ;  /* 0x03642803000075a7 */ /* 0x000ee4000802017f */
[----:B--23--:R-:W-:Y:S05]  /*84f0*/  @!P1 BRA `(.L_x_1263) ;  /* 0x0000001400c09947 */ /* 0x00cfea0003800000 */
.L_x_1286:
[----:B------:R-:W-:Y:S05]  /*8500*/  @P0 BRA `(.L_x_1264) ;  /* 0x0000000000140947 */ /* 0x000fea0003800000 */
[----:B------:R-:W-:Y:S01]  /*8510*/  ISETP.NE.AND P1, PT, R20, RZ, PT ;  /* 0x000000ff1400720c */ /* 0x000fe20003f25270 */
[----:B--2---:R-:W-:-:S04]  /*8520*/  IMAD.MOV.U32 R3, RZ, RZ, 0x6100 ;  /* 0x00006100ff037424 */ /* 0x004fc800078e00ff */
[----:B------:R3:W-:Y:S08]  /*8530*/  SYNCS.ARRIVE.TRANS64 RZ, [R0+URZ+0x36418], R3 ;  /* 0x0364180300ff79a7 */ /* 0x0007f0000800003f */
[----:B------:R-:W-:Y:S05]  /*8540*/  @!P1 BRA `(.L_x_1264) ;  /* 0x0000000000049947 */ /* 0x000fea0003800000 */
[----:B------:R-:W-:Y:S01]  /*8550*/  BPT.TRAP 0x1 ;  /* 0x000000040000795c */ /* 0x000fe20000300000 */
.L_x_1264:
[----:B------:R-:W-:Y:S01]  /*8560*/  VIADD R28, R28, 0x40 ;  /* 0x000000401c1c7836 */ /* 0x000fe20000000000 */
[----:B------:R-:W-:Y:S01]  /*8570*/  ULDC.64 UR8, c[0x0][0x700] ;  /* 0x0001c00000087ab9 */ /* 0x000fe20000000a00 */
[----:B------:R-:W-:Y:S01]  /*8580*/  R2UR UR40, R0 ;  /* 0x00000000002872ca */ /* 0x000fe200000e0000 */
[----:B------:R-:W-:Y:S01]  /*8590*/  IMAD.U32 R12, RZ, RZ, UR8 ;  /* 0x00000008ff0c7e24 */ /* 0x000fe2000f8e00ff */
[----:B------:R-:W-:Y:S01]  /*85a0*/  UMOV UR32, 0x0 ;  /* 0x0000000000207882 */ /* 0x000fe20000000000 */
[----:B------:R-:W-:Y:S01]  /*85b0*/  IADD3 R2, P1, R28, UR22, RZ ;  /* 0x000000161c027c10 */ /* 0x000fe2000ff3e0ff */
[----:B------:R-:W-:Y:S01]  /*85c0*/  IMAD.U32 R13, RZ, RZ, UR9 ;  /* 0x00000009ff0d7e24 */ /* 0x000fe2000f8e00ff */
[----:B------:R-:W-:Y:S01]  /*85d0*/  SHF.R.S32.HI R14, RZ, 0x1f, R28 ;  /* 0x0000001fff0e7819 */ /* 0x000fe2000001141c */
[----:B------:R-:W-:Y:S01]  /*85e0*/  UMOV UR33, 0x14f00000 ;  /* 0x14f0000000217882 */ /* 0x000fe20000000000 */
[----:B--23--:R-:W-:Y:S01]  /*85f0*/  LEA R3, P2, R2, R12, 0x2 ;  /* 0x0000000c02037211 */ /* 0x00cfe200078410ff */
[----:B------:R-:W-:Y:S01]  /*8600*/  UMOV UR18, URZ ;  /* 0x0000003f00127c82 */ /* 0x000fe20008000000 */
[----:B------:R-:W-:Y:S01]  /*8610*/  R2UR UR19, R28 ;  /* 0x000000001c1372ca */ /* 0x000fe200000e0000 */
[----:B------:R-:W-:Y:S01]  /*8620*/  UMOV UR20, UR28 ;  /* 0x0000001c00147c82 */ /* 0x000fe20008000000 */
[----:B------:R-:W-:Y:S01]  /*8630*/  R2UR UR42, R3 ;  /* 0x00000000032a72ca */ /* 0x000fe200000e0000 */
[----:B------:R-:W-:Y:S01]  /*8640*/  IMAD.X R3, R14, 0x1, R8, P1 ;  /* 0x000000010e037824 */ /* 0x000fe200008e0608 */
[----:B------:R-:W-:Y:S01]  /*8650*/  UIADD3 UR17, UR40, 0x36418, URZ ;  /* 0x0003641828117890 */ /* 0x000fe2000fffe03f */
[----:B------:R-:W-:Y:S01]  /*8660*/  SHF.L.U32 R29, RZ, 0x1f, RZ ;  /* 0x0000001fff1d7819 */ /* 0x000fe200000006ff */
[----:B------:R-:W-:-:S02]  /*8670*/  UIADD3 UR16, UR40, 0x24000, URZ ;  /* 0x0002400028107890 */ /* 0x000fc4000fffe03f */
[----:B------:R-:W-:Y:S01]  /*8680*/  LEA.HI.X R3, R2, R13, R3, 0x2, P2 ;  /* 0x0000000d02037211 */ /* 0x000fe200010f1403 */
[----:B------:R-:W-:Y:S01]  /*8690*/  UIADD3 UR8, UR40, 0x26000, URZ ;  /* 0x0002600028087890 */ /* 0x000fe2000fffe03f */
[----:B------:R-:W-:Y:S01]  /*86a0*/  IADD3 R2, P1, R10, 0xf0, RZ ;  /* 0x000000f00a027810 */ /* 0x000fe20007f3e0ff */
[----:B------:R-:W-:Y:S01]  /*86b0*/  UIADD3 UR24, UR40, 0x28000, URZ ;  /* 0x0002800028187890 */ /* 0x000fe2000fffe03f */
[----:B------:R-:W-:Y:S01]  /*86c0*/  R2UR UR43, R3 ;  /* 0x00000000032b72ca */ /* 0x000fe200000e0000 */
[----:B------:R-:W-:Y:S01]  /*86d0*/  UIADD3 UR40, UR40, 0x30100, URZ ;  /* 0x0003010028287890 */ /* 0x000fe2000fffe03f */
[----:B------:R-:W-:Y:S01]  /*86e0*/  R2UR UR30, R2 ;  /* 0x00000000021e72ca */ /* 0x000fe200000e0000 */
[----:B------:R-:W-:Y:S01]  /*86f0*/  IMAD.X R3, RZ, RZ, R11, P1 ;  /* 0x000000ffff037224 */ /* 0x000fe200008e060b */
[----:B------:R-:W-:Y:S01]  /*8700*/  UMOV UR21, UR29 ;  /* 0x0000001d00157c82 */ /* 0x000fe20008000000 */
[----:B------:R-:W-:Y:S01]  /*8710*/  UMOV UR10, 0x40 ;  /* 0x00000040000a7882 */ /* 0x000fe20000000000 */
[----:B------:R-:W-:Y:S01]  /*8720*/  UMOV UR12, UR28 ;  /* 0x0000001c000c7c82 */ /* 0x000fe20008000000 */
[----:B------:R-:W-:Y:S01]  /*8730*/  UMOV UR13, UR29 ;  /* 0x0000001d000d7c82 */ /* 0x000fe20008000000 */
[----:B------:R-:W-:Y:S01]  /*8740*/  R2UR UR31, R3 ;  /* 0x00000000031f72ca */ /* 0x000fe200000e0000 */
[----:B------:R-:W-:Y:S01]  /*8750*/  UMOV UR9, UR17 ;  /* 0x0000001100097c82 */ /* 0x000fe20008000000 */
[----:B------:R-:W-:Y:S01]  /*8760*/  UMOV UR11, UR19 ;  /* 0x00000013000b7c82 */ /* 0x000fe20008000000 */
[----:B------:R-:W-:Y:S01]  /*8770*/  UMOV UR26, 0x80 ;  /* 0x00000080001a7882 */ /* 0x000fe20000000000 */
[----:B------:R-:W-:Y:S01]  /*8780*/  UMOV UR25, UR17 ;  /* 0x0000001100197c82 */ /* 0x000fe20008000000 */
[----:B------:R-:W-:Y:S01]  /*8790*/  UMOV UR27, UR19 ;  /* 0x00000013001b7c82 */ /* 0x000fe20008000000 */
[----:B------:R-:W-:Y:S01]  /*87a0*/  UMOV UR41, UR17 ;  /* 0x0000001100297c82 */ /* 0x000fe20008000000 */
[----:B------:R-:W-:-:S06]  /*87b0*/  UMOV UR7, 0x10 ;  /* 0x0000001000077882 */ /* 0x000fcc0000000000 */
[----:B------:R2:W-:Y:S01]  /*87c0*/  UTMALDG.4D [UR16], [UR30], desc[UR32] ;  /* 0x000020101e0075b4 */ /* 0x0005e20008019000 */
[----:B------:R2:W-:Y:S01]  /*87d0*/  UTMALDG.4D [UR8], [UR30], desc[UR32] ;  /* 0x000020081e0075b4 */ /* 0x0005e20008019000 */
[----:B------:R2:W-:Y:S01]  /*87e0*/  UTMALDG.4D [UR24], [UR30], desc[UR32] ;  /* 0x000020181e0075b4 */ /* 0x0005e20008019000 */
[----:B------:R2:W-:Y:S01]  /*87f0*/  UBLKCP.S.G [UR40], [UR42], UR7 ;  /* 0x000000282a0073ba */ /* 0x0005e20008000207 */
[----:B------:R-:W3:Y:S02]  /*8800*/  SYNCS.PHASECHK.TRANS64.TRYWAIT P1, [R0+URZ+0x36438], R29 ;  /* 0x0364381d000075a7 */ /* 0x000ee4000802017f */
[----:B--23--:R-:W-:Y:S05]  /*8810*/  @!P1 BRA `(.L_x_1265) ;  /* 0x00000014000c9947 */ /* 0x00cfea0003800000 */
.L_x_1287:
[----:B------:R-:W-:Y:S05]  /*8820*/  @P0 BRA `(.L_x_1266) ;  /* 0x0000000000140947 */ /* 0x000fea0003800000 */
[----:B------:R-:W-:Y:S01]  /*8830*/  ISETP.NE.AND P1, PT, R20, RZ, PT ;  /* 0x000000ff1400720c */ /* 0x000fe20003f25270 */
[----:B--2---:R-:W-:-:S04]  /*8840*/  IMAD.MOV.U32 R29, RZ, RZ, 0x6100 ;  /* 0x00006100ff1d7424 */ /* 0x004fc800078e00ff */
[----:B------:R3:W-:Y:S08]  /*8850*/  SYNCS.ARRIVE.TRANS64 RZ, [R0+URZ+0x36430], R29 ;  /* 0x0364301d00ff79a7 */ /* 0x0007f0000800003f */
[----:B------:R-:W-:Y:S05]  /*8860*/  @!P1 BRA `(.L_x_1266) ;  /* 0x0000000000049947 */ /* 0x000fea0003800000 */
[----:B------:R-:W-:Y:S01]  /*8870*/  BPT.TRAP 0x1 ;  /* 0x000000040000795c */ /* 0x000fe20000300000 */
.L_x_1266:
[C---:B------:R-:W-:Y:S01]  /*8880*/  R2UR UR27, R28.reuse ;  /* 0x000000001c1b72ca */ /* 0x040fe200000e0000 */
[----:B------:R-:W-:Y:S01]  /*8890*/  UMOV UR32, 0x0 ;  /* 0x0000000000207882 */ /* 0x000fe20000000000 */
[----:B------:R-:W-:Y:S01]  /*88a0*/  IADD3 R28, P1, R28, UR14, RZ ;  /* 0x0000000e1c1c7c10 */ /* 0x000fe2000ff3e0ff */
        /* <DEDUP_REMOVED lines=32> */
[----:B------:R-:W5:Y:S02]  /*8ab0*/  SYNCS.PHASECHK.TRANS64.TRYWAIT P1, [R0+URZ+0x36420], R5 ;  /* 0x03642005000075a7 */ /* 0x000f64000802017f */
[----:B----45:R-:W-:Y:S05]  /*8ac0*/  @!P1 BRA `(.L_x_1267) ;  /* 0x0000001000749947 */ /* 0x030fea0003800000 */
.L_x_1289:
[----:B------:R-:W-:Y:S05]  /*8ad0*/  @P0 BRA `(.L_x_1268) ;  /* 0x0000000000140947 */ /* 0x000fea0003800000 */
[----:B------:R-:W-:Y:S01]  /*8ae0*/  ISETP.NE.AND P1, PT, R20, RZ, PT ;  /* 0x000000ff1400720c */ /* 0x000fe20003f25270 */
[----:B----4-:R-:W-:-:S04]  /*8af0*/  IMAD.MOV.U32 R5, RZ, RZ, 0x6100 ;  /* 0x00006100ff057424 */ /* 0x010fc800078e00ff */
[----:B------:R4:W-:Y:S08]  /*8b00*/  SYNCS.ARRIVE.TRANS64 RZ, [R0+URZ+0x36410], R5 ;  /* 0x0364100500ff79a7 */ /* 0x0009f0000800003f */
[----:B------:R-:W-:Y:S05]  /*8b10*/  @!P1 BRA `(.L_x_1268) ;  /* 0x0000000000049947 */ /* 0x000fea0003800000 */
[----:B------:R-:W-:Y:S01]  /*8b20*/  BPT.TRAP 0x1 ;  /* 0x000000040000795c */ /* 0x000fe20000300000 */
.L_x_1268:
        /* <DEDUP_REMOVED lines=14> */
[----:B------:R-:W-:Y:S01]  /*8c10*/  UMOV UR13, UR29 ;  /* 0x0000001d000d7c82 */ /* 0x000fe20008000000 */
[----:B------:R-:W-:-:S02]  /*8c20*/  UMOV UR26, 0x80 ;  /* 0x00000080001a7882 */ /* 0x000fc40000000000 */
[----:B------:R-:W-:Y:S02]  /*8c30*/  USHF.L.U32 UR19, UR7, 0x6, URZ ;  /* 0x0000000607137899 */ /* 0x000fe4000800063f */
[----:B------:R-:W-:Y:S01]  /*8c40*/  UIADD3 UR17, UR40, 0x36410, URZ ;  /* 0x0003641028117890 */ /* 0x000fe2000fffe03f */
[----:B------:R-:W-:Y:S01]  /*8c50*/  IMAD.U32 R21, RZ, RZ, UR7 ;  /* 0x00000007ff157e24 */ /* 0x000fe2000f8e00ff */
[----:B------:R-:W-:Y:S02]  /*8c60*/  UIADD3 UR9, UP0, UR19, UR22, URZ ;  /* 0x0000001613097290 */ /* 0x000fe4000ff1e03f */
[----:B------:R-:W-:Y:S02]  /*8c70*/  UIADD3 UR16, UR40, 0x1e000, URZ ;  /* 0x0001e00028107890 */ /* 0x000fe4000fffe03f */
[----:B------:R-:W-:Y:S02]  /*8c80*/  ULEA.HI.X.SX32 UR8, UR19, UR8, 0x1, UP0 ;  /* 0x0000000813087291 */ /* 0x000fe400080f0e3f */
[----:B----4-:R-:W-:Y:S01]  /*8c90*/  IMAD.U32 R5, RZ, RZ, UR9 ;  /* 0x00000009ff057e24 */ /* 0x010fe2000f8e00ff */
[----:B------:R-:W-:Y:S01]  /*8ca0*/  UIADD3 UR24, UR40, 0x22000, URZ ;  /* 0x0002200028187890 */ /* 0x000fe2000fffe03f */
[----:B------:R-:W-:Y:S01]  /*8cb0*/  UMOV UR11, UR19 ;  /* 0x00000013000b7c82 */ /* 0x000fe20008000000 */
[----:B------:R-:W-:-:S02]  /*8cc0*/  UMOV UR25, UR17 ;  /* 0x0000001100197c82 */ /* 0x000fc40008000000 */
[----:B------:R-:W-:Y:S01]  /*8cd0*/  LEA R4, P1, R5, R12, 0x2 ;  /* 0x0000000c05047211 */ /* 0x000fe200078210ff */
[----:B------:R-:W-:Y:S01]  /*8ce0*/  IMAD.U32 R5, RZ, RZ, UR8 ;  /* 0x00000008ff057e24 */ /* 0x000fe2000f8e00ff */
[----:B------:R-:W-:Y:S01]  /*8cf0*/  UIADD3 UR8, UR40, 0x20000, URZ ;  /* 0x0002000028087890 */ /* 0x000fe2000fffe03f */
[----:B------:R4:W-:Y:S01]  /*8d00*/  UTMALDG.4D [UR16], [UR30], desc[UR32] ;  /* 0x000020101e0075b4 */ /* 0x0009e20008019000 */
[----:B------:R-:W-:Y:S01]  /*8d10*/  R2UR UR42, R4 ;  /* 0x00000000042a72ca */ /* 0x000fe200000e0000 */
[----:B------:R-:W-:Y:S01]  /*8d20*/  IMAD.U32 R4, RZ, RZ, UR9 ;  /* 0x00000009ff047e24 */ /* 0x000fe2000f8e00ff */
[----:B------:R-:W-:Y:S01]  /*8d30*/  UIADD3 UR40, UR40, 0x30000, URZ ;  /* 0x0003000028287890 */ /* 0x000fe2000fffe03f */
[----:B------:R-:W-:Y:S01]  /*8d40*/  UMOV UR9, UR17 ;  /* 0x0000001100097c82 */ /* 0x000fe20008000000 */
[----:B------:R-:W-:Y:S02]  /*8d50*/  UMOV UR27, UR19 ;  /* 0x00000013001b7c82 */ /* 0x000fe40008000000 */
[----:B------:R-:W-:Y:S01]  /*8d60*/  LEA.HI.X R4, R4, R13, R5, 0x2, P1 ;  /* 0x0000000d04047211 */ /* 0x000fe200008f1405 */
[----:B------:R-:W-:Y:S01]  /*8d70*/  UMOV UR41, UR17 ;  /* 0x0000001100297c82 */ /* 0x000fe20008000000 */
[----:B------:R-:W-:Y:S01]  /*8d80*/  ISETP.NE.AND P1, PT, R22, RZ, PT ;  /* 0x000000ff1600720c */ /* 0x000fe20003f25270 */
[----:B------:R4:W-:Y:S01]  /*8d90*/  UTMALDG.4D [UR8], [UR30], desc[UR32] ;  /* 0x000020081e0075b4 */ /* 0x0009e20008019000 */
[----:B------:R-:W-:Y:S01]  /*8da0*/  R2UR UR43, R4 ;  /* 0x00000000042b72ca */ /* 0x000fe200000e0000 */
[----:B------:R-:W-:Y:S01]  /*8db0*/  UMOV UR34, 0x10 ;  /* 0x0000001000227882 */ /* 0x000fe20000000000 */
[----:B------:R4:W-:Y:S11]  /*8dc0*/  UTMALDG.4D [UR24], [UR30], desc[UR32] ;  /* 0x000020181e0075b4 */ /* 0x0009f60008019000 */
[----:B------:R4:W-:Y:S02]  /*8dd0*/  UBLKCP.S.G [UR40], [UR42], UR34 ;  /* 0x000000282a0073ba */ /* 0x0009e40008000222 */
[----:B----4-:R-:W-:Y:S05]  /*8de0*/  @P1 BRA `(.L_x_1269) ;  /* 0xfffffff000dc1947 */ /* 0x010fea000383ffff */
.L_x_1260:
[----:B------:R-:W-:Y:S01]  /*8df0*/  ISETP.NE.AND P1, PT, R19, RZ, PT ;  /* 0x000000ff1300720c */ /* 0x000fe20003f25270 */
[----:B------:R-:W-:Y:S02]  /*8e00*/  IMAD.MOV.U32 R5, RZ, RZ, 0x1 ;  /* 0x00000001ff057424 */ /* 0x000fe400078e00ff */
[----:B------:R-:W-:-:S10]  /*8e10*/  IMAD.MOV.U32 R4, RZ, RZ, R15 ;  /* 0x000000ffff047224 */ /* 0x000fd400078e000f */
[----:B------:R-:W-:Y:S05]  /*8e20*/  @!P1 BRA `(.L_x_1259) ;  /* 0x0000000400889947 */ /* 0x000fea0003800000 */
[----:B------:R-:W4:Y:S02]  /*8e30*/  SYNCS.PHASECHK.TRANS64.TRYWAIT P1, [R0+URZ+0x36438], R6 ;  /* 0x03643806000075a7 */ /* 0x000f24000802017f */
[----:B----4-:R-:W-:Y:S05]  /*8e40*/  @!P1 BRA `(.L_x_1270) ;  /* 0x0000000c00ac9947 */ /* 0x010fea0003800000 */
.L_x_1290:
[----:B------:R-:W-:Y:S05]  /*8e50*/  @P0 BRA `(.L_x_1271) ;  /* 0x0000000000140947 */ /* 0x000fea0003800000 */
[----:B------:R-:W-:Y:S01]  /*8e60*/  ISETP.NE.AND P1, PT, R20, RZ, PT ;  /* 0x000000ff1400720c */ /* 0x000fe20003f25270 */
[----:B------:R-:W-:-:S04]  /*8e70*/  IMAD.MOV.U32 R5, RZ, RZ, 0x6100 ;  /* 0x00006100ff057424 */ /* 0x000fc800078e00ff */
[----:B------:R1:W-:Y:S08]  /*8e80*/  SYNCS.ARRIVE.TRANS64 RZ, [R0+URZ+0x36430], R5 ;  /* 0x0364300500ff79a7 */ /* 0x0003f0000800003f */
[----:B------:R-:W-:Y:S05]  /*8e90*/  @!P1 BRA `(.L_x_1271) ;  /* 0x0000000000049947 */ /* 0x000fea0003800000 */
[----:B------:R-:W-:Y:S01]  /*8ea0*/  BPT.TRAP 0x1 ;  /* 0x000000040000795c */ /* 0x000fe20000300000 */
.L_x_1271:
[----:B-1----:R-:W1:Y:S01]  /*8eb0*/  LDC.64 R4, c[0x0][0x728] ;  /* 0x0001ca00ff047b82 */ /* 0x002e620000000a00 */
[----:B------:R-:W-:Y:S01]  /*8ec0*/  IMAD.SHL.U32 R16, R21, 0x40, RZ ;  /* 0x0000004015107824 */ /* 0x000fe200078e00ff */
[----:B------:R-:W-:Y:S01]  /*8ed0*/  R2UR UR24, R0 ;  /* 0x00000000001872ca */ /* 0x000fe200000e0000 */
[----:B------:R-:W-:Y:S01]  /*8ee0*/  UMOV UR32, 0x0 ;  /* 0x0000000000207882 */ /* 0x000fe20000000000 */
[----:B------:R-:W-:Y:S01]  /*8ef0*/  UMOV UR33, 0x14f00000 ;  /* 0x14f0000000217882 */ /* 0x000fe20000000000 */
[----:B------:R-:W-:Y:S01]  /*8f00*/  UMOV UR18, URZ ;  /* 0x0000003f00127c82 */ /* 0x000fe20008000000 */
[C---:B----4-:R-:W-:Y:S01]  /*8f10*/  IADD3 R6, P1, R16.reuse, UR14, RZ ;  /* 0x0000000e10067c10 */ /* 0x050fe2000ff3e0ff */
        /* <DEDUP_REMOVED lines=13> */
[C---:B-1----:R-:W-:Y:S01]  /*8ff0*/  LEA R4, P2, R6.reuse, R4, 0x2 ;  /* 0x0000000406047211 */ /* 0x042fe200078410ff */
        /* <DEDUP_REMOVED lines=19> */
[----:B-1--4-:R-:W-:Y:S05]  /*9130*/  @!P1 BRA `(.L_x_1272) ;  /* 0x0000000c00049947 */ /* 0x012fea0003800000 */
.L_x_1291:
[----:B-1----:R-:W-:Y:S01]  /*9140*/  IMAD.MOV.U32 R5, RZ, RZ, RZ ;  /* 0x000000ffff057224 */ /* 0x002fe200078e00ff */
[----:B------:R-:W-:Y:S06]  /*9150*/  @P0 BRA `(.L_x_1273) ;  /* 0x0000000000140947 */ /* 0x000fec0003800000 */
[----:B------:R-:W-:Y:S01]  /*9160*/  ISETP.NE.AND P1, PT, R20, RZ, PT ;  /* 0x000000ff1400720c */ /* 0x000fe20003f25270 */
[----:B------:R-:W-:-:S04]  /*9170*/  IMAD.MOV.U32 R17, RZ, RZ, 0x6100 ;  /* 0x00006100ff117424 */ /* 0x000fc800078e00ff */
[----:B------:R1:W-:Y:S08]  /*9180*/  SYNCS.ARRIVE.TRANS64 RZ, [R0+URZ+0x36418], R17 ;  /* 0x0364181100ff79a7 */ /* 0x0003f0000800003f */
[----:B------:R-:W-:Y:S05]  /*9190*/  @!P1 BRA `(.L_x_1273) ;  /* 0x0000000000049947 */ /* 0x000fea0003800000 */
[----:B------:R-:W-:Y:S01]  /*91a0*/  BPT.TRAP 0x1 ;  /* 0x000000040000795c */ /* 0x000fe20000300000 */
.L_x_1273:
        /* <DEDUP_REMOVED lines=8> */
[----:B------:R-:W-:Y:S01]  /*9230*/  R2UR UR31, R3 ;  /* 0x00000000031f72ca */ /* 0x000fe200000e0000 */
[----:B------:R-:W-:Y:S01]  /*9240*/  UMOV UR21, UR29 ;  /* 0x0000001d00157c82 */ /* 0x000fe20008000000 */
[----:B------:R-:W-:Y:S01]  /*9250*/  UMOV UR10, 0x40 ;  /* 0x00000040000a7882 */ /* 0x000fe20000000000 */
[----:B------:R-:W-:Y:S01]  /*9260*/  UMOV UR12, UR28 ;  /* 0x0000001c000c7c82 */ /* 0x000fe20008000000 */
[----:B------:R-:W-:Y:S01]  /*9270*/  UMOV UR13, UR29 ;  /* 0x0000001d000d7c82 */ /* 0x000fe20008000000 */
[----:B------:R-:W-:Y:S01]  /*9280*/  UIADD3 UR19, UR19, 0x40, URZ ;  /* 0x0000004013137890 */ /* 0x000fe2000fffe03f */
[----:B------:R-:W-:Y:S01]  /*9290*/  IMAD.MOV.U32 R4, RZ, RZ, R15 ;  /* 0x000000ffff047224 */ /* 0x000fe200078e000f */
[----:B------:R-:W-:Y:S01]  /*92a0*/  UMOV UR26, 0x80 ;  /* 0x00000080001a7882 */ /* 0x000fe20000000000 */
[----:B------:R-:W-:Y:S01]  /*92b0*/  IMAD.MOV.U32 R18, RZ, RZ, 0x2 ;  /* 0x00000002ff127424 */ /* 0x000fe200078e00ff */
[----:B------:R-:W-:-:S02]  /*92c0*/  UIADD3 UR8, UP0, UR19, UR22, URZ ;  /* 0x0000001613087290 */ /* 0x000fc4000ff1e03f */
[----:B------:R-:W-:Y:S02]  /*92d0*/  UIADD3 UR16, UR40, 0x24000, URZ ;  /* 0x0002400028107890 */ /* 0x000fe4000fffe03f */
[----:B------:R-:W-:Y:S02]  /*92e0*/  ULEA.HI.X.SX32 UR7, UR19, UR7, 0x1, UP0 ;  /* 0x0000000713077291 */ /* 0x000fe400080f0e3f */
[----:B-1----:R-:W-:Y:S01]  /*92f0*/  IMAD.U32 R17, RZ, RZ, UR8 ;  /* 0x00000008ff117e24 */ /* 0x002fe2000f8e00ff */
[----:B------:R-:W-:Y:S01]  /*9300*/  UIADD3 UR17, UR40, 0x36418, URZ ;  /* 0x0003641828117890 */ /* 0x000fe2000fffe03f */
[----:B------:R-:W-:Y:S01]  /*9310*/  IMAD.U32 R2, RZ, RZ, UR8 ;  /* 0x00000008ff027e24 */ /* 0x000fe2000f8e00ff */
[----:B------:R-:W-:Y:S01]  /*9320*/  UIADD3 UR8, UR40, 0x26000, URZ ;  /* 0x0002600028087890 */ /* 0x000fe2000fffe03f */
[----:B------:R-:W-:Y:S01]  /*9330*/  IMAD.U32 R3, RZ, RZ, UR7 ;  /* 0x00000007ff037e24 */ /* 0x000fe2000f8e00ff */
[----:B------:R-:W-:Y:S01]  /*9340*/  LEA R12, P1, R17, R12, 0x2 ;  /* 0x0000000c110c7211 */ /* 0x000fe200078210ff */
[----:B------:R-:W-:-:S02]  /*9350*/  UIADD3 UR24, UR40, 0x28000, URZ ;  /* 0x0002800028187890 */ /* 0x000fc4000fffe03f */
[----:B------:R-:W-:Y:S01]  /*9360*/  UIADD3 UR40, UR40, 0x30100, URZ ;  /* 0x0003010028287890 */ /* 0x000fe2000fffe03f */
[----:B------:R-:W-:Y:S01]  /*9370*/  LEA.HI.X R13, R2, R13, R3, 0x2, P1 ;  /* 0x0000000d020d7211 */ /* 0x000fe200008f1403 */
[----:B------:R-:W-:Y:S01]  /*9380*/  UMOV UR9, UR17 ;  /* 0x0000001100097c82 */ /* 0x000fe20008000000 */
[----:B------:R-:W-:Y:S01]  /*9390*/  R2UR UR42, R12 ;  /* 0x000000000c2a72ca */ /* 0x000fe200000e0000 */
[----:B------:R-:W-:Y:S01]  /*93a0*/  UMOV UR11, UR19 ;  /* 0x00000013000b7c82 */ /* 0x000fe20008000000 */
[----:B------:R-:W-:Y:S01]  /*93b0*/  R2UR UR43, R13 ;  /* 0x000000000d2b72ca */ /* 0x000fe200000e0000 */
[----:B------:R4:W-:Y:S01]  /*93c0*/  UTMALDG.4D [UR16], [UR30], desc[UR32] ;  /* 0x000020101e0075b4 */ /* 0x0009e20008019000 */
[----:B------:R-:W-:Y:S01]  /*93d0*/  UMOV UR25, UR17 ;  /* 0x0000001100197c82 */ /* 0x000fe20008000000 */
[----:B------:R-:W-:Y:S01]  /*93e0*/  UMOV UR27, UR19 ;  /* 0x00000013001b7c82 */ /* 0x000fe20008000000 */
[----:B------:R-:W-:Y:S01]  /*93f0*/  UMOV UR41, UR17 ;  /* 0x0000001100297c82 */ /* 0x000fe20008000000 */
[----:B------:R-:W-:Y:S01]  /*9400*/  UMOV UR7, 0x10 ;  /* 0x0000001000077882 */ /* 0x000fe20000000000 */
[----:B------:R4:W-:Y:S01]  /*9410*/  UTMALDG.4D [UR8], [UR30], desc[UR32] ;  /* 0x000020081e0075b4 */ /* 0x0009e20008019000 */
[----:B------:R4:W-:Y:S06]  /*9420*/  UTMALDG.4D [UR24], [UR30], desc[UR32] ;  /* 0x000020181e0075b4 */ /* 0x0009ec0008019000 */
[----:B------:R4:W-:Y:S02]  /*9430*/  UBLKCP.S.G [UR40], [UR42], UR7 ;  /* 0x000000282a0073ba */ /* 0x0009e40008000207 */
[----:B----4-:R-:W-:Y:S01]  /*9440*/  NOP ;  /* 0x0000000000007918 */ /* 0x010fe20000000000 */
.L_x_1259:
[----:B------:R-:W-:-:S04]  /*9450*/  SHF.L.U32 R3, R5, 0x1f, RZ ;  /* 0x0000001f05037819 */ /* 0x000fc800000006ff */
[----:B------:R-:W4:Y:S02]  /*9460*/  SYNCS.PHASECHK.TRANS64.TRYWAIT P1, [R0+URZ+0x36438], R3 ;  /* 0x03643803000075a7 */ /* 0x000f24000802017f */
[----:B----4-:R-:W-:Y:S05]  /*9470*/  @!P1 BRA `(.L_x_1274) ;  /* 0x0000000800489947 */ /* 0x010fea0003800000 */
.L_x_1292:
[----:B------:R-:W-:Y:S05]  /*9480*/  @P0 BRA `(.L_x_1275) ;  /* 0x0000000000180947 */ /* 0x000fea0003800000 */
[----:B------:R-:W5:Y:S01]  /*9490*/  S2R R2, SR_TID.X ;  /* 0x0000000000027919 */ /* 0x000f620000002100 */
[----:B----4-:R-:W-:-:S04]  /*94a0*/  IMAD.MOV.U32 R3, RZ, RZ, 0x6100 ;  /* 0x00006100ff037424 */ /* 0x010fc800078e00ff */
[----:B------:R4:W-:Y:S01]  /*94b0*/  SYNCS.ARRIVE.TRANS64 RZ, [R0+URZ+0x36430], R3 ;  /* 0x0364300300ff79a7 */ /* 0x0009e2000800003f */
[----:B-----5:R-:W-:-:S13]  /*94c0*/  LOP3.LUT P0, RZ, R2, 0x1f, RZ, 0xc0, !PT ;  /* 0x0000001f02ff7812 */ /* 0x020fda000780c0ff */
[----:B----4-:R-:W-:Y:S05]  /*94d0*/  @!P0 BRA `(.L_x_1275) ;  /* 0x0000000000048947 */ /* 0x010fea0003800000 */
[----:B------:R-:W-:Y:S01]  /*94e0*/  BPT.TRAP 0x1 ;  /* 0x000000040000795c */ /* 0x000fe20000300000 */
.L_x_1275:
[----:B------:R-:W-:Y:S01]  /*94f0*/  R2UR UR19, R4 ;  /* 0x00000000041372ca */ /* 0x000fe200000e0000 */
[----:B------:R-:W-:Y:S01]  /*9500*/  ULDC.64 UR30, c[0x0][0x728] ;  /* 0x0001ca00001e7ab9 */ /* 0x000fe20000000a00 */
[----:B------:R-:W-:Y:S01]  /*9510*/  R2UR UR7, R9 ;  /* 0x00000000090772ca */ /* 0x000fe200000e0000 */
[----:B------:R-:W-:Y:S01]  /*9520*/  UMOV UR40, 0x0 ;  /* 0x0000000000287882 */ /* 0x000fe20000000000 */
[----:B------:R-:W-:Y:S01]  /*9530*/  IADD3 R10, P0, R10, 0x1f0, RZ ;  /* 0x000001f00a0a7810 */ /* 0x000fe20007f1e0ff */
[----:B------:R-:W-:Y:S01]  /*9540*/  UMOV UR41, 0x14f00000 ;  /* 0x14f0000000297882 */ /* 0x000fe20000000000 */
[----:B------:R-:W-:Y:S01]  /*9550*/  R2UR UR24, R0 ;  /* 0x00000000001872ca */ /* 0x000fe200000e0000 */
[----:B------:R-:W-:Y:S01]  /*9560*/  UMOV UR18, URZ ;  /* 0x0000003f00127c82 */ /* 0x000fe20008000000 */
[----:B------:R-:W-:Y:S01]  /*9570*/  R2UR UR32, R10 ;  /* 0x000000000a2072ca */ /* 0x000fe200000e0000 */
[----:B------:R-:W-:Y:S01]  /*9580*/  IMAD.X R11, RZ, RZ, R11, P0 ;  /* 0x000000ffff0b7224 */ /* 0x000fe200000e060b */
[----:B------:R-:W-:Y:S01]  /*9590*/  UMOV UR20, UR28 ;  /* 0x0000001c00147c82 */ /* 0x000fe20008000000 */
[----:B------:R-:W-:Y:S01]  /*95a0*/  UMOV UR21, UR29 ;  /* 0x0000001d00157c82 */ /* 0x000fe20008000000 */
[----:B------:R-:W-:Y:S01]  /*95b0*/  UMOV UR10, 0x40 ;  /* 0x00000040000a7882 */ /* 0x000fe20000000000 */
[----:B------:R-:W-:Y:S01]  /*95c0*/  USHF.L.U32 UR19, UR19, 0x6, URZ ;  /* 0x0000000613137899 */ /* 0x000fe2000800063f */
[----:B------:R-:W-:Y:S01]  /*95d0*/  R2UR UR33, R11 ;  /* 0x000000000b2172ca */ /* 0x000fe200000e0000 */
[----:B------:R-:W-:Y:S01]  /*95e0*/  UMOV UR12, UR28 ;  /* 0x0000001c000c7c82 */ /* 0x000fe20008000000 */
[----:B------:R-:W-:Y:S01]  /*95f0*/  UMOV UR13, UR29 ;  /* 0x0000001d000d7c82 */ /* 0x000fe20008000000 */
[----:B------:R-:W-:Y:S01]  /*9600*/  UIADD3 UR8, UP0, UR19, UR14, URZ ;  /* 0x0000000e13087290 */ /* 0x000fe2000ff1e03f */
[C---:B------:R-:W-:Y:S01]  /*9610*/  ISETP.NE.AND P0, PT, R18.reuse, 0x2, PT ;  /* 0x000000021200780c */ /* 0x040fe20003f05270 */
[----:B------:R-:W-:Y:S01]  /*9620*/  UIADD3 UR17, UR24, 0x36430, URZ ;  /* 0x0003643018117890 */ /* 0x000fe2000fffe03f */
[----:B------:R-:W-:Y:S01]  /*9630*/  LOP3.LUT R5, R5, 0x1, RZ, 0x3c, !PT ;  /* 0x0000000105057812 */ /* 0x000fe200078e3cff */
[----:B------:R-:W-:Y:S01]  /*9640*/  ULEA.HI.X.SX32 UR7, UR19, UR7, 0x1, UP0 ;  /* 0x0000000713077291 */ /* 0x000fe200080f0e3f */
[----:B-1234-:R-:W-:Y:S01]  /*9650*/  SEL R0, RZ, 0x1, P0 ;  /* 0x00000001ff007807 */ /* 0x01efe20000000000 */
[----:B------:R-:W-:Y:S01]  /*9660*/  ULEA UR30, UP0, UR8, UR30, 0x2 ;  /* 0x0000001e081e7291 */ /* 0x000fe2000f80103f */
[----:B------:R-:W-:Y:S01]  /*9670*/  SEL R18, R18, RZ, P0 ;  /* 0x000000ff12127207 */ /* 0x000fe20000000000 */
[----:B------:R-:W-:Y:S01]  /*9680*/  UIADD3 UR16, UR24, 0x2a000, URZ ;  /* 0x0002a00018107890 */ /* 0x000fe2000fffe03f */
[----:B------:R-:W-:Y:S01]  /*9690*/  LOP3.LUT R7, R7, R0, RZ, 0x3c, !PT ;  /* 0x0000000007077212 */ /* 0x000fe200078e3cff */
[----:B------:R-:W-:-:S02]  /*96a0*/  ULEA.HI.X UR31, UR8, UR31, UR7, 0x2, UP0 ;  /* 0x0000001f081f7291 */ /* 0x000fc400080f1407 */
[----:B------:R-:W-:Y:S02]  /*96b0*/  UIADD3 UR42, UR24, 0x30200, URZ ;  /* 0x00030200182a7890 */ /* 0x000fe4000fffe03f */
[----:B------:R-:W-:Y:S02]  /*96c0*/  UIADD3 UR8, UR24, 0x2c000, URZ ;  /* 0x0002c00018087890 */ /* 0x000fe4000fffe03f */
[----:B------:R-:W-:Y:S01]  /*96d0*/  UIADD3 UR24, UR24, 0x2e000, URZ ;  /* 0x0002e00018187890 */ /* 0x000fe2000fffe03f */
[----:B------:R1:W-:Y:S01]  /*96e0*/  UTMALDG.4D [UR16], [UR32], desc[UR40] ;  /* 0x00002810200075b4 */ /* 0x0003e20008019000 */
[----:B------:R-:W-:Y:S01]  /*96f0*/  UMOV UR9, UR17 ;  /* 0x0000001100097c82 */ /* 0x000fe20008000000 */
[----:B------:R-:W-:Y:S01]  /*9700*/  UMOV UR11, UR19 ;  /* 0x00000013000b7c82 */ /* 0x000fe20008000000 */
[----:B------:R-:W-:Y:S01]  /*9710*/  UMOV UR26, 0x80 ;  /* 0x00000080001a7882 */ /* 0x000fe20000000000 */
[----:B------:R-:W-:Y:S01]  /*9720*/  UMOV UR25, UR17 ;  /* 0x0000001100197c82 */ /* 0x000fe20008000000 */
[----:B------:R-:W-:Y:S01]  /*9730*/  UMOV UR27, UR19 ;  /* 0x00000013001b7c82 */ /* 0x000fe20008000000 */
[----:B------:R-:W-:Y:S01]  /*9740*/  UMOV UR43, UR17 ;  /* 0x00000011002b7c82 */ /* 0x000fe20008000000 */
[----:B------:R-:W-:Y:S01]  /*9750*/  UMOV UR7, 0x10 ;  /* 0x0000001000077882 */ /* 0x000fe20000000000 */
[----:B------:R1:W-:Y:S01]  /*9760*/  UTMALDG.4D [UR8], [UR32], desc[UR40] ;  /* 0x00002808200075b4 */ /* 0x0003e20008019000 */
[----:B------:R1:W-:Y:S01]  /*9770*/  UTMALDG.4D [UR24], [UR32], desc[UR40] ;  /* 0x00002818200075b4 */ /* 0x0003e20008019000 */
[----:B------:R1:W-:Y:S02]  /*9780*/  UBLKCP.S.G [UR42], [UR30], UR7 ;  /* 0x0000002a1e0073ba */ /* 0x0003e40008000207 */
[----:B-1----:R-:W-:Y:S01]  /*9790*/  NOP ;  /* 0x0000000000007918 */ /* 0x002fe20000000000 */
.L_x_1256:
[----:B------:R-:W-:Y:S05]  /*97a0*/  BSYNC B1 ;  /* 0x0000000000017941 */ /* 0x000fea0003800000 */
.L_x_1254:
[----:B------:R-:W-:-:S03]  /*97b0*/  UMOV UR7, 0xffffffff ;  /* 0xffffffff00077882 */ /* 0x000fc60000000000 */
[----:B------:R-:W-:Y:S05]  /*97c0*/  BRA.DIV UR7, `(.L_x_1276) ;  /* 0x0000000607887947 */ /* 0x000fea000b800000 */
[----:B------:R-:W-:-:S13]  /*97d0*/  ELECT P6, URZ, PT ;  /* 0x00000000003f782f */ /* 0x000fda00038c0000 */
.L_x_1295:
[----:B------:R-:W-:Y:S05]  /*97e0*/  @!P6 BRA `(.L_x_1219) ;  /* 0x000000000074e947 */ /* 0x000fea0003800000 */
[----:B------:R-:W-:-:S06]  /*97f0*/  ULOP3.LUT UR7, UR38, 0x2, URZ, 0xfc, !UPT ;  /* 0x0000000226077892 */ /* 0x000fcc000f8efc3f */
[----:B------:R-:W-:-:S05]  /*9800*/  IMAD.U32 R0, RZ, RZ, UR7 ;  /* 0x00000007ff007e24 */ /* 0x000fca000f8e00ff */
[----:B------:R-:W-:-:S13]  /*9810*/  ISETP.NE.AND P2, PT, R0, 0x3, PT ;  /* 0x000000030000780c */ /* 0x000fda0003f45270 */
[----:B------:R-:W-:Y:S05]  /*9820*/  @!P2 BRA `(.L_x_1277) ;  /* 0x000000000004a947 */ /* 0x000fea0003800000 */
[----:B------:R-:W-:Y:S01]  /*9830*/  BPT.TRAP 0x1 ;  /* 0x000000040000795c */ /* 0x000fe20000300000 */
.L_x_1277:
[----:B------:R-:W1:Y:S01]  /*9840*/  S2R R3, SR_CgaCtaId ;  /* 0x0000000000037919 */ /* 0x000e620000008800 */
[----:B------:R-:W-:Y:S02]  /*9850*/  MOV R0, 0x400 ;  /* 0x0000040000007802 */ /* 0x000fe40000000f00 */
[----:B------:R-:W-:Y:S02]  /*9860*/  SHF.L.U32 R2, R7, 0x1f, RZ ;  /* 0x0000001f07027819 */ /* 0x000fe400000006ff */
[----:B-1----:R-:W-:-:S05]  /*9870*/  LEA R4, R3, R0, 0x18 ;  /* 0x0000000003047211 */ /* 0x002fca00078ec0ff */
        /* <DEDUP_REMOVED lines=11> */
.L_x_1296:
[----:B------:R-:W2:Y:S02]  /*9930*/  SYNCS.PHASECHK.TRANS64.TRYWAIT P0, [R3+URZ], R0 ;  /* 0x00000000030075a7 */ /* 0x000ea4000800017f */
[----:B--2---:R-:W-:Y:S05]  /*9940*/  @!P0 BRA `(.L_x_1279) ;  /* 0x00000004005c8947 */ /* 0x004fea0003800000 */
.L_x_1297:
[----:B------:R-:W-:Y:S05]  /*9950*/  @!P2 BRA `(.L_x_1280) ;  /* 0x000000000004a947 */ /* 0x000fea0003800000 */
[----:B------:R-:W-:Y:S01]  /*9960*/  BPT.TRAP 0x1 ;  /* 0x000000040000795c */ /* 0x000fe20000300000 */
.L_x_1280:
[----:B------:R-:W-:-:S07]  /*9970*/  SHF.L.U32 R5, R5, 0x1f, RZ ;  /* 0x0000001f05057819 */ /* 0x000fce00000006ff */
.L_x_1281:
[----:B---3--:R3:W4:Y:S02]  /*9980*/  SYNCS.PHASECHK.TRANS64.TRYWAIT P0, [R4+URZ+0x36438], R5 ;  /* 0x03643805040075a7 */ /* 0x008724000800017f */
[----:B----4-:R-:W-:Y:S05]  /*9990*/  @!P0 NANOSLEEP.SYNCS 0x989680 ;  /* 0x009896800000895d */ /* 0x010fea0003900000 */
[----:B------:R-:W4:Y:S02]  /*99a0*/  @!P0 SYNCS.PHASECHK.TRANS64 P0, [R4+URZ+0x36438], R5 ;  /* 0x03643805040085a7 */ /* 0x000f24000800007f */
[----:B----4-:R-:W-:Y:S05]  /*99b0*/  @!P0 BRA `(.L_x_1281) ;  /* 0xfffffffc00f08947 */ /* 0x010fea000383ffff */
.L_x_1219:
[----:B------:R-:W-:Y:S05]  /*99c0*/  BSYNC B0 ;  /* 0x0000000000007941 */ /* 0x000fea0003800000 */
.L_x_1217:
[----:B------:R-:W-:Y:S05]  /*99d0*/  EXIT ;  /* 0x000000000000794d */ /* 0x000fea0003800000 */
.L_x_1164:
[----:B------:R-:W-:Y:S02]  /*99e0*/  IMAD.MOV.U32 R12, RZ, RZ, RZ ;  /* 0x000000ffff0c7224 */ /* 0x000fe400078e00ff */
[----:B------:R-:W-:Y:S02]  /*99f0*/  IMAD.MOV.U32 R11, RZ, RZ, 0x1f ;  /* 0x0000001fff0b7424 */ /* 0x000fe400078e00ff */
[----:B------:R-:W-:-:S07]  /*9a00*/  IMAD.MOV.U32 R15, RZ, RZ, -0x1 ;  /* 0xffffffffff0f7424 */ /* 0x000fce00078e00ff */
[----:B------:R-:W-:Y:S05]  /*9a10*/  WARPSYNC.COLLECTIVE R15, `(.L_x_1282) ;  /* 0x000000000f087348 */ /* 0x000fea0003c00000 */
[----:B------:R1:W2:Y:S02]  /*9a20*/  SHFL.IDX P6, R14, R13, R12, R11 ;  /* 0x0000000c0d0e7389 */ /* 0x0002a400000c000b */
[----:B-12---:R-:W-:Y:S01]  /*9a30*/  ENDCOLLECTIVE ;  /* 0x000000000000791b */ /* 0x006fe20003800000 */
.L_x_1282:
[----:B------:R-:W-:Y:S05]  /*9a40*/  BRA `(.L_x_1283) ;  /* 0xffffff7400ac7947 */ /* 0x000fea000383ffff */
.L_x_1166:
[----:B--2---:R-:W-:-:S04]  /*9a50*/  IMAD.U32 R3, RZ, RZ, UR37 ;  /* 0x00000025ff037e24 */ /* 0x004fc8000f8e00ff */
[----:B------:R2:W3:Y:S03]  /*9a60*/  SYNCS.PHASECHK.TRANS64.TRYWAIT P0, [R3+URZ+0x36400], R10 ;  /* 0x0364000a030075a7 */ /* 0x0004e6000800017f */
[----:B---3--:R-:W-:Y:S05]  /*9a70*/  @!P0 NANOSLEEP.SYNCS 0x989680 ;  /* 0x009896800000895d */ /* 0x008fea0003900000 */
[----:B------:R-:W3:Y:S02]  /*9a80*/  @!P0 SYNCS.PHASECHK.TRANS64 P0, [R3+URZ+0x36400], R10 ;  /* 0x0364000a030085a7 */ /* 0x000ee4000800007f */
[----:B---3--:R-:W-:Y:S05]  /*9a90*/  @!P0 BRA `(.L_x_1166) ;  /* 0xfffffffc00ec8947 */ /* 0x008fea000383ffff */
[----:B------:R-:W-:Y:S05]  /*9aa0*/  BRA `(.L_x_1165) ;  /* 0xffffff7400e07947 */ /* 0x000fea000383ffff */
.L_x_1170:
[----:B--2---:R2:W3:Y:S02]  /*9ab0*/  SYNCS.PHASECHK.TRANS64.TRYWAIT P1, [R3+URZ+0x36410], R10 ;  /* 0x0364100a030075a7 */ /* 0x0044e4000802017f */
[----:B---3--:R-:W-:Y:S05]  /*9ac0*/  @!P1 NANOSLEEP.SYNCS 0x989680 ;  /* 0x009896800000995d */ /* 0x008fea0003900000 */
[----:B------:R-:W3:Y:S02]  /*9ad0*/  @!P1 SYNCS.PHASECHK.TRANS64 P1, [R3+URZ+0x36410], R10 ;  /* 0x0364100a030095a7 */ /* 0x000ee4000802007f */
[----:B---3--:R-:W-:Y:S05]  /*9ae0*/  @!P1 BRA `(.L_x_1170) ;  /* 0xfffffffc00f09947 */ /* 0x008fea000383ffff */
[----:B------:R-:W-:Y:S05]  /*9af0*/  BRA `(.L_x_1169) ;  /* 0xffffff7c00bc7947 */ /* 0x000fea000383ffff */
.L_x_1174:
[----:B----4-:R-:W-:-:S04]  /*9b00*/  IMAD.U32 R11, RZ, RZ, UR37 ;  /* 0x00000025ff0b7e24 */ /* 0x010fc8000f8e00ff */
[----:B------:R4:W1:Y:S03]  /*9b10*/  SYNCS.PHASECHK.TRANS64.TRYWAIT P1, [R11+URZ+0x36430], R10 ;  /* 0x0364300a0b0075a7 */ /* 0x000866000802017f */
[----:B-1----:R-:W-:Y:S05]  /*9b20*/  @!P1 NANOSLEEP.SYNCS 0x989680 ;  /* 0x009896800000995d */ /* 0x002fea0003900000 */
[----:B------:R-:W1:Y:S02]  /*9b30*/  @!P1 SYNCS.PHASECHK.TRANS64 P1, [R11+URZ+0x36430], R10 ;  /* 0x0364300a0b0095a7 */ /* 0x000e64000802007f */
[----:B-1----:R-:W-:Y:S05]  /*9b40*/  @!P1 BRA `(.L_x_1174) ;  /* 0xfffffffc00ec9947 */ /* 0x002fea000383ffff */
[----:B------:R-:W-:Y:S05]  /*9b50*/  BRA `(.L_x_1173) ;  /* 0xffffff84005c7947 */ /* 0x000fea000383ffff */
.L_x_1257:
[----:B-1----:R1:W2:Y:S02]  /*9b60*/  SYNCS.PHASECHK.TRANS64.TRYWAIT P1, [R0+URZ+0x36420], R6 ;  /* 0x03642006000075a7 */ /* 0x0022a4000802017f */
[----:B--2---:R-:W-:Y:S05]  /*9b70*/  @!P1 NANOSLEEP.SYNCS 0x989680 ;  /* 0x009896800000995d */ /* 0x004fea0003900000 */
[----:B------:R-:W2:Y:S02]  /*9b80*/  @!P1 SYNCS.PHASECHK.TRANS64 P1, [R0+URZ+0x36420], R6 ;  /* 0x03642006000095a7 */ /* 0x000ea4000802007f */
[----:B--2---:R-:W-:Y:S05]  /*9b90*/  @!P1 BRA `(.L_x_1257) ;  /* 0xfffffffc00f09947 */ /* 0x004fea000383ffff */
[----:B------:R-:W-:Y:S05]  /*9ba0*/  BRA `(.L_x_1284) ;  /* 0xffffffdc007c7947 */ /* 0x000fea000383ffff */
.L_x_1261:
[----:B-1----:R1:W2:Y:S02]  /*9bb0*/  SYNCS.PHASECHK.TRANS64.TRYWAIT P1, [R0+URZ+0x36438], R6 ;  /* 0x03643806000075a7 */ /* 0x0022a4000802017f */
[----:B--2---:R-:W-:Y:S05]  /*9bc0*/  @!P1 NANOSLEEP.SYNCS 0x989680 ;  /* 0x009896800000995d */ /* 0x004fea0003900000 */
[----:B------:R-:W2:Y:S02]  /*9bd0*/  @!P1 SYNCS.PHASECHK.TRANS64 P1, [R0+URZ+0x36438], R6 ;  /* 0x03643806000095a7 */ /* 0x000ea4000802007f */
[----:B--2---:R-:W-:Y:S05]  /*9be0*/  @!P1 BRA `(.L_x_1261) ;  /* 0xfffffffc00f09947 */ /* 0x004fea000383ffff */
[----:B------:R-:W-:Y:S05]  /*9bf0*/  BRA `(.L_x_1285) ;  /* 0xffffffe400687947 */ /* 0x000fea000383ffff */
.L_x_1263:
[----:B--2---:R2:W3:Y:S02]  /*9c00*/  SYNCS.PHASECHK.TRANS64.TRYWAIT P1, [R0+URZ+0x36428], R3 ;  /* 0x03642803000075a7 */ /* 0x0044e4000802017f */
[----:B---3--:R-:W-:Y:S05]  /*9c10*/  @!P1 NANOSLEEP.SYNCS 0x989680 ;  /* 0x009896800000995d */ /* 0x008fea0003900000 */
[----:B------:R-:W3:Y:S02]  /*9c20*/  @!P1 SYNCS.PHASECHK.TRANS64 P1, [R0+URZ+0x36428], R3 ;  /* 0x03642803000095a7 */ /* 0x000ee4000802007f */
[----:B---3--:R-:W-:Y:S05]  /*9c30*/  @!P1 BRA `(.L_x_1263) ;  /* 0xfffffffc00f09947 */ /* 0x008fea000383ffff */
[----:B------:R-:W-:Y:S05]  /*9c40*/  BRA `(.L_x_1286) ;  /* 0xffffffe8002c7947 */ /* 0x000fea000383ffff */
.L_x_1265:
[----:B--2---:R2:W3:Y:S02]  /*9c50*/  SYNCS.PHASECHK.TRANS64.TRYWAIT P1, [R0+URZ+0x36438], R29 ;  /* 0x0364381d000075a7 */ /* 0x0044e4000802017f */
[----:B---3--:R-:W-:Y:S05]  /*9c60*/  @!P1 NANOSLEEP.SYNCS 0x989680 ;  /* 0x009896800000995d */ /* 0x008fea0003900000 */
[----:B------:R-:W3:Y:S02]  /*9c70*/  @!P1 SYNCS.PHASECHK.TRANS64 P1, [R0+URZ+0x36438], R29 ;  /* 0x0364381d000095a7 */ /* 0x000ee4000802007f */
[----:B---3--:R-:W-:Y:S05]  /*9c80*/  @!P1 BRA `(.L_x_1265) ;  /* 0xfffffffc00f09947 */ /* 0x008fea000383ffff */
[----:B------:R-:W-:Y:S05]  /*9c90*/  BRA `(.L_x_1287) ;  /* 0xffffffe800e07947 */ /* 0x000fea000383ffff */
.L_x_1267:
[----:B------:R-:W-:-:S07]  /*9ca0*/  SHF.L.U32 R5, R7, 0x1f, RZ ;  /* 0x0000001f07057819 */ /* 0x000fce00000006ff */
.L_x_1288:
[----:B----4-:R4:W1:Y:S02]  /*9cb0*/  SYNCS.PHASECHK.TRANS64.TRYWAIT P1, [R0+URZ+0x36420], R5 ;  /* 0x03642005000075a7 */ /* 0x010864000802017f */
[----:B-1----:R-:W-:Y:S05]  /*9cc0*/  @!P1 NANOSLEEP.SYNCS 0x989680 ;  /* 0x009896800000995d */ /* 0x002fea0003900000 */
[----:B------:R-:W1:Y:S02]  /*9cd0*/  @!P1 SYNCS.PHASECHK.TRANS64 P1, [R0+URZ+0x36420], R5 ;  /* 0x03642005000095a7 */ /* 0x000e64000802007f */
[----:B-1----:R-:W-:Y:S05]  /*9ce0*/  @!P1 BRA `(.L_x_1288) ;  /* 0xfffffffc00f09947 */ /* 0x002fea000383ffff */
[----:B------:R-:W-:Y:S05]  /*9cf0*/  BRA `(.L_x_1289) ;  /* 0xffffffec00747947 */ /* 0x000fea000383ffff */
.L_x_1270:
[----:B----4-:R4:W1:Y:S02]  /*9d00*/  SYNCS.PHASECHK.TRANS64.TRYWAIT P1, [R0+URZ+0x36438], R6 ;  /* 0x03643806000075a7 */ /* 0x010864000802017f */
[----:B-1----:R-:W-:Y:S05]  /*9d10*/  @!P1 NANOSLEEP.SYNCS 0x989680 ;  /* 0x009896800000995d */ /* 0x002fea0003900000 */
[----:B------:R-:W1:Y:S02]  /*9d20*/  @!P1 SYNCS.PHASECHK.TRANS64 P1, [R0+URZ+0x36438], R6 ;  /* 0x03643806000095a7 */ /* 0x000e64000802007f */
[----:B-1----:R-:W-:Y:S05]  /*9d30*/  @!P1 BRA `(.L_x_1270) ;  /* 0xfffffffc00f09947 */ /* 0x002fea000383ffff */
[----:B------:R-:W-:Y:S05]  /*9d40*/  BRA `(.L_x_1290) ;  /* 0xfffffff000407947 */ /* 0x000fea000383ffff */
.L_x_1272:
[----:B-1----:R1:W4:Y:S02]  /*9d50*/  SYNCS.PHASECHK.TRANS64.TRYWAIT P1, [R0+URZ+0x36428], R5 ;  /* 0x03642805000075a7 */ /* 0x002324000802017f */
[----:B----4-:R-:W-:Y:S05]  /*9d60*/  @!P1 NANOSLEEP.SYNCS 0x989680 ;  /* 0x009896800000995d */ /* 0x010fea0003900000 */
[----:B------:R-:W4:Y:S02]  /*9d70*/  @!P1 SYNCS.PHASECHK.TRANS64 P1, [R0+URZ+0x36428], R5 ;  /* 0x03642805000095a7 */ /* 0x000f24000802007f */
[----:B----4-:R-:W-:Y:S05]  /*9d80*/  @!P1 BRA `(.L_x_1272) ;  /* 0xfffffffc00f09947 */ /* 0x010fea000383ffff */
[----:B------:R-:W-:Y:S05]  /*9d90*/  BRA `(.L_x_1291) ;  /* 0xfffffff000e87947 */ /* 0x000fea000383ffff */
.L_x_1274:
[----:B----4-:R4:W1:Y:S02]  /*9da0*/  SYNCS.PHASECHK.TRANS64.TRYWAIT P1, [R0+URZ+0x36438], R3 ;  /* 0x03643803000075a7 */ /* 0x010864000802017f */
[----:B-1----:R-:W-:Y:S05]  /*9db0*/  @!P1 NANOSLEEP.SYNCS 0x989680 ;  /* 0x009896800000995d */ /* 0x002fea0003900000 */
[----:B------:R-:W1:Y:S02]  /*9dc0*/  @!P1 SYNCS.PHASECHK.TRANS64 P1, [R0+URZ+0x36438], R3 ;  /* 0x03643803000095a7 */ /* 0x000e64000802007f */
[----:B-1----:R-:W-:Y:S05]  /*9dd0*/  @!P1 BRA `(.L_x_1274) ;  /* 0xfffffffc00f09947 */ /* 0x002fea000383ffff */
[----:B------:R-:W-:Y:S05]  /*9de0*/  BRA `(.L_x_1292) ;  /* 0xfffffff400a47947 */ /* 0x000fea000383ffff */
.L_x_1276:
[----:B------:R-:W-:Y:S01]  /*9df0*/  BSSY B1, `(.L_x_1293) ;  /* 0x0000006000017945 */ /* 0x000fe20003800000 */
[----:B------:R-:W-:-:S07]  /*9e00*/  IMAD.MOV.U32 R15, RZ, RZ, -0x1 ;  /* 0xffffffffff0f7424 */ /* 0x000fce00078e00ff */
[----:B------:R-:W-:Y:S05]  /*9e10*/  WARPSYNC.COLLECTIVE R15, `(.L_x_1294) ;  /* 0x000000000f0c7348 */ /* 0x000fea0003c00000 */
[----:B------:R-:W-:Y:S02]  /*9e20*/  ELECT P6, UR62, PT ;  /* 0x00000000003e782f */ /* 0x000fe400038c0000 */
[----:B------:R-:W-:Y:S01]  /*9e30*/  MOV R14, UR62 ;  /* 0x0000003e000e7c02 */ /* 0x000fe20008000f00 */
[----:B------:R-:W-:Y:S10]  /*9e40*/  ENDCOLLECTIVE ;  /* 0x000000000000791b */ /* 0x000ff40003800000 */
.L_x_1294:
[----:B------:R-:W-:Y:S05]  /*9e50*/  BSYNC B1 ;  /* 0x0000000000017941 */ /* 0x000fea0003800000 */
.L_x_1293:
[----:B------:R-:W-:Y:S05]  /*9e60*/  BRA `(.L_x_1295) ;  /* 0xfffffff8005c7947 */ /* 0x000fea000383ffff */
.L_x_1278:
[----:B-1----:R1:W2:Y:S02]  /*9e70*/  SYNCS.PHASECHK.TRANS64.TRYWAIT P0, [R9+URZ], R2 ;  /* 0x00000002090075a7 */ /* 0x0022a4000800017f */
[----:B--2---:R-:W-:Y:S05]  /*9e80*/  @!P0 NANOSLEEP.SYNCS 0x989680 ;  /* 0x009896800000895d */ /* 0x004fea0003900000 */
[----:B------:R-:W2:Y:S02]  /*9e90*/  @!P0 SYNCS.PHASECHK.TRANS64 P0, [R9+URZ], R2 ;  /* 0x00000002090085a7 */ /* 0x000ea4000800007f */
[----:B--2---:R-:W-:Y:S05]  /*9ea0*/  @!P0 BRA `(.L_x_1278) ;  /* 0xfffffffc00f08947 */ /* 0x004fea000383ffff */
[----:B------:R-:W-:Y:S05]  /*9eb0*/  BRA `(.L_x_1296) ;  /* 0xfffffff8009c7947 */ /* 0x000fea000383ffff */
.L_x_1279:
[----:B--2---:R2:W3:Y:S02]  /*9ec0*/  SYNCS.PHASECHK.TRANS64.TRYWAIT P0, [R3+URZ], R0 ;  /* 0x00000000030075a7 */ /* 0x0044e4000800017f */
[----:B---3--:R-:W-:Y:S05]  /*9ed0*/  @!P0 NANOSLEEP.SYNCS 0x989680 ;  /* 0x009896800000895d */ /* 0x008fea0003900000 */
[----:B------:R-:W3:Y:S02]  /*9ee0*/  @!P0 SYNCS.PHASECHK.TRANS64 P0, [R3+URZ], R0 ;  /* 0x00000000030085a7 */ /* 0x000ee4000800007f */
[----:B---3--:R-:W-:Y:S05]  /*9ef0*/  @!P0 BRA `(.L_x_1279) ;  /* 0xfffffffc00f08947 */ /* 0x008fea000383ffff */
[----:B------:R-:W-:Y:S05]  /*9f00*/  BRA `(.L_x_1297) ;  /* 0xfffffff800907947 */ /* 0x000fea000383ffff */
.L_x_1298:
        /* <DEDUP_REMOVED lines=15> */
.L_x_7657:


//--------------------- .text._ZN7cutlass13device_kernelIN5flash11enable_sm90INS1_16FlashAttnBwdSm90INS1_25CollectiveMainloopBwdSm90ILi2ELi1ELi1EN4cute5tupleIJNS5_1CILi1EEES8_S8_EEENS6_IJNS7_ILi64EEENS7_ILi96EEENS7_ILi192EEEEEENS_10bfloat16_tEfNS_4arch4Sm90ELb0ELb1ELb1ELb0ELb1ELb0ELb1ELb0ELi3ELi1ELi1ELi1ELb0EEENS1_21CollectiveEpilogueBwdISD_SE_SG_Li384ELb0ELb1ELi3EEENS1_19SingleTileSchedulerILb0ELb0ELb0ELi96EEEEEEEEEvNT_6ParamsE --------------------------
	.section	.text._ZN7cutlass13device_kernelIN5flash11enable_sm90INS1_16FlashAttnBwdSm90INS1_25CollectiveMainloopBwdSm90ILi2ELi1ELi1EN4cute5tupleIJNS5_1CILi1EEES8_S8_EEENS6_IJNS7_ILi64EEENS7_ILi96EEENS7_ILi192EEEEEENS_10bfloat16_tEfNS_4arch4Sm90ELb0ELb1ELb1ELb0ELb1ELb0ELb1ELb0ELi3ELi1ELi1ELi1ELb0EEENS1_21CollectiveEpilogueBwdISD_SE_SG_Li384ELb0ELb1ELi3EEENS1_19SingleTileSchedulerILb0ELb0ELb0ELi96EEEEEEEEEvNT_6ParamsE,"ax",@progbits
	.align	128
.text._ZN7cutlass13device_kernelIN5flash11enable_sm90INS1_16FlashAttnBwdSm90INS1_25CollectiveMainloopBwdSm90ILi2ELi1ELi1EN4cute5tupleIJNS5_1CILi1EEES8_S8_EEENS6_IJNS7_ILi64EEENS7_ILi96EEENS7_ILi192EEEEEENS_10bfloat16_tEfNS_4arch4Sm90ELb0ELb1ELb1ELb0ELb1ELb0ELb1ELb0ELi3ELi1ELi1ELi1ELb0EEENS1_21CollectiveEpilogueBwdISD_SE_SG_Li384ELb0ELb1ELi3EEENS1_19SingleTileSchedulerILb0ELb0ELb0ELi96EEEEEEEEEvNT_6ParamsE:
        .type           _ZN7cutlass13device_kernelIN5flash11enable_sm90INS1_16FlashAttnBwdSm90INS1_25CollectiveMainloopBwdSm90ILi2ELi1ELi1EN4cute5tupleIJNS5_1CILi1EEES8_S8_EEENS6_IJNS7_ILi64EEENS7_ILi96EEENS7_ILi192EEEEEENS_10bfloat16_tEfNS_4arch4Sm90ELb0ELb1ELb1ELb0ELb1ELb0ELb1ELb0ELi3ELi1ELi1ELi1ELb0EEENS1_21CollectiveEpilogueBwdISD_SE_SG_Li384ELb0ELb1ELi3EEENS1_19SingleTileSchedulerILb0ELb0ELb0ELi96EEEEEEEEEvNT_6ParamsE,@function
        .size           _ZN7cutlass13device_kernelIN5flash11enable_sm90INS1_16FlashAttnBwdSm90INS1_25CollectiveMainloopBwdSm90ILi2ELi1ELi1EN4cute5tupleIJNS5_1CILi1EEES8_S8_EEENS6_IJNS7_ILi64EEENS7_ILi96EEENS7_ILi192EEEEEENS_10bfloat16_tEfNS_4arch4Sm90ELb0ELb1ELb1ELb0ELb1ELb0ELb1ELb0ELi3ELi1ELi1ELi1ELb0EEENS1_21CollectiveEpilogueBwdISD_SE_SG_Li384ELb0ELb1ELi3EEENS1_19SingleTileSchedulerILb0ELb0ELb0ELi96EEEEEEEEEvNT_6ParamsE,(.L_x_7658 - _ZN7cutlass13device_kernelIN5flash11enable_sm90INS1_16FlashAttnBwdSm90INS1_25CollectiveMainloopBwdSm90ILi2ELi1ELi1EN4cute5tupleIJNS5_1CILi1EEES8_S8_EEENS6_IJNS7_ILi64EEENS7_ILi96EEENS7_ILi192EEEEEENS_10bfloat16_tEfNS_4arch4Sm90ELb0ELb1ELb1ELb0ELb1ELb0ELb1ELb0ELi3ELi1ELi1ELi1ELb0EEENS1_21CollectiveEpilogueBwdISD_SE_SG_Li384ELb0ELb1ELi3EEENS1_19SingleTileSchedulerILb0ELb0ELb0ELi96EEEEEEEEEvNT_6ParamsE)
        .other          _ZN7cutlass13device_kernelIN5flash11enable_sm90INS1_16FlashAttnBwdSm90INS1_25CollectiveMainloopBwdSm90ILi2ELi1ELi1EN4cute5tupleIJNS5_1CILi1EEES8_S8_EEENS6_IJNS7_ILi64EEENS7_ILi96EEENS7_ILi192EEEEEENS_10bfloat16_tEfNS_4arch4Sm90ELb0ELb1ELb1ELb0ELb1ELb0ELb1ELb0ELi3ELi1ELi1ELi1ELb0EEENS1_21CollectiveEpilogueBwdISD_SE_SG_Li384ELb0ELb1ELi3EEENS1_19SingleTileSchedulerILb0ELb0ELb0ELi96EEEEEEEEEvNT_6ParamsE,@"STO_CUDA_ENTRY STV_DEFAULT"
_ZN7cutlass13device_kernelIN5flash11enable_sm90INS1_16FlashAttnBwdSm90INS1_25CollectiveMainloopBwdSm90ILi2ELi1ELi1EN4cute5tupleIJNS5_1CILi1EEES8_S8_EEENS6_IJNS7_ILi64EEENS7_ILi96EEENS7_ILi192EEEEEENS_10bfloat16_tEfNS_4arch4Sm90ELb0ELb1ELb1ELb0ELb1ELb0ELb1ELb0ELi3ELi1ELi1ELi1ELb0EEENS1_21CollectiveEpilogueBwdISD_SE_SG_Li384ELb0ELb1ELi3EEENS1_19SingleTileSchedulerILb0ELb0ELb0ELi96EEEEEEEEEvNT_6ParamsE:
        /* <DEDUP_REMOVED lines=30> */
.L_x_1300:
[----:B------:R-:W-:Y:S05]  /*01e0*/  BSYNC B0 ;  /* 0x0000000000007941 */ /* 0x000fea0003800000 */
.L_x_1299:
        /* <DEDUP_REMOVED lines=37> */
.L_x_1301:
        /* <DEDUP_REMOVED lines=20> */
.L_x_1302:
[----:B------:R-:W-:Y:S01]  /*0580*/  PLOP3.LUT P0, PT, PT, PT, UP0, 0x80, 0x0 ;  /* 0x000000000000781c */ /* 0x000fe20003f0f008 */
[----:B------:R-:W-:Y:S01]  /*0590*/  NOP ;  /* 0x0000000000007918 */ /* 0x000fe20000000000 */
[----:B------:R-:W-:Y:S01]  /*05a0*/  ULDC.64 UR46, c[0x0][0x208] ;  /* 0x00008200002e7ab9 */ /* 0x000fe20000000a00 */
[----:B-12-4-:R-:W-:Y:S10]  /*05b0*/  BAR.SYNC.DEFER_BLOCKING 0x0 ;  /* 0x0000000000007b1d */ /* 0x016ff40000010000 */
[----:B------:R-:W-:Y:S05]  /*05c0*/  @!P0 BRA `(.L_x_1303) ;  /* 0x0000005c005c8947 */ /* 0x000fea0003800000 */
.L_x_1304:
        /* <DEDUP_REMOVED lines=85> */
.L_x_1305:
        /* <DEDUP_REMOVED lines=37> */
.L_x_1308:
        /* <DEDUP_REMOVED lines=15> */
.L_x_1307:
        /* <DEDUP_REMOVED lines=20> */
.L_x_1310:
        /* <DEDUP_REMOVED lines=15> */
.L_x_1309:
        /* <DEDUP_REMOVED lines=8> */
.L_x_1459:
        /* <DEDUP_REMOVED lines=19> */
.L_x_1312:
        /* <DEDUP_REMOVED lines=110> */
.L_x_1332:
[----:B------:R-:W-:Y:S01]  /*1920*/  IMAD.U32 R3, RZ, RZ, UR38 ;  /* 0x00000026ff037e24 */ /* 0x000fe2000f8e00ff */
[----:B------:R-:W-:Y:S05]  /*1930*/  YIELD ;  /* 0x0000000000007946 */ /* 0x000fea0003800000 */
[----:B------:R-:W-:-:S04]  /*1940*/  LOP3.LUT R3, R3, 0x1, RZ, 0xfc, !PT ;  /* 0x0000000103037812 */ /* 0x000fc800078efcff */
[----:B------:R-:W-:-:S13]  /*1950*/  ISETP.NE.AND P0, PT, R3, 0x3, PT ;  /* 0x000000030300780c */ /* 0x000fda0003f05270 */
[----:B------:R-:W-:Y:S05]  /*1960*/  @!P0 BRA `(.L_x_1314) ;  /* 0x0000000000048947 */ /* 0x000fea0003800000 */
[----:B------:R-:W-:Y:S01]  /*1970*/  BPT.TRAP 0x1 ;  /* 0x000000040000795c */ /* 0x000fe20000300000 */
.L_x_1314:
[----:B------:R-:W-:Y:S02]  /*1980*/  LEA R3, R2, UR37, 0x3 ;  /* 0x0000002502037c11 */ /* 0x000fe4000f8e18ff */
[----:B------:R-:W-:-:S04]  /*1990*/  SHF.L.U32 R10, R7, 0x1f, RZ ;  /* 0x0000001f070a7819 */ /* 0x000fc800000006ff */
[----:B------:R1:W2:Y:S01]  /*19a0*/  SYNCS.PHASECHK.TRANS64.TRYWAIT P1, [R3+URZ+0x36410], R10 ;  /* 0x0364100a030075a7 */ /* 0x0002a2000802017f */
[----:B------:R-:W-:Y:S05]  /*19b0*/  @!P0 BRA `(.L_x_1315) ;  /* 0x0000000000048947 */ /* 0x000fea0003800000 */
[----:B------:R-:W-:Y:S01]  /*19c0*/  BPT.TRAP 0x1 ;  /* 0x000000040000795c */ /* 0x000fe20000300000 */
.L_x_1315:
[----:B--2---:R-:W-:Y:S05]  /*19d0*/  @P1 BRA `(.L_x_1316) ;  /* 0x0000000000081947 */ /* 0x004fea0003800000 */
[----:B------:R-:W2:Y:S02]  /*19e0*/  SYNCS.PHASECHK.TRANS64.TRYWAIT P1, [R3+URZ+0x36410], R10 ;  /* 0x0364100a030075a7 */ /* 0x000ea4000802017f */
[----:B--2---:R-:W-:Y:S05]  /*19f0*/  @!P1 BRA `(.L_x_1317) ;  /* 0x0000008c00e89947 */ /* 0x004fea0003800000 */
.L_x_1316:
        /* <DEDUP_REMOVED lines=8> */
[----:B------:R-:W-:-:S02]  /*1a80*/  UMOV UR11, 0x40000040 ;  /* 0x40000040000b7882 */ /* 0x000fc40000000000 */
[----:B------:R-:W-:Y:S02]  /*1a90*/  ULOP3.LUT UR5, UR5, 0x3fff, URZ, 0xc0, !UPT ;  /* 0x00003fff05057892 */ /* 0x000fe4000f8ec03f */
[----:B-12---:R-:W-:Y:S02]  /*1aa0*/  LEA R10, R9, UR37, 0x2 ;  /* 0x00000025090a7c11 */ /* 0x006fe4000f8e10ff */
[----:B------:R-:W-:Y:S02]  /*1ab0*/  ULEA UR4, UR6, UR37, 0xc ;  /* 0x0000002506047291 */ /* 0x000fe4000f8e603f */
[----:B------:R-:W-:Y:S02]  /*1ac0*/  ULOP3.LUT UR5, UR5, 0x10000, URZ, 0xfc, !UPT ;  /* 0x0001000005057892 */ /* 0x000fe4000f8efc3f */
[----:B------:R-:W-:Y:S02]  /*1ad0*/  USHF.R.U32.HI UR6, URZ, 0x4, UR4 ;  /* 0x000000043f067899 */ /* 0x000fe40008011604 */
[----:B------:R-:W-:-:S02]  /*1ae0*/  UIMAD UR5, UR7, 0x600, UR5 ;  /* 0x00000600070578a4 */ /* 0x000fc4000f8e0205 */
[----:B------:R-:W-:-:S04]  /*1af0*/  ULOP3.LUT UR6, UR6, 0x3fff, URZ, 0xc0, !UPT ;  /* 0x00003fff06067892 */ /* 0x000fc8000f8ec03f */
[----:B------:R-:W-:Y:S01]  /*1b00*/  ULOP3.LUT UR6, UR6, 0x10000, URZ, 0xfc, !UPT ;  /* 0x0001000006067892 */ /* 0x000fe2000f8efc3f */
[----:B------:R-:W-:-:S06]  /*1b10*/  UMOV UR8, UR5 ;  /* 0x0000000500087c82 */ /* 0x000fcc0008000000 */
[----:B------:R-:W-:Y:S02]  /*1b20*/  UMOV UR10, UR6 ;  /* 0x00000006000a7c82 */ /* 0x000fe40008000000 */
[----:B------:R-:W-:Y:S01]  /*1b30*/  HGMMA.64x32x16.F32.BF16 R136, gdesc[UR8], RZ, !UPT, gsb0 ;  /* 0x00600000088879f0 */ /* 0x000fe2000c0018ff */
        /* <DEDUP_REMOVED lines=82> */
.L_x_1318:
[----:B-1----:R-:W-:-:S04]  /*2060*/  SHF.L.U32 R10, R4, 0x1f, RZ ;  /* 0x0000001f040a7819 */ /* 0x002fc800000006ff */
[----:B------:R1:W4:Y:S01]  /*2070*/  SYNCS.PHASECHK.TRANS64.TRYWAIT P1, [UR37+0x36430], R10 ;  /* 0x0364300aff0075a7 */ /* 0x0003220008020165 */
[----:B------:R-:W-:Y:S05]  /*2080*/  @!P0 BRA `(.L_x_1319) ;  /* 0x0000000000048947 */ /* 0x000fea0003800000 */
[----:B------:R-:W-:Y:S01]  /*2090*/  BPT.TRAP 0x1 ;  /* 0x000000040000795c */ /* 0x000fe20000300000 */
.L_x_1319:
[----:B----4-:R-:W-:Y:S05]  /*20a0*/  @P1 BRA `(.L_x_1320) ;  /* 0x0000000000081947 */ /* 0x010fea0003800000 */
[----:B------:R-:W4:Y:S02]  /*20b0*/  SYNCS.PHASECHK.TRANS64.TRYWAIT P1, [UR37+0x36430], R10 ;  /* 0x0364300aff0075a7 */ /* 0x000f240008020165 */
[----:B----4-:R-:W-:Y:S05]  /*20c0*/  @!P1 BRA `(.L_x_1321) ;  /* 0x0000008800489947 */ /* 0x010fea0003800000 */
.L_x_1320:
        /* <DEDUP_REMOVED lines=147> */
.L_x_1324:
[----:B------:R-:W-:-:S06]  /*2a00*/  UISETP.NE.AND UP0, UPT, UR42, 0x1, UPT ;  /* 0x000000012a00788c */ /* 0x000fcc000bf05270 */
[----:B------:R-:W-:-:S05]  /*2a10*/  PLOP3.LUT P1, PT, PT, PT, UP0, 0x80, 0x0 ;  /* 0x000000000000781c */ /* 0x000fca0003f2f008 */
[----:B------:R-:W-:-:S08]  /*2a20*/  @UP0 ULDC UR5, c[0x0][0x754] ;  /* 0x0001d50000050ab9 */ /* 0x000fd00000000800 */
[----:B------:R-:W-:Y:S01]  /*2a30*/  @P1 IMAD.HI.U32 R143, R142, UR5, RZ ;  /* 0x000000058e8f1c27 */ /* 0x000fe2000f8e00ff */
[----:B------:R-:W-:-:S04]  /*2a40*/  @UP0 ULDC UR5, c[0x0][0x758] ;  /* 0x0001d60000050ab9 */ /* 0x000fc80000000800 */
[----:B------:R-:W-:-:S07]  /*2a50*/  @P1 SHF.R.U32.HI R142, RZ, UR5, R143 ;  /* 0x00000005ff8e1c19 */ /* 0x000fce000801168f */
.L_x_1325:
[----:B------:R-:W-:Y:S05]  /*2a60*/  BSYNC B0 ;  /* 0x0000000000007941 */ /* 0x000fea0003800000 */
.L_x_1323:
[----:B------:R-:W4:Y:S01]  /*2a70*/  LDL R143, [R1+0x4] ;  /* 0x00000400018f7983 */ /* 0x000f220000100800 */
[----:B------:R-:W-:Y:S01]  /*2a80*/  IADD3 R148, R140, UR4, R5 ;  /* 0x000000048c947c10 */ /* 0x000fe2000fffe005 */
[----:B----4-:R-:W-:-:S05]  /*2a90*/  IMAD R142, R142, UR42, R143 ;  /* 0x0000002a8e8e7c24 */ /* 0x010fca000f8e028f */
[----:B------:R-:W-:Y:S02]  /*2aa0*/  VIADDMNMX R147, R142, UR42, R147, PT ;  /* 0x0000002a8e937c46 */ /* 0x000fe4000b800193 */
[----:B------:R-:W-:-:S07]  /*2ab0*/  VIMNMX R148, R148, R142, !PT ;  /* 0x0000008e94947248 */ /* 0x000fce0007fe0100 */
.L_x_1322:
        /* <DEDUP_REMOVED lines=18> */
.L_x_1328:
[----:B------:R-:W-:-:S06]  /*2be0*/  UISETP.NE.AND UP0, UPT, UR42, 0x1, UPT ;  /* 0x000000012a00788c */ /* 0x000fcc000bf05270 */
[----:B------:R-:W-:-:S05]  /*2bf0*/  PLOP3.LUT P1, PT, PT, PT, UP0, 0x80, 0x0 ;  /* 0x000000000000781c */ /* 0x000fca0003f2f008 */
[----:B------:R-:W-:-:S08]  /*2c00*/  @UP0 ULDC UR4, c[0x0][0x754] ;  /* 0x0001d50000040ab9 */ /* 0x000fd00000000800 */
[----:B------:R-:W-:Y:S01]  /*2c10*/  @P1 IMAD.HI.U32 R142, R140, UR4, RZ ;  /* 0x000000048c8e1c27 */ /* 0x000fe2000f8e00ff */
[----:B------:R-:W-:-:S04]  /*2c20*/  @UP0 ULDC UR4, c[0x0][0x758] ;  /* 0x0001d60000040ab9 */ /* 0x000fc80000000800 */
[----:B------:R-:W-:-:S07]  /*2c30*/  @P1 SHF.R.U32.HI R140, RZ, UR4, R142 ;  /* 0x00000004ff8c1c19 */ /* 0x000fce000801168e */
.L_x_1329:
[----:B------:R-:W-:Y:S05]  /*2c40*/  BSYNC B0 ;  /* 0x0000000000007941 */ /* 0x000fea0003800000 */
.L_x_1327:
[----:B------:R-:W4:Y:S02]  /*2c50*/  LDL R142, [R1+0x4] ;  /* 0x00000400018e7983 */ /* 0x000f240000100800 */
[----:B----4-:R-:W-:-:S05]  /*2c60*/  IMAD R140, R140, UR42, R142 ;  /* 0x0000002a8c8c7c24 */ /* 0x010fca000f8e028e */
[----:B------:R-:W-:Y:S02]  /*2c70*/  VIMNMX R145, R145, R140, !PT ;  /* 0x0000008c91917248 */ /* 0x000fe40007fe0100 */
[----:B------:R-:W-:-:S07]  /*2c80*/  VIADDMNMX R139, R140, UR42, R139, PT ;  /* 0x0000002a8c8b7c46 */ /* 0x000fce000b80018b */
.L_x_1326:
        /* <DEDUP_REMOVED lines=217> */
[----:B------:R-:W-:Y:S02]  /*3a20*/  UIMAD UR4, UR10, 0x3000, UR37 ;  /* 0x000030000a0478a4 */ /* 0x000fe4000f8e0225 */
[----:B------:R-:W-:Y:S02]  /*3a30*/  UIADD3 UR6, UR9, 0xc0, URZ ;  /* 0x000000c009067890 */ /* 0x000fe4000fffe03f */
[----:B------:R-:W-:Y:S02]  /*3a40*/  USHF.R.U32.HI UR5, URZ, 0x4, UR4 ;  /* 0x000000043f057899 */ /* 0x000fe40008011604 */
[----:B------:R-:W-:Y:S02]  /*3a50*/  UIADD3 UR4, UR8, 0x180, URZ ;  /* 0x0000018008047890 */ /* 0x000fe4000fffe03f */
[----:B------:R-:W-:Y:S01]  /*3a60*/  ULOP3.LUT UR10, UR5, 0x3fff, URZ, 0xc0, !UPT ;  /* 0x00003fff050a7892 */ /* 0x000fe2000f8ec03f */
[----:B------:R-:W-:-:S02]  /*3a70*/  UMOV UR7, 0x80000020 ;  /* 0x8000002000077882 */ /* 0x000fc40000000000 */
[----:B------:R-:W-:Y:S01]  /*3a80*/  UMOV UR5, 0x40000040 ;  /* 0x4000004000057882 */ /* 0x000fe20000000000 */
[----:B------:R-:W-:Y:S02]  /*3a90*/  WARPGROUP.DEPBAR.LE gsb0, 0x0 ;  /* 0x00008000000079c5 */ /* 0x000fe40000010000 */
[----:B------:R-:W-:-:S06]  /*3aa0*/  WARPGROUP.ARRIVE ;  /* 0x00000000000079c5 */ /* 0x000fcc0000000000 */
[----:B------:R-:W-:Y:S01]  /*3ab0*/  HGMMA.64x96x16.F32.BF16 R72, gdesc[UR4].tnspA.tnspB, R72, gsb0 ;  /* 0x61600000044879f0 */ /* 0x000fe20008001848 */
[----:B-1----:R-:W-:-:S04]  /*3ac0*/  IMAD.U32 R153, RZ, RZ, UR37 ;  /* 0x00000025ff997e24 */ /* 0x002fc8000f8e00ff */
[----:B------:R-:W-:-:S05]  /*3ad0*/  VIADD R153, R153, 0x33400 ;  /* 0x0003340099997836 */ /* 0x000fca0000000000 */
[----:B------:R-:W-:-:S13]  /*3ae0*/  R2UR UR13, R153 ;  /* 0x00000000990d72ca */ /* 0x000fda00000e0000 */
[----:B------:R-:W-:-:S04]  /*3af0*/  USHF.R.U32.HI UR13, URZ, 0x4, UR13 ;  /* 0x000000043f0d7899 */ /* 0x000fc8000801160d */
[----:B------:R-:W-:-:S04]  /*3b00*/  ULOP3.LUT UR13, UR13, 0x3fff, URZ, 0xc0, !UPT ;  /* 0x00003fff0d0d7892 */ /* 0x000fc8000f8ec03f */
[----:B------:R-:W-:Y:S01]  /*3b10*/  ULOP3.LUT UR14, UR13, 0x10000, URZ, 0xfc, !UPT ;  /* 0x000100000d0e7892 */ /* 0x000fe2000f8efc3f */
[----:B------:R-:W-:Y:S01]  /*3b20*/  UMOV UR9, 0x80000020 ;  /* 0x8000002000097882 */ /* 0x000fe20000000000 */
[----:B------:R-:W-:-:S05]  /*3b30*/  UMOV UR11, 0x40000040 ;  /* 0x40000040000b7882 */ /* 0x000fca0000000000 */
[----:B------:R-:W-:Y:S01]  /*3b40*/  UMOV UR8, UR14 ;  /* 0x0000000e00087c82 */ /* 0x000fe20008000000 */
        /* <DEDUP_REMOVED lines=48> */
.L_x_1330:
        /* <DEDUP_REMOVED lines=59> */
.L_x_1331:
        /* <DEDUP_REMOVED lines=63> */
.L_x_1306:
        /* <DEDUP_REMOVED lines=25> */
.L_x_1334:
        /* <DEDUP_REMOVED lines=20> */
.L_x_1335:
        /* <DEDUP_REMOVED lines=18> */
.L_x_1336:
        /* <DEDUP_REMOVED lines=18> */
.L_x_1337:
        /* <DEDUP_REMOVED lines=137> */
.L_x_1339:
[----:B------:R-:W-:Y:S05]  /*5390*/  BSYNC B0 ;  /* 0x0000000000007941 */ /* 0x000fea0003800000 */
.L_x_1338:
[----:B------:R-:W-:-:S04]  /*53a0*/  DEPBAR.LE SB0, 0x0 ;  /* 0x000080000000791a */ /* 0x000fc80000000000 */
[----:B------:R-:W-:Y:S05]  /*53b0*/  EXIT ;  /* 0x000000000000794d */ /* 0x000fea0003800000 */
.L_x_1333:
[----:B------:R-:W1:Y:S01]  /*53c0*/  S2R R0, SR_TID.X ;  /* 0x0000000000007919 */ /* 0x000e620000002100 */
[----:B------:R-:W2:Y:S01]  /*53d0*/  S2UR UR9, SR_CTAID.Y ;  /* 0x00000000000979c3 */ /* 0x000ea20000002600 */
[----:B------:R-:W-:Y:S01]  /*53e0*/  BSSY B0, `(.L_x_1340) ;  /* 0x0000032000007945 */ /* 0x000fe20003800000 */
[----:B------:R-:W3:Y:S06]  /*53f0*/  S2R R11, SR_CTAID.X ;  /* 0x00000000000b7919 */ /* 0x000eec0000002500 */
        /* <DEDUP_REMOVED lines=48> */
.L_x_1341:
[----:B------:R-:W-:Y:S05]  /*5700*/  BSYNC B0 ;  /* 0x0000000000007941 */ /* 0x000fea0003800000 */
.L_x_1340:
        /* <DEDUP_REMOVED lines=16> */
.L_x_1343:
[----:B------:R-:W-:Y:S05]  /*5810*/  BSYNC B0 ;  /* 0x0000000000007941 */ /* 0x000fea0003800000 */
.L_x_1342:
        /* <DEDUP_REMOVED lines=16> */
.L_x_1345:
[----:B------:R-:W-:Y:S05]  /*5920*/  BSYNC B0 ;  /* 0x0000000000007941 */ /* 0x000fea0003800000 */
.L_x_1344:
        /* <DEDUP_REMOVED lines=17> */
.L_x_1347:
[----:B------:R-:W-:Y:S05]  /*5a40*/  BSYNC B0 ;  /* 0x0000000000007941 */ /* 0x000fea0003800000 */
.L_x_1346:
        /* <DEDUP_REMOVED lines=17> */
.L_x_1349:
[----:B------:R-:W-:Y:S05]  /*5b60*/  BSYNC B0 ;  /* 0x0000000000007941 */ /* 0x000fea0003800000 */
.L_x_1348:
        /* <DEDUP_REMOVED lines=29> */
.L_x_1351:
[----:B------:R-:W-:Y:S05]  /*5d40*/  BSYNC B0 ;  /* 0x0000000000007941 */ /* 0x000fea0003800000 */
.L_x_1350:
        /* <DEDUP_REMOVED lines=13> */
.L_x_1353:
[----:B------:R-:W-:Y:S05]  /*5e20*/  BSYNC B0 ;  /* 0x0000000000007941 */ /* 0x000fea0003800000 */
.L_x_1352:
        /* <DEDUP_REMOVED lines=15> */
.L_x_1355:
[----:B------:R-:W-:Y:S05]  /*5f20*/  BSYNC B0 ;  /* 0x0000000000007941 */ /* 0x000fea0003800000 */
.L_x_1354:
        /* <DEDUP_REMOVED lines=15> */
.L_x_1357:
[----:B------:R-:W-:Y:S05]  /*6020*/  BSYNC B0 ;  /* 0x0000000000007941 */ /* 0x000fea0003800000 */
.L_x_1356:
        /* <DEDUP_REMOVED lines=15> */
.L_x_1359:
[----:B------:R-:W-:Y:S05]  /*6120*/  BSYNC B0 ;  /* 0x0000000000007941 */ /* 0x000fea0003800000 */
.L_x_1358:
        /* <DEDUP_REMOVED lines=15> */
.L_x_1361:
[----:B------:R-:W-:Y:S05]  /*6220*/  BSYNC B0 ;  /* 0x0000000000007941 */ /* 0x000fea0003800000 */
.L_x_1360:
        /* <DEDUP_REMOVED lines=15> */
.L_x_1363:
[----:B------:R-:W-:Y:S05]  /*6320*/  BSYNC B0 ;  /* 0x0000000000007941 */ /* 0x000fea0003800000 */
.L_x_1362:
[----:B------:R-:W-:Y:S05]  /*6330*/  EXIT ;  /* 0x000000000000794d */ /* 0x000fea0003800000 */
.L_x_1303:
        /* <DEDUP_REMOVED lines=14> */
[----:B------:R-:W-:Y:S02]  /*6420*/  ULDC UR4, c[0x0][0x280] ;  /* 0x0000a00000047ab9 */ /* 0x000fe40000000800 */
[----:B------:R-:W-:-:S04]  /*6430*/  UIADD3 UR5, UR4, 0x3f, URZ ;  /* 0x0000003f04057890 */ /* 0x000fc8000fffe03f */
[----:B------:R-:W-:Y:S01]  /*6440*/  USHF.R.S32.HI UR6, URZ, 0x1f, UR5 ;  /* 0x0000001f3f067899 */ /* 0x000fe20008011405 */
[----:B------:R-:W2:Y:S03]  /*6450*/  S2UR UR17, SR_CTAID.Y ;  /* 0x00000000001179c3 */ /* 0x000ea60000002600 */
[----:B------:R-:W-:-:S04]  /*6460*/  ULEA.HI UR5, UR6, UR5, URZ, 0x6 ;  /* 0x0000000506057291 */ /* 0x000fc8000f8f303f */
[----:B------:R-:W-:Y:S01]  /*6470*/  USHF.R.S32.HI UR5, URZ, 0x6, UR5 ;  /* 0x000000063f057899 */ /* 0x000fe20008011405 */
[----:B-1----:R-:W-:Y:S01]  /*6480*/  ISETP.LE.AND P0, PT, RZ, UR23, PT ;  /* 0x00000017ff007c0c */ /* 0x002fe2000bf03270 */
[----:B--2---:R-:W-:-:S12]  /*6490*/  USHF.R.S32.HI UR18, URZ, 0x1f, UR17 ;  /* 0x0000001f3f127899 */ /* 0x004fd80008011411 */
[----:B------:R-:W-:Y:S05]  /*64a0*/  @!P0 BRA `(.L_x_1367) ;  /* 0x00000000002c8947 */ /* 0x000fea0003800000 */
        /* <DEDUP_REMOVED lines=9> */
[----:B------:R-:W-:Y:S01]  /*6540*/  USEL UR11, UR5, UR7, UP0 ;  /* 0x00000007050b7287 */ /* 0x000fe20008000000 */
[----:B------:R-:W-:Y:S11]  /*6550*/  BRA `(.L_x_1368) ;  /* 0x0000000000047947 */ /* 0x000ff60003800000 */
.L_x_1367:
[----:B------:R-:W-:-:S05]  /*6560*/  UMOV UR11, UR5 ;  /* 0x00000005000b7c82 */ /* 0x000fca0008000000 */
.L_x_1368:
[----:B------:R-:W-:Y:S01]  /*6570*/  UIMAD UR4, UR23, 0x60, UR4 ;  /* 0x00000060170478a4 */ /* 0x000fe2000f8e0204 */
[----:B------:R-:W-:Y:S01]  /*6580*/  ULDC UR6, c[0x0][0x290] ;  /* 0x0000a40000067ab9 */ /* 0x000fe20000000800 */
[----:B------:R-:W-:Y:S01]  /*6590*/  ULDC UR7, c[0x0][0x74c] ;  /* 0x0001d30000077ab9 */ /* 0x000fe20000000800 */
[----:B------:R-:W-:Y:S01]  /*65a0*/  ULDC.64 UR8, c[0x0][0x2d8] ;  /* 0x0000b60000087ab9 */ /* 0x000fe20000000a00 */
[----:B------:R-:W-:Y:S02]  /*65b0*/  UIADD3 UR6, -UR7, UR4, -UR6 ;  /* 0x0000000407067290 */ /* 0x000fe4000fffe906 */
[----:B------:R-:W-:Y:S02]  /*65c0*/  UIMAD UR4, UR18, UR8, URZ ;  /* 0x00000008120472a4 */ /* 0x000fe4000f8e023f */
[----:B------:R-:W-:Y:S02]  /*65d0*/  USHF.R.S32.HI UR7, URZ, 0x1f, UR6 ;  /* 0x0000001f3f077899 */ /* 0x000fe40008011406 */
[----:B------:R-:W-:-:S02]  /*65e0*/  UIMAD UR4, UR17, UR9, UR4 ;  /* 0x00000009110472a4 */ /* 0x000fc4000f8e0204 */
[----:B------:R-:W-:Y:S02]  /*65f0*/  ULEA.HI UR10, UR7, UR6, URZ, 0x6 ;  /* 0x00000006070a7291 */ /* 0x000fe4000f8f303f */
[----:B------:R-:W-:Y:S02]  /*6600*/  UIMAD.WIDE.U32 UR6, UR17, UR8, URZ ;  /* 0x00000008110672a5 */ /* 0x000fe4000f8e003f */
[----:B------:R-:W-:Y:S02]  /*6610*/  USHF.R.S32.HI UR10, URZ, 0x6, UR10 ;  /* 0x000000063f0a7899 */ /* 0x000fe4000801140a */
[----:B------:R-:W-:Y:S02]  /*6620*/  USHF.R.S32.HI UR9, URZ, 0x1f, UR16 ;  /* 0x0000001f3f097899 */ /* 0x000fe40008011410 */
[----:B------:R-:W-:Y:S01]  /*6630*/  UISETP.LT.AND UP0, UPT, URZ, UR10, UPT ;  /* 0x0000000a3f00728c */ /* 0x000fe2000bf01270 */
[----:B------:R-:W-:Y:S01]  /*6640*/  ULDC.64 UR12, c[0x0][0x2e0] ;  /* 0x0000b800000c7ab9 */ /* 0x000fe20000000a00 */
[----:B------:R-:W-:-:S02]  /*6650*/  ULDC UR15, c[0x0][0x288] ;  /* 0x0000a200000f7ab9 */ /* 0x000fc40000000800 */
[----:B------:R-:W-:Y:S02]  /*6660*/  USEL UR8, URZ, UR10, !UP0 ;  /* 0x0000000a3f087287 */ /* 0x000fe4000c000000 */
[----:B------:R-:W-:Y:S02]  /*6670*/  UIMAD UR9, UR9, UR12, URZ ;  /* 0x0000000c090972a4 */ /* 0x000fe4000f8e023f */
[----:B------:R-:W-:Y:S02]  /*6680*/  UISETP.GT.AND UP0, UPT, UR11, UR8, UPT ;  /* 0x000000080b00728c */ /* 0x000fe4000bf04270 */
[----:B------:R-:W-:Y:S02]  /*6690*/  UIMAD UR10, UR16, UR15, URZ ;  /* 0x0000000f100a72a4 */ /* 0x000fe4000f8e023f */
[----:B------:R-:W-:Y:S02]  /*66a0*/  UIMAD UR14, UR16, UR13, UR9 ;  /* 0x0000000d100e72a4 */ /* 0x000fe4000f8e0209 */
[----:B------:R-:W-:Y:S01]  /*66b0*/  PLOP3.LUT P1, PT, PT, PT, UP0, 0x80, 0x0 ;  /* 0x000000000000781c */ /* 0x000fe20003f2f008 */
[----:B------:R-:W-:-:S02]  /*66c0*/  UIADD3 UR7, UR7, UR4, URZ ;  /* 0x0000000407077290 */ /* 0x000fc4000fffe03f */
[----:B------:R-:W-:Y:S02]  /*66d0*/  UIADD3 UR9, UP1, UR10, UR17, URZ ;  /* 0x000000110a097290 */ /* 0x000fe4000ff3e03f */
[----:B------:R-:W-:Y:S01]  /*66e0*/  UIMAD.WIDE.U32 UR6, UR16, UR12, UR6 ;  /* 0x0000000c100672a5 */ /* 0x000fe2000f8e0006 */
[----:B------:R-:W-:Y:S01]  /*66f0*/  ELECT P0, URZ, PT ;  /* 0x00000000003f782f */ /* 0x000fe20003800000 */
[----:B------:R-:W-:-:S06]  /*6700*/  ULEA.HI.X.SX32 UR10, UR10, UR18, 0x1, UP1 ;  /* 0x000000120a0a7291 */ /* 0x000fcc00088f0e3f */
[----:B------:R-:W-:Y:S06]  /*6710*/  @!P1 BRA `(.L_x_1369) ;  /* 0x0000001400509947 */ /* 0x000fec0003800000 */
[----:B------:R-:W1:Y:S01]  /*6720*/  S2R R0, SR_TID.X ;  /* 0x0000000000007919 */ /* 0x000e620000002100 */
[----:B------:R-:W-:Y:S02]  /*6730*/  UIADD3 UR4, -UR8, UR11, URZ ;  /* 0x0000000b08047290 */ /* 0x000fe4000fffe13f */
[----:B------:R-:W-:Y:S02]  /*6740*/  UIADD3 UR14, UR7, UR14, URZ ;  /* 0x0000000e070e7290 */ /* 0x000fe4000fffe03f */
[----:B------:R-:W-:-:S04]  /*6750*/  ULOP3.LUT UR4, UR4, 0x1, URZ, 0xc0, !UPT ;  /* 0x0000000104047892 */ /* 0x000fc8000f8ec03f */
[----:B------:R-:W-:-:S03]  /*6760*/  UISETP.NE.U32.AND UP0, UPT, UR4, 0x1, UPT ;  /* 0x000000010400788c */ /* 0x000fc6000bf05070 */
[----:B------:R-:W-:Y:S02]  /*6770*/  ULDC UR4, c[0x0][0x760] ;  /* 0x0001d80000047ab9 */ /* 0x000fe40000000800 */
[----:B------:R-:W-:Y:S01]  /*6780*/  UIMAD UR15, UR15, UR4, URZ ;  /* 0x000000040f0f72a4 */ /* 0x000fe2000f8e023f */
[----:B------:R-:W-:Y:S02]  /*6790*/  PLOP3.LUT P1, PT, PT, PT, UP0, 0x80, 0x0 ;  /* 0x000000000000781c */ /* 0x000fe40003f2f008 */
[----:B-1----:R-:W-:-:S11]  /*67a0*/  LOP3.LUT R9, R0, 0x1f, RZ, 0xc0, !PT ;  /* 0x0000001f00097812 */ /* 0x002fd600078ec0ff */
[----:B------:R-:W-:Y:S05]  /*67b0*/  @P1 BRA `(.L_x_1370) ;  /* 0x0000000400d01947 */ /* 0x000fea0003800000 */
        /* <DEDUP_REMOVED lines=8> */
[----:B------:R-:W-:-:S04]  /*6840*/  IMAD.U32 R2, RZ, RZ, UR13 ;  /* 0x0000000dff027e24 */ /* 0x000fc8000f8e00ff */
[----:B------:R-:W-:Y:S01]  /*6850*/  IMAD.U32 R3, RZ, RZ, UR4 ;  /* 0x00000004ff037e24 */ /* 0x000fe2000f8e00ff */
[----:B------:R-:W-:Y:S06]  /*6860*/  @P2 BRA `(.L_x_1372) ;  /* 0x0000000000142947 */ /* 0x000fec0003800000 */
.L_x_1373:
[----:B------:R-:W2:Y:S04]  /*6870*/  LDG.E.STRONG.GPU R0, desc[UR46][R2.64] ;  /* 0x0000002e02007981 */ /* 0x000ea8000c1ef900 */
[----:B--2---:R-:W-:Y:S01]  /*6880*/  CCTL.IVALL ;  /* 0x00000000ff00798f */ /* 0x004fe20002000000 */
[----:B------:R-:W-:Y:S05]  /*6890*/  YIELD ;  /* 0x0000000000007946 */ /* 0x000fea0003800000 */
[----:B------:R-:W-:-:S13]  /*68a0*/  ISETP.NE.AND P1, PT, R0, UR23, PT ;  /* 0x0000001700007c0c */ /* 0x000fda000bf25270 */
[----:B------:R-:W-:Y:S05]  /*68b0*/  @P1 BRA `(.L_x_1373) ;  /* 0xfffffffc00ec1947 */ /* 0x000fea000383ffff */
.L_x_1372:
[----:B------:R-:W-:Y:S05]  /*68c0*/  BSYNC B1 ;  /* 0x0000000000017941 */ /* 0x000fea0003800000 */
.L_x_1371:
[----:B------:R-:W-:-:S03]  /*68d0*/  UMOV UR4, 0xffffffff ;  /* 0xffffffff00047882 */ /* 0x000fc60000000000 */
[----:B------:R-:W-:Y:S05]  /*68e0*/  BRA.DIV UR4, `(.L_x_1374) ;  /* 0x0000004204587947 */ /* 0x000fea000b800000 */
[----:B------:R-:W-:Y:S01]  /*68f0*/  NOP ;  /* 0x0000000000007918 */ /* 0x000fe20000000000 */
.L_x_1462:
        /* <DEDUP_REMOVED lines=22> */
.L_x_1376:
[----:B------:R-:W-:Y:S05]  /*6a60*/  BSYNC B1 ;  /* 0x0000000000017941 */ /* 0x000fea0003800000 */
.L_x_1375:
        /* <DEDUP_REMOVED lines=19> */
.L_x_1378:
[----:B------:R-:W-:Y:S05]  /*6ba0*/  BSYNC B1 ;  /* 0x0000000000017941 */ /* 0x000fea0003800000 */
.L_x_1377:
        /* <DEDUP_REMOVED lines=20> */
.L_x_1380:
[----:B------:R-:W-:Y:S05]  /*6cf0*/  BSYNC B1 ;  /* 0x0000000000017941 */ /* 0x000fea0003800000 */
.L_x_1379:
[----:B------:R-:W-:Y:S06]  /*6d00*/  BAR.ARV 0xa, 0xa0 ;  /* 0x0282800000007b1d */ /* 0x000fec0000002000 */
[----:B------:R-:W-:Y:S04]  /*6d10*/  BSSY B1, `(.L_x_1381) ;  /* 0x0000003000017945 */ /* 0x000fe80003800000 */
[----:B------:R-:W-:Y:S05]  /*6d20*/  @!P0 BRA `(.L_x_1382) ;  /* 0x0000000000048947 */ /* 0x000fea0003800000 */
[----:B------:R-:W-:-:S04]  /*6d30*/  DEPBAR.LE SB0, 0x1 ;  /* 0x000080400000791a */ /* 0x000fc80000000000 */
.L_x_1382:
[----:B------:R-:W-:Y:S05]  /*6d40*/  BSYNC B1 ;  /* 0x0000000000017941 */ /* 0x000fea0003800000 */
.L_x_1381:
[----:B------:R-:W-:Y:S06]  /*6d50*/  BAR.ARV 0xb, 0xa0 ;  /* 0x02c2800000007b1d */ /* 0x000fec0000002000 */
[----:B------:R-:W-:Y:S04]  /*6d60*/  BSSY B1, `(.L_x_1383) ;  /* 0x0000003000017945 */ /* 0x000fe80003800000 */
[----:B------:R-:W-:Y:S05]  /*6d70*/  @!P0 BRA `(.L_x_1384) ;  /* 0x0000000000048947 */ /* 0x000fea0003800000 */
[----:B------:R-:W-:-:S04]  /*6d80*/  DEPBAR.LE SB0, 0x0 ;  /* 0x000080000000791a */ /* 0x000fc80000000000 */
.L_x_1384:
[----:B------:R-:W-:Y:S05]  /*6d90*/  BSYNC B1 ;  /* 0x0000000000017941 */ /* 0x000fea0003800000 */
.L_x_1383:
        /* <DEDUP_REMOVED lines=19> */
.L_x_1386:
[----:B------:R-:W-:Y:S05]  /*6ed0*/  BSYNC B1 ;  /* 0x0000000000017941 */ /* 0x000fea0003800000 */
.L_x_1385:
[----:B------:R-:W-:Y:S01]  /*6ee0*/  UIADD3 UR18, UR8, 0x1, URZ ;  /* 0x0000000108127890 */ /* 0x000fe2000fffe03f */
[----:B------:R-:W-:Y:S11]  /*6ef0*/  BRA `(.L_x_1387) ;  /* 0x0000000000047947 */ /* 0x000ff60003800000 */
.L_x_1370:
[----:B------:R-:W-:-:S05]  /*6f00*/  UMOV UR18, UR8 ;  /* 0x0000000800127c82 */ /* 0x000fca0008000000 */
.L_x_1387:
[----:B------:R-:W-:-:S03]  /*6f10*/  UIADD3 UR4, UR8, 0x1, URZ ;  /* 0x0000000108047890 */ /* 0x000fc6000fffe03f */
[----:B------:R-:W-:Y:S01]  /*6f20*/  UMOV UR8, UR18 ;  /* 0x0000001200087c82 */ /* 0x000fe20008000000 */
[----:B------:R-:W-:-:S06]  /*6f30*/  UISETP.NE.AND UP0, UPT, UR11, UR4, UPT ;  /* 0x000000040b00728c */ /* 0x000fcc000bf05270 */
[----:B------:R-:W-:-:S13]  /*6f40*/  PLOP3.LUT P1, PT, PT, PT, UP0, 0x80, 0x0 ;  /* 0x000000000000781c */ /* 0x000fda0003f2f008 */
[----:B------:R-:W-:Y:S05]  /*6f50*/  @!P1 BRA `(.L_x_1369) ;  /* 0x0000000c00409947 */ /* 0x000fea0003800000 */
[----:B------:R-:W-:Y:S01]  /*6f60*/  ULDC.64 UR20, c[0x0][0x2c0] ;  /* 0x0000b00000147ab9 */ /* 0x000fe20000000a00 */
[----:B------:R-:W-:Y:S01]  /*6f70*/  UMOV UR4, URZ ;  /* 0x0000003f00047c82 */ /* 0x000fe20008000000 */
[----:B------:R-:W-:Y:S01]  /*6f80*/  ULEA UR20, UP0, UR6, UR20, 0x2 ;  /* 0x0000001406147291 */ /* 0x000fe2000f80103f */
[----:B------:R-:W-:-:S03]  /*6f90*/  UMOV UR8, UR18 ;  /* 0x0000001200087c82 */ /* 0x000fc60008000000 */
[----:B------:R-:W-:Y:S02]  /*6fa0*/  ULEA.HI.X UR21, UR6, UR21, UR14, 0x2, UP0 ;  /* 0x0000001506157291 */ /* 0x000fe400080f140e */
[----:B------:R-:W-:-:S04]  /*6fb0*/  UIADD3 UR20, UP0, UR20, 0x4000, URZ ;  /* 0x0000400014147890 */ /* 0x000fc8000ff1e03f */
[----:B------:R-:W-:-:S12]  /*6fc0*/  UIADD3.X UR21, URZ, UR21, URZ, UP0, !UPT ;  /* 0x000000153f157290 */ /* 0x000fd800087fe43f */
.L_x_1420:
        /* <DEDUP_REMOVED lines=11> */
.L_x_1390:
[----:B------:R-:W2:Y:S04]  /*7080*/  LDG.E.STRONG.GPU R0, desc[UR46][R2.64] ;  /* 0x0000002e02007981 */ /* 0x000ea8000c1ef900 */
[----:B--2---:R-:W-:Y:S01]  /*7090*/  CCTL.IVALL ;  /* 0x00000000ff00798f */ /* 0x004fe20002000000 */
[----:B------:R-:W-:Y:S05]  /*70a0*/  YIELD ;  /* 0x0000000000007946 */ /* 0x000fea0003800000 */
[----:B------:R-:W-:-:S13]  /*70b0*/  ISETP.NE.AND P1, PT, R0, UR23, PT ;  /* 0x0000001700007c0c */ /* 0x000fda000bf25270 */
[----:B------:R-:W-:Y:S05]  /*70c0*/  @P1 BRA `(.L_x_1390) ;  /* 0xfffffffc00ec1947 */ /* 0x000fea000383ffff */
.L_x_1389:
[----:B------:R-:W-:Y:S05]  /*70d0*/  BSYNC B1 ;  /* 0x0000000000017941 */ /* 0x000fea0003800000 */
.L_x_1388:
[----:B------:R-:W-:-:S03]  /*70e0*/  UMOV UR16, 0xffffffff ;  /* 0xffffffff00107882 */ /* 0x000fc60000000000 */
[----:B------:R-:W-:Y:S05]  /*70f0*/  BRA.DIV UR16, `(.L_x_1391) ;  /* 0x0000003a10707947 */ /* 0x000fea000b800000 */
[----:B------:R-:W-:Y:S01]  /*7100*/  NOP ;  /* 0x0000000000007918 */ /* 0x000fe20000000000 */
.L_x_1465:
        /* <DEDUP_REMOVED lines=19> */
.L_x_1393:
[----:B------:R-:W-:Y:S05]  /*7240*/  BSYNC B1 ;  /* 0x0000000000017941 */ /* 0x000fea0003800000 */
.L_x_1392:
[----:B------:R-:W-:Y:S01]  /*7250*/  UIMAD UR16, UR18, 0x3000, UR4 ;  /* 0x00003000121078a4 */ /* 0x000fe2000f8e0204 */
        /* <DEDUP_REMOVED lines=13> */
.L_x_1395:
[----:B------:R-:W-:Y:S05]  /*7330*/  BSYNC B1 ;  /* 0x0000000000017941 */ /* 0x000fea0003800000 */
.L_x_1394:
        /* <DEDUP_REMOVED lines=15> */
.L_x_1397:
[----:B------:R-:W-:Y:S05]  /*7430*/  BSYNC B1 ;  /* 0x0000000000017941 */ /* 0x000fea0003800000 */
.L_x_1396:
[----:B------:R-:W-:Y:S06]  /*7440*/  BAR.ARV 0xa, 0xa0 ;  /* 0x0282800000007b1d */ /* 0x000fec0000002000 */
[----:B------:R-:W-:Y:S04]  /*7450*/  BSSY B1, `(.L_x_1398) ;  /* 0x0000003000017945 */ /* 0x000fe80003800000 */
[----:B------:R-:W-:Y:S05]  /*7460*/  @!P0 BRA `(.L_x_1399) ;  /* 0x0000000000048947 */ /* 0x000fea0003800000 */
[----:B------:R-:W-:-:S04]  /*7470*/  DEPBAR.LE SB0, 0x1 ;  /* 0x000080400000791a */ /* 0x000fc80000000000 */
.L_x_1399:
[----:B------:R-:W-:Y:S05]  /*7480*/  BSYNC B1 ;  /* 0x0000000000017941 */ /* 0x000fea0003800000 */
.L_x_1398:
[----:B------:R-:W-:Y:S06]  /*7490*/  BAR.ARV 0xb, 0xa0 ;  /* 0x02c2800000007b1d */ /* 0x000fec0000002000 */
[----:B------:R-:W-:Y:S04]  /*74a0*/  BSSY B1, `(.L_x_1400) ;  /* 0x0000003000017945 */ /* 0x000fe80003800000 */
[----:B------:R-:W-:Y:S05]  /*74b0*/  @!P0 BRA `(.L_x_1401) ;  /* 0x0000000000048947 */ /* 0x000fea0003800000 */
[----:B------:R-:W-:-:S04]  /*74c0*/  DEPBAR.LE SB0, 0x0 ;  /* 0x000080000000791a */ /* 0x000fc80000000000 */
.L_x_1401:
[----:B------:R-:W-:Y:S05]  /*74d0*/  BSYNC B1 ;  /* 0x0000000000017941 */ /* 0x000fea0003800000 */
.L_x_1400:
        /* <DEDUP_REMOVED lines=19> */
.L_x_1403:
[----:B------:R-:W-:Y:S05]  /*7610*/  BSYNC B1 ;  /* 0x0000000000017941 */ /* 0x000fea0003800000 */
.L_x_1402:
        /* <DEDUP_REMOVED lines=9> */
.L_x_1406:
[----:B------:R-:W2:Y:S04]  /*76b0*/  LDG.E.STRONG.GPU R0, desc[UR46][R2.64] ;  /* 0x0000002e02007981 */ /* 0x000ea8000c1ef900 */
[----:B--2---:R-:W-:Y:S01]  /*76c0*/  CCTL.IVALL ;  /* 0x00000000ff00798f */ /* 0x004fe20002000000 */
[----:B------:R-:W-:Y:S05]  /*76d0*/  YIELD ;  /* 0x0000000000007946 */ /* 0x000fea0003800000 */
[----:B------:R-:W-:-:S13]  /*76e0*/  ISETP.NE.AND P1, PT, R0, UR23, PT ;  /* 0x0000001700007c0c */ /* 0x000fda000bf25270 */
[----:B------:R-:W-:Y:S05]  /*76f0*/  @P1 BRA `(.L_x_1406) ;  /* 0xfffffffc00ec1947 */ /* 0x000fea000383ffff */
.L_x_1405:
[----:B------:R-:W-:Y:S05]  /*7700*/  BSYNC B1 ;  /* 0x0000000000017941 */ /* 0x000fea0003800000 */
.L_x_1404:
[----:B------:R-:W-:-:S03]  /*7710*/  UMOV UR12, 0xffffffff ;  /* 0xffffffff000c7882 */ /* 0x000fc60000000000 */
[----:B------:R-:W-:Y:S05]  /*7720*/  BRA.DIV UR12, `(.L_x_1407) ;  /* 0x000000360c007947 */ /* 0x000fea000b800000 */
[----:B------:R-:W-:Y:S01]  /*7730*/  NOP ;  /* 0x0000000000007918 */ /* 0x000fe20000000000 */
.L_x_1468:
        /* <DEDUP_REMOVED lines=15> */
.L_x_1409:
[----:B------:R-:W-:Y:S05]  /*7830*/  BSYNC B1 ;  /* 0x0000000000017941 */ /* 0x000fea0003800000 */
.L_x_1408:
        /* <DEDUP_REMOVED lines=14> */
.L_x_1411:
[----:B------:R-:W-:Y:S05]  /*7920*/  BSYNC B1 ;  /* 0x0000000000017941 */ /* 0x000fea0003800000 */
.L_x_1410:
        /* <DEDUP_REMOVED lines=15> */
.L_x_1413:
[----:B------:R-:W-:Y:S05]  /*7a20*/  BSYNC B1 ;  /* 0x0000000000017941 */ /* 0x000fea0003800000 */
.L_x_1412:
[----:B------:R-:W-:Y:S06]  /*7a30*/  BAR.ARV 0xa, 0xa0 ;  /* 0x0282800000007b1d */ /* 0x000fec0000002000 */
[----:B------:R-:W-:Y:S04]  /*7a40*/  BSSY B1, `(.L_x_1414) ;  /* 0x0000003000017945 */ /* 0x000fe80003800000 */
[----:B------:R-:W-:Y:S05]  /*7a50*/  @!P0 BRA `(.L_x_1415) ;  /* 0x0000000000048947 */ /* 0x000fea0003800000 */
[----:B------:R-:W-:-:S04]  /*7a60*/  DEPBAR.LE SB0, 0x1 ;  /* 0x000080400000791a */ /* 0x000fc80000000000 */
.L_x_1415:
[----:B------:R-:W-:Y:S05]  /*7a70*/  BSYNC B1 ;  /* 0x0000000000017941 */ /* 0x000fea0003800000 */
.L_x_1414:
[----:B------:R-:W-:Y:S06]  /*7a80*/  BAR.ARV 0xb, 0xa0 ;  /* 0x02c2800000007b1d */ /* 0x000fec0000002000 */
[----:B------:R-:W-:Y:S04]  /*7a90*/  BSSY B1, `(.L_x_1416) ;  /* 0x0000003000017945 */ /* 0x000fe80003800000 */
[----:B------:R-:W-:Y:S05]  /*7aa0*/  @!P0 BRA `(.L_x_1417) ;  /* 0x0000000000048947 */ /* 0x000fea0003800000 */
[----:B------:R-:W-:-:S04]  /*7ab0*/  DEPBAR.LE SB0, 0x0 ;  /* 0x000080000000791a */ /* 0x000fc80000000000 */
.L_x_1417:
[----:B------:R-:W-:Y:S05]  /*7ac0*/  BSYNC B1 ;  /* 0x0000000000017941 */ /* 0x000fea0003800000 */
.L_x_1416:
        /* <DEDUP_REMOVED lines=19> */
.L_x_1419:
[----:B------:R-:W-:Y:S05]  /*7c00*/  BSYNC B1 ;  /* 0x0000000000017941 */ /* 0x000fea0003800000 */
.L_x_1418:
[----:B------:R-:W-:Y:S02]  /*7c10*/  UIADD3 UR8, UR8, 0x2, URZ ;  /* 0x0000000208087890 */ /* 0x000fe4000fffe03f */
[----:B------:R-:W-:Y:S02]  /*7c20*/  UIADD3 UR4, UR4, 0x6000, URZ ;  /* 0x0000600004047890 */ /* 0x000fe4000fffe03f */
[----:B------:R-:W-:-:S06]  /*7c30*/  UISETP.GE.AND UP0, UPT, UR8, UR11, UPT ;  /* 0x0000000b0800728c */ /* 0x000fcc000bf06270 */
[----:B------:R-:W-:-:S13]  /*7c40*/  PLOP3.LUT P1, PT, PT, PT, UP0, 0x80, 0x0 ;  /* 0x000000000000781c */ /* 0x000fda0003f2f008 */
[----:B------:R-:W-:Y:S05]  /*7c50*/  @!P1 BRA `(.L_x_1420) ;  /* 0xfffffff000dc9947 */ /* 0x000fea000383ffff */
.L_x_1369:
[----:B------:R-:W-:-:S06]  /*7c60*/  UISETP.GT.AND UP0, UPT, UR5, UR8, UPT ;  /* 0x000000080500728c */ /* 0x000fcc000bf04270 */
[----:B------:R-:W-:-:S13]  /*7c70*/  PLOP3.LUT P0, PT, PT, PT, UP0, 0x80, 0x0 ;  /* 0x000000000000781c */ /* 0x000fda0003f0f008 */
[----:B------:R-:W-:Y:S05]  /*7c80*/  @!P0 BRA `(.L_x_1366) ;  /* 0x0000002c00088947 */ /* 0x000fea0003800000 */
[----:B------:R-:W2:Y:S01]  /*7c90*/  S2R R0, SR_TID.X ;  /* 0x0000000000007919 */ /* 0x000ea20000002100 */
[----:B------:R-:W-:Y:S01]  /*7ca0*/  UIADD3 UR4, UR5, -UR8, URZ ;  /* 0x8000000805047290 */ /* 0x000fe2000fffe03f */
[----:B------:R-:W-:Y:S01]  /*7cb0*/  ULDC UR16, c[0x0][0x288] ;  /* 0x0000a20000107ab9 */ /* 0x000fe20000000800 */
[----:B------:R-:W-:Y:S02]  /*7cc0*/  ULDC UR17, c[0x0][0x760] ;  /* 0x0001d80000117ab9 */ /* 0x000fe40000000800 */
[----:B------:R-:W-:Y:S02]  /*7cd0*/  ULOP3.LUT UR4, UR4, 0x1, URZ, 0xc0, !UPT ;  /* 0x0000000104047892 */ /* 0x000fe4000f8ec03f */
[----:B------:R-:W-:Y:S02]  /*7ce0*/  UIMAD UR18, UR16, UR17, URZ ;  /* 0x00000011101272a4 */ /* 0x000fe4000f8e023f */
[----:B------:R-:W-:-:S06]  /*7cf0*/  UISETP.NE.U32.AND UP0, UPT, UR4, 0x1, UPT ;  /* 0x000000010400788c */ /* 0x000fcc000bf05070 */
[----:B------:R-:W-:Y:S02]  /*7d00*/  PLOP3.LUT P0, PT, PT, PT, UP0, 0x80, 0x0 ;  /* 0x000000000000781c */ /* 0x000fe40003f0f008 */
[----:B--2---:R-:W-:-:S11]  /*7d10*/  LOP3.LUT R0, R0, 0x1f, RZ, 0xc0, !PT ;  /* 0x0000001f00007812 */ /* 0x004fd600078ec0ff */
[----:B------:R-:W-:Y:S05]  /*7d20*/  @P0 BRA `(.L_x_1421) ;  /* 0x0000000000780947 */ /* 0x000fea0003800000 */
[----:B------:R-:W-:Y:S01]  /*7d30*/  UIMAD UR4, UR18, UR8, URZ ;  /* 0x00000008120472a4 */ /* 0x000fe2000f8e023f */
[----:B------:R-:W-:Y:S01]  /*7d40*/  ISETP.NE.AND P0, PT, R0, RZ, PT ;  /* 0x000000ff0000720c */ /* 0x000fe20003f05270 */
[----:B------:R-:W-:Y:S01]  /*7d50*/  ULDC.64 UR12, c[0x0][0x768] ;  /* 0x0001da00000c7ab9 */ /* 0x000fe20000000a00 */
[----:B------:R-:W-:Y:S01]  /*7d60*/  BSSY B1, `(.L_x_1422) ;  /* 0x0000019000017945 */ /* 0x000fe20003800000 */
[----:B------:R-:W-:-:S04]  /*7d70*/  UIADD3 UR6, UP0, UR4, UR9, URZ ;  /* 0x0000000904067290 */ /* 0x000fc8000ff1e03f */
[----:B------:R-:W-:Y:S02]  /*7d80*/  ULEA.HI.X.SX32 UR7, UR4, UR10, 0x1, UP0 ;  /* 0x0000000a04077291 */ /* 0x000fe400080f0e3f */
[----:B------:R-:W-:Y:S02]  /*7d90*/  ULEA UR11, UP0, UR6, UR12, 0x2 ;  /* 0x0000000c060b7291 */ /* 0x000fe4000f80103f */
[----:B------:R-:W-:Y:S02]  /*7da0*/  UIADD3 UR4, UR8, 0x1, URZ ;  /* 0x0000000108047890 */ /* 0x000fe4000fffe03f */
[----:B------:R-:W-:Y:S01]  /*7db0*/  ULEA.HI.X UR7, UR6, UR13, UR7, 0x2, UP0 ;  /* 0x0000000d06077291 */ /* 0x000fe200080f1407 */
[----:B------:R-:W-:Y:S01]  /*7dc0*/  NOP ;  /* 0x0000000000007918 */ /* 0x000fe20000000000 */
[----:B------:R-:W-:Y:S10]  /*7dd0*/  @P0 BRA `(.L_x_1423) ;  /* 0x0000000000440947 */ /* 0x000ff40003800000 */
        /* <DEDUP_REMOVED lines=9> */
[----:B-1----:R-:W1:Y:S01]  /*7e70*/  S2R R2, SR_LANEID ;  /* 0x0000000000027919 */ /* 0x002e620000000000 */
[----:B------:R-:W-:Y:S01]  /*7e80*/  VOTEU.ANY UR6, UPT, PT ;  /* 0x0000000000067886 */ /* 0x000fe200038e0100 */
[----:B------:R-:W-:Y:S01]  /*7e90*/  IMAD.U32 R3, RZ, RZ, UR7 ;  /* 0x00000007ff037e24 */ /* 0x000fe2000f8e00ff */
[----:B------:R-:W-:-:S02]  /*7ea0*/  UFLO.U32 UR12, UR6 ;  /* 0x00000006000c72bd */ /* 0x000fc400080e0000 */
[----:B------:R-:W2:Y:S04]  /*7eb0*/  POPC R5, UR6 ;  /* 0x0000000600057d09 */ /* 0x000ea80008000000 */
[----:B-1----:R-:W-:Y:S01]  /*7ec0*/  ISETP.EQ.U32.AND P0, PT, R2, UR12, PT ;  /* 0x0000000c02007c0c */ /* 0x002fe2000bf02070 */
[----:B------:R-:W-:-:S12]  /*7ed0*/  IMAD.U32 R2, RZ, RZ, UR11 ;  /* 0x0000000bff027e24 */ /* 0x000fd8000f8e00ff */
[----:B--2---:R2:W-:Y:S02]  /*7ee0*/  @P0 REDG.E.ADD.S32.STRONG.GPU desc[UR46][R2.64], R5 ;  /* 0x000000050200098e */ /* 0x0045e4000c10e3ae */
.L_x_1423:
[----:B------:R-:W-:Y:S05]  /*7ef0*/  BSYNC B1 ;  /* 0x0000000000017941 */ /* 0x000fea0003800000 */
.L_x_1422:
[----:B------:R-:W-:Y:S05]  /*7f00*/  BRA `(.L_x_1424) ;  /* 0x0000000000047947 */ /* 0x000fea0003800000 */
.L_x_1421:
[----:B------:R-:W-:-:S05]  /*7f10*/  UMOV UR4, UR8 ;  /* 0x0000000800047c82 */ /* 0x000fca0008000000 */
.L_x_1424:
[----:B------:R-:W-:-:S04]  /*7f20*/  UIADD3 UR6, UR8, 0x1, URZ ;  /* 0x0000000108067890 */ /* 0x000fc8000fffe03f */
[----:B------:R-:W-:-:S06]  /*7f30*/  UISETP.NE.AND UP0, UPT, UR5, UR6, UPT ;  /* 0x000000060500728c */ /* 0x000fcc000bf05270 */
[----:B------:R-:W-:-:S13]  /*7f40*/  PLOP3.LUT P0, PT, PT, PT, UP0, 0x80, 0x0 ;  /* 0x000000000000781c */ /* 0x000fda0003f0f008 */
[----:B------:R-:W-:Y:S05]  /*7f50*/  @!P0 BRA `(.L_x_1366) ;  /* 0x0000002800548947 */ /* 0x000fea0003800000 */
[----:B------:R-:W-:Y:S01]  /*7f60*/  UIADD3 UR6, UR4, 0x1, URZ ;  /* 0x0000000104067890 */ /* 0x000fe2000fffe03f */
[----:B------:R-:W-:Y:S01]  /*7f70*/  ISETP.NE.AND P1, PT, R0, RZ, PT ;  /* 0x000000ff0000720c */ /* 0x000fe20003f25270 */
[----:B------:R-:W-:Y:S02]  /*7f80*/  UIMAD UR7, UR4, UR16, URZ ;  /* 0x00000010040772a4 */ /* 0x000fe4000f8e023f */
[----:B------:R-:W-:Y:S02]  /*7f90*/  UIADD3 UR11, -UR5, UR4, URZ ;  /* 0x00000004050b7290 */ /* 0x000fe4000fffe13f */
[----:B------:R-:W-:Y:S02]  /*7fa0*/  UIMAD UR6, UR18, UR6, URZ ;  /* 0x00000006120672a4 */ /* 0x000fe4000f8e023f */
[----:B------:R-:W-:Y:S01]  /*7fb0*/  UIMAD UR7, UR7, UR17, URZ ;  /* 0x00000011070772a4 */ /* 0x000fe2000f8e023f */
[----:B------:R-:W-:-:S11]  /*7fc0*/  ULDC.64 UR20, c[0x0][0x768] ;  /* 0x0001da0000147ab9 */ /* 0x000fd60000000a00 */
.L_x_1429:
[----:B------:R-:W-:Y:S01]  /*7fd0*/  UIADD3 UR12, UP0, UR7, UR9, URZ ;  /* 0x00000009070c7290 */ /* 0x000fe2000ff1e03f */
[----:B------:R-:W-:-:S03]  /*7fe0*/  NOP ;  /* 0x0000000000007918 */ /* 0x000fc60000000000 */
[----:B------:R-:W-:Y:S01]  /*7ff0*/  ULEA.HI.X.SX32 UR13, UR7, UR10, 0x1, UP0 ;  /* 0x0000000a070d7291 */ /* 0x000fe200080f0e3f */
[----:B------:R-:W-:Y:S01]  /*8000*/  BSSY B1, `(.L_x_1425) ;  /* 0x0000015000017945 */ /* 0x000fe20003800000 */
[----:B------:R-:W-:-:S04]  /*8010*/  ULEA UR15, UP0, UR12, UR20, 0x2 ;  /* 0x000000140c0f7291 */ /* 0x000fc8000f80103f */
[----:B------:R-:W-:Y:S01]  /*8020*/  ULEA.HI.X UR13, UR12, UR21, UR13, 0x2, UP0 ;  /* 0x000000150c0d7291 */ /* 0x000fe200080f140d */
[----:B---34-:R-:W-:Y:S11]  /*8030*/  @P1 BRA `(.L_x_1426) ;  /* 0x0000000000441947 */ /* 0x018ff60003800000 */
[----:B------:R-:W-:Y:S01]  /*8040*/  @!PT LDS RZ, [RZ] ;  /* 0x00000000fffff984 */ /* 0x000fe20000000800 */
[----:B------:R-:W-:Y:S01]  /*8050*/  @!PT LDS RZ, [RZ] ;  /* 0x00000000fffff984 */ /* 0x000fe20000000800 */
[----:B------:R-:W-:Y:S01]  /*8060*/  @!PT LDS RZ, [RZ] ;  /* 0x00000000fffff984 */ /* 0x000fe20000000800 */
[----:B------:R-:W-:Y:S01]  /*8070*/  @!PT LDS RZ, [RZ] ;  /* 0x00000000fffff984 */ /* 0x000fe20000000800 */
[----:B------:R3:W-:Y:S06]  /*8080*/  MEMBAR.ALL.CTA ;  /* 0x0000000000007992 */ /* 0x0007ec0000008000 */
[----:B---3--:R-:W-:Y:S06]  /*8090*/  MEMBAR.ALL.GPU ;  /* 0x0000000000007992 */ /* 0x008fec000000a000 */
[----:B------:R-:W-:-:S00]  /*80a0*/  ERRBAR ;  /* 0x00000000000079ab */ /* 0x000fc00000000000 */
[----:B------:R-:W-:Y:S06]  /*80b0*/  CGAERRBAR ;  /* 0x00000000000075ab */ /* 0x000fec0000000000 */
[----:B012345:R-:W-:Y:S01]  /*80c0*/  CCTL.IVALL ;  /* 0x00000000ff00798f */ /* 0x03ffe20002000000 */
[----:B------:R-:W3:Y:S01]  /*80d0*/  S2R R0, SR_LANEID ;  /* 0x0000000000007919 */ /* 0x000ee20000000000 */
[----:B------:R-:W-:Y:S01]  /*80e0*/  VOTEU.ANY UR12, UPT, PT ;  /* 0x00000000000c7886 */ /* 0x000fe200038e0100 */
[----:B-12---:R-:W-:Y:S01]  /*80f0*/  IMAD.U32 R2, RZ, RZ, UR15 ;  /* 0x0000000fff027e24 */ /* 0x006fe2000f8e00ff */
[----:B------:R-:W-:-:S02]  /*8100*/  UFLO.U32 UR14, UR12 ;  /* 0x0000000c000e72bd */ /* 0x000fc400080e0000 */
[----:B------:R-:W1:Y:S01]  /*8110*/  POPC R5, UR12 ;  /* 0x0000000c00057d09 */ /* 0x000e620008000000 */
[----:B------:R-:W-:-:S03]  /*8120*/  IMAD.U32 R3, RZ, RZ, UR13 ;  /* 0x0000000dff037e24 */ /* 0x000fc6000f8e00ff */
[----:B---3--:R-:W-:-:S13]  /*8130*/  ISETP.EQ.U32.AND P0, PT, R0, UR14, PT ;  /* 0x0000000e00007c0c */ /* 0x008fda000bf02070 */
[----:B-1----:R3:W-:Y:S02]  /*8140*/  @P0 REDG.E.ADD.S32.STRONG.GPU desc[UR46][R2.64], R5 ;  /* 0x000000050200098e */ /* 0x0027e4000c10e3ae */
.L_x_1426:
[----:B------:R-:W-:Y:S05]  /*8150*/  BSYNC B1 ;  /* 0x0000000000017941 */ /* 0x000fea0003800000 */
.L_x_1425:
[----:B------:R-:W-:Y:S01]  /*8160*/  UIADD3 UR12, UP0, UR6, UR9, URZ ;  /* 0x00000009060c7290 */ /* 0x000fe2000ff1e03f */
[----:B------:R-:W-:-:S03]  /*8170*/  NOP ;  /* 0x0000000000007918 */ /* 0x000fc60000000000 */
[----:B------:R-:W-:Y:S01]  /*8180*/  ULEA.HI.X.SX32 UR13, UR6, UR10, 0x1, UP0 ;  /* 0x0000000a060d7291 */ /* 0x000fe200080f0e3f */
[----:B------:R-:W-:Y:S01]  /*8190*/  BSSY B1, `(.L_x_1427) ;  /* 0x0000015000017945 */ /* 0x000fe20003800000 */
[----:B------:R-:W-:-:S04]  /*81a0*/  ULEA UR15, UP0, UR12, UR20, 0x2 ;  /* 0x000000140c0f7291 */ /* 0x000fc8000f80103f */
[----:B------:R-:W-:Y:S01]  /*81b0*/  ULEA.HI.X UR13, UR12, UR21, UR13, 0x2, UP0 ;  /* 0x000000150c0d7291 */ /* 0x000fe200080f140d */
[----:B------:R-:W-:Y:S11]  /*81c0*/  @P1 BRA `(.L_x_1428) ;  /* 0x0000000000441947 */ /* 0x000ff60003800000 */
[----:B------:R-:W-:Y:S01]  /*81d0*/  @!PT LDS RZ, [RZ] ;  /* 0x00000000fffff984 */ /* 0x000fe20000000800 */
[----:B------:R-:W-:Y:S01]  /*81e0*/  @!PT LDS RZ, [RZ] ;  /* 0x00000000fffff984 */ /* 0x000fe20000000800 */
[----:B------:R-:W-:Y:S01]  /*81f0*/  @!PT LDS RZ, [RZ] ;  /* 0x00000000fffff984 */ /* 0x000fe20000000800 */
[----:B------:R-:W-:Y:S01]  /*8200*/  @!PT LDS RZ, [RZ] ;  /* 0x00000000fffff984 */ /* 0x000fe20000000800 */
[----:B------:R4:W-:Y:S06]  /*8210*/  MEMBAR.ALL.CTA ;  /* 0x0000000000007992 */ /* 0x0009ec0000008000 */
[----:B----4-:R-:W-:Y:S06]  /*8220*/  MEMBAR.ALL.GPU ;  /* 0x0000000000007992 */ /* 0x010fec000000a000 */
[----:B------:R-:W-:-:S00]  /*8230*/  ERRBAR ;  /* 0x00000000000079ab */ /* 0x000fc00000000000 */
[----:B------:R-:W-:Y:S06]  /*8240*/  CGAERRBAR ;  /* 0x00000000000075ab */ /* 0x000fec0000000000 */
[----:B012345:R-:W-:Y:S01]  /*8250*/  CCTL.IVALL ;  /* 0x00000000ff00798f */ /* 0x03ffe20002000000 */
[----:B------:R-:W4:Y:S01]  /*8260*/  S2R R0, SR_LANEID ;  /* 0x0000000000007919 */ /* 0x000f220000000000 */
[----:B------:R-:W-:Y:S01]  /*8270*/  VOTEU.ANY UR12, UPT, PT ;  /* 0x00000000000c7886 */ /* 0x000fe200038e0100 */
[----:B-123--:R-:W-:Y:S01]  /*8280*/  IMAD.U32 R2, RZ, RZ, UR15 ;  /* 0x0000000fff027e24 */ /* 0x00efe2000f8e00ff */
[----:B------:R-:W-:-:S02]  /*8290*/  UFLO.U32 UR14, UR12 ;  /* 0x0000000c000e72bd */ /* 0x000fc400080e0000 */
[----:B------:R-:W1:Y:S01]  /*82a0*/  POPC R5, UR12 ;  /* 0x0000000c00057d09 */ /* 0x000e620008000000 */
[----:B------:R-:W-:-:S03]  /*82b0*/  IMAD.U32 R3, RZ, RZ, UR13 ;  /* 0x0000000dff037e24 */ /* 0x000fc6000f8e00ff */
[----:B----4-:R-:W-:-:S13]  /*82c0*/  ISETP.EQ.U32.AND P0, PT, R0, UR14, PT ;  /* 0x0000000e00007c0c */ /* 0x010fda000bf02070 */
[----:B-1----:R4:W-:Y:S02]  /*82d0*/  @P0 REDG.E.ADD.S32.STRONG.GPU desc[UR46][R2.64], R5 ;  /* 0x000000050200098e */ /* 0x0029e4000c10e3ae */
.L_x_1428:
[----:B------:R-:W-:Y:S05]  /*82e0*/  BSYNC B1 ;  /* 0x0000000000017941 */ /* 0x000fea0003800000 */
.L_x_1427:
[----:B------:R-:W-:Y:S02]  /*82f0*/  UIADD3 UR11, UR11, 0x2, URZ ;  /* 0x000000020b0b7890 */ /* 0x000fe4000fffe03f */
[----:B------:R-:W-:Y:S02]  /*8300*/  ULEA UR6, UR18, UR6, 0x1 ;  /* 0x0000000612067291 */ /* 0x000fe4000f8e083f */
[----:B------:R-:W-:Y:S02]  /*8310*/  ULEA UR7, UR18, UR7, 0x1 ;  /* 0x0000000712077291 */ /* 0x000fe4000f8e083f */
[----:B------:R-:W-:-:S13]  /*8320*/  ISETP.NE.AND P0, PT, RZ, UR11, PT ;  /* 0x0000000bff007c0c */ /* 0x000fda000bf05270 */
[----:B------:R-:W-:Y:S05]  /*8330*/  @!P0 BRA `(.L_x_1366) ;  /* 0x00000024005c8947 */ /* 0x000fea0003800000 */
[----:B------:R-:W-:Y:S05]  /*8340*/  BRA `(.L_x_1429) ;  /* 0xfffffffc00207947 */ /* 0x000fea000383ffff */
.L_x_1365:
        /* <DEDUP_REMOVED lines=34> */
.L_x_1431:
        /* <DEDUP_REMOVED lines=50> */
.L_x_1469:
        /* <DEDUP_REMOVED lines=9> */
.L_x_1434:
        /* <DEDUP_REMOVED lines=115> */
.L_x_1445:
[----:B-1----:R-:W-:-:S05]  /*9050*/  IMAD.MOV.U32 R6, RZ, RZ, 0x1 ;  /* 0x00000001ff067424 */ /* 0x002fca00078e00ff */
[----:B------:R-:W-:-:S04]  /*9060*/  SHF.L.U32 R6, R6, 0x1f, RZ ;  /* 0x0000001f06067819 */ /* 0x000fc800000006ff */
[----:B------:R-:W1:Y:S02]  /*9070*/  SYNCS.PHASECHK.TRANS64.TRYWAIT P1, [R0+URZ+0x36438], R6 ;  /* 0x03643806000075a7 */ /* 0x000e64000802017f */
[----:B-123--:R-:W-:Y:S05]  /*9080*/  @!P1 BRA `(.L_x_1437) ;  /* 0x0000001800d89947 */ /* 0x00efea0003800000 */
.L_x_1470:
[----:B------:R-:W-:Y:S05]  /*9090*/  @P0 BRA `(.L_x_1438) ;  /* 0x0000000000140947 */ /* 0x000fea0003800000 */
[----:B------:R-:W-:Y:S01]  /*90a0*/  ISETP.NE.AND P1, PT, R20, RZ, PT ;  /* 0x000000ff1400720c */ /* 0x000fe20003f25270 */
[----:B------:R-:W-:-:S04]  /*90b0*/  IMAD.MOV.U32 R3, RZ, RZ, 0x6100 ;  /* 0x00006100ff037424 */ /* 0x000fc800078e00ff */
[----:B------:R2:W-:Y:S08]  /*90c0*/  SYNCS.ARRIVE.TRANS64 RZ, [R0+URZ+0x36430], R3 ;  /* 0x0364300300ff79a7 */ /* 0x0005f0000800003f */
[----:B------:R-:W-:Y:S05]  /*90d0*/  @!P1 BRA `(.L_x_1438) ;  /* 0x0000000000049947 */ /* 0x000fea0003800000 */
[----:B------:R-:W-:Y:S01]  /*90e0*/  BPT.TRAP 0x1 ;  /* 0x000000040000795c */ /* 0x000fe20000300000 */
.L_x_1438:
        /* <DEDUP_REMOVED lines=48> */
.L_x_1471:
[----:B------:R-:W-:Y:S05]  /*93f0*/  @P0 BRA `(.L_x_1440) ;  /* 0x0000000000140947 */ /* 0x000fea0003800000 */
[----:B------:R-:W-:Y:S01]  /*9400*/  ISETP.NE.AND P1, PT, R20, RZ, PT ;  /* 0x000000ff1400720c */ /* 0x000fe20003f25270 */
[----:B--2---:R-:W-:-:S04]  /*9410*/  IMAD.MOV.U32 R3, RZ, RZ, 0x6100 ;  /* 0x00006100ff037424 */ /* 0x004fc800078e00ff */
[----:B------:R3:W-:Y:S08]  /*9420*/  SYNCS.ARRIVE.TRANS64 RZ, [R0+URZ+0x36418], R3 ;  /* 0x0364180300ff79a7 */ /* 0x0007f0000800003f */
[----:B------:R-:W-:Y:S05]  /*9430*/  @!P1 BRA `(.L_x_1440) ;  /* 0x0000000000049947 */ /* 0x000fea0003800000 */
[----:B------:R-:W-:Y:S01]  /*9440*/  BPT.TRAP 0x1 ;  /* 0x000000040000795c */ /* 0x000fe20000300000 */
.L_x_1440:
        /* <DEDUP_REMOVED lines=44> */
.L_x_1472:
[----:B------:R-:W-:Y:S05]  /*9710*/  @P0 BRA `(.L_x_1442) ;  /* 0x0000000000140947 */ /* 0x000fea0003800000 */
[----:B------:R-:W-:Y:S01]  /*9720*/  ISETP.NE.AND P1, PT, R20, RZ, PT ;  /* 0x000000ff1400720c */ /* 0x000fe20003f25270 */
[----:B--2---:R-:W-:-:S04]  /*9730*/  IMAD.MOV.U32 R29, RZ, RZ, 0x6100 ;  /* 0x00006100ff1d7424 */ /* 0x004fc800078e00ff */
[----:B------:R3:W-:Y:S08]  /*9740*/  SYNCS.ARRIVE.TRANS64 RZ, [R0+URZ+0x36430], R29 ;  /* 0x0364301d00ff79a7 */ /* 0x0007f0000800003f */
[----:B------:R-:W-:Y:S05]  /*9750*/  @!P1 BRA `(.L_x_1442) ;  /* 0x0000000000049947 */ /* 0x000fea0003800000 */
[----:B------:R-:W-:Y:S01]  /*9760*/  BPT.TRAP 0x1 ;  /* 0x000000040000795c */ /* 0x000fe20000300000 */
.L_x_1442:
        /* <DEDUP_REMOVED lines=37> */
.L_x_1474:
[----:B------:R-:W-:Y:S05]  /*99c0*/  @P0 BRA `(.L_x_1444) ;  /* 0x0000000000140947 */ /* 0x000fea0003800000 */
[----:B------:R-:W-:Y:S01]  /*99d0*/  ISETP.NE.AND P1, PT, R20, RZ, PT ;  /* 0x000000ff1400720c */ /* 0x000fe20003f25270 */
[----:B----4-:R-:W-:-:S04]  /*99e0*/  IMAD.MOV.U32 R5, RZ, RZ, 0x6100 ;  /* 0x00006100ff057424 */ /* 0x010fc800078e00ff */
[----:B------:R4:W-:Y:S08]  /*99f0*/  SYNCS.ARRIVE.TRANS64 RZ, [R0+URZ+0x36410], R5 ;  /* 0x0364100500ff79a7 */ /* 0x0009f0000800003f */
[----:B------:R-:W-:Y:S05]  /*9a00*/  @!P1 BRA `(.L_x_1444) ;  /* 0x0000000000049947 */ /* 0x000fea0003800000 */
[----:B------:R-:W-:Y:S01]  /*9a10*/  BPT.TRAP 0x1 ;  /* 0x000000040000795c */ /* 0x000fe20000300000 */
.L_x_1444:
        /* <DEDUP_REMOVED lines=44> */
.L_x_1436:
[----:B------:R-:W-:Y:S01]  /*9ce0*/  ISETP.NE.AND P1, PT, R19, RZ, PT ;  /* 0x000000ff1300720c */ /* 0x000fe20003f25270 */
[----:B------:R-:W-:Y:S02]  /*9cf0*/  IMAD.MOV.U32 R5, RZ, RZ, 0x1 ;  /* 0x00000001ff057424 */ /* 0x000fe400078e00ff */
[----:B------:R-:W-:-:S10]  /*9d00*/  IMAD.MOV.U32 R4, RZ, RZ, R15 ;  /* 0x000000ffff047224 */ /* 0x000fd400078e000f */
[----:B------:R-:W-:Y:S05]  /*9d10*/  @!P1 BRA `(.L_x_1435) ;  /* 0x0000000400889947 */ /* 0x000fea0003800000 */
[----:B------:R-:W4:Y:S02]  /*9d20*/  SYNCS.PHASECHK.TRANS64.TRYWAIT P1, [R0+URZ+0x36438], R6 ;  /* 0x03643806000075a7 */ /* 0x000f24000802017f */
[----:B----4-:R-:W-:Y:S05]  /*9d30*/  @!P1 BRA `(.L_x_1446) ;  /* 0x0000001000009947 */ /* 0x010fea0003800000 */
.L_x_1475:
[----:B------:R-:W-:Y:S05]  /*9d40*/  @P0 BRA `(.L_x_1447) ;  /* 0x0000000000140947 */ /* 0x000fea0003800000 */
[----:B------:R-:W-:Y:S01]  /*9d50*/  ISETP.NE.AND P1, PT, R20, RZ, PT ;  /* 0x000000ff1400720c */ /* 0x000fe20003f25270 */
[----:B------:R-:W-:-:S04]  /*9d60*/  IMAD.MOV.U32 R5, RZ, RZ, 0x6100 ;  /* 0x00006100ff057424 */ /* 0x000fc800078e00ff */
[----:B------:R1:W-:Y:S08]  /*9d70*/  SYNCS.ARRIVE.TRANS64 RZ, [R0+URZ+0x36430], R5 ;  /* 0x0364300500ff79a7 */ /* 0x0003f0000800003f */
[----:B------:R-:W-:Y:S05]  /*9d80*/  @!P1 BRA `(.L_x_1447) ;  /* 0x0000000000049947 */ /* 0x000fea0003800000 */
[----:B------:R-:W-:Y:S01]  /*9d90*/  BPT.TRAP 0x1 ;  /* 0x000000040000795c */ /* 0x000fe20000300000 */
.L_x_1447:
        /* <DEDUP_REMOVED lines=41> */
.L_x_1476:
[----:B-1----:R-:W-:Y:S01]  /*a030*/  IMAD.MOV.U32 R5, RZ, RZ, RZ ;  /* 0x000000ffff057224 */ /* 0x002fe200078e00ff */
[----:B------:R-:W-:Y:S06]  /*a040*/  @P0 BRA `(.L_x_1449) ;  /* 0x0000000000140947 */ /* 0x000fec0003800000 */
[----:B------:R-:W-:Y:S01]  /*a050*/  ISETP.NE.AND P1, PT, R20, RZ, PT ;  /* 0x000000ff1400720c */ /* 0x000fe20003f25270 */
[----:B------:R-:W-:-:S04]  /*a060*/  IMAD.MOV.U32 R17, RZ, RZ, 0x6100 ;  /* 0x00006100ff117424 */ /* 0x000fc800078e00ff */
[----:B------:R1:W-:Y:S08]  /*a070*/  SYNCS.ARRIVE.TRANS64 RZ, [R0+URZ+0x36418], R17 ;  /* 0x0364181100ff79a7 */ /* 0x0003f0000800003f */
[----:B------:R-:W-:Y:S05]  /*a080*/  @!P1 BRA `(.L_x_1449) ;  /* 0x0000000000049947 */ /* 0x000fea0003800000 */
[----:B------:R-:W-:Y:S01]  /*a090*/  BPT.TRAP 0x1 ;  /* 0x000000040000795c */ /* 0x000fe20000300000 */
.L_x_1449:
        /* <DEDUP_REMOVED lines=42> */
.L_x_1435:
[----:B------:R-:W-:-:S04]  /*a340*/  SHF.L.U32 R3, R5, 0x1f, RZ ;  /* 0x0000001f05037819 */ /* 0x000fc800000006ff */
[----:B------:R-:W4:Y:S02]  /*a350*/  SYNCS.PHASECHK.TRANS64.TRYWAIT P1, [R0+URZ+0x36438], R3 ;  /* 0x03643803000075a7 */ /* 0x000f24000802017f */
[----:B----4-:R-:W-:Y:S05]  /*a360*/  @!P1 BRA `(.L_x_1450) ;  /* 0x00000008009c9947 */ /* 0x010fea0003800000 */
.L_x_1477:
[----:B------:R-:W-:Y:S05]  /*a370*/  @P0 BRA `(.L_x_1451) ;  /* 0x0000000000180947 */ /* 0x000fea0003800000 */
[----:B------:R-:W5:Y:S01]  /*a380*/  S2R R2, SR_TID.X ;  /* 0x0000000000027919 */ /* 0x000f620000002100 */
[----:B----4-:R-:W-:-:S04]  /*a390*/  IMAD.MOV.U32 R3, RZ, RZ, 0x6100 ;  /* 0x00006100ff037424 */ /* 0x010fc800078e00ff */
[----:B------:R4:W-:Y:S01]  /*a3a0*/  SYNCS.ARRIVE.TRANS64 RZ, [R0+URZ+0x36430], R3 ;  /* 0x0364300300ff79a7 */ /* 0x0009e2000800003f */
[----:B-----5:R-:W-:-:S13]  /*a3b0*/  LOP3.LUT P0, RZ, R2, 0x1f, RZ, 0xc0, !PT ;  /* 0x0000001f02ff7812 */ /* 0x020fda000780c0ff */
[----:B----4-:R-:W-:Y:S05]  /*a3c0*/  @!P0 BRA `(.L_x_1451) ;  /* 0x0000000000048947 */ /* 0x010fea0003800000 */
[----:B------:R-:W-:Y:S01]  /*a3d0*/  BPT.TRAP 0x1 ;  /* 0x000000040000795c */ /* 0x000fe20000300000 */
.L_x_1451:
        /* <DEDUP_REMOVED lines=43> */
.L_x_1432:
[----:B------:R-:W-:Y:S05]  /*a690*/  BSYNC B1 ;  /* 0x0000000000017941 */ /* 0x000fea0003800000 */
.L_x_1430:
[----:B------:R-:W-:-:S03]  /*a6a0*/  UMOV UR7, 0xffffffff ;  /* 0xffffffff00077882 */ /* 0x000fc60000000000 */
[----:B------:R-:W-:Y:S05]  /*a6b0*/  BRA.DIV UR7, `(.L_x_1452) ;  /* 0x0000000607dc7947 */ /* 0x000fea000b800000 */
[----:B------:R-:W-:-:S13]  /*a6c0*/  ELECT P6, URZ, PT ;  /* 0x00000000003f782f */ /* 0x000fda00038c0000 */
.L_x_1480:
[----:B------:R-:W-:Y:S05]  /*a6d0*/  @!P6 BRA `(.L_x_1366) ;  /* 0x000000000074e947 */ /* 0x000fea0003800000 */
[----:B------:R-:W-:-:S06]  /*a6e0*/  ULOP3.LUT UR7, UR38, 0x2, URZ, 0xfc, !UPT ;  /* 0x0000000226077892 */ /* 0x000fcc000f8efc3f */
[----:B------:R-:W-:-:S05]  /*a6f0*/  IMAD.U32 R0, RZ, RZ, UR7 ;  /* 0x00000007ff007e24 */ /* 0x000fca000f8e00ff */
[----:B------:R-:W-:-:S13]  /*a700*/  ISETP.NE.AND P2, PT, R0, 0x3, PT ;  /* 0x000000030000780c */ /* 0x000fda0003f45270 */
[----:B------:R-:W-:Y:S05]  /*a710*/  @!P2 BRA `(.L_x_1453) ;  /* 0x000000000004a947 */ /* 0x000fea0003800000 */
[----:B------:R-:W-:Y:S01]  /*a720*/  BPT.TRAP 0x1 ;  /* 0x000000040000795c */ /* 0x000fe20000300000 */
.L_x_1453:
        /* <DEDUP_REMOVED lines=15> */
.L_x_1481:
[----:B------:R-:W2:Y:S02]  /*a820*/  SYNCS.PHASECHK.TRANS64.TRYWAIT P0, [R3+URZ], R0 ;  /* 0x00000000030075a7 */ /* 0x000ea4000800017f */
[----:B--2---:R-:W-:Y:S05]  /*a830*/  @!P0 BRA `(.L_x_1455) ;  /* 0x0000000400b08947 */ /* 0x004fea0003800000 */
.L_x_1482:
[----:B------:R-:W-:Y:S05]  /*a840*/  @!P2 BRA `(.L_x_1456) ;  /* 0x000000000004a947 */ /* 0x000fea0003800000 */
[----:B------:R-:W-:Y:S01]  /*a850*/  BPT.TRAP 0x1 ;  /* 0x000000040000795c */ /* 0x000fe20000300000 */
.L_x_1456:
[----:B------:R-:W-:-:S07]  /*a860*/  SHF.L.U32 R5, R5, 0x1f, RZ ;  /* 0x0000001f05057819 */ /* 0x000fce00000006ff */
.L_x_1457:
[----:B---3--:R3:W4:Y:S02]  /*a870*/  SYNCS.PHASECHK.TRANS64.TRYWAIT P0, [R4+URZ+0x36438], R5 ;  /* 0x03643805040075a7 */ /* 0x008724000800017f */
[----:B----4-:R-:W-:Y:S05]  /*a880*/  @!P0 NANOSLEEP.SYNCS 0x989680 ;  /* 0x009896800000895d */ /* 0x010fea0003900000 */
[----:B------:R-:W4:Y:S02]  /*a890*/  @!P0 SYNCS.PHASECHK.TRANS64 P0, [R4+URZ+0x36438], R5 ;  /* 0x03643805040085a7 */ /* 0x000f24000800007f */
[----:B----4-:R-:W-:Y:S05]  /*a8a0*/  @!P0 BRA `(.L_x_1457) ;  /* 0xfffffffc00f08947 */ /* 0x010fea000383ffff */
.L_x_1366:
[----:B------:R-:W-:Y:S05]  /*a8b0*/  BSYNC B0 ;  /* 0x0000000000007941 */ /* 0x000fea0003800000 */
.L_x_1364:
[----:B------:R-:W-:Y:S05]  /*a8c0*/  EXIT ;  /* 0x000000000000794d */ /* 0x000fea0003800000 */
.L_x_1311:
[----:B------:R-:W-:Y:S02]  /*a8d0*/  IMAD.MOV.U32 R12, RZ, RZ, RZ ;  /* 0x000000ffff0c7224 */ /* 0x000fe400078e00ff */
[----:B------:R-:W-:Y:S02]  /*a8e0*/  IMAD.MOV.U32 R11, RZ, RZ, 0x1f ;  /* 0x0000001fff0b7424 */ /* 0x000fe400078e00ff */
[----:B------:R-:W-:-:S07]  /*a8f0*/  IMAD.MOV.U32 R15, RZ, RZ, -0x1 ;  /* 0xffffffffff0f7424 */ /* 0x000fce00078e00ff */
[----:B------:R-:W-:Y:S05]  /*a900*/  WARPSYNC.COLLECTIVE R15, `(.L_x_1458) ;  /* 0x000000000f087348 */ /* 0x000fea0003c00000 */
[----:B------:R1:W2:Y:S02]  /*a910*/  SHFL.IDX P6, R14, R13, R12, R11 ;  /* 0x0000000c0d0e7389 */ /* 0x0002a400000c000b */
[----:B-12---:R-:W-:Y:S01]  /*a920*/  ENDCOLLECTIVE ;  /* 0x000000000000791b */ /* 0x006fe20003800000 */
.L_x_1458:
[----:B------:R-:W-:Y:S05]  /*a930*/  BRA `(.L_x_1459) ;  /* 0xffffff6400f47947 */ /* 0x000fea000383ffff */
.L_x_1313:
[----:B--2---:R-:W-:-:S04]  /*a940*/  IMAD.U32 R3, RZ, RZ, UR37 ;  /* 0x00000025ff037e24 */ /* 0x004fc8000f8e00ff */
[----:B------:R2:W3:Y:S03]  /*a950*/  SYNCS.PHASECHK.TRANS64.TRYWAIT P0, [R3+URZ+0x36400], R10 ;  /* 0x0364000a030075a7 */ /* 0x0004e6000800017f */
[----:B---3--:R-:W-:Y:S05]  /*a960*/  @!P0 NANOSLEEP.SYNCS 0x989680 ;  /* 0x009896800000895d */ /* 0x008fea0003900000 */
[----:B------:R-:W3:Y:S02]  /*a970*/  @!P0 SYNCS.PHASECHK.TRANS64 P0, [R3+URZ+0x36400], R10 ;  /* 0x0364000a030085a7 */ /* 0x000ee4000800007f */
[----:B---3--:R-:W-:Y:S05]  /*a980*/  @!P0 BRA `(.L_x_1313) ;  /* 0xfffffffc00ec8947 */ /* 0x008fea000383ffff */
[----:B------:R-:W-:Y:S05]  /*a990*/  BRA `(.L_x_1312) ;  /* 0xffffff6800287947 */ /* 0x000fea000383ffff */
.L_x_1317:
[----:B--2---:R2:W3:Y:S02]  /*a9a0*/  SYNCS.PHASECHK.TRANS64.TRYWAIT P1, [R3+URZ+0x36410], R10 ;  /* 0x0364100a030075a7 */ /* 0x0044e4000802017f */
[----:B---3--:R-:W-:Y:S05]  /*a9b0*/  @!P1 NANOSLEEP.SYNCS 0x989680 ;  /* 0x009896800000995d */ /* 0x008fea0003900000 */
[----:B------:R-:W3:Y:S02]  /*a9c0*/  @!P1 SYNCS.PHASECHK.TRANS64 P1, [R3+URZ+0x36410], R10 ;  /* 0x0364100a030095a7 */ /* 0x000ee4000802007f */
[----:B---3--:R-:W-:Y:S05]  /*a9d0*/  @!P1 BRA `(.L_x_1317) ;  /* 0xfffffffc00f09947 */ /* 0x008fea000383ffff */
[----:B------:R-:W-:Y:S05]  /*a9e0*/  BRA `(.L_x_1316) ;  /* 0xffffff7000047947 */ /* 0x000fea000383ffff */
.L_x_1321:
[----:B----4-:R-:W-:-:S04]  /*a9f0*/  IMAD.U32 R11, RZ, RZ, UR37 ;  /* 0x00000025ff0b7e24 */ /* 0x010fc8000f8e00ff */
[----:B------:R4:W1:Y:S03]  /*aa00*/  SYNCS.PHASECHK.TRANS64.TRYWAIT P1, [R11+URZ+0x36430], R10 ;  /* 0x0364300a0b0075a7 */ /* 0x000866000802017f */
[----:B-1----:R-:W-:Y:S05]  /*aa10*/  @!P1 NANOSLEEP.SYNCS 0x989680 ;  /* 0x009896800000995d */ /* 0x002fea0003900000 */
[----:B------:R-:W1:Y:S02]  /*aa20*/  @!P1 SYNCS.PHASECHK.TRANS64 P1, [R11+URZ+0x36430], R10 ;  /* 0x0364300a0b0095a7 */ /* 0x000e64000802007f */
[----:B-1----:R-:W-:Y:S05]  /*aa30*/  @!P1 BRA `(.L_x_1321) ;  /* 0xfffffffc00ec9947 */ /* 0x002fea000383ffff */
[----:B------:R-:W-:Y:S05]  /*aa40*/  BRA `(.L_x_1320) ;  /* 0xffffff7400a07947 */ /* 0x000fea000383ffff */
.L_x_1374:
[----:B------:R-:W-:Y:S01]  /*aa50*/  BSSY B1, `(.L_x_1460) ;  /* 0x0000005000017945 */ /* 0x000fe20003800000 */
[----:B------:R-:W-:-:S07]  /*aa60*/  IMAD.MOV.U32 R15, RZ, RZ, -0x1 ;  /* 0xffffffffff0f7424 */ /* 0x000fce00078e00ff */
[----:B------:R-:W-:Y:S05]  /*aa70*/  WARPSYNC.COLLECTIVE R15, `(.L_x_1461) ;  /* 0x000000000f087348 */ /* 0x000fea0003c00000 */
[----:B------:R-:W-:Y:S01]  /*aa80*/  NOP ;  /* 0x0000000000007918 */ /* 0x000fe20000000000 */
[----:B------:R-:W-:Y:S01]  /*aa90*/  ENDCOLLECTIVE ;  /* 0x000000000000791b */ /* 0x000fe20003800000 */
.L_x_1461:
[----:B------:R-:W-:Y:S05]  /*aaa0*/  BSYNC B1 ;  /* 0x0000000000017941 */ /* 0x000fea0003800000 */
.L_x_1460:
[----:B------:R-:W-:Y:S05]  /*aab0*/  BRA `(.L_x_1462) ;  /* 0xffffffbc00907947 */ /* 0x000fea000383ffff */
.L_x_1391:
[----:B------:R-:W-:Y:S01]  /*aac0*/  BSSY B1, `(.L_x_1463) ;  /* 0x0000005000017945 */ /* 0x000fe20003800000 */
[----:B------:R-:W-:-:S07]  /*aad0*/  IMAD.MOV.U32 R15, RZ, RZ, -0x1 ;  /* 0xffffffffff0f7424 */ /* 0x000fce00078e00ff */
[----:B------:R-:W-:Y:S05]  /*aae0*/  WARPSYNC.COLLECTIVE R15, `(.L_x_1464) ;  /* 0x000000000f087348 */ /* 0x000fea0003c00000 */
[----:B------:R-:W-:Y:S01]  /*aaf0*/  NOP ;  /* 0x0000000000007918 */ /* 0x000fe20000000000 */
[----:B------:R-:W-:Y:S01]  /*ab00*/  ENDCOLLECTIVE ;  /* 0x000000000000791b */ /* 0x000fe20003800000 */
.L_x_1464:
[----:B------:R-:W-:Y:S05]  /*ab10*/  BSYNC B1 ;  /* 0x0000000000017941 */ /* 0x000fea0003800000 */
.L_x_1463:
[----:B------:R-:W-:Y:S05]  /*ab20*/  BRA `(.L_x_1465) ;  /* 0xffffffc400787947 */ /* 0x000fea000383ffff */
.L_x_1407:
[----:B------:R-:W-:Y:S01]  /*ab30*/  BSSY B1, `(.L_x_1466) ;  /* 0x0000005000017945 */ /* 0x000fe20003800000 */
[----:B------:R-:W-:-:S07]  /*ab40*/  IMAD.MOV.U32 R15, RZ, RZ, -0x1 ;  /* 0xffffffffff0f7424 */ /* 0x000fce00078e00ff */
[----:B------:R-:W-:Y:S05]  /*ab50*/  WARPSYNC.COLLECTIVE R15, `(.L_x_1467) ;  /* 0x000000000f087348 */ /* 0x000fea0003c00000 */
[----:B------:R-:W-:Y:S01]  /*ab60*/  NOP ;  /* 0x0000000000007918 */ /* 0x000fe20000000000 */
[----:B------:R-:W-:Y:S01]  /*ab70*/  ENDCOLLECTIVE ;  /* 0x000000000000791b */ /* 0x000fe20003800000 */
.L_x_1467:
[----:B------:R-:W-:Y:S05]  /*ab80*/  BSYNC B1 ;  /* 0x0000000000017941 */ /* 0x000fea0003800000 */
.L_x_1466:
[----:B------:R-:W-:Y:S05]  /*ab90*/  BRA `(.L_x_1468) ;  /* 0xffffffc800e87947 */ /* 0x000fea000383ffff */
.L_x_1433:
[----:B-1----:R1:W2:Y:S02]  /*aba0*/  SYNCS.PHASECHK.TRANS64.TRYWAIT P1, [R0+URZ+0x36420], R6 ;  /* 0x03642006000075a7 */ /* 0x0022a4000802017f */
[----:B--2---:R-:W-:Y:S05]  /*abb0*/  @!P1 NANOSLEEP.SYNCS 0x989680 ;  /* 0x009896800000995d */ /* 0x004fea0003900000 */
[----:B------:R-:W2:Y:S02]  /*abc0*/  @!P1 SYNCS.PHASECHK.TRANS64 P1, [R0+URZ+0x36420], R6 ;  /* 0x03642006000095a7 */ /* 0x000ea4000802007f */
[----:B--2---:R-:W-:Y:S05]  /*abd0*/  @!P1 BRA `(.L_x_1433) ;  /* 0xfffffffc00f09947 */ /* 0x004fea000383ffff */
[----:B------:R-:W-:Y:S05]  /*abe0*/  BRA `(.L_x_1469) ;  /* 0xffffffdc00287947 */ /* 0x000fea000383ffff */
.L_x_1437:
[----:B-1----:R1:W2:Y:S02]  /*abf0*/  SYNCS.PHASECHK.TRANS64.TRYWAIT P1, [R0+URZ+0x36438], R6 ;  /* 0x03643806000075a7 */ /* 0x0022a4000802017f */
[----:B--2---:R-:W-:Y:S05]  /*ac00*/  @!P1 NANOSLEEP.SYNCS 0x989680 ;  /* 0x009896800000995d */ /* 0x004fea0003900000 */
[----:B------:R-:W2:Y:S02]  /*ac10*/  @!P1 SYNCS.PHASECHK.TRANS64 P1, [R0+URZ+0x36438], R6 ;  /* 0x03643806000095a7 */ /* 0x000ea4000802007f */
[----:B--2---:R-:W-:Y:S05]  /*ac20*/  @!P1 BRA `(.L_x_1437) ;  /* 0xfffffffc00f09947 */ /* 0x004fea000383ffff */
[----:B------:R-:W-:Y:S05]  /*ac30*/  BRA `(.L_x_1470) ;  /* 0xffffffe400147947 */ /* 0x000fea000383ffff */
.L_x_1439:
[----:B--2---:R2:W3:Y:S02]  /*ac40*/  SYNCS.PHASECHK.TRANS64.TRYWAIT P1, [R0+URZ+0x36428], R3 ;  /* 0x03642803000075a7 */ /* 0x0044e4000802017f */
[----:B---3--:R-:W-:Y:S05]  /*ac50*/  @!P1 NANOSLEEP.SYNCS 0x989680 ;  /* 0x009896800000995d */ /* 0x008fea0003900000 */
[----:B------:R-:W3:Y:S02]  /*ac60*/  @!P1 SYNCS.PHASECHK.TRANS64 P1, [R0+URZ+0x36428], R3 ;  /* 0x03642803000095a7 */ /* 0x000ee4000802007f */
[----:B---3--:R-:W-:Y:S05]  /*ac70*/  @!P1 BRA `(.L_x_1439) ;  /* 0xfffffffc00f09947 */ /* 0x008fea000383ffff */
[----:B------:R-:W-:Y:S05]  /*ac80*/  BRA `(.L_x_1471) ;  /* 0xffffffe400d87947 */ /* 0x000fea000383ffff */
.L_x_1441:
[----:B--2---:R2:W3:Y:S02]  /*ac90*/  SYNCS.PHASECHK.TRANS64.TRYWAIT P1, [R0+URZ+0x36438], R29 ;  /* 0x0364381d000075a7 */ /* 0x0044e4000802017f */
[----:B---3--:R-:W-:Y:S05]  /*aca0*/  @!P1 NANOSLEEP.SYNCS 0x989680 ;  /* 0x009896800000995d */ /* 0x008fea0003900000 */
[----:B------:R-:W3:Y:S02]  /*acb0*/  @!P1 SYNCS.PHASECHK.TRANS64 P1, [R0+URZ+0x36438], R29 ;  /* 0x0364381d000095a7 */ /* 0x000ee4000802007f */
[----:B---3--:R-:W-:Y:S05]  /*acc0*/  @!P1 BRA `(.L_x_1441) ;  /* 0xfffffffc00f09947 */ /* 0x008fea000383ffff */
[----:B------:R-:W-:Y:S05]  /*acd0*/  BRA `(.L_x_1472) ;  /* 0xffffffe8008c7947 */ /* 0x000fea000383ffff */
.L_x_1443:
[----:B------:R-:W-:-:S07]  /*ace0*/  SHF.L.U32 R5, R7, 0x1f, RZ ;  /* 0x0000001f07057819 */ /* 0x000fce00000006ff */
.L_x_1473:
[----:B----4-:R4:W1:Y:S02]  /*acf0*/  SYNCS.PHASECHK.TRANS64.TRYWAIT P1, [R0+URZ+0x36420], R5 ;  /* 0x03642005000075a7 */ /* 0x010864000802017f */
[----:B-1----:R-:W-:Y:S05]  /*ad00*/  @!P1 NANOSLEEP.SYNCS 0x989680 ;  /* 0x009896800000995d */ /* 0x002fea0003900000 */
[----:B------:R-:W1:Y:S02]  /*ad10*/  @!P1 SYNCS.PHASECHK.TRANS64 P1, [R0+URZ+0x36420], R5 ;  /* 0x03642005000095a7 */ /* 0x000e64000802007f */
[----:B-1----:R-:W-:Y:S05]  /*ad20*/  @!P1 BRA `(.L_x_1473) ;  /* 0xfffffffc00f09947 */ /* 0x002fea000383ffff */
[----:B------:R-:W-:Y:S05]  /*ad30*/  BRA `(.L_x_1474) ;  /* 0xffffffec00207947 */ /* 0x000fea000383ffff */
.L_x_1446:
[----:B----4-:R4:W1:Y:S02]  /*ad40*/  SYNCS.PHASECHK.TRANS64.TRYWAIT P1, [R0+URZ+0x36438], R6 ;  /* 0x03643806000075a7 */ /* 0x010864000802017f */
[----:B-1----:R-:W-:Y:S05]  /*ad50*/  @!P1 NANOSLEEP.SYNCS 0x989680 ;  /* 0x009896800000995d */ /* 0x002fea0003900000 */
[----:B------:R-:W1:Y:S02]  /*ad60*/  @!P1 SYNCS.PHASECHK.TRANS64 P1, [R0+URZ+0x36438], R6 ;  /* 0x03643806000095a7 */ /* 0x000e64000802007f */
[----:B-1----:R-:W-:Y:S05]  /*ad70*/  @!P1 BRA `(.L_x_1446) ;  /* 0xfffffffc00f09947 */ /* 0x002fea000383ffff */
[----:B------:R-:W-:Y:S05]  /*ad80*/  BRA `(.L_x_1475) ;  /* 0xffffffec00ec7947 */ /* 0x000fea000383ffff */
.L_x_1448:
[----:B-1----:R1:W4:Y:S02]  /*ad90*/  SYNCS.PHASECHK.TRANS64.TRYWAIT P1, [R0+URZ+0x36428], R5 ;  /* 0x03642805000075a7 */ /* 0x002324000802017f */
[----:B----4-:R-:W-:Y:S05]  /*ada0*/  @!P1 NANOSLEEP.SYNCS 0x989680 ;  /* 0x009896800000995d */ /* 0x010fea0003900000 */
[----:B------:R-:W4:Y:S02]  /*adb0*/  @!P1 SYNCS.PHASECHK.TRANS64 P1, [R0+URZ+0x36428], R5 ;  /* 0x03642805000095a7 */ /* 0x000f24000802007f */
[----:B----4-:R-:W-:Y:S05]  /*adc0*/  @!P1 BRA `(.L_x_1448) ;  /* 0xfffffffc00f09947 */ /* 0x010fea000383ffff */
[----:B------:R-:W-:Y:S05]  /*add0*/  BRA `(.L_x_1476) ;  /* 0xfffffff000947947 */ /* 0x000fea000383ffff */
.L_x_1450:
[----:B----4-:R4:W1:Y:S02]  /*ade0*/  SYNCS.PHASECHK.TRANS64.TRYWAIT P1, [R0+URZ+0x36438], R3 ;  /* 0x03643803000075a7 */ /* 0x010864000802017f */
[----:B-1----:R-:W-:Y:S05]  /*adf0*/  @!P1 NANOSLEEP.SYNCS 0x989680 ;  /* 0x009896800000995d */ /* 0x002fea0003900000 */
[----:B------:R-:W1:Y:S02]  /*ae00*/  @!P1 SYNCS.PHASECHK.TRANS64 P1, [R0+URZ+0x36438], R3 ;  /* 0x03643803000095a7 */ /* 0x000e64000802007f */
[----:B-1----:R-:W-:Y:S05]  /*ae10*/  @!P1 BRA `(.L_x_1450) ;  /* 0xfffffffc00f09947 */ /* 0x002fea000383ffff */
[----:B------:R-:W-:Y:S05]  /*ae20*/  BRA `(.L_x_1477) ;  /* 0xfffffff400507947 */ /* 0x000fea000383ffff */
.L_x_1452:
[----:B------:R-:W-:Y:S01]  /*ae30*/  BSSY B1, `(.L_x_1478) ;  /* 0x0000006000017945 */ /* 0x000fe20003800000 */
[----:B------:R-:W-:-:S07]  /*ae40*/  IMAD.MOV.U32 R15, RZ, RZ, -0x1 ;  /* 0xffffffffff0f7424 */ /* 0x000fce00078e00ff */
[----:B------:R-:W-:Y:S05]  /*ae50*/  WARPSYNC.COLLECTIVE R15, `(.L_x_1479) ;  /* 0x000000000f0c7348 */ /* 0x000fea0003c00000 */
[----:B------:R-:W-:Y:S02]  /*ae60*/  ELECT P6, UR62, PT ;  /* 0x00000000003e782f */ /* 0x000fe400038c0000 */
[----:B------:R-:W-:Y:S01]  /*ae70*/  MOV R14, UR62 ;  /* 0x0000003e000e7c02 */ /* 0x000fe20008000f00 */
[----:B------:R-:W-:Y:S10]  /*ae80*/  ENDCOLLECTIVE ;  /* 0x000000000000791b */ /* 0x000ff40003800000 */
.L_x_1479:
[----:B------:R-:W-:Y:S05]  /*ae90*/  BSYNC B1 ;  /* 0x0000000000017941 */ /* 0x000fea0003800000 */
.L_x_1478:
[----:B------:R-:W-:Y:S05]  /*aea0*/  BRA `(.L_x_1480) ;  /* 0xfffffff800087947 */ /* 0x000fea000383ffff */
.L_x_1454:
[----:B-1----:R1:W2:Y:S02]  /*aeb0*/  SYNCS.PHASECHK.TRANS64.TRYWAIT P0, [R9+URZ], R2 ;  /* 0x00000002090075a7 */ /* 0x0022a4000800017f */
[----:B--2---:R-:W-:Y:S05]  /*aec0*/  @!P0 NANOSLEEP.SYNCS 0x989680 ;  /* 0x009896800000895d */ /* 0x004fea0003900000 */
[----:B------:R-:W2:Y:S02]  /*aed0*/  @!P0 SYNCS.PHASECHK.TRANS64 P0, [R9+URZ], R2 ;  /* 0x00000002090085a7 */ /* 0x000ea4000800007f */
[----:B--2---:R-:W-:Y:S05]  /*aee0*/  @!P0 BRA `(.L_x_1454) ;  /* 0xfffffffc00f08947 */ /* 0x004fea000383ffff */
[----:B------:R-:W-:Y:S05]  /*aef0*/  BRA `(.L_x_1481) ;  /* 0xfffffff800487947 */ /* 0x000fea000383ffff */
.L_x_1455:
[----:B--2---:R2:W3:Y:S02]  /*af00*/  SYNCS.PHASECHK.TRANS64.TRYWAIT P0, [R3+URZ], R0 ;  /* 0x00000000030075a7 */ /* 0x0044e4000800017f */
[----:B---3--:R-:W-:Y:S05]  /*af10*/  @!P0 NANOSLEEP.SYNCS 0x989680 ;  /* 0x009896800000895d */ /* 0x008fea0003900000 */
[----:B------:R-:W3:Y:S02]  /*af20*/  @!P0 SYNCS.PHASECHK.TRANS64 P0, [R3+URZ], R0 ;  /* 0x00000000030085a7 */ /* 0x000ee4000800007f */
[----:B---3--:R-:W-:Y:S05]  /*af30*/  @!P0 BRA `(.L_x_1455) ;  /* 0xfffffffc00f08947 */ /* 0x008fea000383ffff */
[----:B------:R-:W-:Y:S05]  /*af40*/  BRA `(.L_x_1482) ;  /* 0xfffffff8003c7947 */ /* 0x000fea000383ffff */
.L_x_1483:
        /* <DEDUP_REMOVED lines=11> */
.L_x_7658:


//--------------------- .text._ZN7cutlass13device_kernelIN5flash11enable_sm90INS1_16FlashAttnBwdSm90INS1_25CollectiveMainloopBwdSm90ILi2ELi1ELi1EN4cute5tupleIJNS5_1CILi1EEES8_S8_EEENS6_IJNS7_ILi64EEENS7_ILi96EEENS7_ILi192EEEEEENS_10bfloat16_tEfNS_4arch4Sm90ELb0ELb1ELb1ELb0ELb0ELb0ELb1ELb0ELi3ELi1ELi1ELi1ELb0EEENS1_24CollectiveEpilogueBwdGQAISD_fSG_Li384ELb0ELb0EEENS1_19SingleTileSchedulerILb0ELb0ELb0ELi96EEEEEEEEEvNT_6ParamsE --------------------------
	.section	.text._ZN7cutlass13device_kernelIN5flash11enable_sm90INS1_16FlashAttnBwdSm90INS1_25CollectiveMainloopBwdSm90ILi2ELi1ELi1EN4cute5tupleIJNS5_1CILi1EEES8_S8_EEENS6_IJNS7_ILi64EEENS7_ILi96EEENS7_ILi192EEEEEENS_10bfloat16_tEfNS_4arch4Sm90ELb0ELb1ELb1ELb0ELb0ELb0ELb1ELb0ELi3ELi1ELi1ELi1ELb0EEENS1_24CollectiveEpilogueBwdGQAISD_fSG_Li384ELb0ELb0EEENS1_19SingleTileSchedulerILb0ELb0ELb0ELi96EEEEEEEEEvNT_6ParamsE,"ax",@progbits
	.align	128
.text._ZN7cutlass13device_kernelIN5flash11enable_sm90INS1_16FlashAttnBwdSm90INS1_25CollectiveMainloopBwdSm90ILi2ELi1ELi1EN4cute5tupleIJNS5_1CILi1EEES8_S8_EEENS6_IJNS7_ILi64EEENS7_ILi96EEENS7_ILi192EEEEEENS_10bfloat16_tEfNS_4arch4Sm90ELb0ELb1ELb1ELb0ELb0ELb0ELb1ELb0ELi3ELi1ELi1ELi1ELb0EEENS1_24CollectiveEpilogueBwdGQAISD_fSG_Li384ELb0ELb0EEENS1_19SingleTileSchedulerILb0ELb0ELb0ELi96EEEEEEEEEvNT_6ParamsE:
        .type           _ZN7cutlass13device_kernelIN5flash11enable_sm90INS1_16FlashAttnBwdSm90INS1_25CollectiveMainloopBwdSm90ILi2ELi1ELi1EN4cute5tupleIJNS5_1CILi1EEES8_S8_EEENS6_IJNS7_ILi64EEENS7_ILi96EEENS7_ILi192EEEEEENS_10bfloat16_tEfNS_4arch4Sm90ELb0ELb1ELb1ELb0ELb0ELb0ELb1ELb0ELi3ELi1ELi1ELi1ELb0EEENS1_24CollectiveEpilogueBwdGQAISD_fSG_Li384ELb0ELb0EEENS1_19SingleTileSchedulerILb0ELb0ELb0ELi96EEEEEEEEEvNT_6ParamsE,@function
        .size           _ZN7cutlass13device_kernelIN5flash11enable_sm90INS1_16FlashAttnBwdSm90INS1_25CollectiveMainloopBwdSm90ILi2ELi1ELi1EN4cute5tupleIJNS5_1CILi1EEES8_S8_EEENS6_IJNS7_ILi64EEENS7_ILi96EEENS7_ILi192EEEEEENS_10bfloat16_tEfNS_4arch4Sm90ELb0ELb1ELb1ELb0ELb0ELb0ELb1ELb0ELi3ELi1ELi1ELi1ELb0EEENS1_24CollectiveEpilogueBwdGQAISD_fSG_Li384ELb0ELb0EEENS1_19SingleTileSchedulerILb0ELb0ELb0ELi96EEEEEEEEEvNT_6ParamsE,(.L_x_7659 - _ZN7cutlass13device_kernelIN5flash11enable_sm90INS1_16FlashAttnBwdSm90INS1_25CollectiveMainloopBwdSm90ILi2ELi1ELi1EN4cute5tupleIJNS5_1CILi1EEES8_S8_EEENS6_IJNS7_ILi64EEENS7_ILi96EEENS7_ILi192EEEEEENS_10bfloat16_tEfNS_4arch4Sm90ELb0ELb1ELb1ELb0ELb0ELb0ELb1ELb0ELi3ELi1ELi1ELi1ELb0EEENS1_24CollectiveEpilogueBwdGQAISD_fSG_Li384ELb0ELb0EEENS1_19SingleTileSchedulerILb0ELb0ELb0ELi96EEEEEEEEEvNT_6ParamsE)
        .other          _ZN7cutlass13device_kernelIN5flash11enable_sm90INS1_16FlashAttnBwdSm90INS1_25CollectiveMainloopBwdSm90ILi2ELi1ELi1EN4cute5tupleIJNS5_1CILi1EEES8_S8_EEENS6_IJNS7_ILi64EEENS7_ILi96EEENS7_ILi192EEEEEENS_10bfloat16_tEfNS_4arch4Sm90ELb0ELb1ELb1ELb0ELb0ELb0ELb1ELb0ELi3ELi1ELi1ELi1ELb0EEENS1_24CollectiveEpilogueBwdGQAISD_fSG_Li384ELb0ELb0EEENS1_19SingleTileSchedulerILb0ELb0ELb0ELi96EEEEEEEEEvNT_6ParamsE,@"STO_CUDA_ENTRY STV_DEFAULT"
_ZN7cutlass13device_kernelIN5flash11enable_sm90INS1_16FlashAttnBwdSm90INS1_25CollectiveMainloopBwdSm90ILi2ELi1ELi1EN4cute5tupleIJNS5_1CILi1EEES8_S8_EEENS6_IJNS7_ILi64EEENS7_ILi96EEENS7_ILi192EEEEEENS_10bfloat16_tEfNS_4arch4Sm90ELb0ELb1ELb1ELb0ELb0ELb0ELb1ELb0ELi3ELi1ELi1ELi1ELb0EEENS1_24CollectiveEpilogueBwdGQAISD_fSG_Li384ELb0ELb0EEENS1_19SingleTileSchedulerILb0ELb0ELb0ELi96EEEEEEEEEvNT_6ParamsE:
        /* <DEDUP_REMOVED lines=24> */
.L_x_1485:
[----:B------:R-:W-:Y:S05]  /*0180*/  BSYNC B0 ;  /* 0x0000000000007941 */ /* 0x000fea0003800000 */
.L_x_1484:
        /* <DEDUP_REMOVED lines=37> */
.L_x_1486:
        /* <DEDUP_REMOVED lines=20> */
.L_x_1487:
[----:B------:R-:W-:Y:S01]  /*0520*/  PLOP3.LUT P0, PT, PT, PT, UP0, 0x80, 0x0 ;  /* 0x000000000000781c */ /* 0x000fe20003f0f008 */
[----:B------:R-:W-:Y:S01]  /*0530*/  NOP ;  /* 0x0000000000007918 */ /* 0x000fe20000000000 */
[----:B------:R-:W-:Y:S01]  /*0540*/  BSSY B6, `(.L_x_1488) ;  /* 0x00007e5000067945 */ /* 0x000fe20003800000 */
[----:B-12-4-:R-:W-:Y:S10]  /*0550*/  BAR.SYNC.DEFER_BLOCKING 0x0 ;  /* 0x0000000000007b1d */ /* 0x016ff40000010000 */
[----:B------:R-:W-:Y:S05]  /*0560*/  @!P0 BRA `(.L_x_1489) ;  /* 0x0000004400ec8947 */ /* 0x000fea0003800000 */
.L_x_1490:
        /* <DEDUP_REMOVED lines=85> */
.L_x_1492:
        /* <DEDUP_REMOVED lines=37> */
.L_x_1495:
        /* <DEDUP_REMOVED lines=15> */
.L_x_1494:
        /* <DEDUP_REMOVED lines=20> */
.L_x_1497:
        /* <DEDUP_REMOVED lines=15> */
.L_x_1496:
        /* <DEDUP_REMOVED lines=8> */
.L_x_1588:
        /* <DEDUP_REMOVED lines=19> */
.L_x_1499:
        /* <DEDUP_REMOVED lines=81> */
[----:B------:R-:W-:Y:S02]  /*16f0*/  CS2R R62, SRZ ;  /* 0x00000000003e7805 */ /* 0x000fe4000001ff00 */
[----:B------:R-:W-:Y:S02]  /*1700*/  CS2R R60, SRZ ;  /* 0x00000000003c7805 */ /* 0x000fe4000001ff00 */
[----:B------:R-:W-:-:S02]  /*1710*/  IADD3.X R10, R16, UR4, RZ, PT, !PT ;  /* 0x00000004100a7c10 */ /* 0x000fc4000bffe4ff */
[----:B------:R-:W-:Y:S02]  /*1720*/  CS2R R58, SRZ ;  /* 0x00000000003a7805 */ /* 0x000fe4000001ff00 */
[----:B------:R-:W-:Y:S02]  /*1730*/  CS2R R56, SRZ ;  /* 0x0000000000387805 */ /* 0x000fe4000001ff00 */
[----:B------:R-:W-:Y:S02]  /*1740*/  CS2R R54, SRZ ;  /* 0x0000000000367805 */ /* 0x000fe4000001ff00 */
[--C-:B------:R-:W-:Y:S02]  /*1750*/  IADD3 R5, R10, -UR5, -R3.reuse ;  /* 0x800000050a057c10 */ /* 0x100fe4000fffe803 */
[----:B------:R-:W-:Y:S02]  /*1760*/  CS2R R52, SRZ ;  /* 0x0000000000347805 */ /* 0x000fe4000001ff00 */
[----:B------:R-:W-:Y:S01]  /*1770*/  IADD3 R10, -R3, UR4, R16 ;  /* 0x00000004030a7c10 */ /* 0x000fe2000fffe110 */
[----:B------:R-:W-:Y:S01]  /*1780*/  IMAD.IADD R3, R16, 0x1, -R3 ;  /* 0x0000000110037824 */ /* 0x000fe200078e0a03 */
[----:B------:R-:W-:-:S02]  /*1790*/  CS2R R50, SRZ ;  /* 0x0000000000327805 */ /* 0x000fc4000001ff00 */
        /* <DEDUP_REMOVED lines=15> */
[----:B------:R-:W-:Y:S02]  /*1890*/  LEA R0, R0, UR37, 0x2 ;  /* 0x0000002500007c11 */ /* 0x000fe4000f8e10ff */
[----:B-1----:R-:W-:-:S07]  /*18a0*/  IADD3 R157, R12, 0x30400, R9 ;  /* 0x000304000c9d7810 */ /* 0x002fce0007ffe009 */
.L_x_1519:
[----:B------:R-:W-:-:S05]  /*18b0*/  IMAD.U32 R3, RZ, RZ, UR38 ;  /* 0x00000026ff037e24 */ /* 0x000fca000f8e00ff */
[----:B------:R-:W-:-:S04]  /*18c0*/  LOP3.LUT R3, R3, 0x1, RZ, 0xfc, !PT ;  /* 0x0000000103037812 */ /* 0x000fc800078efcff */
[----:B------:R-:W-:-:S13]  /*18d0*/  ISETP.NE.AND P0, PT, R3, 0x3, PT ;  /* 0x000000030300780c */ /* 0x000fda0003f05270 */
[----:B------:R-:W-:Y:S05]  /*18e0*/  @!P0 BRA `(.L_x_1501) ;  /* 0x0000000000048947 */ /* 0x000fea0003800000 */
[----:B------:R-:W-:Y:S01]  /*18f0*/  BPT.TRAP 0x1 ;  /* 0x000000040000795c */ /* 0x000fe20000300000 */
.L_x_1501:
[----:B------:R-:W-:Y:S02]  /*1900*/  LEA R3, R2, UR37, 0x3 ;  /* 0x0000002502037c11 */ /* 0x000fe4000f8e18ff */
[----:B------:R-:W-:-:S04]  /*1910*/  SHF.L.U32 R10, R7, 0x1f, RZ ;  /* 0x0000001f070a7819 */ /* 0x000fc800000006ff */
[----:B------:R1:W2:Y:S01]  /*1920*/  SYNCS.PHASECHK.TRANS64.TRYWAIT P1, [R3+URZ+0x36410], R10 ;  /* 0x0364100a030075a7 */ /* 0x0002a2000802017f */
[----:B------:R-:W-:Y:S05]  /*1930*/  @!P0 BRA `(.L_x_1502) ;  /* 0x0000000000048947 */ /* 0x000fea0003800000 */
[----:B------:R-:W-:Y:S01]  /*1940*/  BPT.TRAP 0x1 ;  /* 0x000000040000795c */ /* 0x000fe20000300000 */
.L_x_1502:
[----:B--2---:R-:W-:Y:S05]  /*1950*/  @P1 BRA `(.L_x_1503) ;  /* 0x0000000000081947 */ /* 0x004fea0003800000 */
[----:B------:R-:W2:Y:S02]  /*1960*/  SYNCS.PHASECHK.TRANS64.TRYWAIT P1, [R3+URZ+0x36410], R10 ;  /* 0x0364100a030075a7 */ /* 0x000ea4000802017f */
[----:B--2---:R-:W-:Y:S05]  /*1970*/  @!P1 BRA `(.L_x_1504) ;  /* 0x0000006800c09947 */ /* 0x004fea0003800000 */
.L_x_1503:
[----:B------:R-:W-:Y:S05]  /*1980*/  WARPSYNC.ALL ;  /* 0x0000000000007948 */ /* 0x000fea0003800000 */
[----:B------:R-:W-:Y:S01]  /*1990*/  R2UR UR6, R8 ;  /* 0x00000000080672ca */ /* 0x000fe200000e0000 */
[----:B------:R-:W-:Y:S01]  /*19a0*/  UIADD3 UR4, UR37, 0x1e000, URZ ;  /* 0x0001e00025047890 */ /* 0x000fe2000fffe03f */
[C---:B------:R-:W-:Y:S01]  /*19b0*/  R2UR UR7, R2.reuse ;  /* 0x00000000020772ca */ /* 0x040fe200000e0000 */
[----:B------:R-:W-:Y:S01]  /*19c0*/  WARPGROUP.ARRIVE ;  /* 0x00000000000079c5 */ /* 0x000fe20000000000 */
[----:B------:R-:W-:Y:S01]  /*19d0*/  UMOV UR13, 0x40000040 ;  /* 0x40000040000d7882 */ /* 0x000fe20000000000 */
[----:B------:R-:W-:Y:S01]  /*19e0*/  USHF.R.U32.HI UR5, URZ, 0x4, UR4 ;  /* 0x000000043f057899 */ /* 0x000fe20008011604 */
[----:B-12---:R-:W-:Y:S01]  /*19f0*/  IMAD R10, R2, 0x40, R6 ;  /* 0x00000040020a7824 */ /* 0x006fe200078e0206 */
        /* <DEDUP_REMOVED lines=95> */
.L_x_1505:
[----:B-1----:R-:W-:-:S04]  /*1ff0*/  SHF.L.U32 R11, R4, 0x1f, RZ ;  /* 0x0000001f040b7819 */ /* 0x002fc800000006ff */
[----:B------:R1:W4:Y:S01]  /*2000*/  SYNCS.PHASECHK.TRANS64.TRYWAIT P1, [UR37+0x36430], R11 ;  /* 0x0364300bff0075a7 */ /* 0x0003220008020165 */
[----:B------:R-:W-:Y:S05]  /*2010*/  @!P0 BRA `(.L_x_1506) ;  /* 0x0000000000048947 */ /* 0x000fea0003800000 */
[----:B------:R-:W-:Y:S01]  /*2020*/  BPT.TRAP 0x1 ;  /* 0x000000040000795c */ /* 0x000fe20000300000 */
.L_x_1506:
[----:B----4-:R-:W-:Y:S05]  /*2030*/  @P1 BRA `(.L_x_1507) ;  /* 0x0000000000081947 */ /* 0x010fea0003800000 */
[----:B------:R-:W4:Y:S02]  /*2040*/  SYNCS.PHASECHK.TRANS64.TRYWAIT P1, [UR37+0x36430], R11 ;  /* 0x0364300bff0075a7 */ /* 0x000f240008020165 */
[----:B----4-:R-:W-:Y:S05]  /*2050*/  @!P1 BRA `(.L_x_1508) ;  /* 0x00000064001c9947 */ /* 0x010fea0003800000 */
.L_x_1507:
        /* <DEDUP_REMOVED lines=147> */
.L_x_1511:
[----:B------:R-:W-:-:S06]  /*2990*/  UISETP.NE.AND UP0, UPT, UR44, 0x1, UPT ;  /* 0x000000012c00788c */ /* 0x000fcc000bf05270 */
[----:B------:R-:W-:-:S05]  /*29a0*/  PLOP3.LUT P1, PT, PT, PT, UP0, 0x80, 0x0 ;  /* 0x000000000000781c */ /* 0x000fca0003f2f008 */
[----:B------:R-:W-:-:S08]  /*29b0*/  @UP0 ULDC UR5, c[0x0][0x754] ;  /* 0x0001d50000050ab9 */ /* 0x000fd00000000800 */
[----:B------:R-:W-:Y:S01]  /*29c0*/  @P1 IMAD.HI.U32 R143, R142, UR5, RZ ;  /* 0x000000058e8f1c27 */ /* 0x000fe2000f8e00ff */
[----:B------:R-:W-:-:S04]  /*29d0*/  @UP0 ULDC UR5, c[0x0][0x758] ;  /* 0x0001d60000050ab9 */ /* 0x000fc80000000800 */
[----:B------:R-:W-:-:S07]  /*29e0*/  @P1 SHF.R.U32.HI R142, RZ, UR5, R143 ;  /* 0x00000005ff8e1c19 */ /* 0x000fce000801168f */
.L_x_1512:
[----:B------:R-:W-:Y:S05]  /*29f0*/  BSYNC B0 ;  /* 0x0000000000007941 */ /* 0x000fea0003800000 */
.L_x_1510:
[----:B------:R-:W4:Y:S01]  /*2a00*/  LDL R143, [R1] ;  /* 0x00000000018f7983 */ /* 0x000f220000100800 */
[----:B------:R-:W-:Y:S01]  /*2a10*/  IADD3 R150, R140, UR4, R5 ;  /* 0x000000048c967c10 */ /* 0x000fe2000fffe005 */
[----:B----4-:R-:W-:-:S05]  /*2a20*/  IMAD R142, R142, UR44, R143 ;  /* 0x0000002c8e8e7c24 */ /* 0x010fca000f8e028f */
[----:B------:R-:W-:Y:S02]  /*2a30*/  VIADDMNMX R147, R142, UR44, R147, PT ;  /* 0x0000002c8e937c46 */ /* 0x000fe4000b800193 */
[----:B------:R-:W-:-:S07]  /*2a40*/  VIMNMX R150, R150, R142, !PT ;  /* 0x0000008e96967248 */ /* 0x000fce0007fe0100 */
.L_x_1509:
        /* <DEDUP_REMOVED lines=18> */
.L_x_1515:
[----:B------:R-:W-:-:S06]  /*2b70*/  UISETP.NE.AND UP0, UPT, UR44, 0x1, UPT ;  /* 0x000000012c00788c */ /* 0x000fcc000bf05270 */
[----:B------:R-:W-:-:S05]  /*2b80*/  PLOP3.LUT P1, PT, PT, PT, UP0, 0x80, 0x0 ;  /* 0x000000000000781c */ /* 0x000fca0003f2f008 */
[----:B------:R-:W-:-:S08]  /*2b90*/  @UP0 ULDC UR4, c[0x0][0x754] ;  /* 0x0001d50000040ab9 */ /* 0x000fd00000000800 */
[----:B------:R-:W-:Y:S01]  /*2ba0*/  @P1 IMAD.HI.U32 R142, R140, UR4, RZ ;  /* 0x000000048c8e1c27 */ /* 0x000fe2000f8e00ff */
[----:B------:R-:W-:-:S04]  /*2bb0*/  @UP0 ULDC UR4, c[0x0][0x758] ;  /* 0x0001d60000040ab9 */ /* 0x000fc80000000800 */
[----:B------:R-:W-:-:S07]  /*2bc0*/  @P1 SHF.R.U32.HI R140, RZ, UR4, R142 ;  /* 0x00000004ff8c1c19 */ /* 0x000fce000801168e */
.L_x_1516:
[----:B------:R-:W-:Y:S05]  /*2bd0*/  BSYNC B0 ;  /* 0x0000000000007941 */ /* 0x000fea0003800000 */
.L_x_1514:
[----:B------:R-:W4:Y:S02]  /*2be0*/  LDL R142, [R1] ;  /* 0x00000000018e7983 */ /* 0x000f240000100800 */
[----:B----4-:R-:W-:-:S05]  /*2bf0*/  IMAD R140, R140, UR44, R142 ;  /* 0x0000002c8c8c7c24 */ /* 0x010fca000f8e028e */
[----:B------:R-:W-:Y:S02]  /*2c00*/  VIMNMX R145, R145, R140, !PT ;  /* 0x0000008c91917248 */ /* 0x000fe40007fe0100 */
[----:B------:R-:W-:-:S07]  /*2c10*/  VIADDMNMX R139, R140, UR44, R139, PT ;  /* 0x0000002c8c8b7c46 */ /* 0x000fce000b80018b */
.L_x_1513:
[----:B------:R-:W1:Y:S01]  /*2c20*/  S2R R151, SR_CTAID.X ;  /* 0x0000000000977919 */ /* 0x000e620000002500 */
[----:B------:R-:W-:Y:S01]  /*2c30*/  LEA R152, R6, UR37, 0x2 ;  /* 0x0000002506987c11 */ /* 0x000fe2000f8e10ff */
[----:B------:R-:W-:Y:S01]  /*2c40*/  USHF.R.U32.HI UR6, URZ, 0x4, UR42 ;  /* 0x000000043f067899 */ /* 0x000fe2000801162a */
[----:B------:R-:W-:Y:S01]  /*2c50*/  P2R R148, PR, RZ, 0x1 ;  /* 0x00000001ff947803 */ /* 0x000fe20000000000 */
[----:B------:R-:W-:Y:S01]  /*2c60*/  UMOV UR11, 0x80000020 ;  /* 0x80000020000b7882 */ /* 0x000fe20000000000 */
[----:B------:R-:W-:Y:S01]  /*2c70*/  R2UR UR7, R8 ;  /* 0x00000000080772ca */ /* 0x000fe200000e0000 */
[----:B------:R-:W4:Y:S01]  /*2c80*/  LDS R153, [R152+0x30200] ;  /* 0x0302000098997984 */ /* 0x000f220000000800 */
[----:B------:R-:W-:Y:S01]  /*2c90*/  ULOP3.LUT UR6, UR6, 0x3fff, URZ, 0xc0, !UPT ;  /* 0x00003fff06067892 */ /* 0x000fe2000f8ec03f */
[----:B------:R-:W-:Y:S02]  /*2ca0*/  UMOV UR9, 0x40000040 ;  /* 0x4000004000097882 */ /* 0x000fe40000000000 */
[----:B------:R-:W5:Y:S01]  /*2cb0*/  LDS R152, [R152+0x30220] ;  /* 0x0302200098987984 */ /* 0x000f620000000800 */
[----:B------:R-:W-:Y:S01]  /*2cc0*/  ULOP3.LUT UR12, UR6, 0x1000000, URZ, 0xfc, !UPT ;  /* 0x01000000060c7892 */ /* 0x000fe2000f8efc3f */
[----:B------:R-:W-:Y:S01]  /*2cd0*/  UMOV UR13, 0x80000020 ;  /* 0x80000020000d7882 */ /* 0x000fe20000000000 */
[----:B------:R-:W-:-:S05]  /*2ce0*/  UMOV UR15, 0x40000040 ;  /* 0x40000040000f7882 */ /* 0x000fca0000000000 */
[----:B------:R-:W-:Y:S01]  /*2cf0*/  ULEA UR4, UR7, UR37, 0xd ;  /* 0x0000002507047291 */ /* 0x000fe2000f8e683f */
[----:B------:R-:W-:Y:S01]  /*2d00*/  UMOV UR10, UR12 ;  /* 0x0000000c000a7c82 */ /* 0x000fe20008000000 */
[----:B------:R-:W-:Y:S02]  /*2d10*/  UIMAD UR7, UR7, 0x3000, UR37 ;  /* 0x00003000070778a4 */ /* 0x000fe4000f8e0225 */
[----:B------:R-:W-:Y:S02]  /*2d20*/  UIADD3 UR5, UR4, 0x2a000, URZ ;  /* 0x0002a00004057890 */ /* 0x000fe4000fffe03f */
[----:B------:R-:W-:Y:S02]  /*2d30*/  USHF.R.U32.HI UR7, URZ, 0x4, UR7 ;  /* 0x000000043f077899 */ /* 0x000fe40008011607 */
[----:B------:R-:W-:Y:S02]  /*2d40*/  USHF.R.U32.HI UR5, URZ, 0x4, UR5 ;  /* 0x000000043f057899 */ /* 0x000fe40008011605 */
[----:B------:R-:W-:-:S02]  /*2d50*/  ULOP3.LUT UR14, UR7, 0x3fff, URZ, 0xc0, !UPT ;  /* 0x00003fff070e7892 */ /* 0x000fc4000f8ec03f */
[----:B------:R-:W-:Y:S01]  /*2d60*/  ULOP3.LUT UR6, UR5, 0x3fff, URZ, 0xc0, !UPT ;  /* 0x00003fff05067892 */ /* 0x000fe2000f8ec03f */
[----:B-1----:R-:W-:-:S05]  /*2d70*/  IMAD R151, R151, -0x60, RZ ;  /* 0xffffffa097977824 */ /* 0x002fca00078e02ff */
[C---:B------:R-:W-:Y:S01]  /*2d80*/  ISETP.GE.AND P6, PT, R151.reuse, 0x2, PT ;  /* 0x000000029700780c */ /* 0x040fe20003fc6270 */
[----:B------:R-:W-:Y:S01]  /*2d90*/  UMOV UR8, UR6 ;  /* 0x0000000600087c82 */ /* 0x000fe20008000000 */
[----:B------:R-:W-:Y:S02]  /*2da0*/  ISETP.GE.AND P4, PT, R151, 0x9, PT ;  /* 0x000000099700780c */ /* 0x000fe40003f86270 */
[C---:B------:R-:W-:Y:S02]  /*2db0*/  ISETP.GT.AND P5, PT, R145.reuse, 0x1, !P6 ;  /* 0x000000019100780c */ /* 0x040fe400077a4270 */
[----:B------:R-:W-:Y:S02]  /*2dc0*/  ISETP.GT.AND P6, PT, R150, 0x1, !P6 ;  /* 0x000000019600780c */ /* 0x000fe400077c4270 */
[----:B------:R-:W-:Y:S01]  /*2dd0*/  ISETP.GT.AND P3, PT, R145, 0x8, !P4 ;  /* 0x000000089100780c */ /* 0x000fe20006764270 */
[--C-:B----4-:R-:W-:Y:S01]  /*2de0*/  FADD.FTZ R120, R120, -R153.reuse ;  /* 0x8000009978787221 */ /* 0x110fe20000010000 */
[----:B------:R-:W-:Y:S01]  /*2df0*/  ISETP.LT.OR P6, PT, R147, 0x2, P6 ;  /* 0x000000029300780c */ /* 0x000fe200037c1670 */
[--C-:B------:R-:W-:Y:S01]  /*2e00*/  FADD.FTZ R121, R121, -R153.reuse ;  /* 0x8000009979797221 */ /* 0x100fe20000010000 */
[----:B------:R-:W-:Y:S01]  /*2e10*/  ISETP.GE.AND P2, PT, R151, 0xa, PT ;  /* 0x0000000a9700780c */ /* 0x000fe20003f46270 */
[--C-:B------:R-:W-:Y:S01]  /*2e20*/  FADD.FTZ R124, R124, -R153.reuse ;  /* 0x800000997c7c7221 */ /* 0x100fe20000010000 */
[----:B------:R-:W-:Y:S01]  /*2e30*/  ISETP.LT.OR P3, PT, R139, 0x9, P3 ;  /* 0x000000098b00780c */ /* 0x000fe20001f61670 */
[--C-:B------:R-:W-:Y:S01]  /*2e40*/  FADD.FTZ R125, R125, -R153.reuse ;  /* 0x800000997d7d7221 */ /* 0x100fe20000010000 */
[----:B------:R-:W-:Y:S01]  /*2e50*/  FSEL R155, R12, -INF , !P6 ;  /* 0xff8000000c9b7808 */ /* 0x000fe20007000000 */
[--C-:B------:R-:W-:Y:S01]  /*2e60*/  FADD.FTZ R128, R128, -R153.reuse ;  /* 0x8000009980807221 */ /* 0x100fe20000010000 */
[----:B------:R-:W-:Y:S01]  /*2e70*/  ISETP.LT.OR P5, PT, R139, 0x2, P5 ;  /* 0x000000028b00780c */ /* 0x000fe20002fa1670 */
[----:B------:R-:W-:Y:S01]  /*2e80*/  FADD.FTZ R129, R129, -R153 ;  /* 0x8000009981817221 */ /* 0x000fe20000010000 */
[----:B------:R-:W-:Y:S01]  /*2e90*/  ISETP.GE.AND P1, PT, R151, 0x11, PT ;  /* 0x000000119700780c */ /* 0x000fe20003f26270 */
[----:B--2---:R-:W-:Y:S01]  /*2ea0*/  FFMA.FTZ R155, R155, UR46, -R23 ;  /* 0x0000002e9b9b7c23 */ /* 0x004fe20008010817 */
[----:B------:R-:W-:Y:S01]  /*2eb0*/  ISETP.GT.AND P4, PT, R150, 0x8, !P4 ;  /* 0x000000089600780c */ /* 0x000fe20006784270 */
[--C-:B------:R-:W-:Y:S01]  /*2ec0*/  FADD.FTZ R132, R132, -R153.reuse ;  /* 0x8000009984847221 */ /* 0x100fe20000010000 */
[----:B------:R-:W-:Y:S01]  /*2ed0*/  ISETP.GT.AND P6, PT, R150, 0x9, !P2 ;  /* 0x000000099600780c */ /* 0x000fe200057c4270 */
[----:B------:R-:W-:Y:S01]  /*2ee0*/  FADD.FTZ R133, R133, -R153 ;  /* 0x8000009985857221 */ /* 0x000fe20000010000 */
[----:B------:R-:W-:Y:S01]  /*2ef0*/  FSEL R146, R17, -INF , !P3 ;  /* 0xff80000011927808 */ /* 0x000fe20005800000 */
[----:B------:R-:W1:Y:S01]  /*2f00*/  MUFU.EX2 R155, R155 ;  /* 0x0000009b009b7308 */ /* 0x000e620000000800 */
[----:B------:R-:W-:Y:S01]  /*2f10*/  FSEL R149, R14, -INF , !P5 ;  /* 0xff8000000e957808 */ /* 0x000fe20006800000 */
[----:B-----5:R-:W-:Y:S01]  /*2f20*/  FADD.FTZ R126, R126, -R152 ;  /* 0x800000987e7e7221 */ /* 0x020fe20000010000 */
[----:B------:R-:W-:Y:S01]  /*2f30*/  ISETP.LT.OR P4, PT, R147, 0x9, P4 ;  /* 0x000000099300780c */ /* 0x000fe20002781670 */
[--C-:B---3--:R-:W-:Y:S01]  /*2f40*/  FFMA.FTZ R146, R146, UR46, -R10.reuse ;  /* 0x0000002e92927c23 */ /* 0x108fe2000801080a */
[----:B------:R-:W-:Y:S01]  /*2f50*/  ISETP.GT.AND P3, PT, R150, 0x10, !P1 ;  /* 0x000000109600780c */ /* 0x000fe20004f64270 */
[----:B------:R-:W-:Y:S01]  /*2f60*/  FFMA.FTZ R149, R149, UR46, -R10 ;  /* 0x0000002e95957c23 */ /* 0x000fe2000801080a */
[----:B------:R-:W-:Y:S01]  /*2f70*/  ISETP.LT.OR P6, PT, R147, 0xa, P6 ;  /* 0x0000000a9300780c */ /* 0x000fe200037c1670 */
[--C-:B------:R-:W-:Y:S01]  /*2f80*/  FADD.FTZ R122, R122, -R152.reuse ;  /* 0x800000987a7a7221 */ /* 0x100fe20000010000 */
[----:B------:R-:W-:Y:S01]  /*2f90*/  ISETP.GE.AND P5, PT, R151, 0x12, PT ;  /* 0x000000129700780c */ /* 0x000fe20003fa6270 */
[----:B------:R-:W-:Y:S01]  /*2fa0*/  MUFU.EX2 R146, R146 ;  /* 0x0000009200927308 */ /* 0x000fe20000000800 */
[----:B------:R-:W-:Y:S01]  /*2fb0*/  FSEL R142, R15, -INF , !P4 ;  /* 0xff8000000f8e7808 */ /* 0x000fe20006000000 */
[--C-:B------:R-:W-:Y:S01]  /*2fc0*/  FADD.FTZ R123, R123, -R152.reuse ;  /* 0x800000987b7b7221 */ /* 0x100fe20000010000 */
[----:B------:R-:W-:Y:S01]  /*2fd0*/  ISETP.LT.OR P3, PT, R147, 0x11, P3 ;  /* 0x000000119300780c */ /* 0x000fe20001f61670 */
[--C-:B------:R-:W-:Y:S01]  /*2fe0*/  FADD.FTZ R134, R134, -R152.reuse ;  /* 0x8000009886867221 */ /* 0x100fe20000010000 */
[----:B------:R-:W-:Y:S01]  /*2ff0*/  FSEL R143, R16, -INF , !P6 ;  /* 0xff800000108f7808 */ /* 0x000fe20007000000 */
[--C-:B------:R-:W-:Y:S01]  /*3000*/  FFMA.FTZ R142, R142, UR46, -R23.reuse ;  /* 0x0000002e8e8e7c23 */ /* 0x100fe20008010817 */
[----:B------:R-:W-:Y:S01]  /*3010*/  ISETP.GE.AND P4, PT, R151, 0x19, PT ;  /* 0x000000199700780c */ /* 0x000fe20003f86270 */
[----:B-1----:R-:W-:Y:S01]  /*3020*/  FMUL.FTZ R121, R155, R121 ;  /* 0x000000799b797220 */ /* 0x002fe20000410000 */
[----:B------:R-:W-:Y:S01]  /*3030*/  ISETP.GT.AND P6, PT, R150, 0x11, !P5 ;  /* 0x000000119600780c */ /* 0x000fe20006fc4270 */
[--C-:B------:R-:W-:Y:S01]  /*3040*/  FFMA.FTZ R143, R143, UR46, -R23.reuse ;  /* 0x0000002e8f8f7c23 */ /* 0x100fe20008010817 */
[----:B------:R-:W-:Y:S01]  /*3050*/  FSEL R140, R20, -INF , !P3 ;  /* 0xff800000148c7808 */ /* 0x000fe20005800000 */
[----:B------:R-:W1:Y:S01]  /*3060*/  MUFU.EX2 R142, R142 ;  /* 0x0000008e008e7308 */ /* 0x000e620000000800 */
[----:B------:R-:W-:Y:S01]  /*3070*/  ISETP.GT.AND P3, PT, R150, 0x18, !P4 ;  /* 0x000000189600780c */ /* 0x000fe20006764270 */
[----:B------:R-:W-:Y:S01]  /*3080*/  FFMA.FTZ R16, -R16, R16, 1 ;  /* 0x3f80000010107423 */ /* 0x000fe20000010110 */
[C---:B------:R-:W-:Y:S01]  /*3090*/  ISETP.LT.OR P6, PT, R147.reuse, 0x12, P6 ;  /* 0x000000129300780c */ /* 0x040fe200037c1670 */
[--C-:B------:R-:W-:Y:S01]  /*30a0*/  FFMA.FTZ R140, R140, UR46, -R23.reuse ;  /* 0x0000002e8c8c7c23 */ /* 0x100fe20008010817 */
[----:B------:R-:W-:Y:S01]  /*30b0*/  ISETP.LT.OR P3, PT, R147, 0x19, P3 ;  /* 0x000000199300780c */ /* 0x000fe20001f61670 */
[----:B------:R-:W-:Y:S01]  /*30c0*/  FFMA.FTZ R14, -R14, R14, 1 ;  /* 0x3f8000000e0e7423 */ /* 0x000fe2000001010e */
[----:B------:R-:W-:Y:S01]  /*30d0*/  FSEL R144, R21, -INF , !P6 ;  /* 0xff80000015907808 */ /* 0x000fe20007000000 */
[----:B------:R-:W2:Y:S01]  /*30e0*/  MUFU.EX2 R143, R143 ;  /* 0x0000008f008f7308 */ /* 0x000ea20000000800 */
[----:B------:R-:W-:Y:S01]  /*30f0*/  ISETP.GE.AND P6, PT, R151, 0x1, PT ;  /* 0x000000019700780c */ /* 0x000fe20003fc6270 */
[----:B------:R-:W-:Y:S01]  /*3100*/  FFMA.FTZ R17, -R17, R17, 1 ;  /* 0x3f80000011117423 */ /* 0x000fe20000010111 */
[----:B------:R-:W-:Y:S01]  /*3110*/  FSEL R156, R22, -INF , !P3 ;  /* 0xff800000169c7808 */ /* 0x000fe20005800000 */
[--C-:B------:R-:W-:Y:S01]  /*3120*/  FFMA.FTZ R144, R144, UR46, -R23.reuse ;  /* 0x0000002e90907c23 */ /* 0x100fe20008010817 */
[----:B------:R-:W-:Y:S01]  /*3130*/  ISETP.GT.AND P3, PT, R150, RZ, !P6 ;  /* 0x000000ff9600720c */ /* 0x000fe20007764270 */
[--C-:B------:R-:W-:Y:S01]  /*3140*/  FADD.FTZ R127, R127, -R152.reuse ;  /* 0x800000987f7f7221 */ /* 0x100fe20000010000 */
[----:B------:R-:W-:Y:S01]  /*3150*/  ISETP.GT.AND P6, PT, R145, RZ, !P6 ;  /* 0x000000ff9100720c */ /* 0x000fe200077c4270 */
[--C-:B------:R-:W-:Y:S01]  /*3160*/  FFMA.FTZ R156, R156, UR46, -R23.reuse ;  /* 0x0000002e9c9c7c23 */ /* 0x100fe20008010817 */
[----:B------:R-:W-:Y:S01]  /*3170*/  ISETP.LT.OR P3, PT, R147, 0x1, P3 ;  /* 0x000000019300780c */ /* 0x000fe20001f61670 */
[----:B------:R-:W3:Y:S01]  /*3180*/  MUFU.EX2 R140, R140 ;  /* 0x0000008c008c7308 */ /* 0x000ee20000000800 */
[----:B------:R-:W-:Y:S01]  /*3190*/  ISETP.GT.AND P2, PT, R145, 0x9, !P2 ;  /* 0x000000099100780c */ /* 0x000fe20005744270 */
[----:B-1----:R-:W-:Y:S01]  /*31a0*/  FMUL.FTZ R124, R142, R124 ;  /* 0x0000007c8e7c7220 */ /* 0x002fe20000410000 */
[----:B------:R-:W-:Y:S01]  /*31b0*/  FSEL R154, R11, -INF , !P3 ;  /* 0xff8000000b9a7808 */ /* 0x000fe20005800000 */
[--C-:B------:R-:W-:Y:S01]  /*31c0*/  FADD.FTZ R130, R130, -R152.reuse ;  /* 0x8000009882827221 */ /* 0x100fe20000010000 */
[----:B------:R-:W-:Y:S01]  /*31d0*/  ISETP.GE.AND P3, PT, R151, 0x1a, PT ;  /* 0x0000001a9700780c */ /* 0x000fe20003f66270 */
[--C-:B------:R-:W-:Y:S01]  /*31e0*/  FADD.FTZ R131, R131, -R152.reuse ;  /* 0x8000009883837221 */ /* 0x100fe20000010000 */
[C---:B------:R-:W-:Y:S01]  /*31f0*/  ISETP.GT.AND P1, PT, R145.reuse, 0x10, !P1 ;  /* 0x000000109100780c */ /* 0x040fe20004f24270 */
[--C-:B------:R-:W-:Y:S01]  /*3200*/  FFMA.FTZ R154, R154, UR46, -R23.reuse ;  /* 0x0000002e9a9a7c23 */ /* 0x100fe20008010817 */
[----:B------:R-:W-:Y:S01]  /*3210*/  ISETP.GT.AND P0, PT, R150, 0x19, !P3 ;  /* 0x000000199600780c */ /* 0x000fe20005f04270 */
[----:B------:R-:W1:Y:S01]  /*3220*/  MUFU.EX2 R144, R144 ;  /* 0x0000009000907308 */ /* 0x000e620000000800 */
[----:B------:R-:W-:Y:S01]  /*3230*/  ISETP.GT.AND P5, PT, R145, 0x11, !P5 ;  /* 0x000000119100780c */ /* 0x000fe20006fa4270 */
[----:B--2---:R-:W-:Y:S01]  /*3240*/  FMUL.FTZ R125, R143, R125 ;  /* 0x0000007d8f7d7220 */ /* 0x004fe20000410000 */
[----:B------:R-:W-:Y:S01]  /*3250*/  ISETP.LT.OR P0, PT, R147, 0x1a, P0 ;  /* 0x0000001a9300780c */ /* 0x000fe20000701670 */
[----:B------:R-:W-:Y:S01]  /*3260*/  FADD.FTZ R135, R135, -R152 ;  /* 0x8000009887877221 */ /* 0x000fe20000010000 */
[----:B------:R-:W-:Y:S01]  /*3270*/  ISETP.GT.AND P4, PT, R145, 0x18, !P4 ;  /* 0x000000189100780c */ /* 0x000fe20006784270 */
[----:B------:R-:W-:Y:S01]  /*3280*/  FMUL.FTZ R16, R125, R16 ;  /* 0x000000107d107220 */ /* 0x000fe20000410000 */
[----:B------:R-:W-:Y:S01]  /*3290*/  ISETP.GT.AND P3, PT, R145, 0x19, !P3 ;  /* 0x000000199100780c */ /* 0x000fe20005f64270 */
[----:B------:R-:W2:Y:S01]  /*32a0*/  MUFU.EX2 R154, R154 ;  /* 0x0000009a009a7308 */ /* 0x000ea20000000800 */
[----:B------:R-:W-:Y:S01]  /*32b0*/  FSEL R147, R141, -INF , !P0 ;  /* 0xff8000008d937808 */ /* 0x000fe20004000000 */
[----:B------:R-:W-:Y:S01]  /*32c0*/  FFMA.FTZ R125, -R20, R20, 1 ;  /* 0x3f800000147d7423 */ /* 0x000fe20000010114 */
[C---:B------:R-:W-:Y:S01]  /*32d0*/  ISETP.LT.OR P6, PT, R139.reuse, 0x1, P6 ;  /* 0x000000018b00780c */ /* 0x040fe200037c1670 */
[----:B---3--:R-:W-:Y:S01]  /*32e0*/  FMUL.FTZ R128, R140, R128 ;  /* 0x000000808c807220 */ /* 0x008fe20000410000 */
[----:B------:R-:W-:Y:S01]  /*32f0*/  ISETP.LT.OR P2, PT, R139, 0xa, P2 ;  /* 0x0000000a8b00780c */ /* 0x000fe20001741670 */
[----:B------:R-:W-:Y:S01]  /*3300*/  FFMA.FTZ R147, R147, UR46, -R23 ;  /* 0x0000002e93937c23 */ /* 0x000fe20008010817 */
[C---:B------:R-:W-:Y:S01]  /*3310*/  ISETP.LT.OR P1, PT, R139.reuse, 0x11, P1 ;  /* 0x000000118b00780c */ /* 0x040fe20000f21670 */
[----:B------:R-:W-:Y:S01]  /*3320*/  FMUL.FTZ R125, R128, R125 ;  /* 0x0000007d807d7220 */ /* 0x000fe20000410000 */
[C---:B------:R-:W-:Y:S01]  /*3330*/  ISETP.LT.OR P5, PT, R139.reuse, 0x12, P5 ;  /* 0x000000128b00780c */ /* 0x040fe20002fa1670 */
[----:B-1----:R-:W-:Y:S01]  /*3340*/  FMUL.FTZ R129, R144, R129 ;  /* 0x0000008190817220 */ /* 0x002fe20000410000 */
[C---:B------:R-:W-:Y:S01]  /*3350*/  ISETP.LT.OR P4, PT, R139.reuse, 0x19, P4 ;  /* 0x000000198b00780c */ /* 0x040fe20002781670 */
[----:B------:R-:W1:Y:S01]  /*3360*/  MUFU.EX2 R147, R147 ;  /* 0x0000009300937308 */ /* 0x000e620000000800 */
[----:B------:R-:W-:Y:S01]  /*3370*/  ISETP.LT.OR P3, PT, R139, 0x1a, P3 ;  /* 0x0000001a8b00780c */ /* 0x000fe20001f61670 */
[----:B------:R-:W-:Y:S01]  /*3380*/  FFMA.FTZ R128, -R22, R22, 1 ;  /* 0x3f80000016807423 */ /* 0x000fe20000010116 */
[----:B------:R-:W-:Y:S01]  /*3390*/  ISETP.NE.AND P0, PT, R148, RZ, PT ;  /* 0x000000ff9400720c */ /* 0x000fe20003f05270 */
[----:B------:R-:W-:Y:S01]  /*33a0*/  IMAD.U32 R153, RZ, RZ, UR37 ;  /* 0x00000025ff997e24 */ /* 0x000fe2000f8e00ff */
[----:B------:R-:W-:Y:S01]  /*33b0*/  FSEL R151, R13, -INF , !P6 ;  /* 0xff8000000d977808 */ /* 0x000fe20007000000 */
[----:B--2---:R-:W-:Y:S01]  /*33c0*/  FMUL.FTZ R120, R154, R120 ;  /* 0x000000789a787220 */ /* 0x004fe20000410000 */
[----:B------:R-:W-:Y:S01]  /*33d0*/  FSEL R145, R18, -INF , !P2 ;  /* 0xff80000012917808 */ /* 0x000fe20005000000 */
[----:B------:R-:W2:Y:S01]  /*33e0*/  MUFU.EX2 R149, R149 ;  /* 0x0000009500957308 */ /* 0x000ea20000000800 */
        /* <DEDUP_REMOVED lines=8> */
[----:B------:R-:W3:Y:S01]  /*3470*/  MUFU.EX2 R151, R151 ;  /* 0x0000009700977308 */ /* 0x000ee20000000800 */
[--C-:B------:R-:W-:Y:S01]  /*3480*/  FFMA.FTZ R23, R23, UR46, -R10.reuse ;  /* 0x0000002e17177c23 */ /* 0x100fe2000801080a */
[----:B------:R-:W-:Y:S01]  /*3490*/  FFMA.FTZ R13, -R13, R13, 1 ;  /* 0x3f8000000d0d7423 */ /* 0x000fe2000001010d */
[----:B------:R-:W-:Y:S01]  /*34a0*/  FFMA.FTZ R139, R139, UR46, -R10 ;  /* 0x0000002e8b8b7c23 */ /* 0x000fe2000801080a */
[----:B------:R-:W-:Y:S01]  /*34b0*/  FFMA.FTZ R10, -R11, R11, 1 ;  /* 0x3f8000000b0a7423 */ /* 0x000fe2000001010b */
[----:B------:R-:W-:Y:S01]  /*34c0*/  FFMA.FTZ R11, -R12, R12, 1 ;  /* 0x3f8000000c0b7423 */ /* 0x000fe2000001010c */
[----:B-1----:R-:W-:Y:S01]  /*34d0*/  FMUL.FTZ R12, R147, R133 ;  /* 0x00000085930c7220 */ /* 0x002fe20000410000 */
[----:B------:R-:W-:Y:S01]  /*34e0*/  F2FP.BF16.F32.PACK_AB R20, R155, R154 ;  /* 0x0000009a9b14723e */ /* 0x000fe200000010ff */
[----:B------:R-:W-:Y:S01]  /*34f0*/  FMUL.FTZ R10, R120, R10 ;  /* 0x0000000a780a7220 */ /* 0x000fe20000410000 */
[----:B------:R-:W-:Y:S01]  /*3500*/  FMUL.FTZ R11, R121, R11 ;  /* 0x0000000b790b7220 */ /* 0x000fe20000410000 */
[----:B------:R-:W1:Y:S01]  /*3510*/  MUFU.EX2 R120, R156 ;  /* 0x0000009c00787308 */ /* 0x000e620000000800 */
[----:B------:R-:W-:Y:S01]  /*3520*/  FFMA.FTZ R121, -R15, R15, 1 ;  /* 0x3f8000000f797423 */ /* 0x000fe2000001010f */
[----:B--2---:R-:W-:Y:S01]  /*3530*/  FMUL.FTZ R123, R149, R123 ;  /* 0x0000007b957b7220 */ /* 0x004fe20000410000 */
[----:B------:R-:W-:Y:S01]  /*3540*/  F2FP.BF16.F32.PACK_AB R22, R143, R142 ;  /* 0x0000008e8f16723e */ /* 0x000fe200000010ff */
[----:B------:R-:W-:Y:S01]  /*3550*/  FFMA.FTZ R18, -R18, R18, 1 ;  /* 0x3f80000012127423 */ /* 0x000fe20000010112 */
[----:B------:R-:W-:Y:S01]  /*3560*/  FMUL.FTZ R121, R124, R121 ;  /* 0x000000797c797220 */ /* 0x000fe20000410000 */
[----:B------:R-:W-:Y:S01]  /*3570*/  FFMA.FTZ R124, -R21, R21, 1 ;  /* 0x3f800000157c7423 */ /* 0x000fe20000010115 */
[----:B---3--:R-:W-:Y:S01]  /*3580*/  FMUL.FTZ R122, R151, R122 ;  /* 0x0000007a977a7220 */ /* 0x008fe20000410000 */
[----:B------:R-:W2:Y:S01]  /*3590*/  MUFU.EX2 R145, R145 ;  /* 0x0000009100917308 */ /* 0x000ea20000000800 */
[----:B------:R-:W-:Y:S01]  /*35a0*/  F2FP.BF16.F32.PACK_AB R21, R149, R151 ;  /* 0x000000979515723e */ /* 0x000fe200000010ff */
[----:B------:R-:W-:Y:S01]  /*35b0*/  FMUL.FTZ R124, R129, R124 ;  /* 0x0000007c817c7220 */ /* 0x000fe20000410000 */
[----:B------:R-:W-:Y:S01]  /*35c0*/  FFMA.FTZ R129, -R141, R141, 1 ;  /* 0x3f8000008d817423 */ /* 0x000fe2000001018d */
[----:B------:R-:W-:Y:S01]  /*35d0*/  FMUL.FTZ R122, R122, R13 ;  /* 0x0000000d7a7a7220 */ /* 0x000fe20000410000 */
[----:B------:R-:W-:Y:S01]  /*35e0*/  FMUL.FTZ R123, R123, R14 ;  /* 0x0000000e7b7b7220 */ /* 0x000fe20000410000 */
[----:B------:R-:W-:Y:S01]  /*35f0*/  FFMA.FTZ R19, -R19, R19, 1 ;  /* 0x3f80000013137423 */ /* 0x000fe20000010113 */
[----:B------:R-:W-:Y:S01]  /*3600*/  FMUL.FTZ R129, R12, R129 ;  /* 0x000000810c817220 */ /* 0x000fe20000410000 */
[----:B------:R-:W-:Y:S01]  /*3610*/  FMUL.FTZ R12, R146, R126 ;  /* 0x0000007e920c7220 */ /* 0x000fe20000410000 */
[----:B-1----:R-:W-:Y:S01]  /*3620*/  FMUL.FTZ R15, R120, R132 ;  /* 0x00000084780f7220 */ /* 0x002fe20000410000 */
[----:B------:R-:W1:Y:S01]  /*3630*/  MUFU.EX2 R150, R150 ;  /* 0x0000009600967308 */ /* 0x000e620000000800 */
[----:B------:R-:W-:Y:S01]  /*3640*/  F2FP.BF16.F32.PACK_AB R14, R147, R120 ;  /* 0x00000078930e723e */ /* 0x000fe200000010ff */
[----:B------:R-:W-:Y:S01]  /*3650*/  FMUL.FTZ R17, R12, R17 ;  /* 0x000000110c117220 */ /* 0x000fe20000410000 */
[----:B------:R-:W-:Y:S01]  /*3660*/  FMUL.FTZ R128, R15, R128 ;  /* 0x000000800f807220 */ /* 0x000fe20000410000 */
[----:B------:R-:W-:Y:S01]  /*3670*/  F2FP.BF16.F32.PACK_AB R12, R144, R140 ;  /* 0x0000008c900c723e */ /* 0x000fe200000010ff */
[----:B------:R-:W-:Y:S01]  /*3680*/  FFMA.FTZ R136, -R136, R136, 1 ;  /* 0x3f80000088887423 */ /* 0x000fe20000010188 */
[----:B------:R-:W-:Y:S01]  /*3690*/  FFMA.FTZ R137, -R137, R137, 1 ;  /* 0x3f80000089897423 */ /* 0x000fe20000010189 */
[----:B--2---:R-:W-:Y:S01]  /*36a0*/  FMUL.FTZ R127, R145, R127 ;  /* 0x0000007f917f7220 */ /* 0x004fe20000410000 */
[----:B------:R2:W3:Y:S01]  /*36b0*/  MUFU.EX2 R15, R23 ;  /* 0x00000017000f7308 */ /* 0x0004e20000000800 */
[----:B------:R-:W-:Y:S01]  /*36c0*/  FFMA.FTZ R138, -R138, R138, 1 ;  /* 0x3f8000008a8a7423 */ /* 0x000fe2000001018a */
[----:B------:R-:W-:Y:S01]  /*36d0*/  F2FP.BF16.F32.PACK_AB R124, R124, R125 ;  /* 0x0000007d7c7c723e */ /* 0x000fe200000010ff */
[----:B------:R-:W-:Y:S01]  /*36e0*/  FMUL.FTZ R18, R127, R18 ;  /* 0x000000127f127220 */ /* 0x000fe20000410000 */
[----:B------:R-:W-:-:S04]  /*36f0*/  VIADD R153, R153, 0x33400 ;  /* 0x0003340099997836 */ /* 0x000fc80000000000 */
[----:B------:R-:W4:Y:S01]  /*3700*/  MUFU.EX2 R148, R148 ;  /* 0x0000009400947308 */ /* 0x000f220000000800 */
[----:B--2---:R-:W-:Y:S01]  /*3710*/  F2FP.BF16.F32.PACK_AB R23, R145, R146 ;  /* 0x000000929117723e */ /* 0x004fe200000010ff */
[----:B------:R-:W-:Y:S01]  /*3720*/  BAR.SYNC.DEFER_BLOCKING 0x9, 0x180 ;  /* 0x0246000000007b1d */ /* 0x000fe20000010000 */
[----:B-1----:R-:W-:Y:S01]  /*3730*/  FMUL.FTZ R130, R150, R130 ;  /* 0x0000008296827220 */ /* 0x002fe20000410000 */
[----:B------:R-:W-:-:S03]  /*3740*/  R2UR UR5, R153 ;  /* 0x00000000990572ca */ /* 0x000fc600000e0000 */
[----:B------:R-:W-:Y:S01]  /*3750*/  FMUL.FTZ R19, R130, R19 ;  /* 0x0000001382137220 */ /* 0x000fe20000410000 */
[----:B------:R-:W1:Y:S01]  /*3760*/  MUFU.EX2 R126, R139 ;  /* 0x0000008b007e7308 */ /* 0x000e620000000800 */
[----:B---3--:R-:W-:-:S04]  /*3770*/  FMUL.FTZ R134, R15, R134 ;  /* 0x000000860f867220 */ /* 0x008fc80000410000 */
[----:B------:R-:W-:Y:S01]  /*3780*/  FMUL.FTZ R127, R134, R137 ;  /* 0x00000089867f7220 */ /* 0x000fe20000410000 */
[C---:B----4-:R-:W-:Y:S01]  /*3790*/  F2FP.BF16.F32.PACK_AB R13, R148.reuse, R150 ;  /* 0x00000096940d723e */ /* 0x050fe200000010ff */
[----:B------:R-:W-:Y:S02]  /*37a0*/  FMUL.FTZ R131, R148, R131 ;  /* 0x0000008394837220 */ /* 0x000fe40000410000 */
[----:B------:R-:W-:Y:S02]  /*37b0*/  USHF.R.U32.HI UR5, URZ, 0x4, UR5 ;  /* 0x000000043f057899 */ /* 0x000fe40008011605 */
[----:B------:R-:W-:Y:S02]  /*37c0*/  FMUL.FTZ R136, R131, R136 ;  /* 0x0000008883887220 */ /* 0x000fe40000410000 */
[----:B------:R-:W-:Y:S01]  /*37d0*/  ULOP3.LUT UR5, UR5, 0x3fff, URZ, 0xc0, !UPT ;  /* 0x00003fff05057892 */ /* 0x000fe2000f8ec03f */
[C---:B-1----:R-:W-:Y:S01]  /*37e0*/  F2FP.BF16.F32.PACK_AB R15, R126.reuse, R15 ;  /* 0x0000000f7e0f723e */ /* 0x042fe200000010ff */
[----:B------:R-:W-:Y:S01]  /*37f0*/  STSM.16.M88.4 [R9+0x30400], R20 ;  /* 0x0304001409007844 */ /* 0x000fe20000000200 */
[----:B------:R-:W-:Y:S01]  /*3800*/  FMUL.FTZ R135, R126, R135 ;  /* 0x000000877e877220 */ /* 0x000fe20000410000 */
[----:B------:R-:W-:-:S02]  /*3810*/  F2FP.BF16.F32.PACK_AB R126, R129, R128 ;  /* 0x00000080817e723e */ /* 0x000fc400000010ff */
[----:B------:R1:W-:Y:S01]  /*3820*/  STSM.16.M88.4 [R157], R12 ;  /* 0x0000000c9d007844 */ /* 0x0003e20000000200 */
[----:B------:R-:W-:Y:S01]  /*3830*/  FMUL.FTZ R138, R135, R138 ;  /* 0x0000008a878a7220 */ /* 0x000fe20000410000 */
[----:B------:R-:W-:Y:S01]  /*3840*/  F2FP.BF16.F32.PACK_AB R125, R136, R19 ;  /* 0x00000013887d723e */ /* 0x000fe200000010ff */
[----:B------:R-:W-:Y:S01]  /*3850*/  @!PT LDS RZ, [RZ] ;  /* 0x00000000fffff984 */ /* 0x000fe20000000800 */
[----:B------:R-:W-:Y:S01]  /*3860*/  @!PT LDS RZ, [RZ] ;  /* 0x00000000fffff984 */ /* 0x000fe20000000800 */
[----:B------:R-:W-:Y:S01]  /*3870*/  @!PT LDS RZ, [RZ] ;  /* 0x00000000fffff984 */ /* 0x000fe20000000800 */
[----:B------:R-:W-:Y:S01]  /*3880*/  @!PT LDS RZ, [RZ] ;  /* 0x00000000fffff984 */ /* 0x000fe20000000800 */
[----:B------:R2:W-:Y:S06]  /*3890*/  MEMBAR.ALL.CTA ;  /* 0x0000000000007992 */ /* 0x0005ec0000008000 */
[----:B--2---:R-:W2:Y:S01]  /*38a0*/  FENCE.VIEW.ASYNC.S ;  /* 0x00000000000073c6 */ /* 0x004ea20000000000 */
[----:B------:R-:W-:-:S02]  /*38b0*/  F2FP.BF16.F32.PACK_AB R127, R138, R127 ;  /* 0x0000007f8a7f723e */ /* 0x000fc400000010ff */
[----:B-1----:R-:W-:Y:S02]  /*38c0*/  F2FP.BF16.F32.PACK_AB R12, R11, R10 ;  /* 0x0000000a0b0c723e */ /* 0x002fe400000010ff */
        /* <DEDUP_REMOVED lines=26> */
[----:B------:R-:W-:Y:S01]  /*3a70*/  ULOP3.LUT UR12, UR5, 0x10000, URZ, 0xfc, !UPT ;  /* 0x00010000050c7892 */ /* 0x000fe2000f8efc3f */
        /* <DEDUP_REMOVED lines=51> */
.L_x_1517:
        /* <DEDUP_REMOVED lines=59> */
.L_x_1518:
        /* <DEDUP_REMOVED lines=63> */
.L_x_1493:
[----:B------:R-:W-:Y:S05]  /*4550*/  @P0 BRA `(.L_x_1491) ;  /* 0x0000003c008c0947 */ /* 0x000fea0003800000 */
[----:B------:R-:W1:Y:S01]  /*4560*/  S2R R4, SR_TID.X ;  /* 0x0000000000047919 */ /* 0x000e620000002100 */
[----:B------:R-:W2:Y:S01]  /*4570*/  S2UR UR5, SR_CTAID.Y ;  /* 0x00000000000579c3 */ /* 0x000ea20000002600 */
[----:B------:R-:W-:Y:S01]  /*4580*/  ULDC UR4, c[0x0][0x850] ;  /* 0x0002140000047ab9 */ /* 0x000fe20000000800 */
[----:B------:R-:W-:Y:S01]  /*4590*/  ULDC.64 UR12, c[0x0][0x818] ;  /* 0x00020600000c7ab9 */ /* 0x000fe20000000a00 */
[----:B------:R-:W-:Y:S01]  /*45a0*/  UISETP.NE.AND UP0, UPT, UR4, 0x1, UPT ;  /* 0x000000010400788c */ /* 0x000fe2000bf05270 */
[----:B------:R-:W-:Y:S01]  /*45b0*/  BSSY B0, `(.L_x_1520) ;  /* 0x0000052000007945 */ /* 0x000fe20003800000 */
[----:B------:R-:W-:Y:S01]  /*45c0*/  ULDC.64 UR14, c[0x0][0x820] ;  /* 0x00020800000e7ab9 */ /* 0x000fe20000000a00 */
[----:B------:R-:W-:Y:S01]  /*45d0*/  UMOV UR4, 0x400 ;  /* 0x0000040000047882 */ /* 0x000fe20000000000 */
[----:B------:R-:W-:Y:S01]  /*45e0*/  ULDC.64 UR16, c[0x0][0x848] ;  /* 0x0002120000107ab9 */ /* 0x000fe20000000a00 */
[----:B------:R-:W3:Y:S06]  /*45f0*/  S2UR UR9, SR_CgaCtaId ;  /* 0x00000000000979c3 */ /* 0x000eec0000008800 */
[----:B------:R-:W-:-:S02]  /*4600*/  @UP0 ULDC UR6, c[0x0][0x854] ;  /* 0x0002150000060ab9 */ /* 0x000fc40000000800 */
[----:B------:R-:W4:Y:S01]  /*4610*/  S2UR UR8, SR_CTAID.X ;  /* 0x00000000000879c3 */ /* 0x000f220000002500 */
[----:B--2---:R-:W-:-:S07]  /*4620*/  UIMAD.WIDE.U32 UR6, UR5, UR6, URZ ;  /* 0x00000006050672a5 */ /* 0x004fce000f8e003f */
[----:B------:R-:W2:Y:S01]  /*4630*/  S2UR UR18, SR_CTAID.Z ;  /* 0x00000000001279c3 */ /* 0x000ea20000002700 */
[----:B-1----:R-:W-:Y:S01]  /*4640*/  VIADD R3, R4, 0xffffff80 ;  /* 0xffffff8004037836 */ /* 0x002fe20000000000 */
[----:B---3--:R-:W-:-:S03]  /*4650*/  ULEA UR4, UR9, UR4, 0x18 ;  /* 0x0000000409047291 */ /* 0x008fc6000f8ec03f */
[----:B------:R-:W-:Y:S01]  /*4660*/  @UP0 ULDC UR9, c[0x0][0x858] ;  /* 0x0002160000090ab9 */ /* 0x000fe20000000800 */
[----:B------:R-:W-:Y:S01]  /*4670*/  SHF.R.S32.HI R0, RZ, 0x1f, R3 ;  /* 0x0000001fff007819 */ /* 0x000fe20000011403 */
[----:B------:R-:W-:Y:S01]  /*4680*/  @UP0 USHF.R.U32.HI UR5, URZ, UR9, UR7 ;  /* 0x000000093f050299 */ /* 0x000fe20008011607 */
[----:B------:R-:W-:Y:S01]  /*4690*/  BAR.SYNC.DEFER_BLOCKING 0x1, 0x180 ;  /* 0x0046000000007b1d */ /* 0x000fe20000010000 */
[----:B------:R-:W-:Y:S01]  /*46a0*/  ISETP.NE.AND P0, PT, R3, RZ, PT ;  /* 0x000000ff0300720c */ /* 0x000fe20003f05270 */
[----:B----4-:R-:W-:Y:S01]  /*46b0*/  UIMAD UR8, UR8, 0x4800, URZ ;  /* 0x00004800080878a4 */ /* 0x010fe2000f8e023f */
[----:B------:R-:W-:Y:S01]  /*46c0*/  LEA.HI R2, R0, R3, RZ, 0x7 ;  /* 0x0000000300027211 */ /* 0x000fe200078f38ff */
[----:B------:R-:W-:Y:S02]  /*46d0*/  USHF.R.S32.HI UR10, URZ, 0x1f, UR5 ;  /* 0x0000001f3f0a7899 */ /* 0x000fe40008011405 */
[----:B------:R-:W-:Y:S01]  /*46e0*/  USHF.R.S32.HI UR9, URZ, 0x1f, UR8 ;  /* 0x0000001f3f097899 */ /* 0x000fe20008011408 */
[----:B------:R-:W-:Y:S01]  /*46f0*/  LOP3.LUT R0, R2, 0x3fffff80, RZ, 0xc0, !PT ;  /* 0x3fffff8002007812 */ /* 0x000fe200078ec0ff */
[----:B------:R-:W-:Y:S01]  /*4700*/  UIMAD UR11, UR10, UR12, URZ ;  /* 0x0000000c0a0b72a4 */ /* 0x000fe2000f8e023f */
[----:B------:R-:W-:Y:S01]  /*4710*/  SHF.R.S32.HI R5, RZ, 0x7, R2 ;  /* 0x00000007ff057819 */ /* 0x000fe20000011402 */
[----:B------:R-:W-:-:S02]  /*4720*/  UIMAD.WIDE.U32 UR6, UR5, UR12, UR8 ;  /* 0x0000000c050672a5 */ /* 0x000fc4000f8e0008 */
[----:B------:R-:W-:Y:S01]  /*4730*/  IMAD.IADD R0, R3, 0x1, -R0 ;  /* 0x0000000103007824 */ /* 0x000fe200078e0a00 */
[----:B------:R-:W-:-:S03]  /*4740*/  UIMAD UR11, UR5, UR13, UR11 ;  /* 0x0000000d050b72a4 */ /* 0x000fc6000f8e020b */
[----:B------:R-:W-:Y:S01]  /*4750*/  IMAD R0, R5, 0x600, R0 ;  /* 0x0000060005007824 */ /* 0x000fe200078e0200 */
[----:B------:R-:W-:Y:S01]  /*4760*/  ULDC.64 UR12, c[0x0][0x840] ;  /* 0x00021000000c7ab9 */ /* 0x000fe20000000a00 */
[----:B------:R-:W-:Y:S02]  /*4770*/  UIADD3 UR7, UR7, UR11, URZ ;  /* 0x0000000b07077290 */ /* 0x000fe4000fffe03f */
[----:B------:R-:W-:Y:S01]  /*4780*/  IMAD.SHL.U32 R0, R0, 0x4, RZ ;  /* 0x0000000400007824 */ /* 0x000fe200078e00ff */
[----:B------:R-:W-:Y:S02]  /*4790*/  UIMAD UR10, UR10, UR12, URZ ;  /* 0x0000000c0a0a72a4 */ /* 0x000fe4000f8e023f */
[----:B------:R-:W-:Y:S02]  /*47a0*/  UIMAD.WIDE.U32 UR8, UR5, UR12, UR8 ;  /* 0x0000000c050872a5 */ /* 0x000fe4000f8e0008 */
[----:B------:R-:W-:Y:S01]  /*47b0*/  LEA R0, R0, UR4, 0x2 ;  /* 0x0000000400007c11 */ /* 0x000fe2000f8e10ff */
[----:B------:R-:W-:-:S02]  /*47c0*/  UIMAD UR12, UR5, UR13, UR10 ;  /* 0x0000000d050c72a4 */ /* 0x000fc4000f8e020a */
[----:B--2---:R-:W-:Y:S02]  /*47d0*/  USHF.R.S32.HI UR5, URZ, 0x1f, UR18 ;  /* 0x0000001f3f057899 */ /* 0x004fe40008011412 */
[----:B------:R1:W-:Y:S01]  /*47e0*/  STS.128 [R0], R24 ;  /* 0x0000001800007388 */ /* 0x0003e20000000c00 */
[----:B------:R-:W-:Y:S02]  /*47f0*/  UIADD3 UR9, UR9, UR12, URZ ;  /* 0x0000000c09097290 */ /* 0x000fe4000fffe03f */
[----:B------:R-:W-:Y:S01]  /*4800*/  UIMAD UR10, UR5, UR14, URZ ;  /* 0x0000000e050a72a4 */ /* 0x000fe2000f8e023f */
[----:B------:R1:W-:Y:S01]  /*4810*/  STS.128 [R0+0x800], R28 ;  /* 0x0008001c00007388 */ /* 0x0003e20000000c00 */
[----:B------:R-:W-:Y:S02]  /*4820*/  UIMAD UR5, UR5, UR16, URZ ;  /* 0x00000010050572a4 */ /* 0x000fe4000f8e023f */
[----:B------:R-:W-:Y:S01]  /*4830*/  UIMAD UR10, UR18, UR15, UR10 ;  /* 0x0000000f120a72a4 */ /* 0x000fe2000f8e020a */
[----:B------:R1:W-:Y:S01]  /*4840*/  STS.128 [R0+0x1000], R32 ;  /* 0x0010002000007388 */ /* 0x0003e20000000c00 */
[----:B------:R-:W-:-:S02]  /*4850*/  UIMAD.WIDE.U32 UR6, UR18, UR14, UR6 ;  /* 0x0000000e120672a5 */ /* 0x000fc4000f8e0006 */
[----:B------:R-:W-:Y:S01]  /*4860*/  UIMAD UR5, UR18, UR17, UR5 ;  /* 0x00000011120572a4 */ /* 0x000fe2000f8e0205 */
[----:B------:R1:W-:Y:S01]  /*4870*/  STS.128 [R0+0x1800], R36 ;  /* 0x0018002400007388 */ /* 0x0003e20000000c00 */
[----:B------:R-:W-:Y:S01]  /*4880*/  UIMAD.WIDE.U32 UR8, UR18, UR16, UR8 ;  /* 0x00000010120872a5 */ /* 0x000fe2000f8e0008 */
[----:B------:R-:W-:Y:S02]  /*4890*/  ULDC.64 UR12, c[0x0][0x800] ;  /* 0x00020000000c7ab9 */ /* 0x000fe40000000a00 */
[----:B------:R1:W-:Y:S01]  /*48a0*/  STS.128 [R0+0x2000], R40 ;  /* 0x0020002800007388 */ /* 0x0003e20000000c00 */
[----:B------:R-:W-:Y:S01]  /*48b0*/  ULDC.64 UR14, c[0x0][0x828] ;  /* 0x00020a00000e7ab9 */ /* 0x000fe20000000a00 */
[----:B------:R-:W-:Y:S02]  /*48c0*/  UIADD3 UR7, UR7, UR10, URZ ;  /* 0x0000000a07077290 */ /* 0x000fe4000fffe03f */
[----:B------:R1:W-:Y:S01]  /*48d0*/  STS.128 [R0+0x2800], R44 ;  /* 0x0028002c00007388 */ /* 0x0003e20000000c00 */
[----:B------:R-:W-:-:S02]  /*48e0*/  ULEA UR12, UP0, UR6, UR12, 0x2 ;  /* 0x0000000c060c7291 */ /* 0x000fc4000f80103f */
[----:B------:R-:W-:Y:S01]  /*48f0*/  UIADD3 UR5, UR9, UR5, URZ ;  /* 0x0000000509057290 */ /* 0x000fe2000fffe03f */
[----:B------:R1:W-:Y:S01]  /*4900*/  STS.128 [R0+0x3000], R48 ;  /* 0x0030003000007388 */ /* 0x0003e20000000c00 */
[----:B------:R-:W-:Y:S02]  /*4910*/  ULEA UR14, UP1, UR8, UR14, 0x2 ;  /* 0x0000000e080e7291 */ /* 0x000fe4000f82103f */
[----:B------:R-:W-:Y:S01]  /*4920*/  ULEA.HI.X UR13, UR6, UR13, UR7, 0x2, UP0 ;  /* 0x0000000d060d7291 */ /* 0x000fe200080f1407 */
[----:B------:R1:W-:Y:S01]  /*4930*/  STS.128 [R0+0x3800], R52 ;  /* 0x0038003400007388 */ /* 0x0003e20000000c00 */
[----:B------:R-:W-:-:S03]  /*4940*/  ULEA.HI.X UR7, UR8, UR15, UR5, 0x2, UP1 ;  /* 0x0000000f08077291 */ /* 0x000fc600088f1405 */
        /* <DEDUP_REMOVED lines=10> */
[----:B--2---:R-:W-:Y:S06]  /*49f0*/  BAR.SYNC.DEFER_BLOCKING 0x1, 0x180 ;  /* 0x0046000000007b1d */ /* 0x004fec0000010000 */
[----:B------:R-:W-:Y:S05]  /*4a00*/  @P0 BRA `(.L_x_1521) ;  /* 0x0000000000300947 */ /* 0x000fea0003800000 */
[----:B------:R-:W-:Y:S01]  /*4a10*/  PLOP3.LUT P0, PT, PT, PT, PT, 0x80, 0x0 ;  /* 0x000000000000781c */ /* 0x000fe20003f0f070 */
[----:B------:R-:W-:Y:S01]  /*4a20*/  UMOV UR5, 0x1200 ;  /* 0x0000120000057882 */ /* 0x000fe20000000000 */
[----:B------:R-:W-:Y:S01]  /*4a30*/  UMOV UR8, 0x0 ;  /* 0x0000000000087882 */ /* 0x000fe20000000000 */
[----:B------:R-:W-:Y:S01]  /*4a40*/  UMOV UR9, 0x14f00000 ;  /* 0x14f0000000097882 */ /* 0x000fe20000000000 */
[----:B------:R-:W-:-:S09]  /*4a50*/  UMOV UR6, UR14 ;  /* 0x0000000e00067c82 */ /* 0x000fd20008000000 */
.L_x_1522:
[----:B------:R-:W-:Y:S01]  /*4a60*/  @P0 ELECT P1, URZ, PT ;  /* 0x00000000003f082f */ /* 0x000fe20003820000 */
[----:B------:R2:W-:-:S12]  /*4a70*/  UBLKRED.G.S.ADD.F32.RN [UR6], [UR4], UR5, desc[UR8] ;  /* 0x00000806040073bb */ /* 0x0005d800080a1405 */
[----:B------:R-:W-:Y:S02]  /*4a80*/  @P1 PLOP3.LUT P0, PT, P1, PT, PT, 0x8, 0x0 ;  /* 0x000000000000181c */ /* 0x000fe40000f0e170 */
[----:B------:R-:W-:-:S11]  /*4a90*/  PLOP3.LUT P1, PT, PT, PT, PT, 0x8, 0x0 ;  /* 0x000000000000781c */ /* 0x000fd60003f2e170 */
[----:B--2---:R-:W-:Y:S05]  /*4aa0*/  @P0 BRA.U.ANY `(.L_x_1522) ;  /* 0xfffffffd00ec0947 */ /* 0x004fea000393ffff */
[----:B------:R0:W-:Y:S01]  /*4ab0*/  UTMACMDFLUSH ;  /* 0x00000000000079b7 */ /* 0x0001e20000000000 */
[----:B------:R-:W-:-:S04]  /*4ac0*/  DEPBAR.LE SB0, 0x0 ;  /* 0x000080000000791a */ /* 0x000fc80000000000 */
.L_x_1521:
[----:B------:R-:W-:Y:S05]  /*4ad0*/  BSYNC B0 ;  /* 0x0000000000007941 */ /* 0x000fea0003800000 */
.L_x_1520:
        /* <DEDUP_REMOVED lines=26> */
[----:B------:R-:W-:Y:S01]  /*4c80*/  UMOV UR6, UR12 ;  /* 0x0000000c00067c82 */ /* 0x000fe20008000000 */
[----:B------:R-:W-:-:S08]  /*4c90*/  UMOV UR7, UR13 ;  /* 0x0000000d00077c82 */ /* 0x000fd00008000000 */
.L_x_1523:
[----:B------:R-:W-:Y:S01]  /*4ca0*/  @P0 ELECT P1, URZ, PT ;  /* 0x00000000003f082f */ /* 0x000fe20003820000 */
[----:B------:R2:W-:-:S12]  /*4cb0*/  UBLKRED.G.S.ADD.F32.RN [UR6], [UR4], UR5, desc[UR8] ;  /* 0x00000806040073bb */ /* 0x0005d800080a1405 */
[----:B------:R-:W-:Y:S02]  /*4cc0*/  @P1 PLOP3.LUT P0, PT, P1, PT, PT, 0x8, 0x0 ;  /* 0x000000000000181c */ /* 0x000fe40000f0e170 */
[----:B------:R-:W-:-:S11]  /*4cd0*/  PLOP3.LUT P1, PT, PT, PT, PT, 0x8, 0x0 ;  /* 0x000000000000781c */ /* 0x000fd60003f2e170 */
[----:B--2---:R-:W-:Y:S05]  /*4ce0*/  @P0 BRA.U.ANY `(.L_x_1523) ;  /* 0xfffffffd00ec0947 */ /* 0x004fea000393ffff */
[----:B------:R0:W-:Y:S01]  /*4cf0*/  UTMACMDFLUSH ;  /* 0x00000000000079b7 */ /* 0x0001e20000000000 */
[----:B------:R-:W-:-:S04]  /*4d00*/  DEPBAR.LE SB0, 0x0 ;  /* 0x000080000000791a */ /* 0x000fc80000000000 */
[----:B------:R-:W-:Y:S05]  /*4d10*/  BRA `(.L_x_1491) ;  /* 0x00000034009c7947 */ /* 0x000fea0003800000 */
.L_x_1489:
        /* <DEDUP_REMOVED lines=40> */
.L_x_1525:
[----:B------:R-:W-:Y:S02]  /*4fa0*/  UISETP.GT.AND UP0, UPT, UR8, UR5, UPT ;  /* 0x000000050800728c */ /* 0x000fe4000bf04270 */
[----:B------:R-:W-:Y:S02]  /*4fb0*/  USHF.R.S32.HI UR14, URZ, 0x1f, UR12 ;  /* 0x0000001f3f0e7899 */ /* 0x000fe4000801140c */
[----:B------:R-:W-:Y:S02]  /*4fc0*/  USHF.R.S32.HI UR4, URZ, 0x1f, UR13 ;  /* 0x0000001f3f047899 */ /* 0x000fe4000801140d */
[----:B------:R-:W-:-:S13]  /*4fd0*/  PLOP3.LUT P0, PT, PT, PT, UP0, 0x80, 0x0 ;  /* 0x000000000000781c */ /* 0x000fda0003f0f008 */
[----:B------:R-:W-:Y:S05]  /*4fe0*/  @!P0 BRA `(.L_x_1491) ;  /* 0x0000003000e88947 */ /* 0x000fea0003800000 */
[----:B------:R-:W-:Y:S01]  /*4ff0*/  ULDC.64 UR10, c[0x0][0x2d8] ;  /* 0x0000b600000a7ab9 */ /* 0x000fe20000000a00 */
[----:B------:R-:W-:Y:S01]  /*5000*/  ELECT P0, URZ, PT ;  /* 0x00000000003f782f */ /* 0x000fe20003800000 */
[----:B------:R-:W-:Y:S02]  /*5010*/  UIMAD UR9, UR4, UR10, URZ ;  /* 0x0000000a040972a4 */ /* 0x000fe4000f8e023f */
[----:B------:R-:W-:Y:S02]  /*5020*/  UIADD3 UR4, -UR5, UR8, URZ ;  /* 0x0000000805047290 */ /* 0x000fe4000fffe13f */
[----:B------:R-:W-:Y:S02]  /*5030*/  UIMAD.WIDE.U32 UR6, UR13, UR10, URZ ;  /* 0x0000000a0d0672a5 */ /* 0x000fe4000f8e003f */
[----:B------:R-:W-:Y:S02]  /*5040*/  ULOP3.LUT UR4, UR4, 0x1, URZ, 0xc0, !UPT ;  /* 0x0000000104047892 */ /* 0x000fe4000f8ec03f */
[----:B------:R-:W-:-:S02]  /*5050*/  UIMAD UR9, UR13, UR11, UR9 ;  /* 0x0000000b0d0972a4 */ /* 0x000fc4000f8e0209 */
[----:B------:R-:W-:Y:S01]  /*5060*/  UISETP.NE.U32.AND UP0, UPT, UR4, 0x1, UPT ;  /* 0x000000010400788c */ /* 0x000fe2000bf05070 */
[----:B------:R-:W-:Y:S01]  /*5070*/  ULDC.64 UR10, c[0x0][0x2e0] ;  /* 0x0000b800000a7ab9 */ /* 0x000fe20000000a00 */
[----:B------:R-:W-:Y:S02]  /*5080*/  UIADD3 UR7, UR7, UR9, URZ ;  /* 0x0000000907077290 */ /* 0x000fe4000fffe03f */
[----:B------:R-:W-:Y:S02]  /*5090*/  UIMAD UR9, UR14, UR10, URZ ;  /* 0x0000000a0e0972a4 */ /* 0x000fe4000f8e023f */
[----:B------:R-:W-:Y:S01]  /*50a0*/  PLOP3.LUT P1, PT, PT, PT, UP0, 0x80, 0x0 ;  /* 0x000000000000781c */ /* 0x000fe20003f2f008 */
[----:B------:R-:W-:Y:S02]  /*50b0*/  UIMAD.WIDE.U32 UR6, UR12, UR10, UR6 ;  /* 0x0000000a0c0672a5 */ /* 0x000fe4000f8e0006 */
[----:B------:R-:W-:-:S04]  /*50c0*/  UIMAD UR9, UR12, UR11, UR9 ;  /* 0x0000000b0c0972a4 */ /* 0x000fc8000f8e0209 */
[----:B------:R-:W-:-:S06]  /*50d0*/  UIADD3 UR9, UR7, UR9, URZ ;  /* 0x0000000907097290 */ /* 0x000fcc000fffe03f */
[----:B------:R-:W-:Y:S06]  /*50e0*/  @P1 BRA `(.L_x_1526) ;  /* 0x00000004001c1947 */ /* 0x000fec0003800000 */
        /* <DEDUP_REMOVED lines=18> */
.L_x_1528:
[----:B------:R-:W-:Y:S05]  /*5210*/  BSYNC B0 ;  /* 0x0000000000007941 */ /* 0x000fea0003800000 */
.L_x_1527:
        /* <DEDUP_REMOVED lines=18> */
.L_x_1530:
[----:B------:R-:W-:Y:S05]  /*5340*/  BSYNC B0 ;  /* 0x0000000000007941 */ /* 0x000fea0003800000 */
.L_x_1529:
        /* <DEDUP_REMOVED lines=19> */
.L_x_1532:
[----:B------:R-:W-:Y:S05]  /*5480*/  BSYNC B0 ;  /* 0x0000000000007941 */ /* 0x000fea0003800000 */
.L_x_1531:
[----:B------:R-:W-:Y:S06]  /*5490*/  BAR.ARV 0xa, 0xa0 ;  /* 0x0282800000007b1d */ /* 0x000fec0000002000 */
[----:B------:R-:W-:Y:S04]  /*54a0*/  BSSY B0, `(.L_x_1533) ;  /* 0x0000003000007945 */ /* 0x000fe80003800000 */
[----:B------:R-:W-:Y:S05]  /*54b0*/  @!P0 BRA `(.L_x_1534) ;  /* 0x0000000000048947 */ /* 0x000fea0003800000 */
[----:B------:R-:W-:-:S04]  /*54c0*/  DEPBAR.LE SB0, 0x1 ;  /* 0x000080400000791a */ /* 0x000fc80000000000 */
.L_x_1534:
[----:B------:R-:W-:Y:S05]  /*54d0*/  BSYNC B0 ;  /* 0x0000000000007941 */ /* 0x000fea0003800000 */
.L_x_1533:
[----:B------:R-:W-:Y:S06]  /*54e0*/  BAR.ARV 0xb, 0xa0 ;  /* 0x02c2800000007b1d */ /* 0x000fec0000002000 */
[----:B------:R-:W-:Y:S04]  /*54f0*/  BSSY B0, `(.L_x_1535) ;  /* 0x0000003000007945 */ /* 0x000fe80003800000 */
[----:B------:R-:W-:Y:S05]  /*5500*/  @!P0 BRA `(.L_x_1536) ;  /* 0x0000000000048947 */ /* 0x000fea0003800000 */
[----:B------:R-:W-:-:S04]  /*5510*/  DEPBAR.LE SB0, 0x0 ;  /* 0x000080000000791a */ /* 0x000fc80000000000 */
.L_x_1536:
[----:B------:R-:W-:Y:S05]  /*5520*/  BSYNC B0 ;  /* 0x0000000000007941 */ /* 0x000fea0003800000 */
.L_x_1535:
[----:B------:R-:W-:Y:S06]  /*5530*/  BAR.ARV 0xc, 0xa0 ;  /* 0x0302800000007b1d */ /* 0x000fec0000002000 */
[----:B------:R-:W-:Y:S01]  /*5540*/  UIADD3 UR12, UR5, 0x1, URZ ;  /* 0x00000001050c7890 */ /* 0x000fe2000fffe03f */
[----:B------:R-:W-:Y:S11]  /*5550*/  BRA `(.L_x_1537) ;  /* 0x0000000000047947 */ /* 0x000ff60003800000 */
.L_x_1526:
[----:B------:R-:W-:-:S05]  /*5560*/  UMOV UR12, UR5 ;  /* 0x00000005000c7c82 */ /* 0x000fca0008000000 */
.L_x_1537:
        /* <DEDUP_REMOVED lines=21> */
.L_x_1558:
        /* <DEDUP_REMOVED lines=22> */
.L_x_1539:
[----:B------:R-:W-:Y:S05]  /*5820*/  BSYNC B0 ;  /* 0x0000000000007941 */ /* 0x000fea0003800000 */
.L_x_1538:
        /* <DEDUP_REMOVED lines=12> */
.L_x_1541:
[----:B------:R-:W-:Y:S05]  /*58f0*/  BSYNC B0 ;  /* 0x0000000000007941 */ /* 0x000fea0003800000 */
.L_x_1540:
        /* <DEDUP_REMOVED lines=13> */
.L_x_1543:
[----:B------:R-:W-:Y:S05]  /*59d0*/  BSYNC B0 ;  /* 0x0000000000007941 */ /* 0x000fea0003800000 */
.L_x_1542:
[----:B------:R-:W-:Y:S06]  /*59e0*/  BAR.ARV 0xa, 0xa0 ;  /* 0x0282800000007b1d */ /* 0x000fec0000002000 */
[----:B------:R-:W-:Y:S04]  /*59f0*/  BSSY B0, `(.L_x_1544) ;  /* 0x0000003000007945 */ /* 0x000fe80003800000 */
[----:B------:R-:W-:Y:S05]  /*5a00*/  @!P0 BRA `(.L_x_1545) ;  /* 0x0000000000048947 */ /* 0x000fea0003800000 */
[----:B------:R-:W-:-:S04]  /*5a10*/  DEPBAR.LE SB0, 0x1 ;  /* 0x000080400000791a */ /* 0x000fc80000000000 */
.L_x_1545:
[----:B------:R-:W-:Y:S05]  /*5a20*/  BSYNC B0 ;  /* 0x0000000000007941 */ /* 0x000fea0003800000 */
.L_x_1544:
[----:B------:R-:W-:Y:S06]  /*5a30*/  BAR.ARV 0xb, 0xa0 ;  /* 0x02c2800000007b1d */ /* 0x000fec0000002000 */
[----:B------:R-:W-:Y:S04]  /*5a40*/  BSSY B0, `(.L_x_1546) ;  /* 0x0000003000007945 */ /* 0x000fe80003800000 */
[----:B------:R-:W-:Y:S05]  /*5a50*/  @!P0 BRA `(.L_x_1547) ;  /* 0x0000000000048947 */ /* 0x000fea0003800000 */
[----:B------:R-:W-:-:S04]  /*5a60*/  DEPBAR.LE SB0, 0x0 ;  /* 0x000080000000791a */ /* 0x000fc80000000000 */
.L_x_1547:
[----:B------:R-:W-:Y:S05]  /*5a70*/  BSYNC B0 ;  /* 0x0000000000007941 */ /* 0x000fea0003800000 */
.L_x_1546:
        /* <DEDUP_REMOVED lines=13> */
.L_x_1549:
[----:B------:R-:W-:Y:S05]  /*5b50*/  BSYNC B0 ;  /* 0x0000000000007941 */ /* 0x000fea0003800000 */
.L_x_1548:
        /* <DEDUP_REMOVED lines=12> */
.L_x_1551:
[----:B------:R-:W-:Y:S05]  /*5c20*/  BSYNC B0 ;  /* 0x0000000000007941 */ /* 0x000fea0003800000 */
.L_x_1550:
        /* <DEDUP_REMOVED lines=13> */
.L_x_1553:
[----:B------:R-:W-:Y:S05]  /*5d00*/  BSYNC B0 ;  /* 0x0000000000007941 */ /* 0x000fea0003800000 */
.L_x_1552:
[----:B------:R-:W-:Y:S06]  /*5d10*/  BAR.ARV 0xa, 0xa0 ;  /* 0x0282800000007b1d */ /* 0x000fec0000002000 */
[----:B------:R-:W-:Y:S04]  /*5d20*/  BSSY B0, `(.L_x_1554) ;  /* 0x0000003000007945 */ /* 0x000fe80003800000 */
[----:B------:R-:W-:Y:S05]  /*5d30*/  @!P0 BRA `(.L_x_1555) ;  /* 0x0000000000048947 */ /* 0x000fea0003800000 */
[----:B------:R-:W-:-:S04]  /*5d40*/  DEPBAR.LE SB0, 0x1 ;  /* 0x000080400000791a */ /* 0x000fc80000000000 */
.L_x_1555:
[----:B------:R-:W-:Y:S05]  /*5d50*/  BSYNC B0 ;  /* 0x0000000000007941 */ /* 0x000fea0003800000 */
.L_x_1554:
[----:B------:R-:W-:Y:S01]  /*5d60*/  UIADD3 UR12, UR12, 0x2, URZ ;  /* 0x000000020c0c7890 */ /* 0x000fe2000fffe03f */
[----:B------:R-:W-:Y:S06]  /*5d70*/  BAR.ARV 0xb, 0xa0 ;  /* 0x02c2800000007b1d */ /* 0x000fec0000002000 */
[----:B------:R-:W-:Y:S01]  /*5d80*/  UISETP.GE.AND UP0, UPT, UR12, UR8, UPT ;  /* 0x000000080c00728c */ /* 0x000fe2000bf06270 */
[----:B------:R-:W-:Y:S04]  /*5d90*/  BSSY B0, `(.L_x_1556) ;  /* 0x0000003000007945 */ /* 0x000fe80003800000 */
[----:B------:R-:W-:Y:S06]  /*5da0*/  @!P0 BRA `(.L_x_1557) ;  /* 0x0000000000048947 */ /* 0x000fec0003800000 */
[----:B------:R-:W-:-:S04]  /*5db0*/  DEPBAR.LE SB0, 0x0 ;  /* 0x000080000000791a */ /* 0x000fc80000000000 */
.L_x_1557:
[----:B------:R-:W-:Y:S05]  /*5dc0*/  BSYNC B0 ;  /* 0x0000000000007941 */ /* 0x000fea0003800000 */
.L_x_1556:
[----:B------:R-:W-:Y:S06]  /*5dd0*/  BAR.ARV 0xc, 0xa0 ;  /* 0x0302800000007b1d */ /* 0x000fec0000002000 */
[----:B------:R-:W-:Y:S01]  /*5de0*/  PLOP3.LUT P1, PT, PT, PT, UP0, 0x80, 0x0 ;  /* 0x000000000000781c */ /* 0x000fe20003f2f008 */
[----:B------:R-:W-:Y:S02]  /*5df0*/  UIADD3 UR24, UR24, 0x6000, URZ ;  /* 0x0000600018187890 */ /* 0x000fe4000fffe03f */
[----:B------:R-:W-:-:S10]  /*5e00*/  UIADD3 UR4, UR4, 0x6000, URZ ;  /* 0x0000600004047890 */ /* 0x000fd4000fffe03f */
[----:B------:R-:W-:Y:S05]  /*5e10*/  @!P1 BRA `(.L_x_1558) ;  /* 0xfffffff800289947 */ /* 0x000fea000383ffff */
[----:B------:R-:W-:Y:S05]  /*5e20*/  BRA `(.L_x_1491) ;  /* 0x0000002400587947 */ /* 0x000fea0003800000 */
.L_x_1524:
        /* <DEDUP_REMOVED lines=34> */
.L_x_1560:
        /* <DEDUP_REMOVED lines=50> */
.L_x_1589:
        /* <DEDUP_REMOVED lines=9> */
.L_x_1563:
        /* <DEDUP_REMOVED lines=115> */
.L_x_1574:
[----:B-1----:R-:W-:-:S05]  /*6b30*/  IMAD.MOV.U32 R6, RZ, RZ, 0x1 ;  /* 0x00000001ff067424 */ /* 0x002fca00078e00ff */
[----:B------:R-:W-:-:S04]  /*6b40*/  SHF.L.U32 R6, R6, 0x1f, RZ ;  /* 0x0000001f06067819 */ /* 0x000fc800000006ff */
[----:B------:R-:W1:Y:S02]  /*6b50*/  SYNCS.PHASECHK.TRANS64.TRYWAIT P1, [R0+URZ+0x36438], R6 ;  /* 0x03643806000075a7 */ /* 0x000e64000802017f */
[----:B-123--:R-:W-:Y:S05]  /*6b60*/  @!P1 BRA `(.L_x_1566) ;  /* 0x0000001800849947 */ /* 0x00efea0003800000 */
.L_x_1590:
[----:B------:R-:W-:Y:S05]  /*6b70*/  @P0 BRA `(.L_x_1567) ;  /* 0x0000000000140947 */ /* 0x000fea0003800000 */
[----:B------:R-:W-:Y:S01]  /*6b80*/  ISETP.NE.AND P1, PT, R20, RZ, PT ;  /* 0x000000ff1400720c */ /* 0x000fe20003f25270 */
[----:B------:R-:W-:-:S04]  /*6b90*/  IMAD.MOV.U32 R3, RZ, RZ, 0x6100 ;  /* 0x00006100ff037424 */ /* 0x000fc800078e00ff */
[----:B------:R2:W-:Y:S08]  /*6ba0*/  SYNCS.ARRIVE.TRANS64 RZ, [R0+URZ+0x36430], R3 ;  /* 0x0364300300ff79a7 */ /* 0x0005f0000800003f */
[----:B------:R-:W-:Y:S05]  /*6bb0*/  @!P1 BRA `(.L_x_1567) ;  /* 0x0000000000049947 */ /* 0x000fea0003800000 */
[----:B------:R-:W-:Y:S01]  /*6bc0*/  BPT.TRAP 0x1 ;  /* 0x000000040000795c */ /* 0x000fe20000300000 */
.L_x_1567:
        /* <DEDUP_REMOVED lines=48> */
.L_x_1591:
[----:B------:R-:W-:Y:S05]  /*6ed0*/  @P0 BRA `(.L_x_1569) ;  /* 0x0000000000140947 */ /* 0x000fea0003800000 */
[----:B------:R-:W-:Y:S01]  /*6ee0*/  ISETP.NE.AND P1, PT, R20, RZ, PT ;  /* 0x000000ff1400720c */ /* 0x000fe20003f25270 */
[----:B--2---:R-:W-:-:S04]  /*6ef0*/  IMAD.MOV.U32 R3, RZ, RZ, 0x6100 ;  /* 0x00006100ff037424 */ /* 0x004fc800078e00ff */
[----:B------:R3:W-:Y:S08]  /*6f00*/  SYNCS.ARRIVE.TRANS64 RZ, [R0+URZ+0x36418], R3 ;  /* 0x0364180300ff79a7 */ /* 0x0007f0000800003f */
[----:B------:R-:W-:Y:S05]  /*6f10*/  @!P1 BRA `(.L_x_1569) ;  /* 0x0000000000049947 */ /* 0x000fea0003800000 */
[----:B------:R-:W-:Y:S01]  /*6f20*/  BPT.TRAP 0x1 ;  /* 0x000000040000795c */ /* 0x000fe20000300000 */
.L_x_1569:
        /* <DEDUP_REMOVED lines=44> */
.L_x_1592:
[----:B------:R-:W-:Y:S05]  /*71f0*/  @P0 BRA `(.L_x_1571) ;  /* 0x0000000000140947 */ /* 0x000fea0003800000 */
[----:B------:R-:W-:Y:S01]  /*7200*/  ISETP.NE.AND P1, PT, R20, RZ, PT ;  /* 0x000000ff1400720c */ /* 0x000fe20003f25270 */
[----:B--2---:R-:W-:-:S04]  /*7210*/  IMAD.MOV.U32 R29, RZ, RZ, 0x6100 ;  /* 0x00006100ff1d7424 */ /* 0x004fc800078e00ff */
[----:B------:R3:W-:Y:S08]  /*7220*/  SYNCS.ARRIVE.TRANS64 RZ, [R0+URZ+0x36430], R29 ;  /* 0x0364301d00ff79a7 */ /* 0x0007f0000800003f */
[----:B------:R-:W-:Y:S05]  /*7230*/  @!P1 BRA `(.L_x_1571) ;  /* 0x0000000000049947 */ /* 0x000fea0003800000 */
[----:B------:R-:W-:Y:S01]  /*7240*/  BPT.TRAP 0x1 ;  /* 0x000000040000795c */ /* 0x000fe20000300000 */
.L_x_1571:
        /* <DEDUP_REMOVED lines=37> */
.L_x_1594:
[----:B------:R-:W-:Y:S05]  /*74a0*/  @P0 BRA `(.L_x_1573) ;  /* 0x0000000000140947 */ /* 0x000fea0003800000 */
[----:B------:R-:W-:Y:S01]  /*74b0*/  ISETP.NE.AND P1, PT, R20, RZ, PT ;  /* 0x000000ff1400720c */ /* 0x000fe20003f25270 */
[----:B----4-:R-:W-:-:S04]  /*74c0*/  IMAD.MOV.U32 R5, RZ, RZ, 0x6100 ;  /* 0x00006100ff057424 */ /* 0x010fc800078e00ff */
[----:B------:R4:W-:Y:S08]  /*74d0*/  SYNCS.ARRIVE.TRANS64 RZ, [R0+URZ+0x36410], R5 ;  /* 0x0364100500ff79a7 */ /* 0x0009f0000800003f */
[----:B------:R-:W-:Y:S05]  /*74e0*/  @!P1 BRA `(.L_x_1573) ;  /* 0x0000000000049947 */ /* 0x000fea0003800000 */
[----:B------:R-:W-:Y:S01]  /*74f0*/  BPT.TRAP 0x1 ;  /* 0x000000040000795c */ /* 0x000fe20000300000 */
.L_x_1573:
        /* <DEDUP_REMOVED lines=44> */
.L_x_1565:
[----:B------:R-:W-:Y:S01]  /*77c0*/  ISETP.NE.AND P1, PT, R19, RZ, PT ;  /* 0x000000ff1300720c */ /* 0x000fe20003f25270 */
[----:B------:R-:W-:Y:S02]  /*77d0*/  IMAD.MOV.U32 R5, RZ, RZ, 0x1 ;  /* 0x00000001ff057424 */ /* 0x000fe400078e00ff */
[----:B------:R-:W-:-:S10]  /*77e0*/  IMAD.MOV.U32 R4, RZ, RZ, R15 ;  /* 0x000000ffff047224 */ /* 0x000fd400078e000f */
[----:B------:R-:W-:Y:S05]  /*77f0*/  @!P1 BRA `(.L_x_1564) ;  /* 0x0000000400889947 */ /* 0x000fea0003800000 */
[----:B------:R-:W4:Y:S02]  /*7800*/  SYNCS.PHASECHK.TRANS64.TRYWAIT P1, [R0+URZ+0x36438], R6 ;  /* 0x03643806000075a7 */ /* 0x000f24000802017f */
[----:B----4-:R-:W-:Y:S05]  /*7810*/  @!P1 BRA `(.L_x_1575) ;  /* 0x0000000c00ac9947 */ /* 0x010fea0003800000 */
.L_x_1595:
[----:B------:R-:W-:Y:S05]  /*7820*/  @P0 BRA `(.L_x_1576) ;  /* 0x0000000000140947 */ /* 0x000fea0003800000 */
[----:B------:R-:W-:Y:S01]  /*7830*/  ISETP.NE.AND P1, PT, R20, RZ, PT ;  /* 0x000000ff1400720c */ /* 0x000fe20003f25270 */
[----:B------:R-:W-:-:S04]  /*7840*/  IMAD.MOV.U32 R5, RZ, RZ, 0x6100 ;  /* 0x00006100ff057424 */ /* 0x000fc800078e00ff */
[----:B------:R1:W-:Y:S08]  /*7850*/  SYNCS.ARRIVE.TRANS64 RZ, [R0+URZ+0x36430], R5 ;  /* 0x0364300500ff79a7 */ /* 0x0003f0000800003f */
[----:B------:R-:W-:Y:S05]  /*7860*/  @!P1 BRA `(.L_x_1576) ;  /* 0x0000000000049947 */ /* 0x000fea0003800000 */
[----:B------:R-:W-:Y:S01]  /*7870*/  BPT.TRAP 0x1 ;  /* 0x000000040000795c */ /* 0x000fe20000300000 */
.L_x_1576:
        /* <DEDUP_REMOVED lines=41> */
.L_x_1596:
[----:B-1----:R-:W-:Y:S01]  /*7b10*/  IMAD.MOV.U32 R5, RZ, RZ, RZ ;  /* 0x000000ffff057224 */ /* 0x002fe200078e00ff */
[----:B------:R-:W-:Y:S06]  /*7b20*/  @P0 BRA `(.L_x_1578) ;  /* 0x0000000000140947 */ /* 0x000fec0003800000 */
[----:B------:R-:W-:Y:S01]  /*7b30*/  ISETP.NE.AND P1, PT, R20, RZ, PT ;  /* 0x000000ff1400720c */ /* 0x000fe20003f25270 */
[----:B------:R-:W-:-:S04]  /*7b40*/  IMAD.MOV.U32 R17, RZ, RZ, 0x6100 ;  /* 0x00006100ff117424 */ /* 0x000fc800078e00ff */
[----:B------:R1:W-:Y:S08]  /*7b50*/  SYNCS.ARRIVE.TRANS64 RZ, [R0+URZ+0x36418], R17 ;  /* 0x0364181100ff79a7 */ /* 0x0003f0000800003f */
[----:B------:R-:W-:Y:S05]  /*7b60*/  @!P1 BRA `(.L_x_1578) ;  /* 0x0000000000049947 */ /* 0x000fea0003800000 */
[----:B------:R-:W-:Y:S01]  /*7b70*/  BPT.TRAP 0x1 ;  /* 0x000000040000795c */ /* 0x000fe20000300000 */
.L_x_1578:
        /* <DEDUP_REMOVED lines=42> */
.L_x_1564:
[----:B------:R-:W-:-:S04]  /*7e20*/  SHF.L.U32 R3, R5, 0x1f, RZ ;  /* 0x0000001f05037819 */ /* 0x000fc800000006ff */
[----:B------:R-:W4:Y:S02]  /*7e30*/  SYNCS.PHASECHK.TRANS64.TRYWAIT P1, [R0+URZ+0x36438], R3 ;  /* 0x03643803000075a7 */ /* 0x000f24000802017f */
[----:B----4-:R-:W-:Y:S05]  /*7e40*/  @!P1 BRA `(.L_x_1579) ;  /* 0x0000000800489947 */ /* 0x010fea0003800000 */
.L_x_1597:
[----:B------:R-:W-:Y:S05]  /*7e50*/  @P0 BRA `(.L_x_1580) ;  /* 0x0000000000180947 */ /* 0x000fea0003800000 */
[----:B------:R-:W5:Y:S01]  /*7e60*/  S2R R2, SR_TID.X ;  /* 0x0000000000027919 */ /* 0x000f620000002100 */
[----:B----4-:R-:W-:-:S04]  /*7e70*/  IMAD.MOV.U32 R3, RZ, RZ, 0x6100 ;  /* 0x00006100ff037424 */ /* 0x010fc800078e00ff */
[----:B------:R4:W-:Y:S01]  /*7e80*/  SYNCS.ARRIVE.TRANS64 RZ, [R0+URZ+0x36430], R3 ;  /* 0x0364300300ff79a7 */ /* 0x0009e2000800003f */
[----:B-----5:R-:W-:-:S13]  /*7e90*/  LOP3.LUT P0, RZ, R2, 0x1f, RZ, 0xc0, !PT ;  /* 0x0000001f02ff7812 */ /* 0x020fda000780c0ff */
[----:B----4-:R-:W-:Y:S05]  /*7ea0*/  @!P0 BRA `(.L_x_1580) ;  /* 0x0000000000048947 */ /* 0x010fea0003800000 */
[----:B------:R-:W-:Y:S01]  /*7eb0*/  BPT.TRAP 0x1 ;  /* 0x000000040000795c */ /* 0x000fe20000300000 */
.L_x_1580:
        /* <DEDUP_REMOVED lines=43> */
.L_x_1561:
[----:B------:R-:W-:Y:S05]  /*8170*/  BSYNC B0 ;  /* 0x0000000000007941 */ /* 0x000fea0003800000 */
.L_x_1559:
[----:B------:R-:W-:-:S03]  /*8180*/  UMOV UR7, 0xffffffff ;  /* 0xffffffff00077882 */ /* 0x000fc60000000000 */
[----:B------:R-:W-:Y:S05]  /*8190*/  BRA.DIV UR7, `(.L_x_1581) ;  /* 0x0000000607887947 */ /* 0x000fea000b800000 */
[----:B------:R-:W-:-:S13]  /*81a0*/  ELECT P6, URZ, PT ;  /* 0x00000000003f782f */ /* 0x000fda00038c0000 */
.L_x_1600:
[----:B------:R-:W-:Y:S05]  /*81b0*/  @!P6 BRA `(.L_x_1491) ;  /* 0x000000000074e947 */ /* 0x000fea0003800000 */
[----:B------:R-:W-:-:S06]  /*81c0*/  ULOP3.LUT UR7, UR38, 0x2, URZ, 0xfc, !UPT ;  /* 0x0000000226077892 */ /* 0x000fcc000f8efc3f */
[----:B------:R-:W-:-:S05]  /*81d0*/  IMAD.U32 R0, RZ, RZ, UR7 ;  /* 0x00000007ff007e24 */ /* 0x000fca000f8e00ff */
[----:B------:R-:W-:-:S13]  /*81e0*/  ISETP.NE.AND P2, PT, R0, 0x3, PT ;  /* 0x000000030000780c */ /* 0x000fda0003f45270 */
[----:B------:R-:W-:Y:S05]  /*81f0*/  @!P2 BRA `(.L_x_1582) ;  /* 0x000000000004a947 */ /* 0x000fea0003800000 */
[----:B------:R-:W-:Y:S01]  /*8200*/  BPT.TRAP 0x1 ;  /* 0x000000040000795c */ /* 0x000fe20000300000 */
.L_x_1582:
        /* <DEDUP_REMOVED lines=15> */
.L_x_1601:
[----:B------:R-:W2:Y:S02]  /*8300*/  SYNCS.PHASECHK.TRANS64.TRYWAIT P0, [R3+URZ], R0 ;  /* 0x00000000030075a7 */ /* 0x000ea4000800017f */
[----:B--2---:R-:W-:Y:S05]  /*8310*/  @!P0 BRA `(.L_x_1584) ;  /* 0x00000004005c8947 */ /* 0x004fea0003800000 */
.L_x_1602:
[----:B------:R-:W-:Y:S05]  /*8320*/  @!P2 BRA `(.L_x_1585) ;  /* 0x000000000004a947 */ /* 0x000fea0003800000 */
[----:B------:R-:W-:Y:S01]  /*8330*/  BPT.TRAP 0x1 ;  /* 0x000000040000795c */ /* 0x000fe20000300000 */
.L_x_1585:
[----:B------:R-:W-:-:S07]  /*8340*/  SHF.L.U32 R5, R5, 0x1f, RZ ;  /* 0x0000001f05057819 */ /* 0x000fce00000006ff */
.L_x_1586:
[----:B---3--:R3:W4:Y:S02]  /*8350*/  SYNCS.PHASECHK.TRANS64.TRYWAIT P0, [R4+URZ+0x36438], R5 ;  /* 0x03643805040075a7 */ /* 0x008724000800017f */
[----:B----4-:R-:W-:Y:S05]  /*8360*/  @!P0 NANOSLEEP.SYNCS 0x989680 ;  /* 0x009896800000895d */ /* 0x010fea0003900000 */
[----:B------:R-:W4:Y:S02]  /*8370*/  @!P0 SYNCS.PHASECHK.TRANS64 P0, [R4+URZ+0x36438], R5 ;  /* 0x03643805040085a7 */ /* 0x000f24000800007f */
[----:B----4-:R-:W-:Y:S05]  /*8380*/  @!P0 BRA `(.L_x_1586) ;  /* 0xfffffffc00f08947 */ /* 0x010fea000383ffff */
.L_x_1491:
[----:B------:R-:W-:Y:S05]  /*8390*/  BSYNC B6 ;  /* 0x0000000000067941 */ /* 0x000fea0003800000 */
.L_x_1488:
[----:B------:R-:W-:Y:S05]  /*83a0*/  EXIT ;  /* 0x000000000000794d */ /* 0x000fea0003800000 */
.L_x_1498:
[----:B------:R-:W-:Y:S02]  /*83b0*/  IMAD.MOV.U32 R12, RZ, RZ, RZ ;  /* 0x000000ffff0c7224 */ /* 0x000fe400078e00ff */
[----:B------:R-:W-:Y:S02]  /*83c0*/  IMAD.MOV.U32 R11, RZ, RZ, 0x1f ;  /* 0x0000001fff0b7424 */ /* 0x000fe400078e00ff */
[----:B------:R-:W-:-:S07]  /*83d0*/  IMAD.MOV.U32 R15, RZ, RZ, -0x1 ;  /* 0xffffffffff0f7424 */ /* 0x000fce00078e00ff */
[----:B------:R-:W-:Y:S05]  /*83e0*/  WARPSYNC.COLLECTIVE R15, `(.L_x_1587) ;  /* 0x000000000f087348 */ /* 0x000fea0003c00000 */
[----:B------:R1:W2:Y:S02]  /*83f0*/  SHFL.IDX P6, R14, R13, R12, R11 ;  /* 0x0000000c0d0e7389 */ /* 0x0002a400000c000b */
[----:B-12---:R-:W-:Y:S01]  /*8400*/  ENDCOLLECTIVE ;  /* 0x000000000000791b */ /* 0x006fe20003800000 */
.L_x_1587:
[----:B------:R-:W-:Y:S05]  /*8410*/  BRA `(.L_x_1588) ;  /* 0xffffff8c00247947 */ /* 0x000fea000383ffff */
.L_x_1500:
[----:B--2---:R-:W-:-:S04]  /*8420*/  IMAD.U32 R3, RZ, RZ, UR37 ;  /* 0x00000025ff037e24 */ /* 0x004fc8000f8e00ff */
[----:B------:R2:W3:Y:S03]  /*8430*/  SYNCS.PHASECHK.TRANS64.TRYWAIT P0, [R3+URZ+0x36400], R10 ;  /* 0x0364000a030075a7 */ /* 0x0004e6000800017f */
[----:B---3--:R-:W-:Y:S05]  /*8440*/  @!P0 NANOSLEEP.SYNCS 0x989680 ;  /* 0x009896800000895d */ /* 0x008fea0003900000 */
[----:B------:R-:W3:Y:S02]  /*8450*/  @!P0 SYNCS.PHASECHK.TRANS64 P0, [R3+URZ+0x36400], R10 ;  /* 0x0364000a030085a7 */ /* 0x000ee4000800007f */
[----:B---3--:R-:W-:Y:S05]  /*8460*/  @!P0 BRA `(.L_x_1500) ;  /* 0xfffffffc00ec8947 */ /* 0x008fea000383ffff */
[----:B------:R-:W-:Y:S05]  /*8470*/  BRA `(.L_x_1499) ;  /* 0xffffff8c00587947 */ /* 0x000fea000383ffff */
.L_x_1504:
[----:B--2---:R2:W3:Y:S02]  /*8480*/  SYNCS.PHASECHK.TRANS64.TRYWAIT P1, [R3+URZ+0x36410], R10 ;  /* 0x0364100a030075a7 */ /* 0x0044e4000802017f */
[----:B---3--:R-:W-:Y:S05]  /*8490*/  @!P1 NANOSLEEP.SYNCS 0x989680 ;  /* 0x009896800000995d */ /* 0x008fea0003900000 */
[----:B------:R-:W3:Y:S02]  /*84a0*/  @!P1 SYNCS.PHASECHK.TRANS64 P1, [R3+URZ+0x36410], R10 ;  /* 0x0364100a030095a7 */ /* 0x000ee4000802007f */
[----:B---3--:R-:W-:Y:S05]  /*84b0*/  @!P1 BRA `(.L_x_1504) ;  /* 0xfffffffc00f09947 */ /* 0x008fea000383ffff */
[----:B------:R-:W-:Y:S05]  /*84c0*/  BRA `(.L_x_1503) ;  /* 0xffffff94002c7947 */ /* 0x000fea000383ffff */
.L_x_1508:
[----:B----4-:R-:W-:-:S04]  /*84d0*/  IMAD.U32 R12, RZ, RZ, UR37 ;  /* 0x00000025ff0c7e24 */ /* 0x010fc8000f8e00ff */
[----:B------:R4:W1:Y:S03]  /*84e0*/  SYNCS.PHASECHK.TRANS64.TRYWAIT P1, [R12+URZ+0x36430], R11 ;  /* 0x0364300b0c0075a7 */ /* 0x000866000802017f */
[----:B-1----:R-:W-:Y:S05]  /*84f0*/  @!P1 NANOSLEEP.SYNCS 0x989680 ;  /* 0x009896800000995d */ /* 0x002fea0003900000 */
[----:B------:R-:W1:Y:S02]  /*8500*/  @!P1 SYNCS.PHASECHK.TRANS64 P1, [R12+URZ+0x36430], R11 ;  /* 0x0364300b0c0095a7 */ /* 0x000e64000802007f */
[----:B-1----:R-:W-:Y:S05]  /*8510*/  @!P1 BRA `(.L_x_1508) ;  /* 0xfffffffc00ec9947 */ /* 0x002fea000383ffff */
[----:B------:R-:W-:Y:S05]  /*8520*/  BRA `(.L_x_1507) ;  /* 0xffffff9800cc7947 */ /* 0x000fea000383ffff */
.L_x_1562:
[----:B-1----:R1:W2:Y:S02]  /*8530*/  SYNCS.PHASECHK.TRANS64.TRYWAIT P1, [R0+URZ+0x36420], R6 ;  /* 0x03642006000075a7 */ /* 0x0022a4000802017f */
[----:B--2---:R-:W-:Y:S05]  /*8540*/  @!P1 NANOSLEEP.SYNCS 0x989680 ;  /* 0x009896800000995d */ /* 0x004fea0003900000 */
[----:B------:R-:W2:Y:S02]  /*8550*/  @!P1 SYNCS.PHASECHK.TRANS64 P1, [R0+URZ+0x36420], R6 ;  /* 0x03642006000095a7 */ /* 0x000ea4000802007f */
[----:B--2---:R-:W-:Y:S05]  /*8560*/  @!P1 BRA `(.L_x_1562) ;  /* 0xfffffffc00f09947 */ /* 0x004fea000383ffff */
[----:B------:R-:W-:Y:S05]  /*8570*/  BRA `(.L_x_1589) ;  /* 0xffffffdc007c7947 */ /* 0x000fea000383ffff */
.L_x_1566:
[----:B-1----:R1:W2:Y:S02]  /*8580*/  SYNCS.PHASECHK.TRANS64.TRYWAIT P1, [R0+URZ+0x36438], R6 ;  /* 0x03643806000075a7 */ /* 0x0022a4000802017f */
[----:B--2---:R-:W-:Y:S05]  /*8590*/  @!P1 NANOSLEEP.SYNCS 0x989680 ;  /* 0x009896800000995d */ /* 0x004fea0003900000 */
[----:B------:R-:W2:Y:S02]  /*85a0*/  @!P1 SYNCS.PHASECHK.TRANS64 P1, [R0+URZ+0x36438], R6 ;  /* 0x03643806000095a7 */ /* 0x000ea4000802007f */
[----:B--2---:R-:W-:Y:S05]  /*85b0*/  @!P1 BRA `(.L_x_1566) ;  /* 0xfffffffc00f09947 */ /* 0x004fea000383ffff */
[----:B------:R-:W-:Y:S05]  /*85c0*/  BRA `(.L_x_1590) ;  /* 0xffffffe400687947 */ /* 0x000fea000383ffff */
.L_x_1568:
[----:B--2---:R2:W3:Y:S02]  /*85d0*/  SYNCS.PHASECHK.TRANS64.TRYWAIT P1, [R0+URZ+0x36428], R3 ;  /* 0x03642803000075a7 */ /* 0x0044e4000802017f */
[----:B---3--:R-:W-:Y:S05]  /*85e0*/  @!P1 NANOSLEEP.SYNCS 0x989680 ;  /* 0x009896800000995d */ /* 0x008fea0003900000 */
[----:B------:R-:W3:Y:S02]  /*85f0*/  @!P1 SYNCS.PHASECHK.TRANS64 P1, [R0+URZ+0x36428], R3 ;  /* 0x03642803000095a7 */ /* 0x000ee4000802007f */
[----:B---3--:R-:W-:Y:S05]  /*8600*/  @!P1 BRA `(.L_x_1568) ;  /* 0xfffffffc00f09947 */ /* 0x008fea000383ffff */
[----:B------:R-:W-:Y:S05]  /*8610*/  BRA `(.L_x_1591) ;  /* 0xffffffe8002c7947 */ /* 0x000fea000383ffff */
.L_x_1570:
[----:B--2---:R2:W3:Y:S02]  /*8620*/  SYNCS.PHASECHK.TRANS64.TRYWAIT P1, [R0+URZ+0x36438], R29 ;  /* 0x0364381d000075a7 */ /* 0x0044e4000802017f */
[----:B---3--:R-:W-:Y:S05]  /*8630*/  @!P1 NANOSLEEP.SYNCS 0x989680 ;  /* 0x009896800000995d */ /* 0x008fea0003900000 */
[----:B------:R-:W3:Y:S02]  /*8640*/  @!P1 SYNCS.PHASECHK.TRANS64 P1, [R0+URZ+0x36438], R29 ;  /* 0x0364381d000095a7 */ /* 0x000ee4000802007f */
[----:B---3--:R-:W-:Y:S05]  /*8650*/  @!P1 BRA `(.L_x_1570) ;  /* 0xfffffffc00f09947 */ /* 0x008fea000383ffff */
[----:B------:R-:W-:Y:S05]  /*8660*/  BRA `(.L_x_1592) ;  /* 0xffffffe800e07947 */ /* 0x000fea000383ffff */
.L_x_1572:
[----:B------:R-:W-:-:S07]  /*8670*/  SHF.L.U32 R5, R7, 0x1f, RZ ;  /* 0x0000001f07057819 */ /* 0x000fce00000006ff */
.L_x_1593:
[----:B----4-:R4:W1:Y:S02]  /*8680*/  SYNCS.PHASECHK.TRANS64.TRYWAIT P1, [R0+URZ+0x36420], R5 ;  /* 0x03642005000075a7 */ /* 0x010864000802017f */
[----:B-1----:R-:W-:Y:S05]  /*8690*/  @!P1 NANOSLEEP.SYNCS 0x989680 ;  /* 0x009896800000995d */ /* 0x002fea0003900000 */
[----:B------:R-:W1:Y:S02]  /*86a0*/  @!P1 SYNCS.PHASECHK.TRANS64 P1, [R0+URZ+0x36420], R5 ;  /* 0x03642005000095a7 */ /* 0x000e64000802007f */
[----:B-1----:R-:W-:Y:S05]  /*86b0*/  @!P1 BRA `(.L_x_1593) ;  /* 0xfffffffc00f09947 */ /* 0x002fea000383ffff */
[----:B------:R-:W-:Y:S05]  /*86c0*/  BRA `(.L_x_1594) ;  /* 0xffffffec00747947 */ /* 0x000fea000383ffff */
.L_x_1575:
[----:B----4-:R4:W1:Y:S02]  /*86d0*/  SYNCS.PHASECHK.TRANS64.TRYWAIT P1, [R0+URZ+0x36438], R6 ;  /* 0x03643806000075a7 */ /* 0x010864000802017f */
[----:B-1----:R-:W-:Y:S05]  /*86e0*/  @!P1 NANOSLEEP.SYNCS 0x989680 ;  /* 0x009896800000995d */ /* 0x002fea0003900000 */
[----:B------:R-:W1:Y:S02]  /*86f0*/  @!P1 SYNCS.PHASECHK.TRANS64 P1, [R0+URZ+0x36438], R6 ;  /* 0x03643806000095a7 */ /* 0x000e64000802007f */
[----:B-1----:R-:W-:Y:S05]  /*8700*/  @!P1 BRA `(.L_x_1575) ;  /* 0xfffffffc00f09947 */ /* 0x002fea000383ffff */
[----:B------:R-:W-:Y:S05]  /*8710*/  BRA `(.L_x_1595) ;  /* 0xfffffff000407947 */ /* 0x000fea000383ffff */
.L_x_1577:
[----:B-1----:R1:W4:Y:S02]  /*8720*/  SYNCS.PHASECHK.TRANS64.TRYWAIT P1, [R0+URZ+0x36428], R5 ;  /* 0x03642805000075a7 */ /* 0x002324000802017f */
[----:B----4-:R-:W-:Y:S05]  /*8730*/  @!P1 NANOSLEEP.SYNCS 0x989680 ;  /* 0x009896800000995d */ /* 0x010fea0003900000 */
[----:B------:R-:W4:Y:S02]  /*8740*/  @!P1 SYNCS.PHASECHK.TRANS64 P1, [R0+URZ+0x36428], R5 ;  /* 0x03642805000095a7 */ /* 0x000f24000802007f */
[----:B----4-:R-:W-:Y:S05]  /*8750*/  @!P1 BRA `(.L_x_1577) ;  /* 0xfffffffc00f09947 */ /* 0x010fea000383ffff */
[----:B------:R-:W-:Y:S05]  /*8760*/  BRA `(.L_x_1596) ;  /* 0xfffffff000e87947 */ /* 0x000fea000383ffff */
.L_x_1579:
[----:B----4-:R4:W1:Y:S02]  /*8770*/  SYNCS.PHASECHK.TRANS64.TRYWAIT P1, [R0+URZ+0x36438], R3 ;  /* 0x03643803000075a7 */ /* 0x010864000802017f */
[----:B-1----:R-:W-:Y:S05]  /*8780*/  @!P1 NANOSLEEP.SYNCS 0x989680 ;  /* 0x009896800000995d */ /* 0x002fea0003900000 */
[----:B------:R-:W1:Y:S02]  /*8790*/  @!P1 SYNCS.PHASECHK.TRANS64 P1, [R0+URZ+0x36438], R3 ;  /* 0x03643803000095a7 */ /* 0x000e64000802007f */
[----:B-1----:R-:W-:Y:S05]  /*87a0*/  @!P1 BRA `(.L_x_1579) ;  /* 0xfffffffc00f09947 */ /* 0x002fea000383ffff */
[----:B------:R-:W-:Y:S05]  /*87b0*/  BRA `(.L_x_1597) ;  /* 0xfffffff400a47947 */ /* 0x000fea000383ffff */
.L_x_1581:
[----:B------:R-:W-:Y:S01]  /*87c0*/  BSSY B0, `(.L_x_1598) ;  /* 0x0000006000007945 */ /* 0x000fe20003800000 */
[----:B------:R-:W-:-:S07]  /*87d0*/  IMAD.MOV.U32 R15, RZ, RZ, -0x1 ;  /* 0xffffffffff0f7424 */ /* 0x000fce00078e00ff */
[----:B------:R-:W-:Y:S05]  /*87e0*/  WARPSYNC.COLLECTIVE R15, `(.L_x_1599) ;  /* 0x000000000f0c7348 */ /* 0x000fea0003c00000 */
[----:B------:R-:W-:Y:S02]  /*87f0*/  ELECT P6, UR62, PT ;  /* 0x00000000003e782f */ /* 0x000fe400038c0000 */
[----:B------:R-:W-:Y:S01]  /*8800*/  MOV R14, UR62 ;  /* 0x0000003e000e7c02 */ /* 0x000fe20008000f00 */
[----:B------:R-:W-:Y:S10]  /*8810*/  ENDCOLLECTIVE ;  /* 0x000000000000791b */ /* 0x000ff40003800000 */
.L_x_1599:
[----:B------:R-:W-:Y:S05]  /*8820*/  BSYNC B0 ;  /* 0x0000000000007941 */ /* 0x000fea0003800000 */
.L_x_1598:
[----:B------:R-:W-:Y:S05]  /*8830*/  BRA `(.L_x_1600) ;  /* 0xfffffff8005c7947 */ /* 0x000fea000383ffff */
.L_x_1583:
[----:B-1----:R1:W2:Y:S02]  /*8840*/  SYNCS.PHASECHK.TRANS64.TRYWAIT P0, [R9+URZ], R2 ;  /* 0x00000002090075a7 */ /* 0x0022a4000800017f */
[----:B--2---:R-:W-:Y:S05]  /*8850*/  @!P0 NANOSLEEP.SYNCS 0x989680 ;  /* 0x009896800000895d */ /* 0x004fea0003900000 */
[----:B------:R-:W2:Y:S02]  /*8860*/  @!P0 SYNCS.PHASECHK.TRANS64 P0, [R9+URZ], R2 ;  /* 0x00000002090085a7 */ /* 0x000ea4000800007f */
[----:B--2---:R-:W-:Y:S05]  /*8870*/  @!P0 BRA `(.L_x_1583) ;  /* 0xfffffffc00f08947 */ /* 0x004fea000383ffff */
[----:B------:R-:W-:Y:S05]  /*8880*/  BRA `(.L_x_1601) ;  /* 0xfffffff8009c7947 */ /* 0x000fea000383ffff */
.L_x_1584:
[----:B--2---:R2:W3:Y:S02]  /*8890*/  SYNCS.PHASECHK.TRANS64.TRYWAIT P0, [R3+URZ], R0 ;  /* 0x00000000030075a7 */ /* 0x0044e4000800017f */
[----:B---3--:R-:W-:Y:S05]  /*88a0*/  @!P0 NANOSLEEP.SYNCS 0x989680 ;  /* 0x009896800000895d */ /* 0x008fea0003900000 */
[----:B------:R-:W3:Y:S02]  /*88b0*/  @!P0 SYNCS.PHASECHK.TRANS64 P0, [R3+URZ], R0 ;  /* 0x00000000030085a7 */ /* 0x000ee4000800007f */
[----:B---3--:R-:W-:Y:S05]  /*88c0*/  @!P0 BRA `(.L_x_1584) ;  /* 0xfffffffc00f08947 */ /* 0x008fea000383ffff */
[----:B------:R-:W-:Y:S05]  /*88d0*/  BRA `(.L_x_1602) ;  /* 0xfffffff800907947 */ /* 0x000fea000383ffff */
.L_x_1603:
        /* <DEDUP_REMOVED lines=10> */
.L_x_7659:


//--------------------- .text._ZN7cutlass13device_kernelIN5flash11enable_sm90INS1_16FlashAttnBwdSm90INS1_25CollectiveMainloopBwdSm90ILi2ELi1ELi1EN4cute5tupleIJNS5_1CILi1EEES8_S8_EEENS6_IJNS7_ILi64EEENS7_ILi96EEENS7_ILi192EEEEEENS_10bfloat16_tEfNS_4arch4Sm90ELb0ELb1ELb1ELb0ELb1ELb0ELb1ELb0ELi3ELi1ELi1ELi1ELb0EEENS1_24CollectiveEpilogueBwdGQAISD_fSG_Li384ELb0ELb1EEENS1_19SingleTileSchedulerILb0ELb0ELb0ELi96EEEEEEEEEvNT_6ParamsE --------------------------
	.section	.text._ZN7cutlass13device_kernelIN5flash11enable_sm90INS1_16FlashAttnBwdSm90INS1_25CollectiveMainloopBwdSm90ILi2ELi1ELi1EN4cute5tupleIJNS5_1CILi1EEES8_S8_EEENS6_IJNS7_ILi64EEENS7_ILi96EEENS7_ILi192EEEEEENS_10bfloat16_tEfNS_4arch4Sm90ELb0ELb1ELb1ELb0ELb1ELb0ELb1ELb0ELi3ELi1ELi1ELi1ELb0EEENS1_24CollectiveEpilogueBwdGQAISD_fSG_Li384ELb0ELb1EEENS1_19SingleTileSchedulerILb0ELb0ELb0ELi96EEEEEEEEEvNT_6ParamsE,"ax",@progbits
	.align	128
.text._ZN7cutlass13device_kernelIN5flash11enable_sm90INS1_16FlashAttnBwdSm90INS1_25CollectiveMainloopBwdSm90ILi2ELi1ELi1EN4cute5tupleIJNS5_1CILi1EEES8_S8_EEENS6_IJNS7_ILi64EEENS7_ILi96EEENS7_ILi192EEEEEENS_10bfloat16_tEfNS_4arch4Sm90ELb0ELb1ELb1ELb0ELb1ELb0ELb1ELb0ELi3ELi1ELi1ELi1ELb0EEENS1_24CollectiveEpilogueBwdGQAISD_fSG_Li384ELb0ELb1EEENS1_19SingleTileSchedulerILb0ELb0ELb0ELi96EEEEEEEEEvNT_6ParamsE:
        .type           _ZN7cutlass13device_kernelIN5flash11enable_sm90INS1_16FlashAttnBwdSm90INS1_25CollectiveMainloopBwdSm90ILi2ELi1ELi1EN4cute5tupleIJNS5_1CILi1EEES8_S8_EEENS6_IJNS7_ILi64EEENS7_ILi96EEENS7_ILi192EEEEEENS_10bfloat16_tEfNS_4arch4Sm90ELb0ELb1ELb1ELb0ELb1ELb0ELb1ELb0ELi3ELi1ELi1ELi1ELb0EEENS1_24CollectiveEpilogueBwdGQAISD_fSG_Li384ELb0ELb1EEENS1_19SingleTileSchedulerILb0ELb0ELb0ELi96EEEEEEEEEvNT_6ParamsE,@function
        .size           _ZN7cutlass13device_kernelIN5flash11enable_sm90INS1_16FlashAttnBwdSm90INS1_25CollectiveMainloopBwdSm90ILi2ELi1ELi1EN4cute5tupleIJNS5_1CILi1EEES8_S8_EEENS6_IJNS7_ILi64EEENS7_ILi96EEENS7_ILi192EEEEEENS_10bfloat16_tEfNS_4arch4Sm90ELb0ELb1ELb1ELb0ELb1ELb0ELb1ELb0ELi3ELi1ELi1ELi1ELb0EEENS1_24CollectiveEpilogueBwdGQAISD_fSG_Li384ELb0ELb1EEENS1_19SingleTileSchedulerILb0ELb0ELb0ELi96EEEEEEEEEvNT_6ParamsE,(.L_x_7660 - _ZN7cutlass13device_kernelIN5flash11enable_sm90INS1_16FlashAttnBwdSm90INS1_25CollectiveMainloopBwdSm90ILi2ELi1ELi1EN4cute5tupleIJNS5_1CILi1EEES8_S8_EEENS6_IJNS7_ILi64EEENS7_ILi96EEENS7_ILi192EEEEEENS_10bfloat16_tEfNS_4arch4Sm90ELb0ELb1ELb1ELb0ELb1ELb0ELb1ELb0ELi3ELi1ELi1ELi1ELb0EEENS1_24CollectiveEpilogueBwdGQAISD_fSG_Li384ELb0ELb1EEENS1_19SingleTileSchedulerILb0ELb0ELb0ELi96EEEEEEEEEvNT_6ParamsE)
        .other          _ZN7cutlass13device_kernelIN5flash11enable_sm90INS1_16FlashAttnBwdSm90INS1_25CollectiveMainloopBwdSm90ILi2ELi1ELi1EN4cute5tupleIJNS5_1CILi1EEES8_S8_EEENS6_IJNS7_ILi64EEENS7_ILi96EEENS7_ILi192EEEEEENS_10bfloat16_tEfNS_4arch4Sm90ELb0ELb1ELb1ELb0ELb1ELb0ELb1ELb0ELi3ELi1ELi1ELi1ELb0EEENS1_24CollectiveEpilogueBwdGQAISD_fSG_Li384ELb0ELb1EEENS1_19SingleTileSchedulerILb0ELb0ELb0ELi96EEEEEEEEEvNT_6ParamsE,@"STO_CUDA_ENTRY STV_DEFAULT"
_ZN7cutlass13device_kernelIN5flash11enable_sm90INS1_16FlashAttnBwdSm90INS1_25CollectiveMainloopBwdSm90ILi2ELi1ELi1EN4cute5tupleIJNS5_1CILi1EEES8_S8_EEENS6_IJNS7_ILi64EEENS7_ILi96EEENS7_ILi192EEEEEENS_10bfloat16_tEfNS_4arch4Sm90ELb0ELb1ELb1ELb0ELb1ELb0ELb1ELb0ELi3ELi1ELi1ELi1ELb0EEENS1_24CollectiveEpilogueBwdGQAISD_fSG_Li384ELb0ELb1EEENS1_19SingleTileSchedulerILb0ELb0ELb0ELi96EEEEEEEEEvNT_6ParamsE:
        /* <DEDUP_REMOVED lines=24> */
.L_x_1605:
[----:B------:R-:W-:Y:S05]  /*0180*/  BSYNC B0 ;  /* 0x0000000000007941 */ /* 0x000fea0003800000 */
.L_x_1604:
        /* <DEDUP_REMOVED lines=37> */
.L_x_1606:
        /* <DEDUP_REMOVED lines=20> */
.L_x_1607:
[----:B------:R-:W-:Y:S01]  /*0520*/  PLOP3.LUT P0, PT, PT, PT, UP0, 0x80, 0x0 ;  /* 0x000000000000781c */ /* 0x000fe20003f0f008 */
[----:B------:R-:W-:Y:S01]  /*0530*/  NOP ;  /* 0x0000000000007918 */ /* 0x000fe20000000000 */
[----:B------:R-:W-:Y:S01]  /*0540*/  ULDC.64 UR46, c[0x0][0x208] ;  /* 0x00008200002e7ab9 */ /* 0x000fe20000000a00 */
[----:B------:R-:W-:Y:S01]  /*0550*/  BSSY B6, `(.L_x_1608) ;  /* 0x0000922000067945 */ /* 0x000fe20003800000 */
[----:B-12-4-:R-:W-:Y:S09]  /*0560*/  BAR.SYNC.DEFER_BLOCKING 0x0 ;  /* 0x0000000000007b1d */ /* 0x016ff20000010000 */
[----:B------:R-:W-:Y:S05]  /*0570*/  @!P0 BRA `(.L_x_1609) ;  /* 0x0000004c00248947 */ /* 0x000fea0003800000 */
.L_x_1610:
        /* <DEDUP_REMOVED lines=13> */
[----:B-1----:R-:W-:Y:S05]  /*0650*/  @!P0 BRA `(.L_x_1611) ;  /* 0x0000009000448947 */ /* 0x002fea0003800000 */
        /* <DEDUP_REMOVED lines=71> */
.L_x_1612:
        /* <DEDUP_REMOVED lines=37> */
.L_x_1615:
        /* <DEDUP_REMOVED lines=15> */
.L_x_1614:
        /* <DEDUP_REMOVED lines=20> */
.L_x_1617:
        /* <DEDUP_REMOVED lines=15> */
.L_x_1616:
        /* <DEDUP_REMOVED lines=8> */
.L_x_1749:
        /* <DEDUP_REMOVED lines=19> */
.L_x_1619:
        /* <DEDUP_REMOVED lines=109> */
.L_x_1639:
[----:B------:R-:W-:-:S05]  /*18c0*/  IMAD.U32 R3, RZ, RZ, UR38 ;  /* 0x00000026ff037e24 */ /* 0x000fca000f8e00ff */
[----:B------:R-:W-:-:S04]  /*18d0*/  LOP3.LUT R3, R3, 0x1, RZ, 0xfc, !PT ;  /* 0x0000000103037812 */ /* 0x000fc800078efcff */
[----:B------:R-:W-:-:S13]  /*18e0*/  ISETP.NE.AND P0, PT, R3, 0x3, PT ;  /* 0x000000030300780c */ /* 0x000fda0003f05270 */
[----:B------:R-:W-:Y:S05]  /*18f0*/  @!P0 BRA `(.L_x_1621) ;  /* 0x0000000000048947 */ /* 0x000fea0003800000 */
[----:B------:R-:W-:Y:S01]  /*1900*/  BPT.TRAP 0x1 ;  /* 0x000000040000795c */ /* 0x000fe20000300000 */
.L_x_1621:
[----:B------:R-:W-:Y:S02]  /*1910*/  LEA R3, R2, UR37, 0x3 ;  /* 0x0000002502037c11 */ /* 0x000fe4000f8e18ff */
[----:B------:R-:W-:-:S04]  /*1920*/  SHF.L.U32 R10, R7, 0x1f, RZ ;  /* 0x0000001f070a7819 */ /* 0x000fc800000006ff */
[----:B------:R1:W2:Y:S01]  /*1930*/  SYNCS.PHASECHK.TRANS64.TRYWAIT P1, [R3+URZ+0x36410], R10 ;  /* 0x0364100a030075a7 */ /* 0x0002a2000802017f */
[----:B------:R-:W-:Y:S05]  /*1940*/  @!P0 BRA `(.L_x_1622) ;  /* 0x0000000000048947 */ /* 0x000fea0003800000 */
[----:B------:R-:W-:Y:S01]  /*1950*/  BPT.TRAP 0x1 ;  /* 0x000000040000795c */ /* 0x000fe20000300000 */
.L_x_1622:
[----:B--2---:R-:W-:Y:S05]  /*1960*/  @P1 BRA `(.L_x_1623) ;  /* 0x0000000000081947 */ /* 0x004fea0003800000 */
[----:B------:R-:W2:Y:S02]  /*1970*/  SYNCS.PHASECHK.TRANS64.TRYWAIT P1, [R3+URZ+0x36410], R10 ;  /* 0x0364100a030075a7 */ /* 0x000ea4000802017f */
[----:B--2---:R-:W-:Y:S05]  /*1980*/  @!P1 BRA `(.L_x_1624) ;  /* 0x0000007c00b49947 */ /* 0x004fea0003800000 */
.L_x_1623:
        /* <DEDUP_REMOVED lines=8> */
[----:B------:R-:W-:-:S02]  /*1a10*/  UMOV UR11, 0x40000040 ;  /* 0x40000040000b7882 */ /* 0x000fc40000000000 */
[----:B------:R-:W-:Y:S02]  /*1a20*/  ULOP3.LUT UR5, UR5, 0x3fff, URZ, 0xc0, !UPT ;  /* 0x00003fff05057892 */ /* 0x000fe4000f8ec03f */
[----:B------:R-:W-:Y:S02]  /*1a30*/  LEA R11, R10, UR37, 0x2 ;  /* 0x000000250a0b7c11 */ /* 0x000fe4000f8e10ff */
        /* <DEDUP_REMOVED lines=91> */
.L_x_1625:
[----:B-1----:R-:W-:-:S04]  /*1ff0*/  SHF.L.U32 R11, R4, 0x1f, RZ ;  /* 0x0000001f040b7819 */ /* 0x002fc800000006ff */
[----:B------:R1:W4:Y:S01]  /*2000*/  SYNCS.PHASECHK.TRANS64.TRYWAIT P1, [UR37+0x36430], R11 ;  /* 0x0364300bff0075a7 */ /* 0x0003220008020165 */
[----:B------:R-:W-:Y:S05]  /*2010*/  @!P0 BRA `(.L_x_1626) ;  /* 0x0000000000048947 */ /* 0x000fea0003800000 */
[----:B------:R-:W-:Y:S01]  /*2020*/  BPT.TRAP 0x1 ;  /* 0x000000040000795c */ /* 0x000fe20000300000 */
.L_x_1626:
[----:B----4-:R-:W-:Y:S05]  /*2030*/  @P1 BRA `(.L_x_1627) ;  /* 0x0000000000081947 */ /* 0x010fea0003800000 */
[----:B------:R-:W4:Y:S02]  /*2040*/  SYNCS.PHASECHK.TRANS64.TRYWAIT P1, [UR37+0x36430], R11 ;  /* 0x0364300bff0075a7 */ /* 0x000f240008020165 */
[----:B----4-:R-:W-:Y:S05]  /*2050*/  @!P1 BRA `(.L_x_1628) ;  /* 0x0000007800149947 */ /* 0x010fea0003800000 */
.L_x_1627:
        /* <DEDUP_REMOVED lines=147> */
.L_x_1631:
[----:B------:R-:W-:-:S06]  /*2990*/  UISETP.NE.AND UP0, UPT, UR42, 0x1, UPT ;  /* 0x000000012a00788c */ /* 0x000fcc000bf05270 */
[----:B------:R-:W-:-:S05]  /*29a0*/  PLOP3.LUT P1, PT, PT, PT, UP0, 0x80, 0x0 ;  /* 0x000000000000781c */ /* 0x000fca0003f2f008 */
[----:B------:R-:W-:-:S08]  /*29b0*/  @UP0 ULDC UR5, c[0x0][0x754] ;  /* 0x0001d50000050ab9 */ /* 0x000fd00000000800 */
[----:B------:R-:W-:Y:S01]  /*29c0*/  @P1 IMAD.HI.U32 R143, R142, UR5, RZ ;  /* 0x000000058e8f1c27 */ /* 0x000fe2000f8e00ff */
[----:B------:R-:W-:-:S04]  /*29d0*/  @UP0 ULDC UR5, c[0x0][0x758] ;  /* 0x0001d60000050ab9 */ /* 0x000fc80000000800 */
[----:B------:R-:W-:-:S07]  /*29e0*/  @P1 SHF.R.U32.HI R142, RZ, UR5, R143 ;  /* 0x00000005ff8e1c19 */ /* 0x000fce000801168f */
.L_x_1632:
[----:B------:R-:W-:Y:S05]  /*29f0*/  BSYNC B0 ;  /* 0x0000000000007941 */ /* 0x000fea0003800000 */
.L_x_1630:
[----:B------:R-:W4:Y:S01]  /*2a00*/  LDL R143, [R1] ;  /* 0x00000000018f7983 */ /* 0x000f220000100800 */
[----:B------:R-:W-:Y:S01]  /*2a10*/  IADD3 R150, R140, UR4, R5 ;  /* 0x000000048c967c10 */ /* 0x000fe2000fffe005 */
[----:B----4-:R-:W-:-:S05]  /*2a20*/  IMAD R142, R142, UR42, R143 ;  /* 0x0000002a8e8e7c24 */ /* 0x010fca000f8e028f */
[----:B------:R-:W-:Y:S02]  /*2a30*/  VIADDMNMX R147, R142, UR42, R147, PT ;  /* 0x0000002a8e937c46 */ /* 0x000fe4000b800193 */
[----:B------:R-:W-:-:S07]  /*2a40*/  VIMNMX R150, R150, R142, !PT ;  /* 0x0000008e96967248 */ /* 0x000fce0007fe0100 */
.L_x_1629:
        /* <DEDUP_REMOVED lines=18> */
.L_x_1635:
[----:B------:R-:W-:-:S06]  /*2b70*/  UISETP.NE.AND UP0, UPT, UR42, 0x1, UPT ;  /* 0x000000012a00788c */ /* 0x000fcc000bf05270 */
[----:B------:R-:W-:-:S05]  /*2b80*/  PLOP3.LUT P1, PT, PT, PT, UP0, 0x80, 0x0 ;  /* 0x000000000000781c */ /* 0x000fca0003f2f008 */
[----:B------:R-:W-:-:S08]  /*2b90*/  @UP0 ULDC UR4, c[0x0][0x754] ;  /* 0x0001d50000040ab9 */ /* 0x000fd00000000800 */
[----:B------:R-:W-:Y:S01]  /*2ba0*/  @P1 IMAD.HI.U32 R142, R140, UR4, RZ ;  /* 0x000000048c8e1c27 */ /* 0x000fe2000f8e00ff */
[----:B------:R-:W-:-:S04]  /*2bb0*/  @UP0 ULDC UR4, c[0x0][0x758] ;  /* 0x0001d60000040ab9 */ /* 0x000fc80000000800 */
[----:B------:R-:W-:-:S07]  /*2bc0*/  @P1 SHF.R.U32.HI R140, RZ, UR4, R142 ;  /* 0x00000004ff8c1c19 */ /* 0x000fce000801168e */
.L_x_1636:
[----:B------:R-:W-:Y:S05]  /*2bd0*/  BSYNC B0 ;  /* 0x0000000000007941 */ /* 0x000fea0003800000 */
.L_x_1634:
[----:B------:R-:W4:Y:S02]  /*2be0*/  LDL R142, [R1] ;  /* 0x00000000018e7983 */ /* 0x000f240000100800 */
[----:B----4-:R-:W-:-:S05]  /*2bf0*/  IMAD R140, R140, UR42, R142 ;  /* 0x0000002a8c8c7c24 */ /* 0x010fca000f8e028e */
[----:B------:R-:W-:Y:S02]  /*2c00*/  VIMNMX R145, R145, R140, !PT ;  /* 0x0000008c91917248 */ /* 0x000fe40007fe0100 */
[----:B------:R-:W-:-:S07]  /*2c10*/  VIADDMNMX R139, R140, UR42, R139, PT ;  /* 0x0000002a8c8b7c46 */ /* 0x000fce000b80018b */
.L_x_1633:
        /* <DEDUP_REMOVED lines=10> */
[----:B------:R-:W-:-:S03]  /*2cc0*/  ULOP3.LUT UR9, UR5, 0x1000000, URZ, 0xfc, !UPT ;  /* 0x0100000005097892 */ /* 0x000fc6000f8efc3f */
[----:B------:R-:W-:-:S04]  /*2cd0*/  UMOV UR5, 0x40000040 ;  /* 0x4000004000057882 */ /* 0x000fc80000000000 */
[----:B------:R-:W-:Y:S01]  /*2ce0*/  ULEA UR12, UR10, UR37, 0xd ;  /* 0x000000250a0c7291 */ /* 0x000fe2000f8e683f */
[----:B------:R-:W-:-:S03]  /*2cf0*/  UMOV UR6, UR9 ;  /* 0x0000000900067c82 */ /* 0x000fc60008000000 */
[----:B------:R-:W-:-:S04]  /*2d00*/  UIADD3 UR4, UR12, 0x2a000, URZ ;  /* 0x0002a0000c047890 */ /* 0x000fc8000fffe03f */
[----:B------:R-:W-:-:S04]  /*2d10*/  USHF.R.U32.HI UR4, URZ, 0x4, UR4 ;  /* 0x000000043f047899 */ /* 0x000fc80008011604 */
        /* <DEDUP_REMOVED lines=171> */
[----:B------:R-:W-:Y:S01]  /*37d0*/  F2FP.BF16.F32.PACK_AB R126, R129, R128 ;  /* 0x00000080817e723e */ /* 0x000fe200000010ff */
[----:B------:R-:W-:Y:S01]  /*37e0*/  ULOP3.LUT UR14, UR13, 0x10000, URZ, 0xfc, !UPT ;  /* 0x000100000d0e7892 */ /* 0x000fe2000f8efc3f */
        /* <DEDUP_REMOVED lines=40> */
[----:B------:R-:W-:Y:S01]  /*3a70*/  UMOV UR8, UR14 ;  /* 0x0000000e00087c82 */ /* 0x000fe20008000000 */
        /* <DEDUP_REMOVED lines=52> */
.L_x_1637:
        /* <DEDUP_REMOVED lines=59> */
.L_x_1638:
        /* <DEDUP_REMOVED lines=63> */
.L_x_1613:
[----:B------:R-:W-:Y:S05]  /*4560*/  @P0 BRA `(.L_x_1611) ;  /* 0x0000005000800947 */ /* 0x000fea0003800000 */
[----:B------:R-:W1:Y:S01]  /*4570*/  S2R R4, SR_TID.X ;  /* 0x0000000000047919 */ /* 0x000e620000002100 */
[----:B------:R-:W2:Y:S01]  /*4580*/  S2UR UR8, SR_CTAID.Y ;  /* 0x00000000000879c3 */ /* 0x000ea20000002600 */
[----:B------:R-:W-:Y:S01]  /*4590*/  ULDC UR9, c[0x0][0x850] ;  /* 0x0002140000097ab9 */ /* 0x000fe20000000800 */
[----:B------:R-:W-:Y:S01]  /*45a0*/  ULDC.64 UR12, c[0x0][0x818] ;  /* 0x00020600000c7ab9 */ /* 0x000fe20000000a00 */
[----:B------:R-:W-:Y:S01]  /*45b0*/  UISETP.NE.AND UP0, UPT, UR9, 0x1, UPT ;  /* 0x000000010900788c */ /* 0x000fe2000bf05270 */
[----:B------:R-:W-:Y:S01]  /*45c0*/  BSSY B0, `(.L_x_1640) ;  /* 0x0000058000007945 */ /* 0x000fe20003800000 */
[----:B------:R-:W-:Y:S01]  /*45d0*/  ULDC UR18, c[0x0][0x80c] ;  /* 0x0002030000127ab9 */ /* 0x000fe20000000800 */
[----:B------:R-:W-:Y:S01]  /*45e0*/  UMOV UR20, 0x400 ;  /* 0x0000040000147882 */ /* 0x000fe20000000000 */
[----:B------:R-:W-:Y:S01]  /*45f0*/  ULDC.64 UR16, c[0x0][0x840] ;  /* 0x0002100000107ab9 */ /* 0x000fe20000000a00 */
[----:B------:R-:W3:Y:S01]  /*4600*/  S2UR UR15, SR_CTAID.X ;  /* 0x00000000000f79c3 */ /* 0x000ee20000002500 */
[----:B------:R-:W-:-:S05]  /*4610*/  ULDC.64 UR24, c[0x0][0x848] ;  /* 0x0002120000187ab9 */ /* 0x000fca0000000a00 */
[----:B------:R-:W-:Y:S01]  /*4620*/  @UP0 ULDC UR4, c[0x0][0x854] ;  /* 0x0002150000040ab9 */ /* 0x000fe20000000800 */
[----:B------:R-:W-:Y:S01]  /*4630*/  @UP0 ULDC UR7, c[0x0][0x858] ;  /* 0x0002160000070ab9 */ /* 0x000fe20000000800 */
[----:B------:R-:W4:Y:S01]  /*4640*/  S2UR UR14, SR_CTAID.Z ;  /* 0x00000000000e79c3 */ /* 0x000f220000002700 */
[----:B--2---:R-:W-:-:S07]  /*4650*/  UIMAD.WIDE.U32 UR4, UR8, UR4, URZ ;  /* 0x00000004080472a5 */ /* 0x004fce000f8e003f */
[----:B------:R-:W2:Y:S01]  /*4660*/  S2UR UR21, SR_CgaCtaId ;  /* 0x00000000001579c3 */ /* 0x000ea20000008800 */
[----:B------:R-:W-:Y:S01]  /*4670*/  UMOV UR11, UR8 ;  /* 0x00000008000b7c82 */ /* 0x000fe20008000000 */
[----:B------:R-:W-:Y:S01]  /*4680*/  @UP0 USHF.R.U32.HI UR11, URZ, UR7, UR5 ;  /* 0x000000073f0b0299 */ /* 0x000fe20008011605 */
[----:B-1----:R-:W-:-:S03]  /*4690*/  VIADD R3, R4, 0xffffff80 ;  /* 0xffffff8004037836 */ /* 0x002fc60000000000 */
[----:B------:R-:W-:Y:S02]  /*46a0*/  USHF.R.S32.HI UR19, URZ, 0x1f, UR11 ;  /* 0x0000001f3f137899 */ /* 0x000fe4000801140b */
[----:B------:R-:W-:Y:S01]  /*46b0*/  BAR.SYNC.DEFER_BLOCKING 0x1, 0x180 ;  /* 0x0046000000007b1d */ /* 0x000fe20000010000 */
[----:B---3--:R-:W-:Y:S01]  /*46c0*/  UIMAD UR6, UR15, 0x4800, URZ ;  /* 0x000048000f0678a4 */ /* 0x008fe2000f8e023f */
[----:B------:R-:W-:Y:S01]  /*46d0*/  ISETP.NE.AND P1, PT, R4, 0x80, PT ;  /* 0x000000800400780c */ /* 0x000fe20003f25270 */
[----:B------:R-:W-:Y:S01]  /*46e0*/  UIMAD UR10, UR19, UR12, URZ ;  /* 0x0000000c130a72a4 */ /* 0x000fe2000f8e023f */
[----:B------:R-:W-:Y:S01]  /*46f0*/  SHF.R.S32.HI R0, RZ, 0x1f, R3 ;  /* 0x0000001fff007819 */ /* 0x000fe20000011403 */
[----:B------:R-:W-:Y:S01]  /*4700*/  USHF.R.S32.HI UR7, URZ, 0x1f, UR6 ;  /* 0x0000001f3f077899 */ /* 0x000fe20008011406 */
[----:B------:R-:W-:Y:S01]  /*4710*/  ISETP.NE.AND P0, PT, R3, RZ, PT ;  /* 0x000000ff0300720c */ /* 0x000fe20003f05270 */
[----:B------:R-:W-:Y:S01]  /*4720*/  UIMAD UR22, UR11, UR13, UR10 ;  /* 0x0000000d0b1672a4 */ /* 0x000fe2000f8e020a */
[----:B------:R-:W-:Y:S01]  /*4730*/  LEA.HI R2, R0, R3, RZ, 0x7 ;  /* 0x0000000300027211 */ /* 0x000fe200078f38ff */
[----:B------:R-:W-:Y:S01]  /*4740*/  UIMAD.WIDE.U32 UR4, UR11, UR12, UR6 ;  /* 0x0000000c0b0472a5 */ /* 0x000fe2000f8e0006 */
[----:B------:R-:W-:-:S02]  /*4750*/  ULDC UR10, c[0x0][0x870] ;  /* 0x00021c00000a7ab9 */ /* 0x000fc40000000800 */
[----:B------:R-:W-:Y:S01]  /*4760*/  LOP3.LUT R0, R2, 0x3fffff80, RZ, 0xc0, !PT ;  /* 0x3fffff8002007812 */ /* 0x000fe200078ec0ff */
[----:B------:R-:W-:Y:S01]  /*4770*/  UIMAD UR10, UR15, UR10, URZ ;  /* 0x0000000a0f0a72a4 */ /* 0x000fe2000f8e023f */
[----:B------:R-:W-:Y:S01]  /*4780*/  SHF.R.S32.HI R5, RZ, 0x7, R2 ;  /* 0x00000007ff057819 */ /* 0x000fe20000011402 */
[----:B----4-:R-:W-:Y:S02]  /*4790*/  UIMAD UR15, UR14, UR18, URZ ;  /* 0x000000120e0f72a4 */ /* 0x010fe4000f8e023f */
[----:B------:R-:W-:Y:S01]  /*47a0*/  IMAD.IADD R0, R3, 0x1, -R0 ;  /* 0x0000000103007824 */ /* 0x000fe200078e0a00 */
[----:B------:R-:W-:Y:S02]  /*47b0*/  UIMAD UR18, UR10, UR18, URZ ;  /* 0x000000120a1272a4 */ /* 0x000fe4000f8e023f */
[----:B--2---:R-:W-:Y:S01]  /*47c0*/  ULEA UR10, UR21, UR20, 0x18 ;  /* 0x00000014150a7291 */ /* 0x004fe2000f8ec03f */
[----:B------:R-:W-:Y:S01]  /*47d0*/  IMAD R0, R5, 0x600, R0 ;  /* 0x0000060005007824 */ /* 0x000fe200078e0200 */
[----:B------:R-:W-:-:S02]  /*47e0*/  USHF.R.S32.HI UR21, URZ, 0x1f, UR18 ;  /* 0x0000001f3f157899 */ /* 0x000fc40008011412 */
[----:B------:R-:W-:Y:S01]  /*47f0*/  USHF.R.S32.HI UR20, URZ, 0x1f, UR15 ;  /* 0x0000001f3f147899 */ /* 0x000fe2000801140f */
[----:B------:R-:W-:Y:S01]  /*4800*/  IMAD.SHL.U32 R0, R0, 0x4, RZ ;  /* 0x0000000400007824 */ /* 0x000fe200078e00ff */
[----:B------:R-:W-:Y:S02]  /*4810*/  UIADD3 UR18, UP0, UP1, UR18, UR15, UR11 ;  /* 0x0000000f12127290 */ /* 0x000fe4000f91e00b */
[----:B------:R-:W-:Y:S02]  /*4820*/  UIMAD.WIDE.U32 UR6, UR11, UR16, UR6 ;  /* 0x000000100b0672a5 */ /* 0x000fe4000f8e0006 */
[----:B------:R-:W-:Y:S01]  /*4830*/  UIMAD UR23, UR19, UR16, URZ ;  /* 0x00000010131772a4 */ /* 0x000fe2000f8e023f */
[----:B------:R-:W-:Y:S01]  /*4840*/  LEA R0, R0, UR10, 0x2 ;  /* 0x0000000a00007c11 */ /* 0x000fe2000f8e10ff */
[----:B------:R-:W-:Y:S02]  /*4850*/  UIADD3.X UR16, UR21, UR20, UR19, UP0, UP1 ;  /* 0x0000001415107290 */ /* 0x000fe400087e2413 */
[----:B------:R-:W-:Y:S01]  /*4860*/  USHF.L.U32 UR15, UR18, 0x2, URZ ;  /* 0x00000002120f7899 */ /* 0x000fe2000800063f */
[----:B------:R-:W-:Y:S01]  /*4870*/  ULDC.64 UR12, c[0x0][0x868] ;  /* 0x00021a00000c7ab9 */ /* 0x000fe20000000a00 */
[----:B------:R-:W-:Y:S01]  /*4880*/  USHF.L.U64.HI UR16, UR18, 0x2, UR16 ;  /* 0x0000000212107899 */ /* 0x000fe20008010210 */
[----:B------:R1:W-:Y:S01]  /*4890*/  STS.128 [R0], R24 ;  /* 0x0000001800007388 */ /* 0x0003e20000000c00 */
[----:B------:R-:W-:-:S02]  /*48a0*/  UIADD3 UR18, UP0, UR15, UR12, URZ ;  /* 0x0000000c0f127290 */ /* 0x000fc4000ff1e03f */
[----:B------:R-:W-:Y:S01]  /*48b0*/  USHF.R.S32.HI UR12, URZ, 0x1f, UR14 ;  /* 0x0000001f3f0c7899 */ /* 0x000fe2000801140e */
[----:B------:R1:W-:Y:S01]  /*48c0*/  STS.128 [R0+0x800], R28 ;  /* 0x0008001c00007388 */ /* 0x0003e20000000c00 */
[----:B------:R-:W-:Y:S01]  /*48d0*/  UIMAD UR17, UR11, UR17, UR23 ;  /* 0x000000110b1172a4 */ /* 0x000fe2000f8e0217 */
[----:B------:R-:W-:Y:S02]  /*48e0*/  ULDC.64 UR20, c[0x0][0x820] ;  /* 0x0002080000147ab9 */ /* 0x000fe40000000a00 */
[----:B------:R1:W-:Y:S01]  /*48f0*/  STS.128 [R0+0x1000], R32 ;  /* 0x0010002000007388 */ /* 0x0003e20000000c00 */
[----:B------:R-:W-:Y:S01]  /*4900*/  UIADD3.X UR19, UR16, UR13, URZ, UP0, !UPT ;  /* 0x0000000d10137290 */ /* 0x000fe200087fe43f */
[----:B------:R-:W-:Y:S01]  /*4910*/  IMAD.U32 R2, RZ, RZ, UR18 ;  /* 0x00000012ff027e24 */ /* 0x000fe2000f8e00ff */
[----:B------:R-:W-:Y:S01]  /*4920*/  UIMAD UR13, UR12, UR20, URZ ;  /* 0x000000140c0d72a4 */ /* 0x000fe2000f8e023f */
[----:B------:R1:W-:Y:S01]  /*4930*/  STS.128 [R0+0x1800], R36 ;  /* 0x0018002400007388 */ /* 0x0003e20000000c00 */
[----:B------:R-:W-:-:S02]  /*4940*/  UIADD3 UR5, UR5, UR22, URZ ;  /* 0x0000001605057290 */ /* 0x000fc4000fffe03f */
[----:B------:R-:W-:Y:S01]  /*4950*/  UIMAD UR12, UR12, UR24, URZ ;  /* 0x000000180c0c72a4 */ /* 0x000fe2000f8e023f */
[----:B------:R1:W-:Y:S01]  /*4960*/  STS.128 [R0+0x2000], R40 ;  /* 0x0020002800007388 */ /* 0x0003e20000000c00 */
[----:B------:R-:W-:Y:S01]  /*4970*/  UIADD3 UR7, UR7, UR17, URZ ;  /* 0x0000001107077290 */ /* 0x000fe2000fffe03f */
[----:B------:R-:W-:Y:S01]  /*4980*/  IMAD.U32 R3, RZ, RZ, UR19 ;  /* 0x00000013ff037e24 */ /* 0x000fe2000f8e00ff */
[----:B------:R-:W-:Y:S01]  /*4990*/  UIMAD UR13, UR14, UR21, UR13 ;  /* 0x000000150e0d72a4 */ /* 0x000fe2000f8e020d */
[----:B------:R1:W-:Y:S01]  /*49a0*/  STS.128 [R0+0x2800], R44 ;  /* 0x0028002c00007388 */ /* 0x0003e20000000c00 */
[----:B------:R-:W-:Y:S02]  /*49b0*/  UIMAD.WIDE.U32 UR4, UR14, UR20, UR4 ;  /* 0x000000140e0472a5 */ /* 0x000fe4000f8e0004 */
[----:B------:R-:W-:Y:S01]  /*49c0*/  UIMAD UR12, UR14, UR25, UR12 ;  /* 0x000000190e0c72a4 */ /* 0x000fe2000f8e020c */
[----:B------:R1:W-:Y:S01]  /*49d0*/  STS.128 [R0+0x3000], R48 ;  /* 0x0030003000007388 */ /* 0x0003e20000000c00 */
[----:B------:R-:W-:Y:S01]  /*49e0*/  UIMAD.WIDE.U32 UR6, UR14, UR24, UR6 ;  /* 0x000000180e0672a5 */ /* 0x000fe2000f8e0006 */
[----:B------:R-:W-:-:S02]  /*49f0*/  ULDC.64 UR20, c[0x0][0x800] ;  /* 0x0002000000147ab9 */ /* 0x000fc40000000a00 */
[----:B------:R1:W-:Y:S01]  /*4a00*/  STS.128 [R0+0x3800], R52 ;  /* 0x0038003400007388 */ /* 0x0003e20000000c00 */
[----:B------:R-:W-:Y:S01]  /*4a10*/  ULDC.64 UR22, c[0x0][0x828] ;  /* 0x00020a0000167ab9 */ /* 0x000fe20000000a00 */
[----:B------:R-:W-:Y:S02]  /*4a20*/  UIADD3 UR14, -UR11, URZ, URZ ;  /* 0x0000003f0b0e7290 */ /* 0x000fe4000fffe13f */
[----:B------:R1:W-:Y:S01]  /*4a30*/  STS.128 [R0+0x4000], R56 ;  /* 0x0040003800007388 */ /* 0x0003e20000000c00 */
[----:B------:R-:W-:Y:S02]  /*4a40*/  UIADD3 UR11, UR5, UR13, URZ ;  /* 0x0000000d050b7290 */ /* 0x000fe4000fffe03f */
[----:B------:R-:W-:Y:S01]  /*4a50*/  ULEA UR20, UP0, UR4, UR20, 0x2 ;  /* 0x0000001404147291 */ /* 0x000fe2000f80103f */
[----:B------:R1:W-:Y:S01]  /*4a60*/  STS.128 [R0+0x4800], R60 ;  /* 0x0048003c00007388 */ /* 0x0003e20000000c00 */
[----:B------:R-:W-:Y:S02]  /*4a70*/  UIADD3 UR5, UR7, UR12, URZ ;  /* 0x0000000c07057290 */ /* 0x000fe4000fffe03f */
[----:B------:R-:W-:Y:S01]  /*4a80*/  ULEA UR22, UP1, UR6, UR22, 0x2 ;  /* 0x0000001606167291 */ /* 0x000fe2000f82103f */
[----:B------:R1:W-:Y:S01]  /*4a90*/  STS.128 [R0+0x5000], R64 ;  /* 0x0050004000007388 */ /* 0x0003e20000000c00 */
[----:B------:R-:W-:-:S02]  /*4aa0*/  ULEA.HI.X UR21, UR4, UR21, UR11, 0x2, UP0 ;  /* 0x0000001504157291 */ /* 0x000fc400080f140b */
[----:B------:R-:W-:Y:S01]  /*4ab0*/  ULEA.HI.X UR5, UR6, UR23, UR5, 0x2, UP1 ;  /* 0x0000001706057291 */ /* 0x000fe200088f1405 */
[----:B------:R1:W-:Y:S01]  /*4ac0*/  STS.128 [R0+0x5800], R68 ;  /* 0x0058004400007388 */ /* 0x0003e20000000c00 */
[----:B------:R-:W-:Y:S01]  /*4ad0*/  UIMAD UR14, UR9, UR14, UR8 ;  /* 0x0000000e090e72a4 */ /* 0x000fe2000f8e0208 */
[----:B------:R-:W-:Y:S11]  /*4ae0*/  @P0 BRA `(.L_x_1641) ;  /* 0x0000000000140947 */ /* 0x000ff60003800000 */
.L_x_1642:
[----:B------:R-:W2:Y:S04]  /*4af0*/  LDG.E.STRONG.GPU R4, desc[UR46][R2.64] ;  /* 0x0000002e02047981 */ /* 0x000ea8000c1ef900 */
[----:B--2---:R-:W-:Y:S01]  /*4b00*/  CCTL.IVALL ;  /* 0x00000000ff00798f */ /* 0x004fe20002000000 */
[----:B------:R-:W-:Y:S05]  /*4b10*/  YIELD ;  /* 0x0000000000007946 */ /* 0x000fea0003800000 */
[----:B------:R-:W-:-:S13]  /*4b20*/  ISETP.NE.AND P0, PT, R4, UR14, PT ;  /* 0x0000000e04007c0c */ /* 0x000fda000bf05270 */
[----:B------:R-:W-:Y:S05]  /*4b30*/  @P0 BRA `(.L_x_1642) ;  /* 0xfffffffc00ec0947 */ /* 0x000fea000383ffff */
.L_x_1641:
[----:B------:R-:W-:Y:S05]  /*4b40*/  BSYNC B0 ;  /* 0x0000000000007941 */ /* 0x000fea0003800000 */
.L_x_1640:
[----:B------:R-:W-:-:S03]  /*4b50*/  UMOV UR4, 0xffffffff ;  /* 0xffffffff00047882 */ /* 0x000fc60000000000 */
[----:B------:R-:W-:Y:S05]  /*4b60*/  BRA.DIV UR4, `(.L_x_1643) ;  /* 0x0000004e04687947 */ /* 0x000fea000b800000 */
[----:B------:R-:W-:Y:S01]  /*4b70*/  NOP ;  /* 0x0000000000007918 */ /* 0x000fe20000000000 */
.L_x_1752:
        /* <DEDUP_REMOVED lines=10> */
[----:B------:R-:W-:Y:S01]  /*4c20*/  PLOP3.LUT P0, PT, PT, PT, PT, 0x80, 0x0 ;  /* 0x000000000000781c */ /* 0x000fe20003f0f070 */
[----:B------:R-:W-:Y:S01]  /*4c30*/  UMOV UR6, 0x1200 ;  /* 0x0000120000067882 */ /* 0x000fe20000000000 */
[----:B------:R-:W-:Y:S01]  /*4c40*/  UMOV UR8, 0x0 ;  /* 0x0000000000087882 */ /* 0x000fe20000000000 */
[----:B------:R-:W-:Y:S01]  /*4c50*/  UMOV UR9, 0x14f00000 ;  /* 0x14f0000000097882 */ /* 0x000fe20000000000 */
[----:B------:R-:W-:-:S09]  /*4c60*/  UMOV UR4, UR22 ;  /* 0x0000001600047c82 */ /* 0x000fd20008000000 */
.L_x_1646:
[----:B------:R-:W-:Y:S01]  /*4c70*/  @P0 ELECT P2, URZ, PT ;  /* 0x00000000003f082f */ /* 0x000fe20003840000 */
[----:B------:R2:W-:-:S12]  /*4c80*/  UBLKRED.G.S.ADD.F32.RN [UR4], [UR10], UR6, desc[UR8] ;  /* 0x000008040a0073bb */ /* 0x0005d800080a1406 */
[----:B------:R-:W-:Y:S02]  /*4c90*/  @P2 PLOP3.LUT P0, PT, P2, PT, PT, 0x8, 0x0 ;  /* 0x000000000000281c */ /* 0x000fe4000170e170 */
[----:B------:R-:W-:-:S11]  /*4ca0*/  PLOP3.LUT P2, PT, PT, PT, PT, 0x8, 0x0 ;  /* 0x000000000000781c */ /* 0x000fd60003f4e170 */
[----:B--2---:R-:W-:Y:S05]  /*4cb0*/  @P0 BRA.U.ANY `(.L_x_1646) ;  /* 0xfffffffd00ec0947 */ /* 0x004fea000393ffff */
[----:B------:R0:W-:Y:S01]  /*4cc0*/  UTMACMDFLUSH ;  /* 0x00000000000079b7 */ /* 0x0001e20000000000 */
[----:B------:R-:W-:-:S04]  /*4cd0*/  DEPBAR.LE SB0, 0x0 ;  /* 0x000080000000791a */ /* 0x000fc80000000000 */
.L_x_1645:
[----:B------:R-:W-:Y:S05]  /*4ce0*/  BSYNC B0 ;  /* 0x0000000000007941 */ /* 0x000fea0003800000 */
.L_x_1644:
        /* <DEDUP_REMOVED lines=12> */
[----:B------:R-:W-:-:S05]  /*4db0*/  IMAD.MOV.U32 R5, RZ, RZ, 0x1 ;  /* 0x00000001ff057424 */ /* 0x000fca00078e00ff */
[----:B------:R2:W-:Y:S02]  /*4dc0*/  REDG.E.ADD.S32.STRONG.GPU desc[UR46][R2.64], R5 ;  /* 0x000000050200798e */ /* 0x0005e4000c10e3ae */
.L_x_1648:
[----:B------:R-:W-:Y:S05]  /*4dd0*/  BSYNC B0 ;  /* 0x0000000000007941 */ /* 0x000fea0003800000 */
.L_x_1647:
[----:B------:R-:W-:Y:S06]  /*4de0*/  BAR.SYNC.DEFER_BLOCKING 0x1, 0x180 ;  /* 0x0046000000007b1d */ /* 0x000fec0000010000 */
[----:B------:R-:W-:Y:S01]  /*4df0*/  ULDC.64 UR4, c[0x0][0x860] ;  /* 0x0002180000047ab9 */ /* 0x000fe20000000a00 */
[----:B------:R-:W-:Y:S01]  /*4e00*/  BSSY B0, `(.L_x_1649) ;  /* 0x0000017000007945 */ /* 0x000fe20003800000 */
[----:B------:R-:W-:-:S04]  /*4e10*/  UIADD3 UR15, UP0, UR15, UR4, URZ ;  /* 0x000000040f0f7290 */ /* 0x000fc8000ff1e03f */
[----:B------:R-:W-:Y:S02]  /*4e20*/  UIADD3.X UR16, UR16, UR5, URZ, UP0, !UPT ;  /* 0x0000000510107290 */ /* 0x000fe400087fe43f */
[----:B--2---:R-:W-:-:S04]  /*4e30*/  IMAD.U32 R2, RZ, RZ, UR15 ;  /* 0x0000000fff027e24 */ /* 0x004fc8000f8e00ff */
[----:B------:R-:W-:Y:S01]  /*4e40*/  IMAD.U32 R3, RZ, RZ, UR16 ;  /* 0x00000010ff037e24 */ /* 0x000fe2000f8e00ff */
        /* <DEDUP_REMOVED lines=13> */
.L_x_1651:
[----:B-12---:R-:W2:Y:S04]  /*4f20*/  LDG.E.STRONG.GPU R0, desc[UR46][R2.64] ;  /* 0x0000002e02007981 */ /* 0x006ea8000c1ef900 */
[----:B--2---:R-:W-:Y:S01]  /*4f30*/  CCTL.IVALL ;  /* 0x00000000ff00798f */ /* 0x004fe20002000000 */
[----:B------:R-:W-:Y:S05]  /*4f40*/  YIELD ;  /* 0x0000000000007946 */ /* 0x000fea0003800000 */
[----:B------:R-:W-:-:S13]  /*4f50*/  ISETP.NE.AND P0, PT, R0, UR14, PT ;  /* 0x0000000e00007c0c */ /* 0x000fda000bf05270 */
[----:B------:R-:W-:Y:S05]  /*4f60*/  @P0 BRA `(.L_x_1651) ;  /* 0xfffffffc00ec0947 */ /* 0x000fea000383ffff */
.L_x_1650:
[----:B------:R-:W-:Y:S05]  /*4f70*/  BSYNC B0 ;  /* 0x0000000000007941 */ /* 0x000fea0003800000 */
.L_x_1649:
[----:B------:R-:W-:-:S03]  /*4f80*/  UMOV UR4, 0xffffffff ;  /* 0xffffffff00047882 */ /* 0x000fc60000000000 */
[----:B------:R-:W-:Y:S05]  /*4f90*/  BRA.DIV UR4, `(.L_x_1652) ;  /* 0x0000004a04787947 */ /* 0x000fea000b800000 */
[----:B------:R-:W-:Y:S01]  /*4fa0*/  NOP ;  /* 0x0000000000007918 */ /* 0x000fe20000000000 */
.L_x_1755:
[----:B------:R-:W-:Y:S01]  /*4fb0*/  @!PT LDS RZ, [RZ] ;  /* 0x00000000fffff984 */ /* 0x000fe20000000800 */
[----:B------:R-:W-:Y:S01]  /*4fc0*/  @!PT LDS RZ, [RZ] ;  /* 0x00000000fffff984 */ /* 0x000fe20000000800 */
[----:B------:R-:W-:Y:S01]  /*4fd0*/  @!PT LDS RZ, [RZ] ;  /* 0x00000000fffff984 */ /* 0x000fe20000000800 */
[----:B------:R-:W-:Y:S01]  /*4fe0*/  @!PT LDS RZ, [RZ] ;  /* 0x00000000fffff984 */ /* 0x000fe20000000800 */
[----:B------:R3:W-:Y:S06]  /*4ff0*/  MEMBAR.ALL.CTA ;  /* 0x0000000000007992 */ /* 0x0007ec0000008000 */
[----:B---3--:R-:W3:Y:S01]  /*5000*/  FENCE.VIEW.ASYNC.S ;  /* 0x00000000000073c6 */ /* 0x008ee20000000000 */
[----:B------:R-:W-:Y:S05]  /*5010*/  WARPSYNC.ALL ;  /* 0x0000000000007948 */ /* 0x000fea0003800000 */
[----:B------:R-:W-:Y:S01]  /*5020*/  BSSY B0, `(.L_x_1653) ;  /* 0x0000010000007945 */ /* 0x000fe20003800000 */
[----:B---3--:R-:W-:Y:S06]  /*5030*/  BAR.SYNC.DEFER_BLOCKING 0x1, 0x180 ;  /* 0x0046000000007b1d */ /* 0x008fec0000010000 */
[----:B------:R-:W-:Y:S05]  /*5040*/  @P1 BRA `(.L_x_1654) ;  /* 0x0000000000341947 */ /* 0x000fea0003800000 */
[----:B------:R-:W-:Y:S01]  /*5050*/  PLOP3.LUT P0, PT, PT, PT, PT, 0x80, 0x0 ;  /* 0x000000000000781c */ /* 0x000fe20003f0f070 */
[----:B------:R-:W-:Y:S01]  /*5060*/  UMOV UR6, 0x1200 ;  /* 0x0000120000067882 */ /* 0x000fe20000000000 */
[----:B------:R-:W-:Y:S01]  /*5070*/  UMOV UR8, 0x0 ;  /* 0x0000000000087882 */ /* 0x000fe20000000000 */
[----:B------:R-:W-:Y:S01]  /*5080*/  UMOV UR9, 0x14f00000 ;  /* 0x14f0000000097882 */ /* 0x000fe20000000000 */
[----:B------:R-:W-:Y:S01]  /*5090*/  UMOV UR4, UR20 ;  /* 0x0000001400047c82 */ /* 0x000fe20008000000 */
[----:B------:R-:W-:-:S08]  /*50a0*/  UMOV UR5, UR21 ;  /* 0x0000001500057c82 */ /* 0x000fd00008000000 */
.L_x_1655:
[----:B------:R-:W-:Y:S01]  /*50b0*/  @P0 ELECT P2, URZ, PT ;  /* 0x00000000003f082f */ /* 0x000fe20003840000 */
[----:B------:R3:W-:-:S12]  /*50c0*/  UBLKRED.G.S.ADD.F32.RN [UR4], [UR10], UR6, desc[UR8] ;  /* 0x000008040a0073bb */ /* 0x0007d800080a1406 */
[----:B------:R-:W-:Y:S02]  /*50d0*/  @P2 PLOP3.LUT P0, PT, P2, PT, PT, 0x8, 0x0 ;  /* 0x000000000000281c */ /* 0x000fe4000170e170 */
[----:B------:R-:W-:-:S11]  /*50e0*/  PLOP3.LUT P2, PT, PT, PT, PT, 0x8, 0x0 ;  /* 0x000000000000781c */ /* 0x000fd60003f4e170 */
[----:B---3--:R-:W-:Y:S05]  /*50f0*/  @P0 BRA.U.ANY `(.L_x_1655) ;  /* 0xfffffffd00ec0947 */ /* 0x008fea000393ffff */
[----:B------:R0:W-:Y:S01]  /*5100*/  UTMACMDFLUSH ;  /* 0x00000000000079b7 */ /* 0x0001e20000000000 */
[----:B------:R-:W-:-:S04]  /*5110*/  DEPBAR.LE SB0, 0x0 ;  /* 0x000080000000791a */ /* 0x000fc80000000000 */
.L_x_1654:
[----:B------:R-:W-:Y:S05]  /*5120*/  BSYNC B0 ;  /* 0x0000000000007941 */ /* 0x000fea0003800000 */
.L_x_1653:
        /* <DEDUP_REMOVED lines=11> */
[----:B012345:R-:W-:Y:S04]  /*51e0*/  CCTL.IVALL ;  /* 0x00000000ff00798f */ /* 0x03ffe80002000000 */
[----:B------:R3:W-:Y:S01]  /*51f0*/  REDG.E.ADD.S32.STRONG.GPU desc[UR46][R2.64], R5 ;  /* 0x000000050200798e */ /* 0x0007e2000c10e3ae */
[----:B------:R-:W-:Y:S05]  /*5200*/  BRA `(.L_x_1611) ;  /* 0x0000004400587947 */ /* 0x000fea0003800000 */
.L_x_1609:
        /* <DEDUP_REMOVED lines=33> */
.L_x_1657:
[----:B------:R-:W-:-:S05]  /*5420*/  UMOV UR11, UR5 ;  /* 0x00000005000b7c82 */ /* 0x000fca0008000000 */
.L_x_1658:
        /* <DEDUP_REMOVED lines=11> */
[----:B------:R-:W-:Y:S02]  /*54e0*/  UIADD3 UR7, UR7, UR8, URZ ;  /* 0x0000000807077290 */ /* 0x000fe4000fffe03f */
[----:B------:R-:W-:Y:S02]  /*54f0*/  UISETP.LT.AND UP0, UPT, URZ, UR10, UPT ;  /* 0x0000000a3f00728c */ /* 0x000fe4000bf01270 */
[----:B------:R-:W-:-:S02]  /*5500*/  USHF.R.S32.HI UR9, URZ, 0x1f, UR16 ;  /* 0x0000001f3f097899 */ /* 0x000fc40008011410 */
[----:B------:R-:W-:Y:S01]  /*5510*/  USEL UR8, URZ, UR10, !UP0 ;  /* 0x0000000a3f087287 */ /* 0x000fe2000c000000 */
[----:B------:R-:W-:Y:S01]  /*5520*/  ULDC.64 UR12, c[0x0][0x2e0] ;  /* 0x0000b800000c7ab9 */ /* 0x000fe20000000a00 */
[----:B------:R-:W-:Y:S02]  /*5530*/  ULDC UR15, c[0x0][0x288] ;  /* 0x0000a200000f7ab9 */ /* 0x000fe40000000800 */
[----:B------:R-:W-:Y:S02]  /*5540*/  UISETP.GT.AND UP0, UPT, UR11, UR8, UPT ;  /* 0x000000080b00728c */ /* 0x000fe4000bf04270 */
[----:B------:R-:W-:Y:S02]  /*5550*/  UIMAD UR9, UR9, UR12, URZ ;  /* 0x0000000c090972a4 */ /* 0x000fe4000f8e023f */
[----:B------:R-:W-:Y:S02]  /*5560*/  UIMAD UR10, UR16, UR15, URZ ;  /* 0x0000000f100a72a4 */ /* 0x000fe4000f8e023f */
[----:B------:R-:W-:Y:S01]  /*5570*/  PLOP3.LUT P1, PT, PT, PT, UP0, 0x80, 0x0 ;  /* 0x000000000000781c */ /* 0x000fe20003f2f008 */
[----:B------:R-:W-:-:S02]  /*5580*/  UIMAD UR14, UR16, UR13, UR9 ;  /* 0x0000000d100e72a4 */ /* 0x000fc4000f8e0209 */
        /* <DEDUP_REMOVED lines=26> */
.L_x_1663:
[----:B------:R-:W2:Y:S04]  /*5730*/  LDG.E.STRONG.GPU R0, desc[UR46][R2.64] ;  /* 0x0000002e02007981 */ /* 0x000ea8000c1ef900 */
[----:B--2---:R-:W-:Y:S01]  /*5740*/  CCTL.IVALL ;  /* 0x00000000ff00798f */ /* 0x004fe20002000000 */
[----:B------:R-:W-:Y:S05]  /*5750*/  YIELD ;  /* 0x0000000000007946 */ /* 0x000fea0003800000 */
[----:B------:R-:W-:-:S13]  /*5760*/  ISETP.NE.AND P1, PT, R0, UR23, PT ;  /* 0x0000001700007c0c */ /* 0x000fda000bf25270 */
[----:B------:R-:W-:Y:S05]  /*5770*/  @P1 BRA `(.L_x_1663) ;  /* 0xfffffffc00ec1947 */ /* 0x000fea000383ffff */
.L_x_1662:
[----:B------:R-:W-:Y:S05]  /*5780*/  BSYNC B0 ;  /* 0x0000000000007941 */ /* 0x000fea0003800000 */
.L_x_1661:
[----:B------:R-:W-:-:S03]  /*5790*/  UMOV UR4, 0xffffffff ;  /* 0xffffffff00047882 */ /* 0x000fc60000000000 */
[----:B------:R-:W-:Y:S05]  /*57a0*/  BRA.DIV UR4, `(.L_x_1664) ;  /* 0x0000004204907947 */ /* 0x000fea000b800000 */
[----:B------:R-:W-:Y:S01]  /*57b0*/  NOP ;  /* 0x0000000000007918 */ /* 0x000fe20000000000 */
.L_x_1758:
        /* <DEDUP_REMOVED lines=22> */
.L_x_1666:
[----:B------:R-:W-:Y:S05]  /*5920*/  BSYNC B0 ;  /* 0x0000000000007941 */ /* 0x000fea0003800000 */
.L_x_1665:
        /* <DEDUP_REMOVED lines=19> */
.L_x_1668:
[----:B------:R-:W-:Y:S05]  /*5a60*/  BSYNC B0 ;  /* 0x0000000000007941 */ /* 0x000fea0003800000 */
.L_x_1667:
        /* <DEDUP_REMOVED lines=20> */
.L_x_1670:
[----:B------:R-:W-:Y:S05]  /*5bb0*/  BSYNC B0 ;  /* 0x0000000000007941 */ /* 0x000fea0003800000 */
.L_x_1669:
[----:B------:R-:W-:Y:S06]  /*5bc0*/  BAR.ARV 0xa, 0xa0 ;  /* 0x0282800000007b1d */ /* 0x000fec0000002000 */
[----:B------:R-:W-:Y:S04]  /*5bd0*/  BSSY B0, `(.L_x_1671) ;  /* 0x0000003000007945 */ /* 0x000fe80003800000 */
[----:B------:R-:W-:Y:S05]  /*5be0*/  @!P0 BRA `(.L_x_1672) ;  /* 0x0000000000048947 */ /* 0x000fea0003800000 */
[----:B------:R-:W-:-:S04]  /*5bf0*/  DEPBAR.LE SB0, 0x1 ;  /* 0x000080400000791a */ /* 0x000fc80000000000 */
.L_x_1672:
[----:B------:R-:W-:Y:S05]  /*5c00*/  BSYNC B0 ;  /* 0x0000000000007941 */ /* 0x000fea0003800000 */
.L_x_1671:
[----:B------:R-:W-:Y:S06]  /*5c10*/  BAR.ARV 0xb, 0xa0 ;  /* 0x02c2800000007b1d */ /* 0x000fec0000002000 */
[----:B------:R-:W-:Y:S04]  /*5c20*/  BSSY B0, `(.L_x_1673) ;  /* 0x0000003000007945 */ /* 0x000fe80003800000 */
[----:B------:R-:W-:Y:S05]  /*5c30*/  @!P0 BRA `(.L_x_1674) ;  /* 0x0000000000048947 */ /* 0x000fea0003800000 */
[----:B------:R-:W-:-:S04]  /*5c40*/  DEPBAR.LE SB0, 0x0 ;  /* 0x000080000000791a */ /* 0x000fc80000000000 */
.L_x_1674:
[----:B------:R-:W-:Y:S05]  /*5c50*/  BSYNC B0 ;  /* 0x0000000000007941 */ /* 0x000fea0003800000 */
.L_x_1673:
        /* <DEDUP_REMOVED lines=19> */
.L_x_1676:
[----:B------:R-:W-:Y:S05]  /*5d90*/  BSYNC B0 ;  /* 0x0000000000007941 */ /* 0x000fea0003800000 */
.L_x_1675:
[----:B------:R-:W-:Y:S01]  /*5da0*/  UIADD3 UR18, UR8, 0x1, URZ ;  /* 0x0000000108127890 */ /* 0x000fe2000fffe03f */
[----:B------:R-:W-:Y:S11]  /*5db0*/  BRA `(.L_x_1677) ;  /* 0x0000000000047947 */ /* 0x000ff60003800000 */
.L_x_1660:
[----:B------:R-:W-:-:S05]  /*5dc0*/  UMOV UR18, UR8 ;  /* 0x0000000800127c82 */ /* 0x000fca0008000000 */
.L_x_1677:
        /* <DEDUP_REMOVED lines=12> */
.L_x_1710:
        /* <DEDUP_REMOVED lines=11> */
.L_x_1680:
[----:B------:R-:W2:Y:S04]  /*5f40*/  LDG.E.STRONG.GPU R0, desc[UR46][R2.64] ;  /* 0x0000002e02007981 */ /* 0x000ea8000c1ef900 */
[----:B--2---:R-:W-:Y:S01]  /*5f50*/  CCTL.IVALL ;  /* 0x00000000ff00798f */ /* 0x004fe20002000000 */
[----:B------:R-:W-:Y:S05]  /*5f60*/  YIELD ;  /* 0x0000000000007946 */ /* 0x000fea0003800000 */
[----:B------:R-:W-:-:S13]  /*5f70*/  ISETP.NE.AND P1, PT, R0, UR23, PT ;  /* 0x0000001700007c0c */ /* 0x000fda000bf25270 */
[----:B------:R-:W-:Y:S05]  /*5f80*/  @P1 BRA `(.L_x_1680) ;  /* 0xfffffffc00ec1947 */ /* 0x000fea000383ffff */
.L_x_1679:
[----:B------:R-:W-:Y:S05]  /*5f90*/  BSYNC B0 ;  /* 0x0000000000007941 */ /* 0x000fea0003800000 */
.L_x_1678:
[----:B------:R-:W-:-:S03]  /*5fa0*/  UMOV UR16, 0xffffffff ;  /* 0xffffffff00107882 */ /* 0x000fc60000000000 */
[----:B------:R-:W-:Y:S05]  /*5fb0*/  BRA.DIV UR16, `(.L_x_1681) ;  /* 0x0000003a10a87947 */ /* 0x000fea000b800000 */
[----:B------:R-:W-:Y:S01]  /*5fc0*/  NOP ;  /* 0x0000000000007918 */ /* 0x000fe20000000000 */
.L_x_1761:
        /* <DEDUP_REMOVED lines=19> */
.L_x_1683:
[----:B------:R-:W-:Y:S05]  /*6100*/  BSYNC B0 ;  /* 0x0000000000007941 */ /* 0x000fea0003800000 */
.L_x_1682:
        /* <DEDUP_REMOVED lines=14> */
.L_x_1685:
[----:B------:R-:W-:Y:S05]  /*61f0*/  BSYNC B0 ;  /* 0x0000000000007941 */ /* 0x000fea0003800000 */
.L_x_1684:
        /* <DEDUP_REMOVED lines=15> */
.L_x_1687:
[----:B------:R-:W-:Y:S05]  /*62f0*/  BSYNC B0 ;  /* 0x0000000000007941 */ /* 0x000fea0003800000 */
.L_x_1686:
[----:B------:R-:W-:Y:S06]  /*6300*/  BAR.ARV 0xa, 0xa0 ;  /* 0x0282800000007b1d */ /* 0x000fec0000002000 */
[----:B------:R-:W-:Y:S04]  /*6310*/  BSSY B0, `(.L_x_1688) ;  /* 0x0000003000007945 */ /* 0x000fe80003800000 */
[----:B------:R-:W-:Y:S05]  /*6320*/  @!P0 BRA `(.L_x_1689) ;  /* 0x0000000000048947 */ /* 0x000fea0003800000 */
[----:B------:R-:W-:-:S04]  /*6330*/  DEPBAR.LE SB0, 0x1 ;  /* 0x000080400000791a */ /* 0x000fc80000000000 */
.L_x_1689:
[----:B------:R-:W-:Y:S05]  /*6340*/  BSYNC B0 ;  /* 0x0000000000007941 */ /* 0x000fea0003800000 */
.L_x_1688:
[----:B------:R-:W-:Y:S06]  /*6350*/  BAR.ARV 0xb, 0xa0 ;  /* 0x02c2800000007b1d */ /* 0x000fec0000002000 */
[----:B------:R-:W-:Y:S04]  /*6360*/  BSSY B0, `(.L_x_1690) ;  /* 0x0000003000007945 */ /* 0x000fe80003800000 */
[----:B------:R-:W-:Y:S05]  /*6370*/  @!P0 BRA `(.L_x_1691) ;  /* 0x0000000000048947 */ /* 0x000fea0003800000 */
[----:B------:R-:W-:-:S04]  /*6380*/  DEPBAR.LE SB0, 0x0 ;  /* 0x000080000000791a */ /* 0x000fc80000000000 */
.L_x_1691:
[----:B------:R-:W-:Y:S05]  /*6390*/  BSYNC B0 ;  /* 0x0000000000007941 */ /* 0x000fea0003800000 */
.L_x_1690:
        /* <DEDUP_REMOVED lines=19> */
.L_x_1693:
[----:B------:R-:W-:Y:S05]  /*64d0*/  BSYNC B0 ;  /* 0x0000000000007941 */ /* 0x000fea0003800000 */
.L_x_1692:
        /* <DEDUP_REMOVED lines=9> */
.L_x_1696:
[----:B------:R-:W2:Y:S04]  /*6570*/  LDG.E.STRONG.GPU R0, desc[UR46][R2.64] ;  /* 0x0000002e02007981 */ /* 0x000ea8000c1ef900 */
[----:B--2---:R-:W-:Y:S01]  /*6580*/  CCTL.IVALL ;  /* 0x00000000ff00798f */ /* 0x004fe20002000000 */
[----:B------:R-:W-:Y:S05]  /*6590*/  YIELD ;  /* 0x0000000000007946 */ /* 0x000fea0003800000 */
[----:B------:R-:W-:-:S13]  /*65a0*/  ISETP.NE.AND P1, PT, R0, UR23, PT ;  /* 0x0000001700007c0c */ /* 0x000fda000bf25270 */
[----:B------:R-:W-:Y:S05]  /*65b0*/  @P1 BRA `(.L_x_1696) ;  /* 0xfffffffc00ec1947 */ /* 0x000fea000383ffff */
.L_x_1695:
[----:B------:R-:W-:Y:S05]  /*65c0*/  BSYNC B0 ;  /* 0x0000000000007941 */ /* 0x000fea0003800000 */
.L_x_1694:
[----:B------:R-:W-:-:S03]  /*65d0*/  UMOV UR12, 0xffffffff ;  /* 0xffffffff000c7882 */ /* 0x000fc60000000000 */
[----:B------:R-:W-:Y:S05]  /*65e0*/  BRA.DIV UR12, `(.L_x_1697) ;  /* 0x000000360c387947 */ /* 0x000fea000b800000 */
[----:B------:R-:W-:Y:S01]  /*65f0*/  NOP ;  /* 0x0000000000007918 */ /* 0x000fe20000000000 */
.L_x_1764:
        /* <DEDUP_REMOVED lines=15> */
.L_x_1699:
[----:B------:R-:W-:Y:S05]  /*66f0*/  BSYNC B0 ;  /* 0x0000000000007941 */ /* 0x000fea0003800000 */
.L_x_1698:
        /* <DEDUP_REMOVED lines=14> */
.L_x_1701:
[----:B------:R-:W-:Y:S05]  /*67e0*/  BSYNC B0 ;  /* 0x0000000000007941 */ /* 0x000fea0003800000 */
.L_x_1700:
        /* <DEDUP_REMOVED lines=15> */
.L_x_1703:
[----:B------:R-:W-:Y:S05]  /*68e0*/  BSYNC B0 ;  /* 0x0000000000007941 */ /* 0x000fea0003800000 */
.L_x_1702:
[----:B------:R-:W-:Y:S06]  /*68f0*/  BAR.ARV 0xa, 0xa0 ;  /* 0x0282800000007b1d */ /* 0x000fec0000002000 */
[----:B------:R-:W-:Y:S04]  /*6900*/  BSSY B0, `(.L_x_1704) ;  /* 0x0000003000007945 */ /* 0x000fe80003800000 */
[----:B------:R-:W-:Y:S05]  /*6910*/  @!P0 BRA `(.L_x_1705) ;  /* 0x0000000000048947 */ /* 0x000fea0003800000 */
[----:B------:R-:W-:-:S04]  /*6920*/  DEPBAR.LE SB0, 0x1 ;  /* 0x000080400000791a */ /* 0x000fc80000000000 */
.L_x_1705:
[----:B------:R-:W-:Y:S05]  /*6930*/  BSYNC B0 ;  /* 0x0000000000007941 */ /* 0x000fea0003800000 */
.L_x_1704:
[----:B------:R-:W-:Y:S06]  /*6940*/  BAR.ARV 0xb, 0xa0 ;  /* 0x02c2800000007b1d */ /* 0x000fec0000002000 */
[----:B------:R-:W-:Y:S04]  /*6950*/  BSSY B0, `(.L_x_1706) ;  /* 0x0000003000007945 */ /* 0x000fe80003800000 */
[----:B------:R-:W-:Y:S05]  /*6960*/  @!P0 BRA `(.L_x_1707) ;  /* 0x0000000000048947 */ /* 0x000fea0003800000 */
[----:B------:R-:W-:-:S04]  /*6970*/  DEPBAR.LE SB0, 0x0 ;  /* 0x000080000000791a */ /* 0x000fc80000000000 */
.L_x_1707:
[----:B------:R-:W-:Y:S05]  /*6980*/  BSYNC B0 ;  /* 0x0000000000007941 */ /* 0x000fea0003800000 */
.L_x_1706:
        /* <DEDUP_REMOVED lines=19> */
.L_x_1709:
[----:B------:R-:W-:Y:S05]  /*6ac0*/  BSYNC B0 ;  /* 0x0000000000007941 */ /* 0x000fea0003800000 */
.L_x_1708:
[----:B------:R-:W-:Y:S02]  /*6ad0*/  UIADD3 UR8, UR8, 0x2, URZ ;  /* 0x0000000208087890 */ /* 0x000fe4000fffe03f */
[----:B------:R-:W-:Y:S02]  /*6ae0*/  UIADD3 UR4, UR4, 0x6000, URZ ;  /* 0x0000600004047890 */ /* 0x000fe4000fffe03f */
[----:B------:R-:W-:-:S06]  /*6af0*/  UISETP.GE.AND UP0, UPT, UR8, UR11, UPT ;  /* 0x0000000b0800728c */ /* 0x000fcc000bf06270 */
[----:B------:R-:W-:-:S13]  /*6b00*/  PLOP3.LUT P1, PT, PT, PT, UP0, 0x80, 0x0 ;  /* 0x000000000000781c */ /* 0x000fda0003f2f008 */
[----:B------:R-:W-:Y:S05]  /*6b10*/  @!P1 BRA `(.L_x_1710) ;  /* 0xfffffff000dc9947 */ /* 0x000fea000383ffff */
.L_x_1659:
        /* <DEDUP_REMOVED lines=41> */
.L_x_1713:
[----:B------:R-:W-:Y:S05]  /*6db0*/  BSYNC B0 ;  /* 0x0000000000007941 */ /* 0x000fea0003800000 */
.L_x_1712:
[----:B------:R-:W-:Y:S05]  /*6dc0*/  BRA `(.L_x_1714) ;  /* 0x0000000000047947 */ /* 0x000fea0003800000 */
.L_x_1711:
[----:B------:R-:W-:-:S05]  /*6dd0*/  UMOV UR4, UR8 ;  /* 0x0000000800047c82 */ /* 0x000fca0008000000 */
.L_x_1714:
        /* <DEDUP_REMOVED lines=11> */
.L_x_1719:
        /* <DEDUP_REMOVED lines=24> */
.L_x_1716:
[----:B------:R-:W-:Y:S05]  /*7010*/  BSYNC B0 ;  /* 0x0000000000007941 */ /* 0x000fea0003800000 */
.L_x_1715:
        /* <DEDUP_REMOVED lines=24> */
.L_x_1718:
[----:B------:R-:W-:Y:S05]  /*71a0*/  BSYNC B0 ;  /* 0x0000000000007941 */ /* 0x000fea0003800000 */
.L_x_1717:
[----:B------:R-:W-:Y:S02]  /*71b0*/  UIADD3 UR11, UR11, 0x2, URZ ;  /* 0x000000020b0b7890 */ /* 0x000fe4000fffe03f */
[----:B------:R-:W-:Y:S02]  /*71c0*/  ULEA UR6, UR18, UR6, 0x1 ;  /* 0x0000000612067291 */ /* 0x000fe4000f8e083f */
[----:B------:R-:W-:Y:S02]  /*71d0*/  ULEA UR7, UR18, UR7, 0x1 ;  /* 0x0000000712077291 */ /* 0x000fe4000f8e083f */
[----:B------:R-:W-:-:S13]  /*71e0*/  ISETP.NE.AND P0, PT, RZ, UR11, PT ;  /* 0x0000000bff007c0c */ /* 0x000fda000bf05270 */
[----:B------:R-:W-:Y:S05]  /*71f0*/  @!P0 BRA `(.L_x_1611) ;  /* 0x00000024005c8947 */ /* 0x000fea0003800000 */
[----:B------:R-:W-:Y:S05]  /*7200*/  BRA `(.L_x_1719) ;  /* 0xfffffffc00207947 */ /* 0x000fea000383ffff */
.L_x_1656:
        /* <DEDUP_REMOVED lines=34> */
.L_x_1721:
        /* <DEDUP_REMOVED lines=50> */
.L_x_1765:
        /* <DEDUP_REMOVED lines=9> */
.L_x_1724:
        /* <DEDUP_REMOVED lines=115> */
.L_x_1735:
[----:B-1----:R-:W-:-:S05]  /*7f10*/  IMAD.MOV.U32 R6, RZ, RZ, 0x1 ;  /* 0x00000001ff067424 */ /* 0x002fca00078e00ff */
[----:B------:R-:W-:-:S04]  /*7f20*/  SHF.L.U32 R6, R6, 0x1f, RZ ;  /* 0x0000001f06067819 */ /* 0x000fc800000006ff */
[----:B------:R-:W1:Y:S02]  /*7f30*/  SYNCS.PHASECHK.TRANS64.TRYWAIT P1, [R0+URZ+0x36438], R6 ;  /* 0x03643806000075a7 */ /* 0x000e64000802017f */
[----:B-123--:R-:W-:Y:S05]  /*7f40*/  @!P1 BRA `(.L_x_1727) ;  /* 0x0000001c00109947 */ /* 0x00efea0003800000 */
.L_x_1766:
[----:B------:R-:W-:Y:S05]  /*7f50*/  @P0 BRA `(.L_x_1728) ;  /* 0x0000000000140947 */ /* 0x000fea0003800000 */
[----:B------:R-:W-:Y:S01]  /*7f60*/  ISETP.NE.AND P1, PT, R20, RZ, PT ;  /* 0x000000ff1400720c */ /* 0x000fe20003f25270 */
[----:B------:R-:W-:-:S04]  /*7f70*/  IMAD.MOV.U32 R3, RZ, RZ, 0x6100 ;  /* 0x00006100ff037424 */ /* 0x000fc800078e00ff */
[----:B------:R2:W-:Y:S08]  /*7f80*/  SYNCS.ARRIVE.TRANS64 RZ, [R0+URZ+0x36430], R3 ;  /* 0x0364300300ff79a7 */ /* 0x0005f0000800003f */
[----:B------:R-:W-:Y:S05]  /*7f90*/  @!P1 BRA `(.L_x_1728) ;  /* 0x0000000000049947 */ /* 0x000fea0003800000 */
[----:B------:R-:W-:Y:S01]  /*7fa0*/  BPT.TRAP 0x1 ;  /* 0x000000040000795c */ /* 0x000fe20000300000 */
.L_x_1728:
        /* <DEDUP_REMOVED lines=48> */
.L_x_1767:
[----:B------:R-:W-:Y:S05]  /*82b0*/  @P0 BRA `(.L_x_1730) ;  /* 0x0000000000140947 */ /* 0x000fea0003800000 */
[----:B------:R-:W-:Y:S01]  /*82c0*/  ISETP.NE.AND P1, PT, R20, RZ, PT ;  /* 0x000000ff1400720c */ /* 0x000fe20003f25270 */
[----:B--2---:R-:W-:-:S04]  /*82d0*/  IMAD.MOV.U32 R3, RZ, RZ, 0x6100 ;  /* 0x00006100ff037424 */ /* 0x004fc800078e00ff */
[----:B------:R3:W-:Y:S08]  /*82e0*/  SYNCS.ARRIVE.TRANS64 RZ, [R0+URZ+0x36418], R3 ;  /* 0x0364180300ff79a7 */ /* 0x0007f0000800003f */
[----:B------:R-:W-:Y:S05]  /*82f0*/  @!P1 BRA `(.L_x_1730) ;  /* 0x0000000000049947 */ /* 0x000fea0003800000 */
[----:B------:R-:W-:Y:S01]  /*8300*/  BPT.TRAP 0x1 ;  /* 0x000000040000795c */ /* 0x000fe20000300000 */
.L_x_1730:
        /* <DEDUP_REMOVED lines=44> */
.L_x_1768:
[----:B------:R-:W-:Y:S05]  /*85d0*/  @P0 BRA `(.L_x_1732) ;  /* 0x0000000000140947 */ /* 0x000fea0003800000 */
[----:B------:R-:W-:Y:S01]  /*85e0*/  ISETP.NE.AND P1, PT, R20, RZ, PT ;  /* 0x000000ff1400720c */ /* 0x000fe20003f25270 */
[----:B--2---:R-:W-:-:S04]  /*85f0*/  IMAD.MOV.U32 R29, RZ, RZ, 0x6100 ;  /* 0x00006100ff1d7424 */ /* 0x004fc800078e00ff */
[----:B------:R3:W-:Y:S08]  /*8600*/  SYNCS.ARRIVE.TRANS64 RZ, [R0+URZ+0x36430], R29 ;  /* 0x0364301d00ff79a7 */ /* 0x0007f0000800003f */
[----:B------:R-:W-:Y:S05]  /*8610*/  @!P1 BRA `(.L_x_1732) ;  /* 0x0000000000049947 */ /* 0x000fea0003800000 */
[----:B------:R-:W-:Y:S01]  /*8620*/  BPT.TRAP 0x1 ;  /* 0x000000040000795c */ /* 0x000fe20000300000 */
.L_x_1732:
        /* <DEDUP_REMOVED lines=37> */
.L_x_1770:
[----:B------:R-:W-:Y:S05]  /*8880*/  @P0 BRA `(.L_x_1734) ;  /* 0x0000000000140947 */ /* 0x000fea0003800000 */
[----:B------:R-:W-:Y:S01]  /*8890*/  ISETP.NE.AND P1, PT, R20, RZ, PT ;  /* 0x000000ff1400720c */ /* 0x000fe20003f25270 */
[----:B----4-:R-:W-:-:S04]  /*88a0*/  IMAD.MOV.U32 R5, RZ, RZ, 0x6100 ;  /* 0x00006100ff057424 */ /* 0x010fc800078e00ff */
[----:B------:R4:W-:Y:S08]  /*88b0*/  SYNCS.ARRIVE.TRANS64 RZ, [R0+URZ+0x36410], R5 ;  /* 0x0364100500ff79a7 */ /* 0x0009f0000800003f */
[----:B------:R-:W-:Y:S05]  /*88c0*/  @!P1 BRA `(.L_x_1734) ;  /* 0x0000000000049947 */ /* 0x000fea0003800000 */
[----:B------:R-:W-:Y:S01]  /*88d0*/  BPT.TRAP 0x1 ;  /* 0x000000040000795c */ /* 0x000fe20000300000 */
.L_x_1734:
        /* <DEDUP_REMOVED lines=44> */
.L_x_1726:
[----:B------:R-:W-:Y:S01]  /*8ba0*/  ISETP.NE.AND P1, PT, R19, RZ, PT ;  /* 0x000000ff1300720c */ /* 0x000fe20003f25270 */
[----:B------:R-:W-:Y:S02]  /*8bb0*/  IMAD.MOV.U32 R5, RZ, RZ, 0x1 ;  /* 0x00000001ff057424 */ /* 0x000fe400078e00ff */
[----:B------:R-:W-:-:S10]  /*8bc0*/  IMAD.MOV.U32 R4, RZ, RZ, R15 ;  /* 0x000000ffff047224 */ /* 0x000fd400078e000f */
[----:B------:R-:W-:Y:S05]  /*8bd0*/  @!P1 BRA `(.L_x_1725) ;  /* 0x0000000400889947 */ /* 0x000fea0003800000 */
[----:B------:R-:W4:Y:S02]  /*8be0*/  SYNCS.PHASECHK.TRANS64.TRYWAIT P1, [R0+URZ+0x36438], R6 ;  /* 0x03643806000075a7 */ /* 0x000f24000802017f */
[----:B----4-:R-:W-:Y:S05]  /*8bf0*/  @!P1 BRA `(.L_x_1736) ;  /* 0x0000001000389947 */ /* 0x010fea0003800000 */
.L_x_1771:
[----:B------:R-:W-:Y:S05]  /*8c00*/  @P0 BRA `(.L_x_1737) ;  /* 0x0000000000140947 */ /* 0x000fea0003800000 */
[----:B------:R-:W-:Y:S01]  /*8c10*/  ISETP.NE.AND P1, PT, R20, RZ, PT ;  /* 0x000000ff1400720c */ /* 0x000fe20003f25270 */
[----:B------:R-:W-:-:S04]  /*8c20*/  IMAD.MOV.U32 R5, RZ, RZ, 0x6100 ;  /* 0x00006100ff057424 */ /* 0x000fc800078e00ff */
[----:B------:R1:W-:Y:S08]  /*8c30*/  SYNCS.ARRIVE.TRANS64 RZ, [R0+URZ+0x36430], R5 ;  /* 0x0364300500ff79a7 */ /* 0x0003f0000800003f */
[----:B------:R-:W-:Y:S05]  /*8c40*/  @!P1 BRA `(.L_x_1737) ;  /* 0x0000000000049947 */ /* 0x000fea0003800000 */
[----:B------:R-:W-:Y:S01]  /*8c50*/  BPT.TRAP 0x1 ;  /* 0x000000040000795c */ /* 0x000fe20000300000 */
.L_x_1737:
        /* <DEDUP_REMOVED lines=41> */
.L_x_1772:
[----:B-1----:R-:W-:Y:S01]  /*8ef0*/  IMAD.MOV.U32 R5, RZ, RZ, RZ ;  /* 0x000000ffff057224 */ /* 0x002fe200078e00ff */
[----:B------:R-:W-:Y:S06]  /*8f00*/  @P0 BRA `(.L_x_1739) ;  /* 0x0000000000140947 */ /* 0x000fec0003800000 */
[----:B------:R-:W-:Y:S01]  /*8f10*/  ISETP.NE.AND P1, PT, R20, RZ, PT ;  /* 0x000000ff1400720c */ /* 0x000fe20003f25270 */
[----:B------:R-:W-:-:S04]  /*8f20*/  IMAD.MOV.U32 R17, RZ, RZ, 0x6100 ;  /* 0x00006100ff117424 */ /* 0x000fc800078e00ff */
[----:B------:R1:W-:Y:S08]  /*8f30*/  SYNCS.ARRIVE.TRANS64 RZ, [R0+URZ+0x36418], R17 ;  /* 0x0364181100ff79a7 */ /* 0x0003f0000800003f */
[----:B------:R-:W-:Y:S05]  /*8f40*/  @!P1 BRA `(.L_x_1739) ;  /* 0x0000000000049947 */ /* 0x000fea0003800000 */
[----:B------:R-:W-:Y:S01]  /*8f50*/  BPT.TRAP 0x1 ;  /* 0x000000040000795c */ /* 0x000fe20000300000 */
.L_x_1739:
        /* <DEDUP_REMOVED lines=42> */
.L_x_1725:
[----:B------:R-:W-:-:S04]  /*9200*/  SHF.L.U32 R3, R5, 0x1f, RZ ;  /* 0x0000001f05037819 */ /* 0x000fc800000006ff */
[----:B------:R-:W4:Y:S02]  /*9210*/  SYNCS.PHASECHK.TRANS64.TRYWAIT P1, [R0+URZ+0x36438], R3 ;  /* 0x03643803000075a7 */ /* 0x000f24000802017f */
[----:B----4-:R-:W-:Y:S05]  /*9220*/  @!P1 BRA `(.L_x_1740) ;  /* 0x0000000800d49947 */ /* 0x010fea0003800000 */
.L_x_1773:
[----:B------:R-:W-:Y:S05]  /*9230*/  @P0 BRA `(.L_x_1741) ;  /* 0x0000000000180947 */ /* 0x000fea0003800000 */
[----:B------:R-:W5:Y:S01]  /*9240*/  S2R R2, SR_TID.X ;  /* 0x0000000000027919 */ /* 0x000f620000002100 */
[----:B----4-:R-:W-:-:S04]  /*9250*/  IMAD.MOV.U32 R3, RZ, RZ, 0x6100 ;  /* 0x00006100ff037424 */ /* 0x010fc800078e00ff */
[----:B------:R4:W-:Y:S01]  /*9260*/  SYNCS.ARRIVE.TRANS64 RZ, [R0+URZ+0x36430], R3 ;  /* 0x0364300300ff79a7 */ /* 0x0009e2000800003f */
[----:B-----5:R-:W-:-:S13]  /*9270*/  LOP3.LUT P0, RZ, R2, 0x1f, RZ, 0xc0, !PT ;  /* 0x0000001f02ff7812 */ /* 0x020fda000780c0ff */
[----:B----4-:R-:W-:Y:S05]  /*9280*/  @!P0 BRA `(.L_x_1741) ;  /* 0x0000000000048947 */ /* 0x010fea0003800000 */
[----:B------:R-:W-:Y:S01]  /*9290*/  BPT.TRAP 0x1 ;  /* 0x000000040000795c */ /* 0x000fe20000300000 */
.L_x_1741:
        /* <DEDUP_REMOVED lines=43> */
.L_x_1722:
[----:B------:R-:W-:Y:S05]  /*9550*/  BSYNC B0 ;  /* 0x0000000000007941 */ /* 0x000fea0003800000 */
.L_x_1720:
[----:B------:R-:W-:-:S03]  /*9560*/  UMOV UR7, 0xffffffff ;  /* 0xffffffff00077882 */ /* 0x000fc60000000000 */
[----:B------:R-:W-:Y:S05]  /*9570*/  BRA.DIV UR7, `(.L_x_1742) ;  /* 0x0000000a07147947 */ /* 0x000fea000b800000 */
[----:B------:R-:W-:-:S13]  /*9580*/  ELECT P6, URZ, PT ;  /* 0x00000000003f782f */ /* 0x000fda00038c0000 */
.L_x_1776:
[----:B------:R-:W-:Y:S05]  /*9590*/  @!P6 BRA `(.L_x_1611) ;  /* 0x000000000074e947 */ /* 0x000fea0003800000 */
[----:B------:R-:W-:-:S06]  /*95a0*/  ULOP3.LUT UR7, UR38, 0x2, URZ, 0xfc, !UPT ;  /* 0x0000000226077892 */ /* 0x000fcc000f8efc3f */
[----:B------:R-:W-:-:S05]  /*95b0*/  IMAD.U32 R0, RZ, RZ, UR7 ;  /* 0x00000007ff007e24 */ /* 0x000fca000f8e00ff */
[----:B------:R-:W-:-:S13]  /*95c0*/  ISETP.NE.AND P2, PT, R0, 0x3, PT ;  /* 0x000000030000780c */ /* 0x000fda0003f45270 */
[----:B------:R-:W-:Y:S05]  /*95d0*/  @!P2 BRA `(.L_x_1743) ;  /* 0x000000000004a947 */ /* 0x000fea0003800000 */
[----:B------:R-:W-:Y:S01]  /*95e0*/  BPT.TRAP 0x1 ;  /* 0x000000040000795c */ /* 0x000fe20000300000 */
.L_x_1743:
        /* <DEDUP_REMOVED lines=15> */
.L_x_1777:
[----:B------:R-:W2:Y:S02]  /*96e0*/  SYNCS.PHASECHK.TRANS64.TRYWAIT P0, [R3+URZ], R0 ;  /* 0x00000000030075a7 */ /* 0x000ea4000800017f */
[----:B--2---:R-:W-:Y:S05]  /*96f0*/  @!P0 BRA `(.L_x_1745) ;  /* 0x0000000400e88947 */ /* 0x004fea0003800000 */
.L_x_1778:
[----:B------:R-:W-:Y:S05]  /*9700*/  @!P2 BRA `(.L_x_1746) ;  /* 0x000000000004a947 */ /* 0x000fea0003800000 */
[----:B------:R-:W-:Y:S01]  /*9710*/  BPT.TRAP 0x1 ;  /* 0x000000040000795c */ /* 0x000fe20000300000 */
.L_x_1746:
[----:B------:R-:W-:-:S07]  /*9720*/  SHF.L.U32 R5, R5, 0x1f, RZ ;  /* 0x0000001f05057819 */ /* 0x000fce00000006ff */
.L_x_1747:
[----:B---3--:R3:W4:Y:S02]  /*9730*/  SYNCS.PHASECHK.TRANS64.TRYWAIT P0, [R4+URZ+0x36438], R5 ;  /* 0x03643805040075a7 */ /* 0x008724000800017f */
[----:B----4-:R-:W-:Y:S05]  /*9740*/  @!P0 NANOSLEEP.SYNCS 0x989680 ;  /* 0x009896800000895d */ /* 0x010fea0003900000 */
[----:B------:R-:W4:Y:S02]  /*9750*/  @!P0 SYNCS.PHASECHK.TRANS64 P0, [R4+URZ+0x36438], R5 ;  /* 0x03643805040085a7 */ /* 0x000f24000800007f */
[----:B----4-:R-:W-:Y:S05]  /*9760*/  @!P0 BRA `(.L_x_1747) ;  /* 0xfffffffc00f08947 */ /* 0x010fea000383ffff */
.L_x_1611:
[----:B------:R-:W-:Y:S05]  /*9770*/  BSYNC B6 ;  /* 0x0000000000067941 */ /* 0x000fea0003800000 */
.L_x_1608:
[----:B------:R-:W-:Y:S05]  /*9780*/  EXIT ;  /* 0x000000000000794d */ /* 0x000fea0003800000 */
.L_x_1618:
[----:B------:R-:W-:Y:S02]  /*9790*/  IMAD.MOV.U32 R12, RZ, RZ, RZ ;  /* 0x000000ffff0c7224 */ /* 0x000fe400078e00ff */
[----:B------:R-:W-:Y:S02]  /*97a0*/  IMAD.MOV.U32 R11, RZ, RZ, 0x1f ;  /* 0x0000001fff0b7424 */ /* 0x000fe400078e00ff */
[----:B------:R-:W-:-:S07]  /*97b0*/  IMAD.MOV.U32 R15, RZ, RZ, -0x1 ;  /* 0xffffffffff0f7424 */ /* 0x000fce00078e00ff */
[----:B------:R-:W-:Y:S05]  /*97c0*/  WARPSYNC.COLLECTIVE R15, `(.L_x_1748) ;  /* 0x000000000f087348 */ /* 0x000fea0003c00000 */
[----:B------:R1:W2:Y:S02]  /*97d0*/  SHFL.IDX P6, R14, R13, R12, R11 ;  /* 0x0000000c0d0e7389 */ /* 0x0002a400000c000b */
[----:B-12---:R-:W-:Y:S01]  /*97e0*/  ENDCOLLECTIVE ;  /* 0x000000000000791b */ /* 0x006fe20003800000 */
.L_x_1748:
[----:B------:R-:W-:Y:S05]  /*97f0*/  BRA `(.L_x_1749) ;  /* 0xffffff7800307947 */ /* 0x000fea000383ffff */
.L_x_1620:
[----:B--2---:R-:W-:-:S04]  /*9800*/  IMAD.U32 R3, RZ, RZ, UR37 ;  /* 0x00000025ff037e24 */ /* 0x004fc8000f8e00ff */
[----:B------:R2:W3:Y:S03]  /*9810*/  SYNCS.PHASECHK.TRANS64.TRYWAIT P0, [R3+URZ+0x36400], R10 ;  /* 0x0364000a030075a7 */ /* 0x0004e6000800017f */
[----:B---3--:R-:W-:Y:S05]  /*9820*/  @!P0 NANOSLEEP.SYNCS 0x989680 ;  /* 0x009896800000895d */ /* 0x008fea0003900000 */
[----:B------:R-:W3:Y:S02]  /*9830*/  @!P0 SYNCS.PHASECHK.TRANS64 P0, [R3+URZ+0x36400], R10 ;  /* 0x0364000a030085a7 */ /* 0x000ee4000800007f */
[----:B---3--:R-:W-:Y:S05]  /*9840*/  @!P0 BRA `(.L_x_1620) ;  /* 0xfffffffc00ec8947 */ /* 0x008fea000383ffff */
[----:B------:R-:W-:Y:S05]  /*9850*/  BRA `(.L_x_1619) ;  /* 0xffffff7800647947 */ /* 0x000fea000383ffff */
.L_x_1624:
[----:B--2---:R2:W3:Y:S02]  /*9860*/  SYNCS.PHASECHK.TRANS64.TRYWAIT P1, [R3+URZ+0x36410], R10 ;  /* 0x0364100a030075a7 */ /* 0x0044e4000802017f */
[----:B---3--:R-:W-:Y:S05]  /*9870*/  @!P1 NANOSLEEP.SYNCS 0x989680 ;  /* 0x009896800000995d */ /* 0x008fea0003900000 */
[----:B------:R-:W3:Y:S02]  /*9880*/  @!P1 SYNCS.PHASECHK.TRANS64 P1, [R3+URZ+0x36410], R10 ;  /* 0x0364100a030095a7 */ /* 0x000ee4000802007f */
[----:B---3--:R-:W-:Y:S05]  /*9890*/  @!P1 BRA `(.L_x_1624) ;  /* 0xfffffffc00f09947 */ /* 0x008fea000383ffff */
[----:B------:R-:W-:Y:S05]  /*98a0*/  BRA `(.L_x_1623) ;  /* 0xffffff8000387947 */ /* 0x000fea000383ffff */
.L_x_1628:
[----:B----4-:R-:W-:-:S04]  /*98b0*/  IMAD.U32 R12, RZ, RZ, UR37 ;  /* 0x00000025ff0c7e24 */ /* 0x010fc8000f8e00ff */
[----:B------:R4:W1:Y:S03]  /*98c0*/  SYNCS.PHASECHK.TRANS64.TRYWAIT P1, [R12+URZ+0x36430], R11 ;  /* 0x0364300b0c0075a7 */ /* 0x000866000802017f */
[----:B-1----:R-:W-:Y:S05]  /*98d0*/  @!P1 NANOSLEEP.SYNCS 0x989680 ;  /* 0x009896800000995d */ /* 0x002fea0003900000 */
[----:B------:R-:W1:Y:S02]  /*98e0*/  @!P1 SYNCS.PHASECHK.TRANS64 P1, [R12+URZ+0x36430], R11 ;  /* 0x0364300b0c0095a7 */ /* 0x000e64000802007f */
[----:B-1----:R-:W-:Y:S05]  /*98f0*/  @!P1 BRA `(.L_x_1628) ;  /* 0xfffffffc00ec9947 */ /* 0x002fea000383ffff */
[----:B------:R-:W-:Y:S05]  /*9900*/  BRA `(.L_x_1627) ;  /* 0xffffff8400d47947 */ /* 0x000fea000383ffff */
.L_x_1643:
[----:B------:R-:W-:Y:S01]  /*9910*/  BSSY B0, `(.L_x_1750) ;  /* 0x0000005000007945 */ /* 0x000fe20003800000 */
[----:B------:R-:W-:-:S07]  /*9920*/  IMAD.MOV.U32 R15, RZ, RZ, -0x1 ;  /* 0xffffffffff0f7424 */ /* 0x000fce00078e00ff */
[----:B-1----:R-:W-:Y:S05]  /*9930*/  WARPSYNC.COLLECTIVE R15, `(.L_x_1751) ;  /* 0x000000000f087348 */ /* 0x002fea0003c00000 */
[----:B------:R-:W-:Y:S01]  /*9940*/  NOP ;  /* 0x0000000000007918 */ /* 0x000fe20000000000 */
[----:B-1----:R-:W-:Y:S01]  /*9950*/  ENDCOLLECTIVE ;  /* 0x000000000000791b */ /* 0x002fe20003800000 */
.L_x_1751:
[----:B------:R-:W-:Y:S05]  /*9960*/  BSYNC B0 ;  /* 0x0000000000007941 */ /* 0x000fea0003800000 */
.L_x_1750:
[----:B------:R-:W-:Y:S05]  /*9970*/  BRA `(.L_x_1752) ;  /* 0xffffffb000807947 */ /* 0x000fea000383ffff */
.L_x_1652:
[----:B------:R-:W-:Y:S01]  /*9980*/  BSSY B0, `(.L_x_1753) ;  /* 0x0000005000007945 */ /* 0x000fe20003800000 */
[----:B------:R-:W-:-:S07]  /*9990*/  IMAD.MOV.U32 R15, RZ, RZ, -0x1 ;  /* 0xffffffffff0f7424 */ /* 0x000fce00078e00ff */
[----:B-12---:R-:W-:Y:S05]  /*99a0*/  WARPSYNC.COLLECTIVE R15, `(.L_x_1754) ;  /* 0x000000000f087348 */ /* 0x006fea0003c00000 */
[----:B------:R-:W-:Y:S01]  /*99b0*/  NOP ;  /* 0x0000000000007918 */ /* 0x000fe20000000000 */
[----:B-12---:R-:W-:Y:S01]  /*99c0*/  ENDCOLLECTIVE ;  /* 0x000000000000791b */ /* 0x006fe20003800000 */
.L_x_1754:
[----:B------:R-:W-:Y:S05]  /*99d0*/  BSYNC B0 ;  /* 0x0000000000007941 */ /* 0x000fea0003800000 */
.L_x_1753:
[----:B------:R-:W-:Y:S05]  /*99e0*/  BRA `(.L_x_1755) ;  /* 0xffffffb400707947 */ /* 0x000fea000383ffff */
.L_x_1664:
[----:B------:R-:W-:Y:S01]  /*99f0*/  BSSY B0, `(.L_x_1756) ;  /* 0x0000005000007945 */ /* 0x000fe20003800000 */
[----:B------:R-:W-:-:S07]  /*9a00*/  IMAD.MOV.U32 R15, RZ, RZ, -0x1 ;  /* 0xffffffffff0f7424 */ /* 0x000fce00078e00ff */
[----:B------:R-:W-:Y:S05]  /*9a10*/  WARPSYNC.COLLECTIVE R15, `(.L_x_1757) ;  /* 0x000000000f087348 */ /* 0x000fea0003c00000 */
[----:B------:R-:W-:Y:S01]  /*9a20*/  NOP ;  /* 0x0000000000007918 */ /* 0x000fe20000000000 */
[----:B------:R-:W-:Y:S01]  /*9a30*/  ENDCOLLECTIVE ;  /* 0x000000000000791b */ /* 0x000fe20003800000 */
.L_x_1757:
[----:B------:R-:W-:Y:S05]  /*9a40*/  BSYNC B0 ;  /* 0x0000000000007941 */ /* 0x000fea0003800000 */
.L_x_1756:
[----:B------:R-:W-:Y:S05]  /*9a50*/  BRA `(.L_x_1758) ;  /* 0xffffffbc00587947 */ /* 0x000fea000383ffff */
.L_x_1681:
[----:B------:R-:W-:Y:S01]  /*9a60*/  BSSY B0, `(.L_x_1759) ;  /* 0x0000005000007945 */ /* 0x000fe20003800000 */
[----:B------:R-:W-:-:S07]  /*9a70*/  IMAD.MOV.U32 R15, RZ, RZ, -0x1 ;  /* 0xffffffffff0f7424 */ /* 0x000fce00078e00ff */
[----:B------:R-:W-:Y:S05]  /*9a80*/  WARPSYNC.COLLECTIVE R15, `(.L_x_1760) ;  /* 0x000000000f087348 */ /* 0x000fea0003c00000 */
[----:B------:R-:W-:Y:S01]  /*9a90*/  NOP ;  /* 0x0000000000007918 */ /* 0x000fe20000000000 */
[----:B------:R-:W-:Y:S01]  /*9aa0*/  ENDCOLLECTIVE ;  /* 0x000000000000791b */ /* 0x000fe20003800000 */
.L_x_1760:
[----:B------:R-:W-:Y:S05]  /*9ab0*/  BSYNC B0 ;  /* 0x0000000000007941 */ /* 0x000fea0003800000 */
.L_x_1759:
[----:B------:R-:W-:Y:S05]  /*9ac0*/  BRA `(.L_x_1761) ;  /* 0xffffffc400407947 */ /* 0x000fea000383ffff */
.L_x_1697:
[----:B------:R-:W-:Y:S01]  /*9ad0*/  BSSY B0, `(.L_x_1762) ;  /* 0x0000005000007945 */ /* 0x000fe20003800000 */
[----:B------:R-:W-:-:S07]  /*9ae0*/  IMAD.MOV.U32 R15, RZ, RZ, -0x1 ;  /* 0xffffffffff0f7424 */ /* 0x000fce00078e00ff */
[----:B------:R-:W-:Y:S05]  /*9af0*/  WARPSYNC.COLLECTIVE R15, `(.L_x_1763) ;  /* 0x000000000f087348 */ /* 0x000fea0003c00000 */
[----:B------:R-:W-:Y:S01]  /*9b00*/  NOP ;  /* 0x0000000000007918 */ /* 0x000fe20000000000 */
[----:B------:R-:W-:Y:S01]  /*9b10*/  ENDCOLLECTIVE ;  /* 0x000000000000791b */ /* 0x000fe20003800000 */
.L_x_1763:
[----:B------:R-:W-:Y:S05]  /*9b20*/  BSYNC B0 ;  /* 0x0000000000007941 */ /* 0x000fea0003800000 */
.L_x_1762:
[----:B------:R-:W-:Y:S05]  /*9b30*/  BRA `(.L_x_1764) ;  /* 0xffffffc800b07947 */ /* 0x000fea000383ffff */
.L_x_1723:
[----:B-1----:R1:W2:Y:S02]  /*9b40*/  SYNCS.PHASECHK.TRANS64.TRYWAIT P1, [R0+URZ+0x36420], R6 ;  /* 0x03642006000075a7 */ /* 0x0022a4000802017f */
[----:B--2---:R-:W-:Y:S05]  /*9b50*/  @!P1 NANOSLEEP.SYNCS 0x989680 ;  /* 0x009896800000995d */ /* 0x004fea0003900000 */
[----:B------:R-:W2:Y:S02]  /*9b60*/  @!P1 SYNCS.PHASECHK.TRANS64 P1, [R0+URZ+0x36420], R6 ;  /* 0x03642006000095a7 */ /* 0x000ea4000802007f */
[----:B--2---:R-:W-:Y:S05]  /*9b70*/  @!P1 BRA `(.L_x_1723) ;  /* 0xfffffffc00f09947 */ /* 0x004fea000383ffff */
[----:B------:R-:W-:Y:S05]  /*9b80*/  BRA `(.L_x_1765) ;  /* 0xffffffd800f07947 */ /* 0x000fea000383ffff */
.L_x_1727:
[----:B-1----:R1:W2:Y:S02]  /*9b90*/  SYNCS.PHASECHK.TRANS64.TRYWAIT P1, [R0+URZ+0x36438], R6 ;  /* 0x03643806000075a7 */ /* 0x0022a4000802017f */
[----:B--2---:R-:W-:Y:S05]  /*9ba0*/  @!P1 NANOSLEEP.SYNCS 0x989680 ;  /* 0x009896800000995d */ /* 0x004fea0003900000 */
[----:B------:R-:W2:Y:S02]  /*9bb0*/  @!P1 SYNCS.PHASECHK.TRANS64 P1, [R0+URZ+0x36438], R6 ;  /* 0x03643806000095a7 */ /* 0x000ea4000802007f */
[----:B--2---:R-:W-:Y:S05]  /*9bc0*/  @!P1 BRA `(.L_x_1727) ;  /* 0xfffffffc00f09947 */ /* 0x004fea000383ffff */
[----:B------:R-:W-:Y:S05]  /*9bd0*/  BRA `(.L_x_1766) ;  /* 0xffffffe000dc7947 */ /* 0x000fea000383ffff */
.L_x_1729:
[----:B--2---:R2:W3:Y:S02]  /*9be0*/  SYNCS.PHASECHK.TRANS64.TRYWAIT P1, [R0+URZ+0x36428], R3 ;  /* 0x03642803000075a7 */ /* 0x0044e4000802017f */
[----:B---3--:R-:W-:Y:S05]  /*9bf0*/  @!P1 NANOSLEEP.SYNCS 0x989680 ;  /* 0x009896800000995d */ /* 0x008fea0003900000 */
[----:B------:R-:W3:Y:S02]  /*9c00*/  @!P1 SYNCS.PHASECHK.TRANS64 P1, [R0+URZ+0x36428], R3 ;  /* 0x03642803000095a7 */ /* 0x000ee4000802007f */
[----:B---3--:R-:W-:Y:S05]  /*9c10*/  @!P1 BRA `(.L_x_1729) ;  /* 0xfffffffc00f09947 */ /* 0x008fea000383ffff */
[----:B------:R-:W-:Y:S05]  /*9c20*/  BRA `(.L_x_1767) ;  /* 0xffffffe400a07947 */ /* 0x000fea000383ffff */
.L_x_1731:
[----:B--2---:R2:W3:Y:S02]  /*9c30*/  SYNCS.PHASECHK.TRANS64.TRYWAIT P1, [R0+URZ+0x36438], R29 ;  /* 0x0364381d000075a7 */ /* 0x0044e4000802017f */
[----:B---3--:R-:W-:Y:S05]  /*9c40*/  @!P1 NANOSLEEP.SYNCS 0x989680 ;  /* 0x009896800000995d */ /* 0x008fea0003900000 */
[----:B------:R-:W3:Y:S02]  /*9c50*/  @!P1 SYNCS.PHASECHK.TRANS64 P1, [R0+URZ+0x36438], R29 ;  /* 0x0364381d000095a7 */ /* 0x000ee4000802007f */
[----:B---3--:R-:W-:Y:S05]  /*9c60*/  @!P1 BRA `(.L_x_1731) ;  /* 0xfffffffc00f09947 */ /* 0x008fea000383ffff */
[----:B------:R-:W-:Y:S05]  /*9c70*/  BRA `(.L_x_1768) ;  /* 0xffffffe800547947 */ /* 0x000fea000383ffff */
.L_x_1733:
[----:B------:R-:W-:-:S07]  /*9c80*/  SHF.L.U32 R5, R7, 0x1f, RZ ;  /* 0x0000001f07057819 */ /* 0x000fce00000006ff */
.L_x_1769:
[----:B----4-:R4:W1:Y:S02]  /*9c90*/  SYNCS.PHASECHK.TRANS64.TRYWAIT P1, [R0+URZ+0x36420], R5 ;  /* 0x03642005000075a7 */ /* 0x010864000802017f */
[----:B-1----:R-:W-:Y:S05]  /*9ca0*/  @!P1 NANOSLEEP.SYNCS 0x989680 ;  /* 0x009896800000995d */ /* 0x002fea0003900000 */
[----:B------:R-:W1:Y:S02]  /*9cb0*/  @!P1 SYNCS.PHASECHK.TRANS64 P1, [R0+URZ+0x36420], R5 ;  /* 0x03642005000095a7 */ /* 0x000e64000802007f */
[----:B-1----:R-:W-:Y:S05]  /*9cc0*/  @!P1 BRA `(.L_x_1769) ;  /* 0xfffffffc00f09947 */ /* 0x002fea000383ffff */
[----:B------:R-:W-:Y:S05]  /*9cd0*/  BRA `(.L_x_1770) ;  /* 0xffffffe800e87947 */ /* 0x000fea000383ffff */
.L_x_1736:
[----:B----4-:R4:W1:Y:S02]  /*9ce0*/  SYNCS.PHASECHK.TRANS64.TRYWAIT P1, [R0+URZ+0x36438], R6 ;  /* 0x03643806000075a7 */ /* 0x010864000802017f */
[----:B-1----:R-:W-:Y:S05]  /*9cf0*/  @!P1 NANOSLEEP.SYNCS 0x989680 ;  /* 0x009896800000995d */ /* 0x002fea0003900000 */
[----:B------:R-:W1:Y:S02]  /*9d00*/  @!P1 SYNCS.PHASECHK.TRANS64 P1, [R0+URZ+0x36438], R6 ;  /* 0x03643806000095a7 */ /* 0x000e64000802007f */
[----:B-1----:R-:W-:Y:S05]  /*9d10*/  @!P1 BRA `(.L_x_1736) ;  /* 0xfffffffc00f09947 */ /* 0x002fea000383ffff */
[----:B------:R-:W-:Y:S05]  /*9d20*/  BRA `(.L_x_1771) ;  /* 0xffffffec00b47947 */ /* 0x000fea000383ffff */
.L_x_1738:
[----:B-1----:R1:W4:Y:S02]  /*9d30*/  SYNCS.PHASECHK.TRANS64.TRYWAIT P1, [R0+URZ+0x36428], R5 ;  /* 0x03642805000075a7 */ /* 0x002324000802017f */
[----:B----4-:R-:W-:Y:S05]  /*9d40*/  @!P1 NANOSLEEP.SYNCS 0x989680 ;  /* 0x009896800000995d */ /* 0x010fea0003900000 */
[----:B------:R-:W4:Y:S02]  /*9d50*/  @!P1 SYNCS.PHASECHK.TRANS64 P1, [R0+URZ+0x36428], R5 ;  /* 0x03642805000095a7 */ /* 0x000f24000802007f */
[----:B----4-:R-:W-:Y:S05]  /*9d60*/  @!P1 BRA `(.L_x_1738) ;  /* 0xfffffffc00f09947 */ /* 0x010fea000383ffff */
[----:B------:R-:W-:Y:S05]  /*9d70*/  BRA `(.L_x_1772) ;  /* 0xfffffff0005c7947 */ /* 0x000fea000383ffff */
.L_x_1740:
[----:B----4-:R4:W1:Y:S02]  /*9d80*/  SYNCS.PHASECHK.TRANS64.TRYWAIT P1, [R0+URZ+0x36438], R3 ;  /* 0x03643803000075a7 */ /* 0x010864000802017f */
[----:B-1----:R-:W-:Y:S05]  /*9d90*/  @!P1 NANOSLEEP.SYNCS 0x989680 ;  /* 0x009896800000995d */ /* 0x002fea0003900000 */
[----:B------:R-:W1:Y:S02]  /*9da0*/  @!P1 SYNCS.PHASECHK.TRANS64 P1, [R0+URZ+0x36438], R3 ;  /* 0x03643803000095a7 */ /* 0x000e64000802007f */
[----:B-1----:R-:W-:Y:S05]  /*9db0*/  @!P1 BRA `(.L_x_1740) ;  /* 0xfffffffc00f09947 */ /* 0x002fea000383ffff */
[----:B------:R-:W-:Y:S05]  /*9dc0*/  BRA `(.L_x_1773) ;  /* 0xfffffff400187947 */ /* 0x000fea000383ffff */
.L_x_1742:
[----:B------:R-:W-:Y:S01]  /*9dd0*/  BSSY B0, `(.L_x_1774) ;  /* 0x0000006000007945 */ /* 0x000fe20003800000 */
[----:B------:R-:W-:-:S07]  /*9de0*/  IMAD.MOV.U32 R15, RZ, RZ, -0x1 ;  /* 0xffffffffff0f7424 */ /* 0x000fce00078e00ff */
[----:B------:R-:W-:Y:S05]  /*9df0*/  WARPSYNC.COLLECTIVE R15, `(.L_x_1775) ;  /* 0x000000000f0c7348 */ /* 0x000fea0003c00000 */
[----:B------:R-:W-:Y:S02]  /*9e00*/  ELECT P6, UR62, PT ;  /* 0x00000000003e782f */ /* 0x000fe400038c0000 */
[----:B------:R-:W-:Y:S01]  /*9e10*/  MOV R14, UR62 ;  /* 0x0000003e000e7c02 */ /* 0x000fe20008000f00 */
[----:B------:R-:W-:Y:S10]  /*9e20*/  ENDCOLLECTIVE ;  /* 0x000000000000791b */ /* 0x000ff40003800000 */
.L_x_1775:
[----:B------:R-:W-:Y:S05]  /*9e30*/  BSYNC B0 ;  /* 0x0000000000007941 */ /* 0x000fea0003800000 */
.L_x_1774:
[----:B------:R-:W-:Y:S05]  /*9e40*/  BRA `(.L_x_1776) ;  /* 0xfffffff400d07947 */ /* 0x000fea000383ffff */
.L_x_1744:
[----:B-1----:R1:W2:Y:S02]  /*9e50*/  SYNCS.PHASECHK.TRANS64.TRYWAIT P0, [R9+URZ], R2 ;  /* 0x00000002090075a7 */ /* 0x0022a4000800017f */
[----:B--2---:R-:W-:Y:S05]  /*9e60*/  @!P0 NANOSLEEP.SYNCS 0x989680 ;  /* 0x009896800000895d */ /* 0x004fea0003900000 */
[----:B------:R-:W2:Y:S02]  /*9e70*/  @!P0 SYNCS.PHASECHK.TRANS64 P0, [R9+URZ], R2 ;  /* 0x00000002090085a7 */ /* 0x000ea4000800007f */
[----:B--2---:R-:W-:Y:S05]  /*9e80*/  @!P0 BRA `(.L_x_1744) ;  /* 0xfffffffc00f08947 */ /* 0x004fea000383ffff */
[----:B------:R-:W-:Y:S05]  /*9e90*/  BRA `(.L_x_1777) ;  /* 0xfffffff800107947 */ /* 0x000fea000383ffff */
.L_x_1745:
[----:B--2---:R2:W3:Y:S02]  /*9ea0*/  SYNCS.PHASECHK.TRANS64.TRYWAIT P0, [R3+URZ], R0 ;  /* 0x00000000030075a7 */ /* 0x0044e4000800017f */
[----:B---3--:R-:W-:Y:S05]  /*9eb0*/  @!P0 NANOSLEEP.SYNCS 0x989680 ;  /* 0x009896800000895d */ /* 0x008fea0003900000 */
[----:B------:R-:W3:Y:S02]  /*9ec0*/  @!P0 SYNCS.PHASECHK.TRANS64 P0, [R3+URZ], R0 ;  /* 0x00000000030085a7 */ /* 0x000ee4000800007f */
[----:B---3--:R-:W-:Y:S05]  /*9ed0*/  @!P0 BRA `(.L_x_1745) ;  /* 0xfffffffc00f08947 */ /* 0x008fea000383ffff */
[----:B------:R-:W-:Y:S05]  /*9ee0*/  BRA `(.L_x_1778) ;  /* 0xfffffff800047947 */ /* 0x000fea000383ffff */
.L_x_1779:
        /* <DEDUP_REMOVED lines=9> */
.L_x_7660:


//--------------------- .text._ZN7cutlass13device_kernelIN5flash11enable_sm90INS1_16FlashAttnBwdSm90INS1_25CollectiveMainloopBwdSm90ILi2ELi1ELi1EN4cute5tupleIJNS5_1CILi1EEES8_S8_EEENS6_IJNS7_ILi64EEENS7_ILi96EEENS7_ILi192EEEEEENS_10bfloat16_tEfNS_4arch4Sm90ELb0ELb1ELb1ELb1ELb0ELb0ELb1ELb0ELi3ELi1ELi1ELi1ELb0EEENS1_21CollectiveEpilogueBwdISD_SE_SG_Li384ELb1ELb1ELi3EEENS1_19SingleTileSchedulerILb1ELb0ELb0ELi96EEEEEEEEEvNT_6ParamsE --------------------------
	.section	.text._ZN7cutlass13device_kernelIN5flash11enable_sm90INS1_16FlashAttnBwdSm90INS1_25CollectiveMainloopBwdSm90ILi2ELi1ELi1EN4cute5tupleIJNS5_1CILi1EEES8_S8_EEENS6_IJNS7_ILi64EEENS7_ILi96EEENS7_ILi192EEEEEENS_10bfloat16_tEfNS_4arch4Sm90ELb0ELb1ELb1ELb1ELb0ELb0ELb1ELb0ELi3ELi1ELi1ELi1ELb0EEENS1_21CollectiveEpilogueBwdISD_SE_SG_Li384ELb1ELb1ELi3EEENS1_19SingleTileSchedulerILb1ELb0ELb0ELi96EEEEEEEEEvNT_6ParamsE,"ax",@progbits
	.align	128
.text._ZN7cutlass13device_kernelIN5flash11enable_sm90INS1_16FlashAttnBwdSm90INS1_25CollectiveMainloopBwdSm90ILi2ELi1ELi1EN4cute5tupleIJNS5_1CILi1EEES8_S8_EEENS6_IJNS7_ILi64EEENS7_ILi96EEENS7_ILi192EEEEEENS_10bfloat16_tEfNS_4arch4Sm90ELb0ELb1ELb1ELb1ELb0ELb0ELb1ELb0ELi3ELi1ELi1ELi1ELb0EEENS1_21CollectiveEpilogueBwdISD_SE_SG_Li384ELb1ELb1ELi3EEENS1_19SingleTileSchedulerILb1ELb0ELb0ELi96EEEEEEEEEvNT_6ParamsE:
        .type           _ZN7cutlass13device_kernelIN5flash11enable_sm90INS1_16FlashAttnBwdSm90INS1_25CollectiveMainloopBwdSm90ILi2ELi1ELi1EN4cute5tupleIJNS5_1CILi1EEES8_S8_EEENS6_IJNS7_ILi64EEENS7_ILi96EEENS7_ILi192EEEEEENS_10bfloat16_tEfNS_4arch4Sm90ELb0ELb1ELb1ELb1ELb0ELb0ELb1ELb0ELi3ELi1ELi1ELi1ELb0EEENS1_21CollectiveEpilogueBwdISD_SE_SG_Li384ELb1ELb1ELi3EEENS1_19SingleTileSchedulerILb1ELb0ELb0ELi96EEEEEEEEEvNT_6ParamsE,@function
        .size           _ZN7cutlass13device_kernelIN5flash11enable_sm90INS1_16FlashAttnBwdSm90INS1_25CollectiveMainloopBwdSm90ILi2ELi1ELi1EN4cute5tupleIJNS5_1CILi1EEES8_S8_EEENS6_IJNS7_ILi64EEENS7_ILi96EEENS7_ILi192EEEEEENS_10bfloat16_tEfNS_4arch4Sm90ELb0ELb1ELb1ELb1ELb0ELb0ELb1ELb0ELi3ELi1ELi1ELi1ELb0EEENS1_21CollectiveEpilogueBwdISD_SE_SG_Li384ELb1ELb1ELi3EEENS1_19SingleTileSchedulerILb1ELb0ELb0ELi96EEEEEEEEEvNT_6ParamsE,(.L_x_7661 - _ZN7cutlass13device_kernelIN5flash11enable_sm90INS1_16FlashAttnBwdSm90INS1_25CollectiveMainloopBwdSm90ILi2ELi1ELi1EN4cute5tupleIJNS5_1CILi1EEES8_S8_EEENS6_IJNS7_ILi64EEENS7_ILi96EEENS7_ILi192EEEEEENS_10bfloat16_tEfNS_4arch4Sm90ELb0ELb1ELb1ELb1ELb0ELb0ELb1ELb0ELi3ELi1ELi1ELi1ELb0EEENS1_21CollectiveEpilogueBwdISD_SE_SG_Li384ELb1ELb1ELi3EEENS1_19SingleTileSchedulerILb1ELb0ELb0ELi96EEEEEEEEEvNT_6ParamsE)
        .other          _ZN7cutlass13device_kernelIN5flash11enable_sm90INS1_16FlashAttnBwdSm90INS1_25CollectiveMainloopBwdSm90ILi2ELi1ELi1EN4cute5tupleIJNS5_1CILi1EEES8_S8_EEENS6_IJNS7_ILi64EEENS7_ILi96EEENS7_ILi192EEEEEENS_10bfloat16_tEfNS_4arch4Sm90ELb0ELb1ELb1ELb1ELb0ELb0ELb1ELb0ELi3ELi1ELi1ELi1ELb0EEENS1_21CollectiveEpilogueBwdISD_SE_SG_Li384ELb1ELb1ELi3EEENS1_19SingleTileSchedulerILb1ELb0ELb0ELi96EEEEEEEEEvNT_6ParamsE,@"STO_CUDA_ENTRY STV_DEFAULT"
_ZN7cutlass13device_kernelIN5flash11enable_sm90INS1_16FlashAttnBwdSm90INS1_25CollectiveMainloopBwdSm90ILi2ELi1ELi1EN4cute5tupleIJNS5_1CILi1EEES8_S8_EEENS6_IJNS7_ILi64EEENS7_ILi96EEENS7_ILi192EEEEEENS_10bfloat16_tEfNS_4arch4Sm90ELb0ELb1ELb1ELb1ELb0ELb0ELb1ELb0ELi3ELi1ELi1ELi1ELb0EEENS1_21CollectiveEpilogueBwdISD_SE_SG_Li384ELb1ELb1ELi3EEENS1_19SingleTileSchedulerILb1ELb0ELb0ELi96EEEEEEEEEvNT_6ParamsE:
        /* <DEDUP_REMOVED lines=23> */
.L_x_1781:
[----:B------:R-:W-:Y:S05]  /*0170*/  BSYNC B0 ;  /* 0x0000000000007941 */ /* 0x000fea0003800000 */
.L_x_1780:
        /* <DEDUP_REMOVED lines=34> */
.L_x_1782:
        /* <DEDUP_REMOVED lines=20> */
.L_x_1783:
[----:B---3--:R-:W-:Y:S01]  /*04e0*/  ISETP.NE.AND P0, PT, R2, RZ, PT ;  /* 0x000000ff0200720c */ /* 0x008fe20003f05270 */
[----:B------:R-:W-:Y:S01]  /*04f0*/  IMAD.MOV.U32 R2, RZ, RZ, 0x1 ;  /* 0x00000001ff027424 */ /* 0x000fe200078e00ff */
[----:B------:R-:W-:Y:S01]  /*0500*/  NOP ;  /* 0x0000000000007918 */ /* 0x000fe20000000000 */
[----:B------:R-:W-:Y:S01]  /*0510*/  ULDC.64 UR38, c[0x0][0x208] ;  /* 0x0000820000267ab9 */ /* 0x000fe20000000a00 */
[----:B------:R-:W-:Y:S02]  /*0520*/  BSSY B6, `(.L_x_1784) ;  /* 0x0000ae6000067945 */ /* 0x000fe40003800000 */
[----:B------:R-:W-:-:S05]  /*0530*/  SEL R2, R2, 0x2, !P0 ;  /* 0x0000000202027807 */ /* 0x000fca0004000000 */
[----:B------:R3:W-:Y:S01]  /*0540*/  STL [R1], R2 ;  /* 0x0000000201007387 */ /* 0x0007e20000100800 */
[----:B-12-4-:R-:W-:Y:S06]  /*0550*/  BAR.SYNC.DEFER_BLOCKING 0x0 ;  /* 0x0000000000007b1d */ /* 0x016fec0000010000 */
[----:B------:R-:W-:Y:S05]  /*0560*/  @!P0 BRA `(.L_x_1785) ;  /* 0x0000006c00048947 */ /* 0x000fea0003800000 */
.L_x_1786:
[----:B------:R-:W-:-:S08]  /*0570*/  NOP ;  /* 0x0000000000007918 */ /* 0x000fd00000000000 */
[----:B------:R-:W1:Y:S02]  /*0580*/  USETMAXREG.TRY_ALLOC.CTAPOOL UP0, 0xa0 ;  /* 0x000000a0000079c8 */ /* 0x000e640008000600 */
[----:B-1----:R-:W-:-:S13]  /*0590*/  PLOP3.LUT P0, PT, PT, PT, UP0, 0x80, 0x0 ;  /* 0x000000000000781c */ /* 0x002fda0003f0f008 */
[----:B------:R-:W-:Y:S05]  /*05a0*/  @!P0 BRA `(.L_x_1786) ;  /* 0xfffffffc00f08947 */ /* 0x000fea000383ffff */
[----:B------:R-:W-:Y:S01]  /*05b0*/  LOP3.LUT R0, R0, 0x3, RZ, 0xc0, !PT ;  /* 0x0000000300007812 */ /* 0x000fe200078ec0ff */
[----:B---3--:R-:W1:Y:S01]  /*05c0*/  S2R R2, SR_TID.X ;  /* 0x0000000000027919 */ /* 0x008e620000002100 */
        /* <DEDUP_REMOVED lines=15> */
.L_x_1787:
        /* <DEDUP_REMOVED lines=10> */
.L_x_1789:
[----:B------:R-:W2:Y:S02]  /*0760*/  LDC R0, c[0x0][0x8bc] ;  /* 0x00022f00ff007b82 */ /* 0x000ea40000000800 */
.L_x_1788:
[----:B------:R-:W-:-:S05]  /*0770*/  IMAD R5, R19, 0x60, RZ ;  /* 0x0000006013057824 */ /* 0x000fca00078e02ff */
[----:B--2--5:R-:W-:-:S04]  /*0780*/  ISETP.GE.AND P0, PT, R5, R0, PT ;  /* 0x000000000500720c */ /* 0x024fc80003f06270 */
[----:B------:R-:W-:-:S04]  /*0790*/  SEL R4, R7, 0xffffffff, !P0 ;  /* 0xffffffff07047807 */ /* 0x000fc80004000000 */
[----:B------:R-:W-:Y:S01]  /*07a0*/  ISETP.GE.AND P0, PT, R4, RZ, PT ;  /* 0x000000ff0400720c */ /* 0x000fe20003f06270 */
[----:B------:R2:W-:-:S12]  /*07b0*/  STL [R1+0x18], R4 ;  /* 0x0000180401007387 */ /* 0x0005d80000100800 */
[----:B------:R-:W-:Y:S05]  /*07c0*/  @!P0 BRA `(.L_x_1790) ;  /* 0x000000a800ec8947 */ /* 0x000fea0003800000 */
[----:B------:R-:W-:Y:S02]  /*07d0*/  ULDC.64 UR4, c[0x0][0x780] ;  /* 0x0001e00000047ab9 */ /* 0x000fe40000000a00 */
[----:B------:R-:W-:Y:S01]  /*07e0*/  ISETP.NE.U32.AND P0, PT, RZ, UR4, PT ;  /* 0x00000004ff007c0c */ /* 0x000fe2000bf05070 */
[----:B------:R-:W-:Y:S02]  /*07f0*/  ULDC UR4, c[0x0][0x290] ;  /* 0x0000a40000047ab9 */ /* 0x000fe40000000800 */
[----:B------:R-:W-:Y:S01]  /*0800*/  IMAD.U32 R18, RZ, RZ, UR4 ;  /* 0x00000004ff127e24 */ /* 0x000fe2000f8e00ff */
[----:B------:R-:W-:-:S13]  /*0810*/  ISETP.NE.AND.EX P0, PT, RZ, UR5, PT, P0 ;  /* 0x00000005ff007c0c */ /* 0x000fda000bf05300 */
[----:B------:R-:W-:Y:S05]  /*0820*/  @!P0 BRA `(.L_x_1791) ;  /* 0x0000000000108947 */ /* 0x000fea0003800000 */
[----:B-1----:R-:W1:Y:S02]  /*0830*/  LDC.64 R2, c[0x0][0x780] ;  /* 0x0001e000ff027b82 */ /* 0x002e640000000a00 */
[----:B-1----:R-:W-:-:S05]  /*0840*/  IMAD.WIDE R2, R4, 0x4, R2 ;  /* 0x0000000404027825 */ /* 0x002fca00078e0202 */
[----:B------:R1:W5:Y:S01]  /*0850*/  LDG.E R17, desc[UR38][R2.64] ;  /* 0x0000002602117981 */ /* 0x000362000c1e1900 */
[----:B------:R-:W-:Y:S05]  /*0860*/  BRA `(.L_x_1792) ;  /* 0x0000000000287947 */ /* 0x000fea0003800000 */
.L_x_1791:
[----:B------:R-:W-:Y:S01]  /*0870*/  ULDC.64 UR4, c[0x0][0x770] ;  /* 0x0001dc0000047ab9 */ /* 0x000fe20000000a00 */
[----:B------:R-:W3:Y:S01]  /*0880*/  LDC R17, c[0x0][0x280] ;  /* 0x0000a000ff117b82 */ /* 0x000ee20000000800 */
[----:B------:R-:W-:-:S04]  /*0890*/  ISETP.NE.U32.AND P0, PT, RZ, UR4, PT ;  /* 0x00000004ff007c0c */ /* 0x000fc8000bf05070 */
[----:B------:R-:W-:-:S13]  /*08a0*/  ISETP.NE.AND.EX P0, PT, RZ, UR5, PT, P0 ;  /* 0x00000005ff007c0c */ /* 0x000fda000bf05300 */
[----:B------:R-:W-:Y:S05]  /*08b0*/  @!P0 BRA `(.L_x_1792) ;  /* 0x0000000000148947 */ /* 0x000fea0003800000 */
[----:B-1----:R-:W1:Y:S02]  /*08c0*/  LDC.64 R2, c[0x0][0x770] ;  /* 0x0001dc00ff027b82 */ /* 0x002e640000000a00 */
[----:B-1----:R-:W-:-:S05]  /*08d0*/  IMAD.WIDE R2, R4, 0x4, R2 ;  /* 0x0000000404027825 */ /* 0x002fca00078e0202 */
[----:B---3--:R-:W3:Y:S04]  /*08e0*/  LDG.E R17, desc[UR38][R2.64] ;  /* 0x0000002602117981 */ /* 0x008ee8000c1e1900 */
[----:B------:R-:W3:Y:S02]  /*08f0*/  LDG.E R0, desc[UR38][R2.64+0x4] ;  /* 0x0000042602007981 */ /* 0x000ee4000c1e1900 */
[----:B---3--:R-:W-:-:S07]  /*0900*/  IMAD.IADD R17, R0, 0x1, -R17 ;  /* 0x0000000100117824 */ /* 0x008fce00078e0a11 */
.L_x_1792:
[----:B------:R-:W-:Y:S02]  /*0910*/  ULDC.64 UR4, c[0x0][0x788] ;  /* 0x0001e20000047ab9 */ /* 0x000fe40000000a00 */
[----:B------:R-:W-:-:S04]  /*0920*/  ISETP.NE.U32.AND P0, PT, RZ, UR4, PT ;  /* 0x00000004ff007c0c */ /* 0x000fc8000bf05070 */
[----:B------:R-:W-:-:S13]  /*0930*/  ISETP.NE.AND.EX P0, PT, RZ, UR5, PT, P0 ;  /* 0x00000005ff007c0c */ /* 0x000fda000bf05300 */
[----:B------:R-:W-:Y:S05]  /*0940*/  @!P0 BRA `(.L_x_1793) ;  /* 0x0000000000108947 */ /* 0x000fea0003800000 */
[----:B-1----:R-:W1:Y:S02]  /*0950*/  LDC.64 R2, c[0x0][0x788] ;  /* 0x0001e200ff027b82 */ /* 0x002e640000000a00 */
[----:B-1----:R-:W-:-:S05]  /*0960*/  IMAD.WIDE R2, R4, 0x4, R2 ;  /* 0x0000000404027825 */ /* 0x002fca00078e0202 */
[----:B------:R1:W5:Y:S01]  /*0970*/  LDG.E R18, desc[UR38][R2.64] ;  /* 0x0000002602127981 */ /* 0x000362000c1e1900 */
[----:B------:R-:W-:Y:S05]  /*0980*/  BRA `(.L_x_1794) ;  /* 0x0000000000247947 */ /* 0x000fea0003800000 */
.L_x_1793:
[----:B------:R-:W-:Y:S02]  /*0990*/  ULDC.64 UR4, c[0x0][0x778] ;  /* 0x0001de0000047ab9 */ /* 0x000fe40000000a00 */
[----:B------:R-:W-:-:S04]  /*09a0*/  ISETP.NE.U32.AND P0, PT, RZ, UR4, PT ;  /* 0x00000004ff007c0c */ /* 0x000fc8000bf05070 */
[----:B------:R-:W-:-:S13]  /*09b0*/  ISETP.NE.AND.EX P0, PT, RZ, UR5, PT, P0 ;  /* 0x00000005ff007c0c */ /* 0x000fda000bf05300 */
[----:B------:R-:W-:Y:S05]  /*09c0*/  @!P0 BRA `(.L_x_1794) ;  /* 0x0000000000148947 */ /* 0x000fea0003800000 */
[----:B-1----:R-:W1:Y:S02]  /*09d0*/  LDC.64 R2, c[0x0][0x778] ;  /* 0x0001de00ff027b82 */ /* 0x002e640000000a00 */
[----:B-1----:R-:W-:-:S05]  /*09e0*/  IMAD.WIDE R2, R4, 0x4, R2 ;  /* 0x0000000404027825 */ /* 0x002fca00078e0202 */
[----:B------:R-:W4:Y:S04]  /*09f0*/  LDG.E R18, desc[UR38][R2.64] ;  /* 0x0000002602127981 */ /* 0x000f28000c1e1900 */
[----:B------:R-:W4:Y:S02]  /*0a00*/  LDG.E R7, desc[UR38][R2.64+0x4] ;  /* 0x0000042602077981 */ /* 0x000f24000c1e1900 */
[----:B----4-:R-:W-:-:S07]  /*0a10*/  IMAD.IADD R18, R7, 0x1, -R18 ;  /* 0x0000000107127824 */ /* 0x010fce00078e0a12 */
.L_x_1794:
[----:B---3-5:R-:W-:Y:S01]  /*0a20*/  VIADD R0, R17, 0x3f ;  /* 0x0000003f11007836 */ /* 0x028fe20000000000 */
[----:B------:R-:W-:Y:S01]  /*0a30*/  ISETP.GE.AND P1, PT, R19, RZ, PT ;  /* 0x000000ff1300720c */ /* 0x000fe20003f26270 */
[----:B------:R-:W-:Y:S01]  /*0a40*/  ULDC UR4, c[0x0][0x74c] ;  /* 0x0001d30000047ab9 */ /* 0x000fe20000000800 */
[----:B-1----:R-:W-:Y:S02]  /*0a50*/  IADD3 R2, R5, R17, -R18 ;  /* 0x0000001105027210 */ /* 0x002fe40007ffe812 */
[----:B------:R-:W-:Y:S02]  /*0a60*/  SHF.R.S32.HI R3, RZ, 0x1f, R0 ;  /* 0x0000001fff037819 */ /* 0x000fe40000011400 */
[----:B------:R-:W-:Y:S01]  /*0a70*/  PLOP3.LUT P0, PT, PT, PT, PT, 0x80, 0x0 ;  /* 0x000000000000781c */ /* 0x000fe20003f0f070 */
[----:B------:R-:W-:Y:S01]  /*0a80*/  VIADD R2, R2, -UR4 ;  /* 0x8000000402027c36 */ /* 0x000fe20008000000 */
[----:B------:R-:W-:-:S04]  /*0a90*/  LEA.HI R3, R3, R0, RZ, 0x6 ;  /* 0x0000000003037211 */ /* 0x000fc800078f30ff */
[----:B--2---:R-:W-:Y:S02]  /*0aa0*/  SHF.R.S32.HI R4, RZ, 0x6, R3 ;  /* 0x00000006ff047819 */ /* 0x004fe40000011403 */
[----:B------:R-:W-:-:S03]  /*0ab0*/  SHF.R.S32.HI R7, RZ, 0x1f, R2 ;  /* 0x0000001fff077819 */ /* 0x000fc60000011402 */
[----:B------:R1:W-:Y:S01]  /*0ac0*/  STL [R1+0x14], R4 ;  /* 0x0000140401007387 */ /* 0x0003e20000100800 */
[----:B------:R-:W-:Y:S01]  /*0ad0*/  LEA.HI R7, R7, R2, RZ, 0x6 ;  /* 0x0000000207077211 */ /* 0x000fe200078f30ff */
[----:B------:R-:W-:Y:S06]  /*0ae0*/  @!P1 BRA `(.L_x_1795) ;  /* 0x0000000000249947 */ /* 0x000fec0003800000 */
[----:B------:R-:W-:Y:S01]  /*0af0*/  IADD3 R0, -R18, 0x9f, R17 ;  /* 0x0000009f12007810 */ /* 0x000fe20007ffe111 */
[----:B------:R-:W-:Y:S01]  /*0b00*/  ULDC UR4, c[0x0][0x748] ;  /* 0x0001d20000047ab9 */ /* 0x000fe20000000800 */
[----:B------:R-:W-:Y:S02]  /*0b10*/  IMAD.MOV.U32 R2, RZ, RZ, R4 ;  /* 0x000000ffff027224 */ /* 0x000fe400078e0004 */
[----:B------:R-:W-:-:S04]  /*0b20*/  IADD3 R0, R0, UR4, R5 ;  /* 0x0000000400007c10 */ /* 0x000fc8000fffe005 */
[----:B------:R-:W-:-:S04]  /*0b30*/  SHF.R.S32.HI R3, RZ, 0x1f, R0 ;  /* 0x0000001fff037819 */ /* 0x000fc80000011400 */
[----:B------:R-:W-:-:S04]  /*0b40*/  LEA.HI R3, R3, R0, RZ, 0x6 ;  /* 0x0000000003037211 */ /* 0x000fc800078f30ff */
[----:B------:R-:W-:-:S04]  /*0b50*/  SHF.R.S32.HI R3, RZ, 0x6, R3 ;  /* 0x00000006ff037819 */ /* 0x000fc80000011403 */
[----:B------:R-:W-:-:S05]  /*0b60*/  VIMNMX R2, R2, R3, PT ;  /* 0x0000000302027248 */ /* 0x000fca0003fe0100 */
[----:B------:R2:W-:Y:S02]  /*0b70*/  STL [R1+0x14], R2 ;  /* 0x0000140201007387 */ /* 0x0005e40000100800 */
.L_x_1795:
[----:B------:R-:W3:Y:S01]  /*0b80*/  LDL R0, [R1+0x14] ;  /* 0x0000140001007983 */ /* 0x000ee20000100800 */
[----:B------:R-:W-:Y:S02]  /*0b90*/  SHF.R.S32.HI R7, RZ, 0x6, R7 ;  /* 0x00000006ff077819 */ /* 0x000fe40000011407 */
[----:B------:R-:W-:Y:S02]  /*0ba0*/  CS2R R70, SRZ ;  /* 0x0000000000467805 */ /* 0x000fe4000001ff00 */
[----:B------:R-:W-:Y:S02]  /*0bb0*/  CS2R R68, SRZ ;  /* 0x0000000000447805 */ /* 0x000fe4000001ff00 */
[----:B------:R-:W-:Y:S02]  /*0bc0*/  CS2R R66, SRZ ;  /* 0x0000000000427805 */ /* 0x000fe4000001ff00 */
[----:B------:R-:W-:Y:S02]  /*0bd0*/  VIMNMX R16, RZ, R7, !PT ;  /* 0x00000007ff107248 */ /* 0x000fe40007fe0100 */
        /* <DEDUP_REMOVED lines=45> */
[----:B---3--:R-:W-:-:S13]  /*0eb0*/  ISETP.GT.AND P1, PT, R0, R16, PT ;  /* 0x000000100000720c */ /* 0x008fda0003f24270 */
[----:B------:R-:W-:Y:S05]  /*0ec0*/  @!P1 BRA `(.L_x_1796) ;  /* 0x0000003800749947 */ /* 0x000fea0003800000 */
[----:B------:R-:W3:Y:S01]  /*0ed0*/  S2UR UR4, SR_CgaCtaId ;  /* 0x00000000000479c3 */ /* 0x000ee20000008800 */
[----:B------:R-:W-:Y:S01]  /*0ee0*/  UMOV UR36, 0x400 ;  /* 0x0000040000247882 */ /* 0x000fe20000000000 */
[----:B------:R-:W-:Y:S01]  /*0ef0*/  ULDC UR42, c[0x0][0x75c] ;  /* 0x0001d700002a7ab9 */ /* 0x000fe20000000800 */
[----:B------:R-:W-:Y:S01]  /*0f00*/  ULDC UR43, c[0x0][0x744] ;  /* 0x0001d100002b7ab9 */ /* 0x000fe20000000800 */
[----:B------:R-:W-:Y:S01]  /*0f10*/  ULDC.64 UR40, c[0x0][0x748] ;  /* 0x0001d20000287ab9 */ /* 0x000fe20000000a00 */
[----:B---3--:R-:W-:-:S04]  /*0f20*/  ULEA UR36, UR4, UR36, 0x18 ;  /* 0x0000002404247291 */ /* 0x008fc8000f8ec03f */
[----:B------:R-:W-:-:S04]  /*0f30*/  UIADD3 UR37, UR36, 0x30400, URZ ;  /* 0x0003040024257890 */ /* 0x000fc8000fffe03f */
[----:B------:R-:W-:-:S06]  /*0f40*/  ULOP3.LUT UP0, URZ, UR37, 0x1bf, URZ, 0xc0, !UPT ;  /* 0x000001bf253f7892 */ /* 0x000fcc000f80c03f */
[----:B------:R-:W-:-:S13]  /*0f50*/  PLOP3.LUT P0, PT, PT, PT, UP0, 0x80, 0x0 ;  /* 0x000000000000781c */ /* 0x000fda0003f0f008 */
[----:B------:R-:W-:Y:S05]  /*0f60*/  @!P0 BRA `(.L_x_1797) ;  /* 0x00000000007c8947 */ /* 0x000fea0003800000 */
[----:B--2---:R-:W-:Y:S01]  /*0f70*/  MOV R2, 0x0 ;  /* 0x0000000000027802 */ /* 0x004fe20000000f00 */
[----:B------:R-:W-:Y:S01]  /*0f80*/  ULDC.64 UR4, c[0x4][0x80] ;  /* 0x0100200000047ab9 */ /* 0x000fe20000000a00 */
[----:B------:R-:W-:Y:S01]  /*0f90*/  ULDC.64 UR6, c[0x4][0x8] ;  /* 0x0100020000067ab9 */ /* 0x000fe20000000a00 */
[----:B-1----:R-:W-:Y:S01]  /*0fa0*/  IMAD.U32 R4, RZ, RZ, UR4 ;  /* 0x00000004ff047e24 */ /* 0x002fe2000f8e00ff */
        /* <DEDUP_REMOVED lines=12> */
.L_x_1798:
        /* <DEDUP_REMOVED lines=15> */
.L_x_1797:
[----:B------:R-:W-:-:S04]  /*1160*/  IMAD.U32 R0, RZ, RZ, UR36 ;  /* 0x00000024ff007e24 */ /* 0x000fc8000f8e00ff */
[----:B------:R-:W-:-:S05]  /*1170*/  VIADD R0, R0, 0x33400 ;  /* 0x0003340000007836 */ /* 0x000fca0000000000 */
[----:B------:R-:W-:-:S13]  /*1180*/  LOP3.LUT P0, RZ, R0, 0x1bf, RZ, 0xc0, !PT ;  /* 0x000001bf00ff7812 */ /* 0x000fda000780c0ff */
        /* <DEDUP_REMOVED lines=17> */
.L_x_1800:
        /* <DEDUP_REMOVED lines=15> */
.L_x_1799:
[----:B--2---:R-:W2:Y:S01]  /*1390*/  S2R R2, SR_TID.X ;  /* 0x0000000000027919 */ /* 0x004ea20000002100 */
[----:B------:R-:W-:Y:S01]  /*13a0*/  UMOV UR4, 0xffffffff ;  /* 0xffffffff00047882 */ /* 0x000fe20000000000 */
[----:B--2---:R-:W-:-:S05]  /*13b0*/  VIADD R0, R2, 0xffffff80 ;  /* 0xffffff8002007836 */ /* 0x004fca0000000000 */
[----:B------:R-:W-:-:S04]  /*13c0*/  SHF.R.S32.HI R3, RZ, 0x1f, R0 ;  /* 0x0000001fff037819 */ /* 0x000fc80000011400 */
[----:B------:R-:W-:-:S04]  /*13d0*/  LEA.HI R2, R3, R0, RZ, 0x7 ;  /* 0x0000000003027211 */ /* 0x000fc800078f38ff */
[----:B------:R-:W-:Y:S01]  /*13e0*/  SHF.R.S32.HI R13, RZ, 0x7, R2 ;  /* 0x00000007ff0d7819 */ /* 0x000fe20000011402 */
[----:B------:R-:W-:Y:S06]  /*13f0*/  BRA.DIV UR4, `(.L_x_1801) ;  /* 0x0000009e04e87947 */ /* 0x000fec000b800000 */
[----:B------:R2:W3:Y:S02]  /*1400*/  SHFL.IDX PT, R14, R13, RZ, 0x1f ;  /* 0x00001fff0d0e7589 */ /* 0x0004e400000e0000 */
.L_x_1946:
[----:B------:R-:W-:Y:S02]  /*1410*/  SHF.L.U32 R10, RZ, 0x1f, RZ ;  /* 0x0000001fff0a7819 */ /* 0x000fe400000006ff */
[CC--:B-1----:R-:W-:Y:S02]  /*1420*/  LEA.HI R4, R3.reuse, R0.reuse, RZ, 0x4 ;  /* 0x0000000003047211 */ /* 0x0c2fe400078f20ff */
[----:B------:R-:W1:Y:S01]  /*1430*/  SYNCS.PHASECHK.TRANS64.TRYWAIT P0, [UR36+0x36400], R10 ;  /* 0x0364000aff0075a7 */ /* 0x000e620008000164 */
[----:B------:R-:W-:Y:S01]  /*1440*/  LEA.HI R6, R3, R0, RZ, 0x5 ;  /* 0x0000000003067211 */ /* 0x000fe200078f28ff */
[----:B---3--:R-:W-:Y:S01]  /*1450*/  IMAD.HI R3, R14, 0x55555556, RZ ;  /* 0x555555560e037827 */ /* 0x008fe200078e02ff */
        /* <DEDUP_REMOVED lines=11> */
[----:B-1----:R-:W-:Y:S06]  /*1510*/  @P0 BRA `(.L_x_1802) ;  /* 0x0000000000080947 */ /* 0x002fec0003800000 */
[----:B------:R-:W1:Y:S02]  /*1520*/  SYNCS.PHASECHK.TRANS64.TRYWAIT P0, [UR36+0x36400], R10 ;  /* 0x0364000aff0075a7 */ /* 0x000e640008000164 */
[----:B-1----:R-:W-:Y:S05]  /*1530*/  @!P0 BRA `(.L_x_1803) ;  /* 0x0000009c00b48947 */ /* 0x002fea0003800000 */
.L_x_1802:
[----:B------:R-:W3:Y:S01]  /*1540*/  LDL.LU R14, [R1] ;  /* 0x00000000010e7983 */ /* 0x000ee20000300800 */
[----:B------:R-:W-:Y:S01]  /*1550*/  IMAD.IADD R11, R8, 0x1, -R9 ;  /* 0x00000001080b7824 */ /* 0x000fe200078e0a09 */
[----:B------:R-:W-:Y:S01]  /*1560*/  SHF.R.S32.HI R8, RZ, 0x1f, R7 ;  /* 0x0000001fff087819 */ /* 0x000fe20000011407 */
[C---:B-1----:R-:W-:Y:S01]  /*1570*/  IMAD.HI R10, R13.reuse, 0x55555556, RZ ;  /* 0x555555560d0a7827 */ /* 0x042fe200078e02ff */
[--C-:B------:R-:W-:Y:S02]  /*1580*/  SHF.R.S32.HI R5, RZ, 0x1, R2.reuse ;  /* 0x00000001ff057819 */ /* 0x100fe40000011402 */
[----:B------:R-:W-:Y:S02]  /*1590*/  CS2R R70, SRZ ;  /* 0x0000000000467805 */ /* 0x000fe4000001ff00 */
[----:B------:R-:W-:Y:S01]  /*15a0*/  SHF.R.S32.HI R6, RZ, 0x1f, R2 ;  /* 0x0000001fff067819 */ /* 0x000fe20000011402 */
[----:B------:R-:W-:Y:S01]  /*15b0*/  IMAD R12, R13, 0x400, R0 ;  /* 0x000004000d0c7824 */ /* 0x000fe200078e0200 */
[----:B------:R-:W-:-:S02]  /*15c0*/  LEA.HI R8, R8, R7, RZ, 0x3 ;  /* 0x0000000708087211 */ /* 0x000fc400078f18ff */
[----:B------:R-:W-:Y:S02]  /*15d0*/  CS2R R68, SRZ ;  /* 0x0000000000447805 */ /* 0x000fe4000001ff00 */
[----:B------:R-:W-:Y:S02]  /*15e0*/  LEA.HI R6, R6, R5, RZ, 0x2 ;  /* 0x0000000506067211 */ /* 0x000fe400078f10ff */
[----:B------:R-:W-:Y:S02]  /*15f0*/  CS2R R66, SRZ ;  /* 0x0000000000427805 */ /* 0x000fe4000001ff00 */
[----:B------:R-:W-:Y:S01]  /*1600*/  LOP3.LUT R2, R2, 0x7fffffe, RZ, 0xc0, !PT ;  /* 0x07fffffe02027812 */ /* 0x000fe200078ec0ff */
[----:B------:R-:W-:Y:S01]  /*1610*/  IMAD.SHL.U32 R8, R8, 0x20, RZ ;  /* 0x0000002008087824 */ /* 0x000fe200078e00ff */
[----:B------:R-:W-:Y:S02]  /*1620*/  LOP3.LUT R6, R6, 0xfffffffc, RZ, 0xc0, !PT ;  /* 0xfffffffc06067812 */ /* 0x000fe400078ec0ff */
[----:B------:R-:W-:-:S02]  /*1630*/  CS2R R64, SRZ ;  /* 0x0000000000407805 */ /* 0x000fc4000001ff00 */
[----:B------:R-:W-:Y:S01]  /*1640*/  SHF.R.S32.HI R3, RZ, 0x1f, R0 ;  /* 0x0000001fff037819 */ /* 0x000fe20000011400 */
[----:B------:R-:W-:Y:S01]  /*1650*/  IMAD.IADD R9, R7, 0x1, -R2 ;  /* 0x0000000107097824 */ /* 0x000fe200078e0a02 */
[----:B------:R-:W-:Y:S01]  /*1660*/  SHF.R.S32.HI R4, RZ, 0x4, R4 ;  /* 0x00000004ff047819 */ /* 0x000fe20000011404 */
[----:B------:R-:W-:Y:S01]  /*1670*/  IMAD.IADD R7, R5, 0x1, -R6 ;  /* 0x0000000105077824 */ /* 0x000fe200078e0a06 */
[----:B------:R-:W-:Y:S02]  /*1680*/  LEA.HI R10, R10, R10, RZ, 0x1 ;  /* 0x0000000a0a0a7211 */ /* 0x000fe400078f08ff */
[----:B------:R-:W-:Y:S02]  /*1690*/  CS2R R62, SRZ ;  /* 0x00000000003e7805 */ /* 0x000fe4000001ff00 */
[----:B------:R-:W-:Y:S01]  /*16a0*/  LOP3.LUT R8, R8, 0x7fffff00, RZ, 0xc0, !PT ;  /* 0x7fffff0008087812 */ /* 0x000fe200078ec0ff */
[----:B------:R-:W-:Y:S01]  /*16b0*/  IMAD.SHL.U32 R6, R7, 0x40, RZ ;  /* 0x0000004007067824 */ /* 0x000fe200078e00ff */
[CC--:B------:R-:W-:Y:S01]  /*16c0*/  LEA.HI R2, R3.reuse, R0.reuse, RZ, 0x2 ;  /* 0x0000000003027211 */ /* 0x0c0fe200078f10ff */
[----:B------:R-:W-:Y:S01]  /*16d0*/  IMAD.SHL.U32 R15, R4, 0x8, RZ ;  /* 0x00000008040f7824 */ /* 0x000fe200078e00ff */
[----:B------:R-:W-:Y:S01]  /*16e0*/  LEA.HI R3, R3, R0, RZ, 0x5 ;  /* 0x0000000003037211 */ /* 0x000fe200078f28ff */
[----:B------:R-:W-:Y:S01]  /*16f0*/  IMAD R10, R10, -0x3, R13 ;  /* 0xfffffffd0a0a7824 */ /* 0x000fe200078e020d */
[----:B------:R-:W-:Y:S01]  /*1700*/  SHF.R.S32.HI R4, RZ, 0x2, R2 ;  /* 0x00000002ff047819 */ /* 0x000fe20000011402 */
[----:B------:R-:W-:Y:S01]  /*1710*/  IMAD R8, R13, 0x800, R8 ;  /* 0x000008000d087824 */ /* 0x000fe200078e0208 */
[----:B------:R-:W-:-:S02]  /*1720*/  SHF.R.S32.HI R5, RZ, 0x1f, R2 ;  /* 0x0000001fff057819 */ /* 0x000fc40000011402 */
[----:B------:R-:W-:Y:S02]  /*1730*/  CS2R R60, SRZ ;  /* 0x00000000003c7805 */ /* 0x000fe4000001ff00 */
[----:B--2---:R-:W-:Y:S01]  /*1740*/  LOP3.LUT R13, R2, 0x7ffffffc, RZ, 0xc0, !PT ;  /* 0x7ffffffc020d7812 */ /* 0x004fe200078ec0ff */
[----:B------:R-:W-:Y:S01]  /*1750*/  IMAD R8, R9, 0x20, R8 ;  /* 0x0000002009087824 */ /* 0x000fe200078e0208 */
[----:B------:R-:W-:Y:S01]  /*1760*/  LOP3.LUT R6, R6, 0xc0, RZ, 0xc0, !PT ;  /* 0x000000c006067812 */ /* 0x000fe200078ec0ff */
[----:B------:R-:W-:Y:S01]  /*1770*/  IMAD.MOV.U32 R9, RZ, RZ, 0x20 ;  /* 0x00000020ff097424 */ /* 0x000fe200078e00ff */
[----:B------:R-:W-:Y:S01]  /*1780*/  LEA.HI R5, R5, R4, RZ, 0x3 ;  /* 0x0000000405057211 */ /* 0x000fe200078f18ff */
[----:B------:R-:W-:Y:S01]  /*1790*/  IMAD.IADD R13, R0, 0x1, -R13 ;  /* 0x00000001000d7824 */ /* 0x000fe200078e0a0d */
[----:B------:R-:W-:Y:S01]  /*17a0*/  LOP3.LUT R15, R6, 0x8, R15, 0xf8, !PT ;  /* 0x00000008060f7812 */ /* 0x000fe200078ef80f */
[----:B------:R-:W-:Y:S01]  /*17b0*/  IMAD R8, R11, 0x200, R8 ;  /* 0x000002000b087824 */ /* 0x000fe200078e0208 */
[----:B------:R-:W-:Y:S01]  /*17c0*/  SHF.R.U32.HI R0, RZ, 0x3, R6 ;  /* 0x00000003ff007819 */ /* 0x000fe20000011606 */
[----:B------:R-:W-:Y:S01]  /*17d0*/  IMAD R10, R10, 0x10, R13 ;  /* 0x000000100a0a7824 */ /* 0x000fe200078e020d */
[----:B------:R-:W-:Y:S01]  /*17e0*/  LOP3.LUT R5, R5, 0xfffffff8, RZ, 0xc0, !PT ;  /* 0xfffffff805057812 */ /* 0x000fe200078ec0ff */
[----:B------:R-:W-:Y:S01]  /*17f0*/  IMAD R13, R19, -0x60, RZ ;  /* 0xffffffa0130d7824 */ /* 0x000fe200078e02ff */
[----:B------:R-:W-:Y:S01]  /*1800*/  LOP3.LUT R15, R15, R0, RZ, 0x3c, !PT ;  /* 0x000000000f0f7212 */ /* 0x000fe200078e3cff */
[----:B------:R-:W-:Y:S01]  /*1810*/  IMAD.IADD R0, R18, 0x1, -R17 ;  /* 0x0000000112007824 */ /* 0x000fe200078e0a11 */
[----:B------:R-:W-:Y:S01]  /*1820*/  SHF.R.S32.HI R3, RZ, 0x5, R3 ;  /* 0x00000005ff037819 */ /* 0x000fe20000011403 */
[----:B------:R-:W-:Y:S01]  /*1830*/  IMAD.IADD R6, R4, 0x1, -R5 ;  /* 0x0000000104067824 */ /* 0x000fe200078e0a05 */
[----:B------:R-:W-:Y:S01]  /*1840*/  LOP3.LUT P0, RZ, R7, 0x2, RZ, 0xc0, !PT ;  /* 0x0000000207ff7812 */ /* 0x000fe2000780c0ff */
[----:B------:R-:W-:Y:S01]  /*1850*/  IMAD.IADD R18, R13, 0x1, R18 ;  /* 0x000000010d127824 */ /* 0x000fe200078e0212 */
[----:B------:R1:W-:Y:S01]  /*1860*/  STL [R1+0x4], R0 ;  /* 0x0000040001007387 */ /* 0x0003e20000100800 */
[----:B------:R-:W-:Y:S01]  /*1870*/  IMAD.IADD R15, R8, 0x1, R15 ;  /* 0x00000001080f7824 */ /* 0x000fe200078e020f */
[----:B------:R-:W-:Y:S01]  /*1880*/  SEL R9, R9, 0xffffffe0, !P0 ;  /* 0xffffffe009097807 */ /* 0x000fe20004000000 */
[----:B------:R-:W-:Y:S01]  /*1890*/  IMAD R6, R3, 0x10, R6 ;  /* 0x0000001003067824 */ /* 0x000fe200078e0206 */
[----:B------:R-:W-:Y:S01]  /*18a0*/  IADD3 R4, -R17, 0x1, R18 ;  /* 0x0000000111047810 */ /* 0x000fe20007ffe112 */
[----:B------:R-:W-:Y:S01]  /*18b0*/  IMAD.SHL.U32 R3, R10, 0x2, RZ ;  /* 0x000000020a037824 */ /* 0x000fe200078e00ff */
[----:B------:R-:W-:Y:S01]  /*18c0*/  LEA R11, R15, UR36, 0x1 ;  /* 0x000000240f0b7c11 */ /* 0x000fe2000f8e08ff */
[----:B------:R-:W-:Y:S01]  /*18d0*/  IMAD.MOV.U32 R7, RZ, RZ, RZ ;  /* 0x000000ffff077224 */ /* 0x000fe200078e00ff */
[----:B------:R-:W-:Y:S01]  /*18e0*/  CS2R R58, SRZ ;  /* 0x00000000003a7805 */ /* 0x000fe2000001ff00 */
[--C-:B------:R-:W-:Y:S01]  /*18f0*/  IMAD.IADD R4, R4, 0x1, -R3.reuse ;  /* 0x0000000104047824 */ /* 0x100fe200078e0a03 */
[----:B------:R-:W-:Y:S01]  /*1900*/  CS2R R56, SRZ ;  /* 0x0000000000387805 */ /* 0x000fe2000001ff00 */
[----:B-1----:R-:W-:Y:S01]  /*1910*/  IMAD.SHL.U32 R0, R12, 0x4, RZ ;  /* 0x000000040c007824 */ /* 0x002fe200078e00ff */
[----:B------:R-:W-:Y:S01]  /*1920*/  CS2R R54, SRZ ;  /* 0x0000000000367805 */ /* 0x000fe2000001ff00 */
[--C-:B------:R-:W-:Y:S01]  /*1930*/  IMAD.IADD R12, R18, 0x1, -R3.reuse ;  /* 0x00000001120c7824 */ /* 0x100fe200078e0a03 */
[----:B------:R-:W-:Y:S01]  /*1940*/  CS2R R52, SRZ ;  /* 0x0000000000347805 */ /* 0x000fe2000001ff00 */
[----:B------:R-:W-:Y:S01]  /*1950*/  IMAD.IADD R10, R13, 0x1, -R3 ;  /* 0x000000010d0a7824 */ /* 0x000fe200078e0a03 */
[----:B------:R-:W-:Y:S01]  /*1960*/  IADD3 R3, R9, 0x30400, R11 ;  /* 0x0003040009037810 */ /* 0x000fe20007ffe00b */
[----:B------:R-:W-:Y:S01]  /*1970*/  IMAD.MOV.U32 R2, RZ, RZ, RZ ;  /* 0x000000ffff027224 */ /* 0x000fe200078e00ff */
[----:B------:R1:W-:Y:S01]  /*1980*/  STL [R1+0x8], R12 ;  /* 0x0000080c01007387 */ /* 0x0003e20000100800 */
[----:B------:R-:W-:Y:S01]  /*1990*/  IMAD.MOV.U32 R5, RZ, RZ, RZ ;  /* 0x000000ffff057224 */ /* 0x000fe200078e00ff */
[----:B------:R-:W-:-:S02]  /*19a0*/  CS2R R50, SRZ ;  /* 0x0000000000327805 */ /* 0x000fc4000001ff00 */
[----:B------:R-:W-:Y:S01]  /*19b0*/  CS2R R48, SRZ ;  /* 0x0000000000307805 */ /* 0x000fe2000001ff00 */
[----:B------:R1:W-:Y:S01]  /*19c0*/  STL [R1], R11 ;  /* 0x0000000b01007387 */ /* 0x0003e20000100800 */
[----:B------:R-:W-:Y:S02]  /*19d0*/  CS2R R46, SRZ ;  /* 0x00000000002e7805 */ /* 0x000fe4000001ff00 */
[----:B------:R-:W-:Y:S02]  /*19e0*/  CS2R R44, SRZ ;  /* 0x00000000002c7805 */ /* 0x000fe4000001ff00 */
[----:B------:R-:W-:Y:S01]  /*19f0*/  CS2R R42, SRZ ;  /* 0x00000000002a7805 */ /* 0x000fe2000001ff00 */
[----:B------:R1:W-:Y:S01]  /*1a00*/  STL [R1+0x10], R10 ;  /* 0x0000100a01007387 */ /* 0x0003e20000100800 */
[----:B------:R-:W-:Y:S02]  /*1a10*/  CS2R R40, SRZ ;  /* 0x0000000000287805 */ /* 0x000fe4000001ff00 */
[----:B------:R-:W-:-:S02]  /*1a20*/  CS2R R38, SRZ ;  /* 0x0000000000267805 */ /* 0x000fc4000001ff00 */
[----:B------:R-:W-:Y:S01]  /*1a30*/  CS2R R36, SRZ ;  /* 0x0000000000247805 */ /* 0x000fe2000001ff00 */
[----:B------:R1:W-:Y:S01]  /*1a40*/  STL [R1+0xc], R3 ;  /* 0x00000c0301007387 */ /* 0x0003e20000100800 */
        /* <DEDUP_REMOVED lines=31> */
[----:B-1-3--:R-:W-:-:S07]  /*1c40*/  LOP3.LUT R8, R14, 0x1, RZ, 0xfc, !PT ;  /* 0x000000010e087812 */ /* 0x00afce00078efcff */
.L_x_1822:
[----:B------:R-:W-:-:S13]  /*1c50*/  ISETP.NE.AND P0, PT, R8, 0x3, PT ;  /* 0x000000030800780c */ /* 0x000fda0003f05270 */
[----:B------:R-:W-:Y:S05]  /*1c60*/  @!P0 BRA `(.L_x_1804) ;  /* 0x0000000000048947 */ /* 0x000fea0003800000 */
[----:B------:R-:W-:Y:S01]  /*1c70*/  BPT.TRAP 0x1 ;  /* 0x000000040000795c */ /* 0x000fe20000300000 */
.L_x_1804:
[----:B------:R-:W-:Y:S02]  /*1c80*/  LEA R3, R2, UR36, 0x3 ;  /* 0x0000002402037c11 */ /* 0x000fe4000f8e18ff */
[----:B------:R-:W-:-:S04]  /*1c90*/  SHF.L.U32 R10, R7, 0x1f, RZ ;  /* 0x0000001f070a7819 */ /* 0x000fc800000006ff */
[----:B------:R1:W2:Y:S01]  /*1ca0*/  SYNCS.PHASECHK.TRANS64.TRYWAIT P1, [R3+URZ+0x36410], R10 ;  /* 0x0364100a030075a7 */ /* 0x0002a2000802017f */
[----:B------:R-:W-:Y:S05]  /*1cb0*/  @!P0 BRA `(.L_x_1805) ;  /* 0x0000000000048947 */ /* 0x000fea0003800000 */
[----:B------:R-:W-:Y:S01]  /*1cc0*/  BPT.TRAP 0x1 ;  /* 0x000000040000795c */ /* 0x000fe20000300000 */
.L_x_1805:
[----:B--2---:R-:W-:Y:S05]  /*1cd0*/  @P1 BRA `(.L_x_1806) ;  /* 0x0000000000081947 */ /* 0x004fea0003800000 */
[----:B------:R-:W2:Y:S02]  /*1ce0*/  SYNCS.PHASECHK.TRANS64.TRYWAIT P1, [R3+URZ+0x36410], R10 ;  /* 0x0364100a030075a7 */ /* 0x000ea4000802017f */
[----:B--2---:R-:W-:Y:S05]  /*1cf0*/  @!P1 BRA `(.L_x_1807) ;  /* 0x0000009400dc9947 */ /* 0x004fea0003800000 */
.L_x_1806:
        /* <DEDUP_REMOVED lines=99> */
[----:B-12---:R1:W2:Y:S04]  /*2330*/  LDS R10, [R11+0x30000] ;  /* 0x030000000b0a7984 */ /* 0x0062a80000000800 */
[----:B------:R1:W3:Y:S01]  /*2340*/  LDS R9, [R11+0x30020] ;  /* 0x030020000b097984 */ /* 0x0002e20000000800 */
[----:B------:R-:W-:Y:S05]  /*2350*/  @!P0 BRA `(.L_x_1808) ;  /* 0x0000000000048947 */ /* 0x000fea0003800000 */
[----:B------:R-:W-:Y:S01]  /*2360*/  BPT.TRAP 0x1 ;  /* 0x000000040000795c */ /* 0x000fe20000300000 */
.L_x_1808:
[----:B-1----:R-:W-:-:S04]  /*2370*/  SHF.L.U32 R11, R5, 0x1f, RZ ;  /* 0x0000001f050b7819 */ /* 0x002fc800000006ff */
[----:B------:R1:W4:Y:S01]  /*2380*/  SYNCS.PHASECHK.TRANS64.TRYWAIT P1, [UR36+0x36430], R11 ;  /* 0x0364300bff0075a7 */ /* 0x0003220008020164 */
[----:B------:R-:W-:Y:S05]  /*2390*/  @!P0 BRA `(.L_x_1809) ;  /* 0x0000000000048947 */ /* 0x000fea0003800000 */
[----:B------:R-:W-:Y:S01]  /*23a0*/  BPT.TRAP 0x1 ;  /* 0x000000040000795c */ /* 0x000fe20000300000 */
.L_x_1809:
[----:B----4-:R-:W-:Y:S05]  /*23b0*/  @P1 BRA `(.L_x_1810) ;  /* 0x0000000000081947 */ /* 0x010fea0003800000 */
[----:B------:R-:W4:Y:S02]  /*23c0*/  SYNCS.PHASECHK.TRANS64.TRYWAIT P1, [UR36+0x36430], R11 ;  /* 0x0364300bff0075a7 */ /* 0x000f240008020164 */
[----:B----4-:R-:W-:Y:S05]  /*23d0*/  @!P1 BRA `(.L_x_1811) ;  /* 0x0000009000389947 */ /* 0x010fea0003800000 */
.L_x_1810:
[----:B------:R-:W-:Y:S01]  /*23e0*/  UIADD3 UR5, UR36, 0x2a000, URZ ;  /* 0x0002a00024057890 */ /* 0x000fe2000fffe03f */
[----:B------:R-:W5:Y:S01]  /*23f0*/  LDL R152, [R1+0x8] ;  /* 0x0000080001987983 */ /* 0x000f620000100800 */
[----:B------:R-:W-:Y:S01]  /*2400*/  UIADD3 UR4, UR4, 0x9000, URZ ;  /* 0x0000900004047890 */ /* 0x000fe2000fffe03f */
[----:B------:R-:W-:Y:S01]  /*2410*/  WARPGROUP.ARRIVE ;  /* 0x00000000000079c5 */ /* 0x000fe20000000000 */
[----:B------:R-:W-:Y:S01]  /*2420*/  USHF.R.U32.HI UR5, URZ, 0x4, UR5 ;  /* 0x000000043f057899 */ /* 0x000fe20008011605 */
[----:B------:R-:W-:Y:S01]  /*2430*/  FMUL.FTZ R15, R140, UR42 ;  /* 0x0000002a8c0f7c20 */ /* 0x000fe20008410000 */
[----:B------:R-:W-:Y:S01]  /*2440*/  USHF.R.U32.HI UR4, URZ, 0x4, UR4 ;  /* 0x000000043f047899 */ /* 0x000fe20008011604 */
[----:B------:R-:W2:Y:S01]  /*2450*/  LDC R140, c[0x0][0x750] ;  /* 0x0001d400ff8c7b82 */ /* 0x000ea20000000800 */
[----:B------:R-:W-:Y:S01]  /*2460*/  ULOP3.LUT UR5, UR5, 0x3fff, URZ, 0xc0, !UPT ;  /* 0x00003fff05057892 */ /* 0x000fe2000f8ec03f */
[----:B-1--4-:R-:W-:Y:S01]  /*2470*/  FMUL.FTZ R11, R136, UR42 ;  /* 0x0000002a880b7c20 */ /* 0x012fe20008410000 */
        /* <DEDUP_REMOVED lines=26> */
[----:B--2---:R-:W-:Y:S01]  /*2620*/  ISETP.GE.AND P2, PT, R140, 0x1, PT ;  /* 0x000000018c00780c */ /* 0x004fe20003f46270 */
[----:B------:R-:W1:Y:S01]  /*2630*/  MUFU.TANH R11, R11 ;  /* 0x0000000b000b7308 */ /* 0x000e620000002400 */
[----:B------:R-:W-:-:S02]  /*2640*/  IMAD R141, R16, 0x40, R6 ;  /* 0x00000040108d7824 */ /* 0x000fc400078e0206 */
[----:B------:R-:W-:-:S05]  /*2650*/  VIADD R144, R4, UR41 ;  /* 0x0000002904907c36 */ /* 0x000fca0008000000 */
[----:B------:R-:W2:Y:S08]  /*2660*/  MUFU.TANH R12, R12 ;  /* 0x0000000c000c7308 */ /* 0x000eb00000002400 */
[----:B------:R-:W4:Y:S08]  /*2670*/  MUFU.TANH R13, R13 ;  /* 0x0000000d000d7308 */ /* 0x000f300000002400 */
        /* <DEDUP_REMOVED lines=89> */
[----:B-12-4-:R-:W-:Y:S05]  /*2c10*/  @!P2 BRA `(.L_x_1812) ;  /* 0x000000000060a947 */ /* 0x016fea0003800000 */
[----:B------:R-:W2:Y:S01]  /*2c20*/  LDL R153, [R1+0x4] ;  /* 0x0000040001997983 */ /* 0x000ea20000100800 */
[----:B------:R-:W-:Y:S01]  /*2c30*/  BSSY B0, `(.L_x_1813) ;  /* 0x0000011000007945 */ /* 0x000fe20003800000 */
[----:B--2---:R-:W-:-:S05]  /*2c40*/  IMAD.IADD R145, R153, 0x1, R141 ;  /* 0x0000000199917824 */ /* 0x004fca00078e028d */
[----:B------:R-:W-:-:S13]  /*2c50*/  ISETP.GT.AND P1, PT, R145, -0x1, PT ;  /* 0xffffffff9100780c */ /* 0x000fda0003f24270 */
[----:B------:R-:W-:Y:S05]  /*2c60*/  @P1 BRA `(.L_x_1814) ;  /* 0x0000000000201947 */ /* 0x000fea0003800000 */
[----:B------:R-:W-:Y:S02]  /*2c70*/  ISETP.NE.AND P1, PT, R140, 0x1, PT ;  /* 0x000000018c00780c */ /* 0x000fe40003f25270 */
[----:B------:R-:W-:-:S11]  /*2c80*/  LOP3.LUT R145, RZ, R145, RZ, 0x33, !PT ;  /* 0x00000091ff917212 */ /* 0x000fd600078e33ff */
[----:B------:R-:W1:Y:S08]  /*2c90*/  @P1 LDC R142, c[0x0][0x754] ;  /* 0x0001d500ff8e1b82 */ /* 0x000e700000000800 */
[----:B------:R-:W2:Y:S01]  /*2ca0*/  @P1 LDC R143, c[0x0][0x758] ;  /* 0x0001d600ff8f1b82 */ /* 0x000ea20000000800 */
[----:B-1----:R-:W-:-:S05]  /*2cb0*/  @P1 IMAD.HI.U32 R142, R145, R142, RZ ;  /* 0x0000008e918e1227 */ /* 0x002fca00078e00ff */
[----:B--2---:R-:W-:-:S04]  /*2cc0*/  @P1 SHF.R.U32.HI R145, RZ, R143, R142 ;  /* 0x0000008fff911219 */ /* 0x004fc8000001168e */
[----:B------:R-:W-:Y:S01]  /*2cd0*/  LOP3.LUT R145, RZ, R145, RZ, 0x33, !PT ;  /* 0x00000091ff917212 */ /* 0x000fe200078e33ff */
[----:B------:R-:W-:Y:S06]  /*2ce0*/  BRA `(.L_x_1815) ;  /* 0x0000000000147947 */ /* 0x000fec0003800000 */
.L_x_1814:
[----:B------:R-:W-:-:S13]  /*2cf0*/  ISETP.NE.AND P1, PT, R140, 0x1, PT ;  /* 0x000000018c00780c */ /* 0x000fda0003f25270 */
[----:B------:R-:W1:Y:S08]  /*2d00*/  @P1 LDC R143, c[0x0][0x754] ;  /* 0x0001d500ff8f1b82 */ /* 0x000e700000000800 */
[----:B------:R-:W2:Y:S01]  /*2d10*/  @P1 LDC R142, c[0x0][0x758] ;  /* 0x0001d600ff8e1b82 */ /* 0x000ea20000000800 */
[----:B-1----:R-:W-:-:S05]  /*2d20*/  @P1 IMAD.HI.U32 R143, R145, R143, RZ ;  /* 0x0000008f918f1227 */ /* 0x002fca00078e00ff */
[----:B--2---:R-:W-:-:S07]  /*2d30*/  @P1 SHF.R.U32.HI R145, RZ, R142, R143 ;  /* 0x0000008eff911219 */ /* 0x004fce000001168f */
.L_x_1815:
[----:B------:R-:W-:Y:S05]  /*2d40*/  BSYNC B0 ;  /* 0x0000000000007941 */ /* 0x000fea0003800000 */
.L_x_1813:
[----:B------:R-:W2:Y:S01]  /*2d50*/  LDL R142, [R1+0x10] ;  /* 0x00001000018e7983 */ /* 0x000ea20000100800 */
[----:B------:R-:W-:Y:S01]  /*2d60*/  IADD3 R150, R141, UR4, R4 ;  /* 0x000000048d967c10 */ /* 0x000fe2000fffe004 */
[----:B--2---:R-:W-:-:S05]  /*2d70*/  IMAD R145, R145, R140, R142 ;  /* 0x0000008c91917224 */ /* 0x004fca00078e028e */
[----:B------:R-:W-:Y:S02]  /*2d80*/  VIADDMNMX R146, R145, R140, R146, PT ;  /* 0x0000008c91927246 */ /* 0x000fe40003800192 */
[----:B------:R-:W-:-:S07]  /*2d90*/  VIMNMX R150, R150, R145, !PT ;  /* 0x0000009196967248 */ /* 0x000fce0007fe0100 */
.L_x_1812:
[----:B------:R-:W-:-:S04]  /*2da0*/  VIADD R141, R141, 0x8 ;  /* 0x000000088d8d7836 */ /* 0x000fc80000000000 */
[----:B------:R-:W-:Y:S01]  /*2db0*/  IMAD.IADD R147, R147, 0x1, R141 ;  /* 0x0000000193937824 */ /* 0x000fe200078e028d */
[----:B------:R-:W-:Y:S01]  /*2dc0*/  VIADDMNMX R144, R141, R144, R152, PT ;  /* 0x000000908d907246 */ /* 0x000fe20003800198 */
[----:B------:R-:W-:Y:S06]  /*2dd0*/  @!P2 BRA `(.L_x_1816) ;  /* 0x00000000005ca947 */ /* 0x000fec0003800000 */
        /* <DEDUP_REMOVED lines=13> */
.L_x_1818:
[----:B------:R-:W-:-:S13]  /*2eb0*/  ISETP.NE.AND P1, PT, R140, 0x1, PT ;  /* 0x000000018c00780c */ /* 0x000fda0003f25270 */
[----:B------:R-:W1:Y:S08]  /*2ec0*/  @P1 LDC R142, c[0x0][0x754] ;  /* 0x0001d500ff8e1b82 */ /* 0x000e700000000800 */
[----:B------:R-:W2:Y:S01]  /*2ed0*/  @P1 LDC R141, c[0x0][0x758] ;  /* 0x0001d600ff8d1b82 */ /* 0x000ea20000000800 */
[----:B-1----:R-:W-:-:S05]  /*2ee0*/  @P1 IMAD.HI.U32 R142, R143, R142, RZ ;  /* 0x0000008e8f8e1227 */ /* 0x002fca00078e00ff */
[----:B--2---:R-:W-:-:S07]  /*2ef0*/  @P1 SHF.R.U32.HI R143, RZ, R141, R142 ;  /* 0x0000008dff8f1219 */ /* 0x004fce000001168e */
.L_x_1819:
[----:B------:R-:W-:Y:S05]  /*2f00*/  BSYNC B0 ;  /* 0x0000000000007941 */ /* 0x000fea0003800000 */
.L_x_1817:
[----:B------:R-:W2:Y:S02]  /*2f10*/  LDL R141, [R1+0x10] ;  /* 0x00001000018d7983 */ /* 0x000ea40000100800 */
[----:B--2---:R-:W-:-:S05]  /*2f20*/  IMAD R143, R143, R140, R141 ;  /* 0x0000008c8f8f7224 */ /* 0x004fca00078e028d */
[----:B------:R-:W-:Y:S02]  /*2f30*/  VIMNMX R147, R147, R143, !PT ;  /* 0x0000008f93937248 */ /* 0x000fe40007fe0100 */
[----:B------:R-:W-:-:S07]  /*2f40*/  VIADDMNMX R144, R143, R140, R144, PT ;  /* 0x0000008c8f907246 */ /* 0x000fce0003800190 */
.L_x_1816:
[----:B------:R-:W1:Y:S01]  /*2f50*/  S2R R152, SR_CTAID.X ;  /* 0x0000000000987919 */ /* 0x000e620000002500 */
[----:B------:R-:W-:Y:S01]  /*2f60*/  P2R R149, PR, RZ, 0x1 ;  /* 0x00000001ff957803 */ /* 0x000fe20000000000 */
[----:B------:R-:W-:Y:S01]  /*2f70*/  FFMA.FTZ R157, -R11, R11, 1 ;  /* 0x3f8000000b9d7423 */ /* 0x000fe2000001010b */
[----:B-1----:R-:W-:-:S05]  /*2f80*/  IMAD R152, R152, -0x60, RZ ;  /* 0xffffffa098987824 */ /* 0x002fca00078e02ff */
[C---:B------:R-:W-:Y:S02]  /*2f90*/  ISETP.GE.AND P6, PT, R152.reuse, 0x2, PT ;  /* 0x000000029800780c */ /* 0x040fe40003fc6270 */
[----:B------:R-:W-:Y:S02]  /*2fa0*/  ISETP.GE.AND P4, PT, R152, 0x9, PT ;  /* 0x000000099800780c */ /* 0x000fe40003f86270 */
[C---:B------:R-:W-:Y:S02]  /*2fb0*/  ISETP.GT.AND P5, PT, R147.reuse, 0x1, !P6 ;  /* 0x000000019300780c */ /* 0x040fe400077a4270 */
[----:B------:R-:W-:Y:S02]  /*2fc0*/  ISETP.GT.AND P6, PT, R150, 0x1, !P6 ;  /* 0x000000019600780c */ /* 0x000fe400077c4270 */
[----:B------:R-:W-:Y:S02]  /*2fd0*/  ISETP.GT.AND P3, PT, R147, 0x8, !P4 ;  /* 0x000000089300780c */ /* 0x000fe40006764270 */
[----:B------:R-:W-:-:S02]  /*2fe0*/  ISETP.LT.OR P6, PT, R146, 0x2, P6 ;  /* 0x000000029200780c */ /* 0x000fc400037c1670 */
[----:B------:R-:W-:Y:S02]  /*2ff0*/  ISETP.GE.AND P2, PT, R152, 0xa, PT ;  /* 0x0000000a9800780c */ /* 0x000fe40003f46270 */
[----:B------:R-:W-:Y:S02]  /*3000*/  ISETP.LT.OR P3, PT, R144, 0x9, P3 ;  /* 0x000000099000780c */ /* 0x000fe40001f61670 */
[----:B------:R-:W-:Y:S02]  /*3010*/  FSEL R155, R12, -INF , !P6 ;  /* 0xff8000000c9b7808 */ /* 0x000fe40007000000 */
[----:B------:R-:W-:Y:S02]  /*3020*/  ISETP.LT.OR P5, PT, R144, 0x2, P5 ;  /* 0x000000029000780c */ /* 0x000fe40002fa1670 */
[----:B------:R-:W-:Y:S01]  /*3030*/  ISETP.GE.AND P1, PT, R152, 0x11, PT ;  /* 0x000000119800780c */ /* 0x000fe20003f26270 */
[----:B------:R-:W-:Y:S01]  /*3040*/  FFMA.FTZ R155, R155, UR43, -R10 ;  /* 0x0000002b9b9b7c23 */ /* 0x000fe2000801080a */
[----:B------:R-:W-:-:S02]  /*3050*/  ISETP.GT.AND P4, PT, R150, 0x8, !P4 ;  /* 0x000000089600780c */ /* 0x000fc40006784270 */
[----:B------:R-:W-:Y:S02]  /*3060*/  ISETP.GT.AND P6, PT, R150, 0x9, !P2 ;  /* 0x000000099600780c */ /* 0x000fe400057c4270 */
[----:B------:R-:W-:Y:S01]  /*3070*/  FSEL R145, R18, -INF , !P3 ;  /* 0xff80000012917808 */ /* 0x000fe20005800000 */
[----:B------:R-:W-:Y:S01]  /*3080*/  MUFU.EX2 R155, R155 ;  /* 0x0000009b009b7308 */ /* 0x000fe20000000800 */
        /* <DEDUP_REMOVED lines=8> */
[----:B------:R-:W-:Y:S02]  /*3110*/  ISETP.LT.OR P3, PT, R146, 0x11, P3 ;  /* 0x000000119200780c */ /* 0x000fe40001f61670 */
[----:B------:R-:W-:Y:S01]  /*3120*/  FSEL R143, R17, -INF , !P6 ;  /* 0xff800000118f7808 */ /* 0x000fe20007000000 */
[--C-:B------:R-:W-:Y:S01]  /*3130*/  FFMA.FTZ R141, R141, UR43, -R10.reuse ;  /* 0x0000002b8d8d7c23 */ /* 0x100fe2000801080a */
[----:B------:R-:W-:Y:S02]  /*3140*/  ISETP.GE.AND P4, PT, R152, 0x19, PT ;  /* 0x000000199800780c */ /* 0x000fe40003f86270 */
[----:B------:R-:W-:Y:S01]  /*3150*/  ISETP.GT.AND P6, PT, R150, 0x11, !P5 ;  /* 0x000000119600780c */ /* 0x000fe20006fc4270 */
[----:B------:R-:W-:Y:S01]  /*3160*/  FFMA.FTZ R143, R143, UR43, -R10 ;  /* 0x0000002b8f8f7c23 */ /* 0x000fe2000801080a */
[----:B------:R-:W-:Y:S01]  /*3170*/  FSEL R140, R20, -INF , !P3 ;  /* 0xff800000148c7808 */ /* 0x000fe20005800000 */
[----:B------:R-:W1:Y:S01]  /*3180*/  MUFU.EX2 R141, R141 ;  /* 0x0000008d008d7308 */ /* 0x000e620000000800 */
[----:B------:R-:W-:-:S02]  /*3190*/  ISETP.GT.AND P3, PT, R150, 0x18, !P4 ;  /* 0x000000189600780c */ /* 0x000fc40006764270 */
[----:B------:R-:W-:Y:S01]  /*31a0*/  ISETP.LT.OR P6, PT, R146, 0x12, P6 ;  /* 0x000000129200780c */ /* 0x000fe200037c1670 */
[--C-:B------:R-:W-:Y:S01]  /*31b0*/  FFMA.FTZ R140, R140, UR43, -R10.reuse ;  /* 0x0000002b8c8c7c23 */ /* 0x100fe2000801080a */
[----:B------:R-:W-:Y:S02]  /*31c0*/  ISETP.LT.OR P3, PT, R146, 0x19, P3 ;  /* 0x000000199200780c */ /* 0x000fe40001f61670 */
[----:B------:R-:W-:Y:S01]  /*31d0*/  FSEL R151, R21, -INF , !P6 ;  /* 0xff80000015977808 */ /* 0x000fe20007000000 */
[----:B------:R-:W2:Y:S01]  /*31e0*/  MUFU.EX2 R143, R143 ;  /* 0x0000008f008f7308 */ /* 0x000ea20000000800 */
[----:B------:R-:W-:Y:S02]  /*31f0*/  ISETP.GE.AND P6, PT, R152, 0x1, PT ;  /* 0x000000019800780c */ /* 0x000fe40003fc6270 */
[----:B------:R-:W-:Y:S01]  /*3200*/  FSEL R142, R22, -INF , !P3 ;  /* 0xff800000168e7808 */ /* 0x000fe20005800000 */
[----:B------:R-:W-:Y:S01]  /*3210*/  FFMA.FTZ R151, R151, UR43, -R10 ;  /* 0x0000002b97977c23 */ /* 0x000fe2000801080a */
[----:B------:R-:W-:-:S02]  /*3220*/  ISETP.GT.AND P3, PT, R150, RZ, !P6 ;  /* 0x000000ff9600720c */ /* 0x000fc40007764270 */
[C---:B------:R-:W-:Y:S01]  /*3230*/  ISETP.GT.AND P6, PT, R147.reuse, RZ, !P6 ;  /* 0x000000ff9300720c */ /* 0x040fe200077c4270 */
[--C-:B------:R-:W-:Y:S01]  /*3240*/  FFMA.FTZ R142, R142, UR43, -R10.reuse ;  /* 0x0000002b8e8e7c23 */ /* 0x100fe2000801080a */
[----:B------:R-:W-:Y:S01]  /*3250*/  ISETP.LT.OR P3, PT, R146, 0x1, P3 ;  /* 0x000000019200780c */ /* 0x000fe20001f61670 */
[----:B------:R-:W3:Y:S01]  /*3260*/  MUFU.EX2 R140, R140 ;  /* 0x0000008c008c7308 */ /* 0x000ee20000000800 */
[----:B------:R-:W-:Y:S02]  /*3270*/  ISETP.GT.AND P2, PT, R147, 0x9, !P2 ;  /* 0x000000099300780c */ /* 0x000fe40005744270 */
[----:B------:R-:W-:Y:S02]  /*3280*/  FSEL R154, R11, -INF , !P3 ;  /* 0xff8000000b9a7808 */ /* 0x000fe40005800000 */
[----:B------:R-:W-:Y:S02]  /*3290*/  ISETP.GE.AND P3, PT, R152, 0x1a, PT ;  /* 0x0000001a9800780c */ /* 0x000fe40003f66270 */
[C---:B------:R-:W-:Y:S01]  /*32a0*/  ISETP.GT.AND P1, PT, R147.reuse, 0x10, !P1 ;  /* 0x000000109300780c */ /* 0x040fe20004f24270 */
[----:B------:R-:W-:Y:S01]  /*32b0*/  FFMA.FTZ R154, R154, UR43, -R10 ;  /* 0x0000002b9a9a7c23 */ /* 0x000fe2000801080a */
[----:B------:R-:W-:Y:S01]  /*32c0*/  ISETP.GT.AND P0, PT, R150, 0x19, !P3 ;  /* 0x000000199600780c */ /* 0x000fe20005f04270 */
[----:B------:R4:W-:Y:S01]  /*32d0*/  MUFU.EX2 R11, R151 ;  /* 0x00000097000b7308 */ /* 0x0009e20000000800 */
[----:B------:R-:W-:-:S02]  /*32e0*/  ISETP.GT.AND P5, PT, R147, 0x11, !P5 ;  /* 0x000000119300780c */ /* 0x000fc40006fa4270 */
[----:B------:R-:W-:Y:S02]  /*32f0*/  ISETP.LT.OR P0, PT, R146, 0x1a, P0 ;  /* 0x0000001a9200780c */ /* 0x000fe40000701670 */
[C---:B------:R-:W-:Y:S02]  /*3300*/  ISETP.GT.AND P4, PT, R147.reuse, 0x18, !P4 ;  /* 0x000000189300780c */ /* 0x040fe40006784270 */
[----:B------:R-:W-:Y:S01]  /*3310*/  ISETP.GT.AND P3, PT, R147, 0x19, !P3 ;  /* 0x000000199300780c */ /* 0x000fe20005f64270 */
[----:B------:R-:W-:Y:S01]  /*3320*/  MUFU.EX2 R154, R154 ;  /* 0x0000009a009a7308 */ /* 0x000fe20000000800 */
[----:B------:R-:W-:Y:S01]  /*3330*/  FSEL R146, R23, -INF , !P0 ;  /* 0xff80000017927808 */ /* 0x000fe20004000000 */
[----:B----4-:R-:W4:Y:S01]  /*3340*/  LDL R151, [R1+0xc] ;  /* 0x00000c0001977983 */ /* 0x010f220000100800 */
[C---:B------:R-:W-:Y:S02]  /*3350*/  ISETP.LT.OR P6, PT, R144.reuse, 0x1, P6 ;  /* 0x000000019000780c */ /* 0x040fe400037c1670 */
[----:B------:R-:W-:Y:S01]  /*3360*/  ISETP.LT.OR P2, PT, R144, 0xa, P2 ;  /* 0x0000000a9000780c */ /* 0x000fe20001741670 */
[----:B------:R-:W-:Y:S01]  /*3370*/  FFMA.FTZ R146, R146, UR43, -R10 ;  /* 0x0000002b92927c23 */ /* 0x000fe2000801080a */
[----:B------:R-:W-:-:S02]  /*3380*/  ISETP.LT.OR P1, PT, R144, 0x11, P1 ;  /* 0x000000119000780c */ /* 0x000fc40000f21670 */
[C---:B------:R-:W-:Y:S02]  /*3390*/  ISETP.LT.OR P5, PT, R144.reuse, 0x12, P5 ;  /* 0x000000129000780c */ /* 0x040fe40002fa1670 */
[C---:B------:R-:W-:Y:S02]  /*33a0*/  ISETP.LT.OR P4, PT, R144.reuse, 0x19, P4 ;  /* 0x000000199000780c */ /* 0x040fe40002781670 */
[----:B------:R-:W-:Y:S02]  /*33b0*/  ISETP.LT.OR P3, PT, R144, 0x1a, P3 ;  /* 0x0000001a9000780c */ /* 0x000fe40001f61670 */
[----:B------:R-:W-:Y:S02]  /*33c0*/  ISETP.NE.AND P0, PT, R149, RZ, PT ;  /* 0x000000ff9500720c */ /* 0x000fe40003f05270 */
[----:B------:R-:W-:Y:S02]  /*33d0*/  FSEL R150, R13, -INF , !P6 ;  /* 0xff8000000d967808 */ /* 0x000fe40007000000 */
[----:B------:R-:W-:-:S02]  /*33e0*/  FSEL R144, R19, -INF , !P2 ;  /* 0xff80000013907808 */ /* 0x000fc40005000000 */
[----:B------:R-:W-:Y:S01]  /*33f0*/  FSEL R149, R136, -INF , !P1 ;  /* 0xff80000088957808 */ /* 0x000fe20004800000 */
[--C-:B------:R-:W-:Y:S01]  /*3400*/  FFMA.FTZ R150, R150, UR43, -R9.reuse ;  /* 0x0000002b96967c23 */ /* 0x100fe20008010809 */
[----:B------:R-:W-:Y:S01]  /*3410*/  FSEL R147, R137, -INF , !P5 ;  /* 0xff80000089937808 */ /* 0x000fe20006800000 */
[--C-:B------:R-:W-:Y:S01]  /*3420*/  FFMA.FTZ R144, R144, UR43, -R9.reuse ;  /* 0x0000002b90907c23 */ /* 0x100fe20008010809 */
[----:B------:R-:W-:Y:S01]  /*3430*/  FSEL R10, R138, -INF , !P4 ;  /* 0xff8000008a0a7808 */ /* 0x000fe20006000000 */
[--C-:B------:R-:W-:Y:S01]  /*3440*/  FFMA.FTZ R149, R149, UR43, -R9.reuse ;  /* 0x0000002b95957c23 */ /* 0x100fe20008010809 */
[----:B------:R-:W-:Y:S01]  /*3450*/  FSEL R152, R139, -INF , !P3 ;  /* 0xff8000008b987808 */ /* 0x000fe20005800000 */
[--C-:B------:R-:W-:Y:S02]  /*3460*/  FFMA.FTZ R147, R147, UR43, -R9.reuse ;  /* 0x0000002b93937c23 */ /* 0x100fe40008010809 */
[--C-:B------:R-:W-:Y:S02]  /*3470*/  FFMA.FTZ R10, R10, UR43, -R9.reuse ;  /* 0x0000002b0a0a7c23 */ /* 0x100fe40008010809 */
[----:B------:R-:W-:Y:S01]  /*3480*/  FFMA.FTZ R9, R152, UR43, -R9 ;  /* 0x0000002b98097c23 */ /* 0x000fe20008010809 */
[----:B------:R-:W-:-:S05]  /*3490*/  LEA R152, R6, UR36, 0x2 ;  /* 0x0000002406987c11 */ /* 0x000fca000f8e10ff */
[----:B------:R-:W5:Y:S01]  /*34a0*/  LDS R153, [R152+0x30200] ;  /* 0x0302000098997984 */ /* 0x000f620000000800 */
[----:B------:R-:W3:Y:S03]  /*34b0*/  MUFU.EX2 R142, R142 ;  /* 0x0000008e008e7308 */ /* 0x000ee60000000800 */
[----:B------:R-:W3:Y:S01]  /*34c0*/  LDS R152, [R152+0x30220] ;  /* 0x0302200098987984 */ /* 0x000ee20000000800 */
[--C-:B-----5:R-:W-:Y:S01]  /*34d0*/  FADD.FTZ R120, R120, -R153.reuse ;  /* 0x8000009978787221 */ /* 0x120fe20000010000 */
[--C-:B------:R-:W-:Y:S01]  /*34e0*/  FADD.FTZ R121, R121, -R153.reuse ;  /* 0x8000009979797221 */ /* 0x100fe20000010000 */
[--C-:B------:R-:W-:Y:S01]  /*34f0*/  FADD.FTZ R124, R124, -R153.reuse ;  /* 0x800000997c7c7221 */ /* 0x100fe20000010000 */
[--C-:B------:R-:W-:Y:S01]  /*3500*/  FADD.FTZ R125, R125, -R153.reuse ;  /* 0x800000997d7d7221 */ /* 0x100fe20000010000 */
[--C-:B------:R-:W-:Y:S01]  /*3510*/  FADD.FTZ R128, R128, -R153.reuse ;  /* 0x8000009980807221 */ /* 0x100fe20000010000 */
[--C-:B------:R-:W-:Y:S01]  /*3520*/  FADD.FTZ R129, R129, -R153.reuse ;  /* 0x8000009981817221 */ /* 0x100fe20000010000 */
[--C-:B------:R-:W-:Y:S01]  /*3530*/  FADD.FTZ R132, R132, -R153.reuse ;  /* 0x8000009984847221 */ /* 0x100fe20000010000 */
[----:B------:R-:W-:-:S02]  /*3540*/  FADD.FTZ R133, R133, -R153 ;  /* 0x8000009985857221 */ /* 0x000fc40000010000 */
[----:B------:R-:W5:Y:S01]  /*3550*/  LDL R153, [R1] ;  /* 0x0000000001997983 */ /* 0x000f620000100800 */
[----:B------:R-:W-:Y:S01]  /*3560*/  MUFU.EX2 R150, R150 ;  /* 0x0000009600967308 */ /* 0x000fe20000000800 */
[----:B------:R-:W-:Y:S01]  /*3570*/  FFMA.FTZ R15, -R15, R15, 1 ;  /* 0x3f8000000f0f7423 */ /* 0x000fe2000001010f */
[----:B-1----:R-:W-:-:S06]  /*3580*/  FMUL.FTZ R124, R141, R124 ;  /* 0x0000007c8d7c7220 */ /* 0x002fcc0000410000 */
[----:B------:R-:W1:Y:S08]  /*3590*/  MUFU.EX2 R148, R148 ;  /* 0x0000009400947308 */ /* 0x000e700000000800 */
[----:B------:R-:W-:Y:S08]  /*35a0*/  MUFU.EX2 R145, R145 ;  /* 0x0000009100917308 */ /* 0x000ff00000000800 */
[----:B------:R-:W1:Y:S08]  /*35b0*/  MUFU.EX2 R144, R144 ;  /* 0x0000009000907308 */ /* 0x000e700000000800 */
[----:B------:R-:W-:Y:S08]  /*35c0*/  MUFU.EX2 R146, R146 ;  /* 0x0000009200927308 */ /* 0x000ff00000000800 */
[----:B------:R-:W-:Y:S08]  /*35d0*/  MUFU.EX2 R149, R149 ;  /* 0x0000009500957308 */ /* 0x000ff00000000800 */
[----:B------:R-:W1:Y:S08]  /*35e0*/  MUFU.EX2 R147, R147 ;  /* 0x0000009300937308 */ /* 0x000e700000000800 */
[----:B------:R-:W-:Y:S08]  /*35f0*/  MUFU.EX2 R10, R10 ;  /* 0x0000000a000a7308 */ /* 0x000ff00000000800 */
[----:B------:R-:W1:Y:S01]  /*3600*/  MUFU.EX2 R9, R9 ;  /* 0x0000000900097308 */ /* 0x000e620000000800 */
[----:B------:R-:W-:Y:S01]  /*3610*/  FMUL.FTZ R15, R124, R15 ;  /* 0x0000000f7c0f7220 */ /* 0x000fe20000410000 */
[----:B------:R-:W-:Y:S01]  /*3620*/  FFMA.FTZ R12, -R12, R12, 1 ;  /* 0x3f8000000c0c7423 */ /* 0x000fe2000001010c */
[----:B------:R-:W-:Y:S01]  /*3630*/  FMUL.FTZ R121, R155, R121 ;  /* 0x000000799b797220 */ /* 0x000fe20000410000 */
[----:B------:R-:W-:Y:S01]  /*3640*/  FFMA.FTZ R17, -R17, R17, 1 ;  /* 0x3f80000011117423 */ /* 0x000fe20000010111 */
[----:B--2---:R-:W-:Y:S01]  /*3650*/  FMUL.FTZ R125, R143, R125 ;  /* 0x0000007d8f7d7220 */ /* 0x004fe20000410000 */
[----:B------:R-:W-:Y:S01]  /*3660*/  FFMA.FTZ R124, -R20, R20, 1 ;  /* 0x3f800000147c7423 */ /* 0x000fe20000010114 */
[----:B---3--:R-:W-:Y:S01]  /*3670*/  FMUL.FTZ R128, R140, R128 ;  /* 0x000000808c807220 */ /* 0x008fe20000410000 */
[----:B------:R-:W-:Y:S01]  /*3680*/  FMUL.FTZ R12, R121, R12 ;  /* 0x0000000c790c7220 */ /* 0x000fe20000410000 */
[----:B------:R-:W-:Y:S01]  /*3690*/  FMUL.FTZ R17, R125, R17 ;  /* 0x000000117d117220 */ /* 0x000fe20000410000 */
[----:B------:R-:W-:Y:S01]  /*36a0*/  FFMA.FTZ R121, -R21, R21, 1 ;  /* 0x3f80000015797423 */ /* 0x000fe20000010115 */
[----:B------:R-:W-:Y:S01]  /*36b0*/  FMUL.FTZ R124, R128, R124 ;  /* 0x0000007c807c7220 */ /* 0x000fe20000410000 */
[----:B------:R-:W-:Y:S01]  /*36c0*/  FFMA.FTZ R125, -R22, R22, 1 ;  /* 0x3f800000167d7423 */ /* 0x000fe20000010116 */
[----:B------:R-:W-:Y:S01]  /*36d0*/  FFMA.FTZ R128, -R23, R23, 1 ;  /* 0x3f80000017807423 */ /* 0x000fe20000010117 */
[----:B------:R-:W-:Y:S01]  /*36e0*/  FMUL.FTZ R132, R142, R132 ;  /* 0x000000848e847220 */ /* 0x000fe20000410000 */
[----:B------:R-:W-:-:S02]  /*36f0*/  F2FP.BF16.F32.PACK_AB R20, R155, R154 ;  /* 0x0000009a9b14723e */ /* 0x000fc400000010ff */
[----:B-1----:R-:W-:Y:S02]  /*3700*/  F2FP.BF16.F32.PACK_AB R21, R148, R150 ;  /* 0x000000969415723e */ /* 0x002fe400000010ff */
[----:B------:R-:W-:Y:S02]  /*3710*/  F2FP.BF16.F32.PACK_AB R22, R143, R141 ;  /* 0x0000008d8f16723e */ /* 0x000fe400000010ff */
[----:B------:R-:W-:Y:S01]  /*3720*/  F2FP.BF16.F32.PACK_AB R23, R144, R145 ;  /* 0x000000919017723e */ /* 0x000fe200000010ff */
[----:B------:R-:W-:Y:S01]  /*3730*/  BAR.SYNC.DEFER_BLOCKING 0x9, 0x180 ;  /* 0x0246000000007b1d */ /* 0x000fe20000010000 */
[----:B------:R-:W-:Y:S02]  /*3740*/  F2FP.BF16.F32.PACK_AB R140, R11, R140 ;  /* 0x0000008c0b8c723e */ /* 0x000fe400000010ff */
[----:B------:R-:W-:Y:S02]  /*3750*/  F2FP.BF16.F32.PACK_AB R141, R147, R149 ;  /* 0x00000095938d723e */ /* 0x000fe400000010ff */
[----:B------:R-:W-:-:S02]  /*3760*/  F2FP.BF16.F32.PACK_AB R142, R146, R142 ;  /* 0x0000008e928e723e */ /* 0x000fc400000010ff */
[----:B------:R-:W-:Y:S02]  /*3770*/  F2FP.BF16.F32.PACK_AB R143, R9, R10 ;  /* 0x0000000a098f723e */ /* 0x000fe400000010ff */
[----:B------:R-:W-:Y:S01]  /*3780*/  R2UR UR7, R156 ;  /* 0x000000009c0772ca */ /* 0x000fe200000e0000 */
[--C-:B------:R-:W-:Y:S01]  /*3790*/  FADD.FTZ R123, R123, -R152.reuse ;  /* 0x800000987b7b7221 */ /* 0x100fe20000010000 */
[----:B------:R-:W-:Y:S01]  /*37a0*/  FMUL.FTZ R129, R11, R129 ;  /* 0x000000810b817220 */ /* 0x000fe20000410000 */
[--C-:B------:R-:W-:Y:S01]  /*37b0*/  FADD.FTZ R122, R122, -R152.reuse ;  /* 0x800000987a7a7221 */ /* 0x100fe20000010000 */
[--C-:B------:R-:W-:Y:S01]  /*37c0*/  FADD.FTZ R126, R126, -R152.reuse ;  /* 0x800000987e7e7221 */ /* 0x100fe20000010000 */
[--C-:B------:R-:W-:Y:S01]  /*37d0*/  FADD.FTZ R127, R127, -R152.reuse ;  /* 0x800000987f7f7221 */ /* 0x100fe20000010000 */
[--C-:B------:R-:W-:Y:S01]  /*37e0*/  FADD.FTZ R134, R134, -R152.reuse ;  /* 0x8000009886867221 */ /* 0x100fe20000010000 */
[--C-:B------:R-:W-:Y:S01]  /*37f0*/  FADD.FTZ R135, R135, -R152.reuse ;  /* 0x8000009887877221 */ /* 0x100fe20000010000 */
[----:B------:R-:W-:Y:S01]  /*3800*/  FMUL.FTZ R123, R148, R123 ;  /* 0x0000007b947b7220 */ /* 0x000fe20000410000 */
[----:B------:R-:W-:Y:S01]  /*3810*/  FFMA.FTZ R14, -R14, R14, 1 ;  /* 0x3f8000000e0e7423 */ /* 0x000fe2000001010e */
[--C-:B------:R-:W-:Y:S01]  /*3820*/  FADD.FTZ R130, R130, -R152.reuse ;  /* 0x8000009882827221 */ /* 0x100fe20000010000 */
[----:B------:R-:W-:Y:S01]  /*3830*/  FADD.FTZ R131, R131, -R152 ;  /* 0x8000009883837221 */ /* 0x000fe20000010000 */
[----:B------:R-:W-:Y:S01]  /*3840*/  FMUL.FTZ R121, R129, R121 ;  /* 0x0000007981797220 */ /* 0x000fe20000410000 */
[----:B------:R-:W-:Y:S01]  /*3850*/  FMUL.FTZ R125, R132, R125 ;  /* 0x0000007d847d7220 */ /* 0x000fe20000410000 */
[----:B------:R-:W-:Y:S01]  /*3860*/  FMUL.FTZ R122, R150, R122 ;  /* 0x0000007a967a7220 */ /* 0x000fe20000410000 */
[----:B------:R-:W-:Y:S01]  /*3870*/  FFMA.FTZ R13, -R13, R13, 1 ;  /* 0x3f8000000d0d7423 */ /* 0x000fe2000001010d */
[----:B------:R-:W-:Y:S01]  /*3880*/  FFMA.FTZ R129, -R18, R18, 1 ;  /* 0x3f80000012817423 */ /* 0x000fe20000010112 */
[----:B------:R-:W-:Y:S01]  /*3890*/  FMUL.FTZ R120, R154, R120 ;  /* 0x000000789a787220 */ /* 0x000fe20000410000 */
[----:B------:R-:W-:Y:S01]  /*38a0*/  FMUL.FTZ R133, R146, R133 ;  /* 0x0000008592857220 */ /* 0x000fe20000410000 */
[----:B------:R-:W-:Y:S01]  /*38b0*/  FMUL.FTZ R126, R145, R126 ;  /* 0x0000007e917e7220 */ /* 0x000fe20000410000 */
[----:B------:R-:W-:Y:S01]  /*38c0*/  FMUL.FTZ R127, R144, R127 ;  /* 0x0000007f907f7220 */ /* 0x000fe20000410000 */
[----:B------:R-:W-:Y:S01]  /*38d0*/  FFMA.FTZ R132, -R19, R19, 1 ;  /* 0x3f80000013847423 */ /* 0x000fe20000010113 */
[----:B------:R-:W-:Y:S01]  /*38e0*/  FMUL.FTZ R18, R123, R14 ;  /* 0x0000000e7b127220 */ /* 0x000fe20000410000 */
        /* <DEDUP_REMOVED lines=14> */
[----:B------:R-:W-:Y:S01]  /*39d0*/  USHF.R.U32.HI UR6, URZ, 0x4, UR37 ;  /* 0x000000043f067899 */ /* 0x000fe20008011625 */
        /* <DEDUP_REMOVED lines=9> */
[----:B------:R-:W-:Y:S02]  /*3a70*/  F2FP.BF16.F32.PACK_AB R124, R121, R124 ;  /* 0x0000007c797c723e */ /* 0x000fe400000010ff */
[----:B------:R-:W-:Y:S01]  /*3a80*/  F2FP.BF16.F32.PACK_AB R125, R10, R9 ;  /* 0x000000090a7d723e */ /* 0x000fe200000010ff */
[----:B------:R-:W-:Y:S02]  /*3a90*/  ULOP3.LUT UR12, UR6, 0x1000000, URZ, 0xfc, !UPT ;  /* 0x01000000060c7892 */ /* 0x000fe4000f8efc3f */
[----:B------:R-:W-:Y:S01]  /*3aa0*/  ULOP3.LUT UR6, UR5, 0x3fff, URZ, 0xc0, !UPT ;  /* 0x00003fff05067892 */ /* 0x000fe2000f8ec03f */
[----:B------:R-:W-:Y:S01]  /*3ab0*/  UMOV UR11, 0x80000020 ;  /* 0x80000020000b7882 */ /* 0x000fe20000000000 */
[----:B------:R-:W-:-:S03]  /*3ac0*/  UMOV UR9, 0x40000040 ;  /* 0x4000004000097882 */ /* 0x000fc60000000000 */
[----:B------:R-:W-:Y:S02]  /*3ad0*/  UMOV UR10, UR12 ;  /* 0x0000000c000a7c82 */ /* 0x000fe40008000000 */
[----:B------:R-:W-:Y:S01]  /*3ae0*/  UMOV UR8, UR6 ;  /* 0x0000000600087c82 */ /* 0x000fe20008000000 */
[----:B-----5:R1:W-:Y:S04]  /*3af0*/  STSM.16.M88.4 [R153+0x30400], R20 ;  /* 0x0304001499007844 */ /* 0x0203e80000000200 */
[----:B----4-:R-:W-:Y:S01]  /*3b00*/  STSM.16.M88.4 [R151], R140 ;  /* 0x0000008c97007844 */ /* 0x010fe20000000200 */
[----:B------:R-:W-:Y:S01]  /*3b10*/  @!PT LDS RZ, [RZ] ;  /* 0x00000000fffff984 */ /* 0x000fe20000000800 */
[----:B------:R-:W-:Y:S01]  /*3b20*/  @!PT LDS RZ, [RZ] ;  /* 0x00000000fffff984 */ /* 0x000fe20000000800 */
[----:B------:R-:W-:Y:S01]  /*3b30*/  @!PT LDS RZ, [RZ] ;  /* 0x00000000fffff984 */ /* 0x000fe20000000800 */
[----:B------:R-:W-:Y:S01]  /*3b40*/  @!PT LDS RZ, [RZ] ;  /* 0x00000000fffff984 */ /* 0x000fe20000000800 */
[----:B------:R2:W-:Y:S06]  /*3b50*/  MEMBAR.ALL.CTA ;  /* 0x0000000000007992 */ /* 0x0005ec0000008000 */
[----:B--2---:R-:W2:Y:S01]  /*3b60*/  FENCE.VIEW.ASYNC.S ;  /* 0x00000000000073c6 */ /* 0x004ea20000000000 */
[----:B-1----:R-:W-:Y:S01]  /*3b70*/  FMUL.FTZ R20, R135, R14 ;  /* 0x0000000e87147220 */ /* 0x002fe20000410000 */
[----:B------:R-:W-:-:S02]  /*3b80*/  F2FP.BF16.F32.PACK_AB R14, R17, R15 ;  /* 0x0000000f110e723e */ /* 0x000fc400000010ff */
[----:B------:R-:W-:Y:S01]  /*3b90*/  F2FP.BF16.F32.PACK_AB R15, R122, R19 ;  /* 0x000000137a0f723e */ /* 0x000fe200000010ff */
[----:B--2---:R-:W-:Y:S01]  /*3ba0*/  BAR.SYNC.DEFER_BLOCKING 0x9, 0x180 ;  /* 0x0246000000007b1d */ /* 0x004fe20000010000 */
[----:B------:R-:W-:-:S05]  /*3bb0*/  F2FP.BF16.F32.PACK_AB R127, R20, R11 ;  /* 0x0000000b147f723e */ /* 0x000fca00000010ff */
        /* <DEDUP_REMOVED lines=84> */
.L_x_1820:
        /* <DEDUP_REMOVED lines=59> */
.L_x_1821:
[----:B-1----:R-:W2:Y:S01]  /*44b0*/  LDL R9, [R1+0x14] ;  /* 0x0000140001097983 */ /* 0x002ea20000100800 */
[----:B------:R-:W-:Y:S01]  /*44c0*/  VIADD R16, R16, 0x1 ;  /* 0x0000000110107836 */ /* 0x000fe20000000000 */
[----:B------:R-:W-:Y:S01]  /*44d0*/  LOP3.LUT R5, R5, 0x1, RZ, 0x3c, !PT ;  /* 0x0000000105057812 */ /* 0x000fe200078e3cff */
[----:B------:R-:W-:Y:S02]  /*44e0*/  VIADD R2, R2, 0x1 ;  /* 0x0000000102027836 */ /* 0x000fe40000000000 */
[----:B------:R-:W-:-:S03]  /*44f0*/  VIADD R3, R3, 0x36420 ;  /* 0x0003642003037836 */ /* 0x000fc60000000000 */
[C---:B------:R-:W-:Y:S02]  /*4500*/  ISETP.NE.AND P0, PT, R2.reuse, 0x2, PT ;  /* 0x000000020200780c */ /* 0x040fe40003f05270 */
[----:B------:R-:W-:Y:S02]  /*4510*/  PRMT R3, RZ, 0x654, R3 ;  /* 0x00000654ff037816 */ /* 0x000fe40000000003 */
[----:B------:R-:W-:Y:S02]  /*4520*/  SEL R10, RZ, 0x1, P0 ;  /* 0x00000001ff0a7807 */ /* 0x000fe40000000000 */
[----:B------:R1:W-:Y:S01]  /*4530*/  SYNCS.ARRIVE.TRANS64.RED.A1T0 RZ, [R3+URZ], RZ ;  /* 0x000000ff03ff79a7 */ /* 0x0003e2000810043f */
[----:B------:R-:W-:Y:S02]  /*4540*/  SEL R2, R2, RZ, P0 ;  /* 0x000000ff02027207 */ /* 0x000fe40000000000 */
[----:B------:R-:W-:Y:S02]  /*4550*/  LOP3.LUT R7, R7, R10, RZ, 0x3c, !PT ;  /* 0x0000000a07077212 */ /* 0x000fe400078e3cff */
[----:B--2---:R-:W-:-:S13]  /*4560*/  ISETP.GE.AND P1, PT, R16, R9, PT ;  /* 0x000000091000720c */ /* 0x004fda0003f26270 */
        /* <DEDUP_REMOVED lines=51> */
.L_x_1796:
        /* <DEDUP_REMOVED lines=129> */
.L_x_1824:
        /* <DEDUP_REMOVED lines=54> */
.L_x_1826:
[----:B------:R-:W-:Y:S05]  /*5410*/  BSYNC B0 ;  /* 0x0000000000007941 */ /* 0x000fea0003800000 */
.L_x_1825:
        /* <DEDUP_REMOVED lines=15> */
.L_x_1828:
[----:B------:R-:W-:Y:S05]  /*5510*/  BSYNC B0 ;  /* 0x0000000000007941 */ /* 0x000fea0003800000 */
.L_x_1827:
        /* <DEDUP_REMOVED lines=18> */
.L_x_1830:
[----:B------:R-:W-:Y:S05]  /*5640*/  BSYNC B0 ;  /* 0x0000000000007941 */ /* 0x000fea0003800000 */
.L_x_1829:
        /* <DEDUP_REMOVED lines=17> */
.L_x_1832:
[----:B------:R-:W-:Y:S05]  /*5760*/  BSYNC B0 ;  /* 0x0000000000007941 */ /* 0x000fea0003800000 */
.L_x_1831:
        /* <DEDUP_REMOVED lines=18> */
.L_x_1834:
[----:B------:R-:W-:Y:S05]  /*5890*/  BSYNC B0 ;  /* 0x0000000000007941 */ /* 0x000fea0003800000 */
.L_x_1833:
        /* <DEDUP_REMOVED lines=20> */
.L_x_1836:
[----:B------:R-:W-:Y:S05]  /*59e0*/  BSYNC B0 ;  /* 0x0000000000007941 */ /* 0x000fea0003800000 */
.L_x_1835:
        /* <DEDUP_REMOVED lines=26> */
.L_x_1838:
[----:B------:R-:W-:Y:S05]  /*5b90*/  BSYNC B0 ;  /* 0x0000000000007941 */ /* 0x000fea0003800000 */
.L_x_1837:
        /* <DEDUP_REMOVED lines=15> */
.L_x_1840:
[----:B------:R-:W-:Y:S05]  /*5c90*/  BSYNC B0 ;  /* 0x0000000000007941 */ /* 0x000fea0003800000 */
.L_x_1839:
        /* <DEDUP_REMOVED lines=15> */
.L_x_1842:
[----:B------:R-:W-:Y:S05]  /*5d90*/  BSYNC B0 ;  /* 0x0000000000007941 */ /* 0x000fea0003800000 */
.L_x_1841:
        /* <DEDUP_REMOVED lines=15> */
.L_x_1844:
[----:B------:R-:W-:Y:S05]  /*5e90*/  BSYNC B0 ;  /* 0x0000000000007941 */ /* 0x000fea0003800000 */
.L_x_1843:
        /* <DEDUP_REMOVED lines=15> */
.L_x_1846:
[----:B------:R-:W-:Y:S05]  /*5f90*/  BSYNC B0 ;  /* 0x0000000000007941 */ /* 0x000fea0003800000 */
.L_x_1845:
        /* <DEDUP_REMOVED lines=15> */
.L_x_1823:
[----:B------:R-:W3:Y:S01]  /*6090*/  LDL R16, [R1+0x18] ;  /* 0x0000180001107983 */ /* 0x000ee20000100800 */
[----:B-1----:R-:W1:Y:S08]  /*60a0*/  LDC.64 R4, c[0x0][0x870] ;  /* 0x00021c00ff047b82 */ /* 0x002e700000000a00 */
[----:B--2---:R-:W3:Y:S01]  /*60b0*/  LDC.64 R2, c[0x0][0x870] ;  /* 0x00021c00ff027b82 */ /* 0x004ee20000000a00 */
[----:B------:R-:W-:Y:S01]  /*60c0*/  ULDC UR4, c[0x0][0x808] ;  /* 0x0002020000047ab9 */ /* 0x000fe20000000800 */
[----:B------:R-:W2:Y:S06]  /*60d0*/  S2R R13, SR_CTAID.X ;  /* 0x00000000000d7919 */ /* 0x000eac0000002500 */
[----:B------:R-:W4:Y:S01]  /*60e0*/  LDC.64 R14, c[0x0][0x820] ;  /* 0x00020800ff0e7b82 */ /* 0x000f220000000a00 */
[----:B-1----:R-:W-:-:S04]  /*60f0*/  ISETP.NE.U32.AND P0, PT, R4, RZ, PT ;  /* 0x000000ff0400720c */ /* 0x002fc80003f05070 */
[----:B------:R-:W-:Y:S01]  /*6100*/  ISETP.NE.AND.EX P0, PT, R5, RZ, PT, P0 ;  /* 0x000000ff0500720c */ /* 0x000fe20003f05300 */
[----:B------:R-:W-:Y:S02]  /*6110*/  IMAD.U32 R0, RZ, RZ, UR4 ;  /* 0x00000004ff007e24 */ /* 0x000fe4000f8e00ff */
[----:B---3--:R-:W-:Y:S02]  /*6120*/  IMAD.WIDE R4, R16, 0x4, R2 ;  /* 0x0000000410047825 */ /* 0x008fe400078e0202 */
[----:B------:R-:W1:Y:S08]  /*6130*/  LDC.64 R2, c[0x0][0x878] ;  /* 0x00021e00ff027b82 */ /* 0x000e700000000a00 */
[----:B------:R-:W3:Y:S01]  /*6140*/  @P0 LDG.E R9, desc[UR38][R4.64] ;  /* 0x0000002604090981 */ /* 0x000ee2000c1e1900 */
[----:B-1----:R-:W-:-:S04]  /*6150*/  ISETP.NE.U32.AND P1, PT, R2, RZ, PT ;  /* 0x000000ff0200720c */ /* 0x002fc80003f25070 */
[----:B------:R-:W-:-:S13]  /*6160*/  ISETP.NE.AND.EX P1, PT, R3, RZ, PT, P1 ;  /* 0x000000ff0300720c */ /* 0x000fda0003f25310 */
[----:B------:R-:W1:Y:S02]  /*6170*/  @P1 LDC.64 R2, c[0x0][0x878] ;  /* 0x00021e00ff021b82 */ /* 0x000e640000000a00 */
[----:B-1----:R-:W-:-:S05]  /*6180*/  @P1 IMAD.WIDE R6, R16, 0x4, R2 ;  /* 0x0000000410061825 */ /* 0x002fca00078e0202 */
        /* <DEDUP_REMOVED lines=8> */
[--C-:B---3--:R-:W-:Y:S01]  /*6210*/  @P0 SHF.R.S32.HI R3, RZ, 0x1f, R9.reuse ;  /* 0x0000001fff030819 */ /* 0x108fe20000011409 */
[----:B------:R-:W-:Y:S01]  /*6220*/  @P0 IMAD.MOV.U32 R2, RZ, RZ, R9 ;  /* 0x000000ffff020224 */ /* 0x000fe200078e0009 */
[----:B-1--4-:R-:W-:Y:S06]  /*6230*/  @P1 BRA `(.L_x_1847) ;  /* 0x0000000000101947 */ /* 0x012fec0003800000 */
[----:B------:R-:W-:Y:S05]  /*6240*/  @!P0 BRA `(.L_x_1847) ;  /* 0x00000000000c8947 */ /* 0x000fea0003800000 */
[----:B------:R-:W2:Y:S04]  /*6250*/  LDG.E R7, desc[UR38][R4.64] ;  /* 0x0000002604077981 */ /* 0x000ea8000c1e1900 */
[----:B-----5:R-:W2:Y:S02]  /*6260*/  LDG.E R0, desc[UR38][R4.64+0x4] ;  /* 0x0000042604007981 */ /* 0x020ea4000c1e1900 */
[----:B--2---:R-:W-:-:S07]  /*6270*/  IMAD.IADD R0, R0, 0x1, -R7 ;  /* 0x0000000100007824 */ /* 0x004fce00078e0a07 */
.L_x_1847:
        /* <DEDUP_REMOVED lines=45> */
.L_x_1849:
[----:B------:R-:W-:Y:S05]  /*6550*/  BSYNC B0 ;  /* 0x0000000000007941 */ /* 0x000fea0003800000 */
.L_x_1848:
        /* <DEDUP_REMOVED lines=16> */
.L_x_1851:
[----:B------:R-:W-:Y:S05]  /*6660*/  BSYNC B0 ;  /* 0x0000000000007941 */ /* 0x000fea0003800000 */
.L_x_1850:
        /* <DEDUP_REMOVED lines=16> */
.L_x_1853:
[----:B------:R-:W-:Y:S05]  /*6770*/  BSYNC B0 ;  /* 0x0000000000007941 */ /* 0x000fea0003800000 */
.L_x_1852:
        /* <DEDUP_REMOVED lines=17> */
.L_x_1855:
[----:B------:R-:W-:Y:S05]  /*6890*/  BSYNC B0 ;  /* 0x0000000000007941 */ /* 0x000fea0003800000 */
.L_x_1854:
        /* <DEDUP_REMOVED lines=16> */
.L_x_1857:
[----:B------:R-:W-:Y:S05]  /*69a0*/  BSYNC B0 ;  /* 0x0000000000007941 */ /* 0x000fea0003800000 */
.L_x_1856:
        /* <DEDUP_REMOVED lines=20> */
.L_x_1859:
[----:B------:R-:W-:Y:S05]  /*6af0*/  BSYNC B0 ;  /* 0x0000000000007941 */ /* 0x000fea0003800000 */
.L_x_1858:
        /* <DEDUP_REMOVED lines=24> */
.L_x_1861:
[----:B------:R-:W-:Y:S05]  /*6c80*/  BSYNC B0 ;  /* 0x0000000000007941 */ /* 0x000fea0003800000 */
.L_x_1860:
        /* <DEDUP_REMOVED lines=15> */
.L_x_1863:
[----:B------:R-:W-:Y:S05]  /*6d80*/  BSYNC B0 ;  /* 0x0000000000007941 */ /* 0x000fea0003800000 */
.L_x_1862:
        /* <DEDUP_REMOVED lines=15> */
.L_x_1865:
[----:B------:R-:W-:Y:S05]  /*6e80*/  BSYNC B0 ;  /* 0x0000000000007941 */ /* 0x000fea0003800000 */
.L_x_1864:
        /* <DEDUP_REMOVED lines=15> */
.L_x_1867:
[----:B------:R-:W-:Y:S05]  /*6f80*/  BSYNC B0 ;  /* 0x0000000000007941 */ /* 0x000fea0003800000 */
.L_x_1866:
        /* <DEDUP_REMOVED lines=15> */
.L_x_1869:
[----:B------:R-:W-:Y:S05]  /*7080*/  BSYNC B0 ;  /* 0x0000000000007941 */ /* 0x000fea0003800000 */
.L_x_1868:
        /* <DEDUP_REMOVED lines=15> */
.L_x_1785:
[----:B------:R-:W-:-:S08]  /*7180*/  NOP ;  /* 0x0000000000007918 */ /* 0x000fd00000000000 */
[----:B---3--:R-:W1:-:S00]  /*7190*/  USETMAXREG.DEALLOC.CTAPOOL 0x20 ;  /* 0x00000020000079c8 */ /* 0x008e4000080e0500 */
        /* <DEDUP_REMOVED lines=19> */
.L_x_1871:
        /* <DEDUP_REMOVED lines=13> */
.L_x_1873:
[----:B------:R-:W-:-:S05]  /*73a0*/  ULDC UR4, c[0x0][0x8bc] ;  /* 0x00022f0000047ab9 */ /* 0x000fca0000000800 */
.L_x_1872:
[----:B-1----:R-:W-:-:S04]  /*73b0*/  UIMAD UR11, UR12, 0x60, URZ ;  /* 0x000000600c0b78a4 */ /* 0x002fc8000f8e023f */
[----:B------:R-:W-:-:S04]  /*73c0*/  UISETP.GE.AND UP0, UPT, UR11, UR4, UPT ;  /* 0x000000040b00728c */ /* 0x000fc8000bf06270 */
[----:B--2---:R-:W-:-:S06]  /*73d0*/  USEL UR16, UR16, 0xffffffff, !UP0 ;  /* 0xffffffff10107887 */ /* 0x004fcc000c000000 */
[----:B------:R-:W-:-:S13]  /*73e0*/  ISETP.LE.AND P0, PT, RZ, UR16, PT ;  /* 0x00000010ff007c0c */ /* 0x000fda000bf03270 */
[----:B------:R-:W-:Y:S05]  /*73f0*/  @!P0 BRA `(.L_x_1790) ;  /* 0x0000003c00e08947 */ /* 0x000fea0003800000 */
[----:B------:R-:W-:Y:S01]  /*7400*/  ULDC.64 UR4, c[0x0][0x770] ;  /* 0x0001dc0000047ab9 */ /* 0x000fe20000000a00 */
[----:B------:R-:W1:Y:S01]  /*7410*/  S2UR UR17, SR_CTAID.Y ;  /* 0x00000000001179c3 */ /* 0x000e620000002600 */
[----:B------:R-:W-:Y:S01]  /*7420*/  UISETP.NE.U32.AND UP0, UPT, UR4, URZ, UPT ;  /* 0x0000003f0400728c */ /* 0x000fe2000bf05070 */
[----:B------:R-:W-:-:S03]  /*7430*/  ULDC.64 UR8, c[0x0][0x788] ;  /* 0x0001e20000087ab9 */ /* 0x000fc60000000a00 */
        /* <DEDUP_REMOVED lines=8> */
[----:B------:R-:W-:-:S04]  /*74c0*/  UISETP.NE.U32.AND UP1, UPT, UR4, URZ, UPT ;  /* 0x0000003f0400728c */ /* 0x000fc8000bf25070 */
[----:B------:R-:W-:-:S06]  /*74d0*/  UISETP.NE.AND.EX UP1, UPT, UR5, URZ, UPT, UP1 ;  /* 0x0000003f0500728c */ /* 0x000fcc000bf25310 */
[----:B------:R-:W-:-:S05]  /*74e0*/  PLOP3.LUT P2, PT, PT, PT, UP1, 0x80, 0x0 ;  /* 0x000000000000781c */ /* 0x000fca0003f4f018 */
[----:B------:R-:W-:Y:S02]  /*74f0*/  @UP1 ULDC.64 UR4, c[0x0][0x780] ;  /* 0x0001e00000041ab9 */ /* 0x000fe40000000a00 */
[----:B------:R-:W-:-:S06]  /*7500*/  @UP1 UIMAD.WIDE UR4, UR16, 0x4, UR4 ;  /* 0x00000004100418a5 */ /* 0x000fcc000f8e0204 */
[----:B------:R-:W-:Y:S02]  /*7510*/  IMAD.U32 R4, RZ, RZ, UR4 ;  /* 0x00000004ff047e24 */ /* 0x000fe4000f8e00ff */
[----:B------:R-:W-:-:S05]  /*7520*/  IMAD.U32 R5, RZ, RZ, UR5 ;  /* 0x00000005ff057e24 */ /* 0x000fca000f8e00ff */
[----:B------:R-:W3:Y:S01]  /*7530*/  @P2 LDG.E R4, desc[UR38][R4.64] ;  /* 0x0000002604042981 */ /* 0x000ee2000c1e1900 */
[----:B------:R-:W-:Y:S01]  /*7540*/  PLOP3.LUT P0, PT, PT, PT, UP0, 0x80, 0x0 ;  /* 0x000000000000781c */ /* 0x000fe20003f0f008 */
[----:B-1----:R-:W-:-:S12]  /*7550*/  USHF.R.S32.HI UR14, URZ, 0x1f, UR17 ;  /* 0x0000001f3f0e7899 */ /* 0x002fd80008011411 */
[----:B--2---:R-:W-:Y:S02]  /*7560*/  @P0 R2UR UR4, R0 ;  /* 0x00000000000402ca */ /* 0x004fe400000e0000 */
[----:B------:R-:W-:Y:S01]  /*7570*/  ISETP.NE.U32.AND P0, PT, RZ, UR8, PT ;  /* 0x00000008ff007c0c */ /* 0x000fe2000bf05070 */
[----:B------:R-:W-:-:S03]  /*7580*/  ULDC UR8, c[0x0][0x280] ;  /* 0x0000a00000087ab9 */ /* 0x000fc60000000800 */
[----:B------:R-:W-:-:S07]  /*7590*/  ISETP.NE.AND.EX P0, PT, RZ, UR9, PT, P0 ;  /* 0x00000009ff007c0c */ /* 0x000fce000bf05300 */
[----:B------:R-:W-:-:S04]  /*75a0*/  @UP0 ULEA UR4, UR16, UR4, 0x6 ;  /* 0x0000000410040291 */ /* 0x000fc8000f8e303f */
[----:B------:R-:W-:-:S04]  /*75b0*/  @UP0 USHF.R.S32.HI UR5, URZ, 0x1f, UR4 ;  /* 0x0000001f3f050899 */ /* 0x000fc80008011404 */
[----:B------:R-:W-:-:S04]  /*75c0*/  @UP0 ULEA.HI UR5, UR5, UR4, URZ, 0x6 ;  /* 0x0000000405050291 */ /* 0x000fc8000f8f303f */
[----:B------:R-:W-:-:S04]  /*75d0*/  @UP0 USHF.R.S32.HI UR5, URZ, 0x6, UR5 ;  /* 0x000000063f050899 */ /* 0x000fc80008011405 */
[----:B------:R-:W-:Y:S01]  /*75e0*/  @UP0 UIMAD UR7, UR5, 0x3000, URZ ;  /* 0x00003000050708a4 */ /* 0x000fe2000f8e023f */
[----:B---3--:R-:W-:-:S03]  /*75f0*/  @P2 R2UR UR8, R4 ;  /* 0x00000000040822ca */ /* 0x008fc600000e0000 */
[----:B------:R-:W-:Y:S01]  /*7600*/  @UP0 USHF.R.S32.HI UR9, URZ, 0x1f, UR7 ;  /* 0x0000001f3f090899 */ /* 0x000fe20008011407 */
[----:B------:R-:W-:Y:S11]  /*7610*/  @P2 BRA `(.L_x_1874) ;  /* 0x0000000000142947 */ /* 0x000ff60003800000 */
[----:B------:R-:W-:Y:S05]  /*7620*/  @!P1 BRA `(.L_x_1874) ;  /* 0x0000000000109947 */ /* 0x000fea0003800000 */
[----:B------:R-:W2:Y:S04]  /*7630*/  LDG.E R5, desc[UR38][R2.64] ;  /* 0x0000002602057981 */ /* 0x000ea8000c1e1900 */
[----:B------:R-:W2:Y:S02]  /*7640*/  LDG.E R0, desc[UR38][R2.64+0x4] ;  /* 0x0000042602007981 */ /* 0x000ea4000c1e1900 */
[----:B--2---:R-:W-:-:S05]  /*7650*/  IMAD.IADD R0, R0, 0x1, -R5 ;  /* 0x0000000100007824 */ /* 0x004fca00078e0a05 */
[----:B------:R-:W-:-:S15]  /*7660*/  R2UR UR8, R0 ;  /* 0x00000000000872ca */ /* 0x000fde00000e0000 */
.L_x_1874:
[----:B------:R-:W-:Y:S01]  /*7670*/  UMOV UR4, URZ ;  /* 0x0000003f00047c82 */ /* 0x000fe20008000000 */
[----:B------:R-:W-:Y:S01]  /*7680*/  UMOV UR5, URZ ;  /* 0x0000003f00057c82 */ /* 0x000fe20008000000 */
[----:B------:R-:W-:Y:S01]  /*7690*/  ULDC UR6, c[0x0][0x290] ;  /* 0x0000a40000067ab9 */ /* 0x000fe20000000800 */
[----:B------:R-:W-:Y:S01]  /*76a0*/  @UP0 UMOV UR4, UR7 ;  /* 0x0000000700040c82 */ /* 0x000fe20008000000 */
[----:B------:R-:W-:Y:S01]  /*76b0*/  @UP0 UMOV UR5, UR9 ;  /* 0x0000000900050c82 */ /* 0x000fe20008000000 */
[----:B------:R-:W-:Y:S05]  /*76c0*/  @!P0 BRA `(.L_x_1875) ;  /* 0x00000000001c8947 */ /* 0x000fea0003800000 */
[----:B------:R-:W-:Y:S02]  /*76d0*/  ULDC.64 UR6, c[0x0][0x788] ;  /* 0x0001e20000067ab9 */ /* 0x000fe40000000a00 */
[----:B------:R-:W-:-:S06]  /*76e0*/  UIMAD.WIDE UR6, UR16, 0x4, UR6 ;  /* 0x00000004100678a5 */ /* 0x000fcc000f8e0206 */
[----:B------:R-:W-:Y:S02]  /*76f0*/  IMAD.U32 R2, RZ, RZ, UR6 ;  /* 0x00000006ff027e24 */ /* 0x000fe4000f8e00ff */
[----:B------:R-:W-:-:S05]  /*7700*/  IMAD.U32 R3, RZ, RZ, UR7 ;  /* 0x00000007ff037e24 */ /* 0x000fca000f8e00ff */
[----:B------:R-:W2:Y:S02]  /*7710*/  LDG.E R2, desc[UR38][R2.64] ;  /* 0x0000002602027981 */ /* 0x000ea4000c1e1900 */
[----:B--2---:R-:W-:Y:S01]  /*7720*/  R2UR UR6, R2 ;  /* 0x00000000020672ca */ /* 0x004fe200000e0000 */
[----:B------:R-:W-:-:S14]  /*7730*/  BRA `(.L_x_1876) ;  /* 0x0000000000307947 */ /* 0x000fdc0003800000 */
.L_x_1875:
[----:B------:R-:W-:Y:S02]  /*7740*/  ULDC.64 UR18, c[0x0][0x778] ;  /* 0x0001de0000127ab9 */ /* 0x000fe40000000a00 */
[----:B------:R-:W-:-:S04]  /*7750*/  ISETP.NE.U32.AND P0, PT, RZ, UR18, PT ;  /* 0x00000012ff007c0c */ /* 0x000fc8000bf05070 */
[----:B------:R-:W-:-:S13]  /*7760*/  ISETP.NE.AND.EX P0, PT, RZ, UR19, PT, P0 ;  /* 0x00000013ff007c0c */ /* 0x000fda000bf05300 */
[----:B------:R-:W-:Y:S05]  /*7770*/  @!P0 BRA `(.L_x_1876) ;  /* 0x0000000000208947 */ /* 0x000fea0003800000 */
[----:B------:R-:W-:Y:S02]  /*7780*/  ULDC.64 UR6, c[0x0][0x778] ;  /* 0x0001de0000067ab9 */ /* 0x000fe40000000a00 */
[----:B------:R-:W-:-:S06]  /*7790*/  UIMAD.WIDE UR6, UR16, 0x4, UR6 ;  /* 0x00000004100678a5 */ /* 0x000fcc000f8e0206 */
[----:B------:R-:W-:Y:S02]  /*77a0*/  IMAD.U32 R2, RZ, RZ, UR6 ;  /* 0x00000006ff027e24 */ /* 0x000fe4000f8e00ff */
[----:B------:R-:W-:-:S05]  /*77b0*/  IMAD.U32 R3, RZ, RZ, UR7 ;  /* 0x00000007ff037e24 */ /* 0x000fca000f8e00ff */
[----:B------:R-:W2:Y:S04]  /*77c0*/  LDG.E R0, desc[UR38][R2.64] ;  /* 0x0000002602007981 */ /* 0x000ea8000c1e1900 */
[----:B------:R-:W2:Y:S02]  /*77d0*/  LDG.E R5, desc[UR38][R2.64+0x4] ;  /* 0x0000042602057981 */ /* 0x000ea4000c1e1900 */
[----:B--2---:R-:W-:-:S05]  /*77e0*/  IMAD.IADD R0, R5, 0x1, -R0 ;  /* 0x0000000105007824 */ /* 0x004fca00078e0a00 */
[----:B------:R-:W-:-:S15]  /*77f0*/  R2UR UR6, R0 ;  /* 0x00000000000672ca */ /* 0x000fde00000e0000 */
.L_x_1876:
[----:B------:R-:W-:Y:S01]  /*7800*/  UIADD3 UR7, -UR6, UR8, UR11 ;  /* 0x0000000806077290 */ /* 0x000fe2000fffe10b */
[----:B------:R-:W-:Y:S01]  /*7810*/  ISETP.LE.AND P0, PT, RZ, UR12, PT ;  /* 0x0000000cff007c0c */ /* 0x000fe2000bf03270 */
[----:B------:R-:W-:Y:S02]  /*7820*/  ULDC UR9, c[0x0][0x74c] ;  /* 0x0001d30000097ab9 */ /* 0x000fe40000000800 */
[----:B------:R-:W-:Y:S02]  /*7830*/  UIADD3 UR9, UR7, -UR9, URZ ;  /* 0x8000000907097290 */ /* 0x000fe4000fffe03f */
[----:B------:R-:W-:Y:S02]  /*7840*/  UIADD3 UR7, UR8, 0x3f, URZ ;  /* 0x0000003f08077890 */ /* 0x000fe4000fffe03f */
[----:B------:R-:W-:-:S04]  /*7850*/  USHF.R.S32.HI UR10, URZ, 0x1f, UR9 ;  /* 0x0000001f3f0a7899 */ /* 0x000fc80008011409 */
[----:B------:R-:W-:Y:S02]  /*7860*/  ULEA.HI UR10, UR10, UR9, URZ, 0x6 ;  /* 0x000000090a0a7291 */ /* 0x000fe4000f8f303f */
[----:B------:R-:W-:Y:S02]  /*7870*/  USHF.R.S32.HI UR9, URZ, 0x1f, UR7 ;  /* 0x0000001f3f097899 */ /* 0x000fe40008011407 */
[----:B------:R-:W-:Y:S02]  /*7880*/  USHF.R.S32.HI UR10, URZ, 0x6, UR10 ;  /* 0x000000063f0a7899 */ /* 0x000fe4000801140a */
[----:B------:R-:W-:Y:S02]  /*7890*/  ULEA.HI UR9, UR9, UR7, URZ, 0x6 ;  /* 0x0000000709097291 */ /* 0x000fe4000f8f303f */
[----:B------:R-:W-:Y:S02]  /*78a0*/  UISETP.LT.AND UP1, UPT, URZ, UR10, UPT ;  /* 0x0000000a3f00728c */ /* 0x000fe4000bf21270 */
[----:B------:R-:W-:-:S02]  /*78b0*/  USHF.R.S32.HI UR9, URZ, 0x6, UR9 ;  /* 0x000000063f097899 */ /* 0x000fc40008011409 */
[----:B------:R-:W-:-:S04]  /*78c0*/  USEL UR7, URZ, UR10, !UP1 ;  /* 0x0000000a3f077287 */ /* 0x000fc8000c800000 */
[----:B------:R-:W-:Y:S01]  /*78d0*/  IMAD.U32 R2, RZ, RZ, UR9 ;  /* 0x00000009ff027e24 */ /* 0x000fe2000f8e00ff */
[----:B------:R-:W-:Y:S07]  /*78e0*/  @!P0 BRA `(.L_x_1877) ;  /* 0x00000000001c8947 */ /* 0x000fee0003800000 */
[----:B------:R-:W-:Y:S01]  /*78f0*/  UIADD3 UR8, UR11, 0x9f, UR8 ;  /* 0x0000009f0b087890 */ /* 0x000fe2000fffe008 */
[----:B------:R-:W-:-:S03]  /*7900*/  ULDC UR9, c[0x0][0x748] ;  /* 0x0001d20000097ab9 */ /* 0x000fc60000000800 */
[----:B------:R-:W-:-:S04]  /*7910*/  UIADD3 UR8, UR8, UR9, -UR6 ;  /* 0x0000000908087290 */ /* 0x000fc8000fffe806 */
[----:B------:R-:W-:-:S04]  /*7920*/  USHF.R.S32.HI UR6, URZ, 0x1f, UR8 ;  /* 0x0000001f3f067899 */ /* 0x000fc80008011408 */
[----:B------:R-:W-:-:S04]  /*7930*/  ULEA.HI UR6, UR6, UR8, URZ, 0x6 ;  /* 0x0000000806067291 */ /* 0x000fc8000f8f303f */
[----:B------:R-:W-:-:S06]  /*7940*/  USHF.R.S32.HI UR6, URZ, 0x6, UR6 ;  /* 0x000000063f067899 */ /* 0x000fcc0008011406 */
[----:B------:R-:W-:-:S07]  /*7950*/  VIMNMX R2, R2, UR6, PT ;  /* 0x0000000602027c48 */ /* 0x000fce000bfe0100 */
.L_x_1877:
[----:B------:R-:W-:-:S13]  /*7960*/  ISETP.GT.AND P0, PT, R2, UR7, PT ;  /* 0x0000000702007c0c */ /* 0x000fda000bf04270 */
[----:B------:R-:W-:Y:S05]  /*7970*/  @!P0 BRA `(.L_x_1790) ;  /* 0x0000003800808947 */ /* 0x000fea0003800000 */
[----:B------:R-:W-:Y:S01]  /*7980*/  ULDC.64 UR12, c[0x0][0x2d8] ;  /* 0x0000b600000c7ab9 */ /* 0x000fe20000000a00 */
[----:B------:R-:W-:Y:S01]  /*7990*/  VIADD R0, R2, -UR7 ;  /* 0x8000000702007c36 */ /* 0x000fe20008000000 */
[----:B------:R-:W-:Y:S02]  /*79a0*/  UIMAD UR8, UR14, UR12, URZ ;  /* 0x0000000c0e0872a4 */ /* 0x000fe4000f8e023f */
[----:B------:R-:W-:Y:S02]  /*79b0*/  UIMAD.WIDE.U32 UR10, UR17, UR12, URZ ;  /* 0x0000000c110a72a5 */ /* 0x000fe4000f8e003f */
[----:B------:R-:W-:Y:S01]  /*79c0*/  USHF.R.S32.HI UR6, URZ, 0x1f, UR16 ;  /* 0x0000001f3f067899 */ /* 0x000fe20008011410 */
[----:B------:R-:W-:Y:S01]  /*79d0*/  LOP3.LUT R0, R0, 0x1, RZ, 0xc0, !PT ;  /* 0x0000000100007812 */ /* 0x000fe200078ec0ff */
[----:B------:R-:W-:Y:S02]  /*79e0*/  UIMAD UR17, UR17, UR13, UR8 ;  /* 0x0000000d111172a4 */ /* 0x000fe4000f8e0208 */
[----:B------:R-:W-:Y:S01]  /*79f0*/  UIADD3 UR8, UP1, UR4, UR10, URZ ;  /* 0x0000000a04087290 */ /* 0x000fe2000ff3e03f */
[----:B------:R-:W-:Y:S01]  /*7a00*/  ISETP.NE.U32.AND P1, PT, R0, 0x1, PT ;  /* 0x000000010000780c */ /* 0x000fe20003f25070 */
[----:B------:R-:W-:-:S02]  /*7a10*/  UIADD3 UR17, UR11, UR17, URZ ;  /* 0x000000110b117290 */ /* 0x000fc4000fffe03f */
[----:B------:R-:W-:Y:S01]  /*7a20*/  USEL UR6, UR6, URZ, !UP0 ;  /* 0x0000003f06067287 */ /* 0x000fe2000c000000 */
[----:B------:R-:W-:Y:S01]  /*7a30*/  ULDC.64 UR36, c[0x0][0x2e0] ;  /* 0x0000b80000247ab9 */ /* 0x000fe20000000a00 */
[----:B------:R-:W-:Y:S02]  /*7a40*/  USEL UR16, UR16, URZ, !UP0 ;  /* 0x0000003f10107287 */ /* 0x000fe4000c000000 */
[----:B------:R-:W-:Y:S02]  /*7a50*/  UIADD3.X UR9, UR5, UR17, URZ, UP1, !UPT ;  /* 0x0000001105097290 */ /* 0x000fe40008ffe43f */
[----:B------:R-:W-:Y:S02]  /*7a60*/  UIMAD UR18, UR6, UR36, URZ ;  /* 0x00000024061272a4 */ /* 0x000fe4000f8e023f */
[----:B------:R-:W-:Y:S02]  /*7a70*/  UIMAD.WIDE.U32 UR8, UR16, UR36, UR8 ;  /* 0x00000024100872a5 */ /* 0x000fe4000f8e0008 */
[----:B------:R-:W-:Y:S01]  /*7a80*/  UIMAD UR18, UR16, UR37, UR18 ;  /* 0x00000025101272a4 */ /* 0x000fe2000f8e0212 */
[----:B------:R-:W-:-:S03]  /*7a90*/  ELECT P0, URZ, PT ;  /* 0x00000000003f782f */ /* 0x000fc60003800000 */
        /* <DEDUP_REMOVED lines=20> */
.L_x_1880:
[----:B------:R-:W-:Y:S05]  /*7be0*/  BSYNC B0 ;  /* 0x0000000000007941 */ /* 0x000fea0003800000 */
.L_x_1879:
        /* <DEDUP_REMOVED lines=18> */
.L_x_1882:
[----:B------:R-:W-:Y:S05]  /*7d10*/  BSYNC B0 ;  /* 0x0000000000007941 */ /* 0x000fea0003800000 */
.L_x_1881:
        /* <DEDUP_REMOVED lines=19> */
.L_x_1884:
[----:B------:R-:W-:Y:S05]  /*7e50*/  BSYNC B0 ;  /* 0x0000000000007941 */ /* 0x000fea0003800000 */
.L_x_1883:
[----:B------:R-:W-:Y:S06]  /*7e60*/  BAR.ARV 0xa, 0xa0 ;  /* 0x0282800000007b1d */ /* 0x000fec0000002000 */
[----:B------:R-:W-:Y:S04]  /*7e70*/  BSSY B0, `(.L_x_1885) ;  /* 0x0000003000007945 */ /* 0x000fe80003800000 */
[----:B------:R-:W-:Y:S05]  /*7e80*/  @!P0 BRA `(.L_x_1886) ;  /* 0x0000000000048947 */ /* 0x000fea0003800000 */
[----:B------:R-:W-:-:S04]  /*7e90*/  DEPBAR.LE SB0, 0x1 ;  /* 0x000080400000791a */ /* 0x000fc80000000000 */
.L_x_1886:
[----:B------:R-:W-:Y:S05]  /*7ea0*/  BSYNC B0 ;  /* 0x0000000000007941 */ /* 0x000fea0003800000 */
.L_x_1885:
[----:B------:R-:W-:Y:S06]  /*7eb0*/  BAR.ARV 0xb, 0xa0 ;  /* 0x02c2800000007b1d */ /* 0x000fec0000002000 */
[----:B------:R-:W-:Y:S04]  /*7ec0*/  BSSY B0, `(.L_x_1887) ;  /* 0x0000003000007945 */ /* 0x000fe80003800000 */
[----:B------:R-:W-:Y:S05]  /*7ed0*/  @!P0 BRA `(.L_x_1888) ;  /* 0x0000000000048947 */ /* 0x000fea0003800000 */
[----:B------:R-:W-:-:S04]  /*7ee0*/  DEPBAR.LE SB0, 0x0 ;  /* 0x000080000000791a */ /* 0x000fc80000000000 */
.L_x_1888:
[----:B------:R-:W-:Y:S05]  /*7ef0*/  BSYNC B0 ;  /* 0x0000000000007941 */ /* 0x000fea0003800000 */
.L_x_1887:
[----:B------:R-:W-:Y:S06]  /*7f00*/  BAR.ARV 0xc, 0xa0 ;  /* 0x0302800000007b1d */ /* 0x000fec0000002000 */
[----:B------:R-:W-:Y:S01]  /*7f10*/  UIADD3 UR19, UR7, 0x1, URZ ;  /* 0x0000000107137890 */ /* 0x000fe2000fffe03f */
[----:B------:R-:W-:Y:S11]  /*7f20*/  BRA `(.L_x_1889) ;  /* 0x0000000000047947 */ /* 0x000ff60003800000 */
.L_x_1878:
[----:B------:R-:W-:-:S05]  /*7f30*/  UMOV UR19, UR7 ;  /* 0x0000000700137c82 */ /* 0x000fca0008000000 */
.L_x_1889:
[----:B------:R-:W-:-:S06]  /*7f40*/  UIADD3 UR6, UR7, 0x1, URZ ;  /* 0x0000000107067890 */ /* 0x000fcc000fffe03f */
[----:B------:R-:W-:-:S13]  /*7f50*/  ISETP.NE.AND P1, PT, R2, UR6, PT ;  /* 0x0000000602007c0c */ /* 0x000fda000bf25270 */
[----:B------:R-:W-:Y:S05]  /*7f60*/  @!P1 BRA `(.L_x_1790) ;  /* 0x0000003400049947 */ /* 0x000fea0003800000 */
[----:B------:R-:W-:Y:S01]  /*7f70*/  UMOV UR12, UR10 ;  /* 0x0000000a000c7c82 */ /* 0x000fe20008000000 */
[----:B------:R-:W-:Y:S01]  /*7f80*/  UMOV UR13, UR17 ;  /* 0x00000011000d7c82 */ /* 0x000fe20008000000 */
[----:B------:R-:W-:Y:S01]  /*7f90*/  ULDC.64 UR14, c[0x0][0x2c0] ;  /* 0x0000b000000e7ab9 */ /* 0x000fe20000000a00 */
[----:B------:R-:W-:Y:S02]  /*7fa0*/  UIMAD.WIDE.U32 UR12, UR16, UR36, UR12 ;  /* 0x00000024100c72a5 */ /* 0x000fe4000f8e000c */
[----:B------:R-:W-:Y:S02]  /*7fb0*/  UIMAD UR20, UR19, 0x3000, URZ ;  /* 0x00003000131478a4 */ /* 0x000fe4000f8e023f */
[----:B------:R-:W-:Y:S01]  /*7fc0*/  UIADD3 UR37, UP0, UR4, UR12, URZ ;  /* 0x0000000c04257290 */ /* 0x000fe2000ff1e03f */
[----:B------:R-:W-:Y:S01]  /*7fd0*/  UMOV UR6, URZ ;  /* 0x0000003f00067c82 */ /* 0x000fe20008000000 */
[----:B------:R-:W-:Y:S02]  /*7fe0*/  ULDC.64 UR34, c[0x0][0x2c0] ;  /* 0x0000b00000227ab9 */ /* 0x000fe40000000a00 */
[----:B------:R-:W-:-:S02]  /*7ff0*/  UIADD3.X UR12, UR5, UR18, UR13, UP0, !UPT ;  /* 0x00000012050c7290 */ /* 0x000fc400087fe40d */
[----:B------:R-:W-:Y:S01]  /*8000*/  ULEA UR25, UP0, UR37, UR14, 0x2 ;  /* 0x0000000e25197291 */ /* 0x000fe2000f80103f */
[----:B------:R-:W-:-:S03]  /*8010*/  UMOV UR46, UR20 ;  /* 0x00000014002e7c82 */ /* 0x000fc60008000000 */
        /* <DEDUP_REMOVED lines=10> */
[----:B------:R-:W-:-:S12]  /*80c0*/  UIADD3.X UR37, URZ, UR37, URZ, UP4, !UPT ;  /* 0x000000253f257290 */ /* 0x000fd8000a7fe43f */
.L_x_1910:
[----:B------:R-:W-:Y:S01]  /*80d0*/  UIADD3 UR44, UR20, UR6, URZ ;  /* 0x00000006142c7290 */ /* 0x000fe2000fffe03f */
[----:B------:R-:W-:Y:S06]  /*80e0*/  BAR.SYNC.DEFER_BLOCKING 0xd, 0xa0 ;  /* 0x0342800000007b1d */ /* 0x000fec0000010000 */
[----:B------:R-:W-:Y:S01]  /*80f0*/  UMOV UR14, UR22 ;  /* 0x00000016000e7c82 */ /* 0x000fe20008000000 */
[----:B------:R-:W-:Y:S01]  /*8100*/  UMOV UR15, UR27 ;  /* 0x0000001b000f7c82 */ /* 0x000fe20008000000 */
[----:B------:R-:W-:Y:S01]  /*8110*/  UMOV UR12, UR24 ;  /* 0x00000018000c7c82 */ /* 0x000fe20008000000 */
[----:B------:R-:W-:Y:S01]  /*8120*/  UMOV UR13, UR29 ;  /* 0x0000001d000d7c82 */ /* 0x000fe20008000000 */
[----:B------:R-:W-:Y:S01]  /*8130*/  UIMAD.WIDE UR32, UR44, 0x4, UR14 ;  /* 0x000000042c2078a5 */ /* 0x000fe2000f8e020e */
[----:B------:R-:W-:Y:S01]  /*8140*/  BSSY B0, `(.L_x_1890) ;  /* 0x0000019000007945 */ /* 0x000fe20003800000 */
[----:B------:R-:W-:Y:S01]  /*8150*/  UIMAD.WIDE UR30, UR44, 0x4, UR12 ;  /* 0x000000042c1e78a5 */ /* 0x000fe2000f8e020c */
[----:B------:R-:W-:Y:S01]  /*8160*/  UMOV UR14, UR21 ;  /* 0x00000015000e7c82 */ /* 0x000fe20008000000 */
[----:B------:R-:W-:Y:S01]  /*8170*/  UMOV UR15, UR26 ;  /* 0x0000001a000f7c82 */ /* 0x000fe20008000000 */
[----:B------:R-:W-:Y:S01]  /*8180*/  UMOV UR12, UR23 ;  /* 0x00000017000c7c82 */ /* 0x000fe20008000000 */
[----:B------:R-:W-:Y:S01]  /*8190*/  UMOV UR13, UR28 ;  /* 0x0000001c000d7c82 */ /* 0x000fe20008000000 */
[----:B------:R-:W-:-:S02]  /*81a0*/  UIMAD.WIDE UR40, UR44, 0x4, UR14 ;  /* 0x000000042c2878a5 */ /* 0x000fc4000f8e020e */
[----:B------:R-:W-:Y:S01]  /*81b0*/  UIMAD.WIDE UR42, UR44, 0x4, UR12 ;  /* 0x000000042c2a78a5 */ /* 0x000fe2000f8e020c */
[----:B------:R-:W-:Y:S01]  /*81c0*/  UMOV UR14, UR25 ;  /* 0x00000019000e7c82 */ /* 0x000fe20008000000 */
[----:B------:R-:W-:Y:S02]  /*81d0*/  UMOV UR15, UR37 ;  /* 0x00000025000f7c82 */ /* 0x000fe40008000000 */
[----:B------:R-:W-:Y:S01]  /*81e0*/  UIMAD.WIDE UR12, UR44, 0x4, UR14 ;  /* 0x000000042c0c78a5 */ /* 0x000fe2000f8e020e */
[----:B------:R-:W-:Y:S11]  /*81f0*/  @!P0 BRA `(.L_x_1891) ;  /* 0x0000000000348947 */ /* 0x000ff60003800000 */
[----:B------:R-:W1:Y:S01]  /*8200*/  S2UR UR15, SR_CgaCtaId ;  /* 0x00000000000f79c3 */ /* 0x000e620000008800 */
[----:B------:R-:W-:Y:S01]  /*8210*/  UIADD3 UR44, UP0, UR46, UR8, URZ ;  /* 0x000000082e2c7290 */ /* 0x000fe2000ff1e03f */
[----:B------:R-:W-:Y:S01]  /*8220*/  UMOV UR14, 0x400 ;  /* 0x00000400000e7882 */ /* 0x000fe20000000000 */
[----:B------:R-:W-:Y:S02]  /*8230*/  UMOV UR49, 0x400 ;  /* 0x0000040000317882 */ /* 0x000fe40000000000 */
[----:B------:R-:W-:Y:S02]  /*8240*/  ULEA.HI.X.SX32 UR45, UR46, UR47, 0x1, UP0 ;  /* 0x0000002f2e2d7291 */ /* 0x000fe400080f0e3f */
[----:B-1----:R-:W-:Y:S02]  /*8250*/  ULEA UR15, UR15, UR14, 0x18 ;  /* 0x0000000e0f0f7291 */ /* 0x002fe4000f8ec03f */
[----:B------:R-:W-:Y:S02]  /*8260*/  ULEA UR14, UP0, UR44, UR34, 0x2 ;  /* 0x000000222c0e7291 */ /* 0x000fe4000f80103f */
[----:B------:R-:W-:-:S02]  /*8270*/  UIADD3 UR48, UR15, 0x12000, URZ ;  /* 0x000120000f307890 */ /* 0x000fc4000fffe03f */
[----:B------:R-:W-:-:S03]  /*8280*/  ULEA.HI.X UR15, UR44, UR35, UR45, 0x2, UP0 ;  /* 0x000000232c0f7291 */ /* 0x000fc600080f142d */
[----:B------:R-:W-:Y:S01]  /*8290*/  UMOV UR44, 0x0 ;  /* 0x00000000002c7882 */ /* 0x000fe20000000000 */
[----:B------:R-:W-:-:S05]  /*82a0*/  UMOV UR45, 0x14f00000 ;  /* 0x14f00000002d7882 */ /* 0x000fca0000000000 */
[----:B------:R1:W-:Y:S02]  /*82b0*/  UBLKRED.G.S.ADD.F32.RN [UR14], [UR48], UR49, desc[UR44] ;  /* 0x00002c0e300073bb */ /* 0x0003e400080a1431 */
[----:B-1----:R0:W-:Y:S02]  /*82c0*/  UTMACMDFLUSH ;  /* 0x00000000000079b7 */ /* 0x0021e40000000000 */
.L_x_1891:
[----:B------:R-:W-:Y:S05]  /*82d0*/  BSYNC B0 ;  /* 0x0000000000007941 */ /* 0x000fea0003800000 */
.L_x_1890:
[----:B------:R-:W-:Y:S06]  /*82e0*/  BAR.SYNC.DEFER_BLOCKING 0xe, 0xa0 ;  /* 0x0382800000007b1d */ /* 0x000fec0000010000 */
[----:B------:R-:W-:Y:S04]  /*82f0*/  BSSY B0, `(.L_x_1892) ;  /* 0x000000b000007945 */ /* 0x000fe80003800000 */
[----:B------:R-:W-:Y:S05]  /*8300*/  @!P0 BRA `(.L_x_1893) ;  /* 0x0000000000248947 */ /* 0x000fea0003800000 */
[----:B------:R-:W1:Y:S01]  /*8310*/  S2UR UR15, SR_CgaCtaId ;  /* 0x00000000000f79c3 */ /* 0x000e620000008800 */
[----:B------:R-:W-:Y:S01]  /*8320*/  UMOV UR14, 0x400 ;  /* 0x00000400000e7882 */ /* 0x000fe20000000000 */
[----:B------:R-:W-:Y:S01]  /*8330*/  UMOV UR45, 0x400 ;  /* 0x00000400002d7882 */ /* 0x000fe20000000000 */
[----:B-1----:R-:W-:-:S03]  /*8340*/  ULEA UR14, UR15, UR14, 0x18 ;  /* 0x0000000e0f0e7291 */ /* 0x002fc6000f8ec03f */
[----:B------:R-:W-:Y:S01]  /*8350*/  UMOV UR15, 0x14f00000 ;  /* 0x14f00000000f7882 */ /* 0x000fe20000000000 */
[----:B------:R-:W-:-:S03]  /*8360*/  UIADD3 UR44, UR14, 0x16000, URZ ;  /* 0x000160000e2c7890 */ /* 0x000fc6000fffe03f */
[----:B------:R-:W-:-:S06]  /*8370*/  UMOV UR14, 0x0 ;  /* 0x00000000000e7882 */ /* 0x000fcc0000000000 */
[----:B------:R1:W-:Y:S02]  /*8380*/  UBLKRED.G.S.ADD.F32.RN [UR32], [UR44], UR45, desc[UR14] ;  /* 0x00000e202c0073bb */ /* 0x0003e400080a142d */
[----:B-1----:R0:W-:Y:S02]  /*8390*/  UTMACMDFLUSH ;  /* 0x00000000000079b7 */ /* 0x0021e40000000000 */
.L_x_1893:
[----:B------:R-:W-:Y:S05]  /*83a0*/  BSYNC B0 ;  /* 0x0000000000007941 */ /* 0x000fea0003800000 */
.L_x_1892:
        /* <DEDUP_REMOVED lines=10> */
[----:B------:R1:W-:Y:S01]  /*8450*/  UBLKRED.G.S.ADD.F32.RN [UR30], [UR32], UR33, desc[UR14] ;  /* 0x00000e1e200073bb */ /* 0x0003e200080a1421 */
[----:B------:R0:W-:Y:S01]  /*8460*/  UTMACMDFLUSH ;  /* 0x00000000000079b7 */ /* 0x0001e20000000000 */
[----:B-1----:R-:W-:-:S04]  /*8470*/  DEPBAR.LE SB0, 0x2 ;  /* 0x000080800000791a */ /* 0x002fc80000000000 */
.L_x_1895:
[----:B------:R-:W-:Y:S05]  /*8480*/  BSYNC B0 ;  /* 0x0000000000007941 */ /* 0x000fea0003800000 */
.L_x_1894:
[----:B------:R-:W-:Y:S06]  /*8490*/  BAR.ARV 0xa, 0xa0 ;  /* 0x0282800000007b1d */ /* 0x000fec0000002000 */
[----:B------:R-:W-:Y:S04]  /*84a0*/  BSSY B0, `(.L_x_1896) ;  /* 0x0000003000007945 */ /* 0x000fe80003800000 */
[----:B------:R-:W-:Y:S05]  /*84b0*/  @!P0 BRA `(.L_x_1897) ;  /* 0x0000000000048947 */ /* 0x000fea0003800000 */
[----:B------:R-:W-:-:S04]  /*84c0*/  DEPBAR.LE SB0, 0x1 ;  /* 0x000080400000791a */ /* 0x000fc80000000000 */
.L_x_1897:
[----:B------:R-:W-:Y:S05]  /*84d0*/  BSYNC B0 ;  /* 0x0000000000007941 */ /* 0x000fea0003800000 */
.L_x_1896:
[----:B------:R-:W-:Y:S06]  /*84e0*/  BAR.ARV 0xb, 0xa0 ;  /* 0x02c2800000007b1d */ /* 0x000fec0000002000 */
[----:B------:R-:W-:Y:S04]  /*84f0*/  BSSY B0, `(.L_x_1898) ;  /* 0x0000003000007945 */ /* 0x000fe80003800000 */
[----:B------:R-:W-:Y:S05]  /*8500*/  @!P0 BRA `(.L_x_1899) ;  /* 0x0000000000048947 */ /* 0x000fea0003800000 */
[----:B------:R-:W-:-:S04]  /*8510*/  DEPBAR.LE SB0, 0x0 ;  /* 0x000080000000791a */ /* 0x000fc80000000000 */
.L_x_1899:
[----:B------:R-:W-:Y:S05]  /*8520*/  BSYNC B0 ;  /* 0x0000000000007941 */ /* 0x000fea0003800000 */
.L_x_1898:
[----:B------:R-:W-:Y:S06]  /*8530*/  BAR.ARV 0xc, 0xa0 ;  /* 0x0302800000007b1d */ /* 0x000fec0000002000 */
[----:B------:R-:W-:Y:S02]  /*8540*/  BSSY B0, `(.L_x_1900) ;  /* 0x000000c000007945 */ /* 0x000fe40003800000 */
[----:B------:R-:W-:Y:S06]  /*8550*/  BAR.SYNC.DEFER_BLOCKING 0xd, 0xa0 ;  /* 0x0342800000007b1d */ /* 0x000fec0000010000 */
        /* <DEDUP_REMOVED lines=10> */
.L_x_1901:
[----:B------:R-:W-:Y:S05]  /*8600*/  BSYNC B0 ;  /* 0x0000000000007941 */ /* 0x000fea0003800000 */
.L_x_1900:
        /* <DEDUP_REMOVED lines=12> */
.L_x_1903:
[----:B------:R-:W-:Y:S05]  /*86d0*/  BSYNC B0 ;  /* 0x0000000000007941 */ /* 0x000fea0003800000 */
.L_x_1902:
        /* <DEDUP_REMOVED lines=13> */
.L_x_1905:
[----:B------:R-:W-:Y:S05]  /*87b0*/  BSYNC B0 ;  /* 0x0000000000007941 */ /* 0x000fea0003800000 */
.L_x_1904:
[----:B------:R-:W-:Y:S06]  /*87c0*/  BAR.ARV 0xa, 0xa0 ;  /* 0x0282800000007b1d */ /* 0x000fec0000002000 */
[----:B------:R-:W-:Y:S04]  /*87d0*/  BSSY B0, `(.L_x_1906) ;  /* 0x0000003000007945 */ /* 0x000fe80003800000 */
[----:B------:R-:W-:Y:S05]  /*87e0*/  @!P0 BRA `(.L_x_1907) ;  /* 0x0000000000048947 */ /* 0x000fea0003800000 */
[----:B------:R-:W-:-:S04]  /*87f0*/  DEPBAR.LE SB0, 0x1 ;  /* 0x000080400000791a */ /* 0x000fc80000000000 */
.L_x_1907:
[----:B------:R-:W-:Y:S05]  /*8800*/  BSYNC B0 ;  /* 0x0000000000007941 */ /* 0x000fea0003800000 */
.L_x_1906:
[----:B------:R-:W-:Y:S01]  /*8810*/  UIADD3 UR19, UR19, 0x2, URZ ;  /* 0x0000000213137890 */ /* 0x000fe2000fffe03f */
[----:B------:R-:W-:Y:S06]  /*8820*/  BAR.ARV 0xb, 0xa0 ;  /* 0x02c2800000007b1d */ /* 0x000fec0000002000 */
[----:B------:R-:W-:Y:S01]  /*8830*/  BSSY B0, `(.L_x_1908) ;  /* 0x0000004000007945 */ /* 0x000fe20003800000 */
[----:B------:R-:W-:-:S03]  /*8840*/  ISETP.LE.AND P1, PT, R2, UR19, PT ;  /* 0x0000001302007c0c */ /* 0x000fc6000bf23270 */
[----:B------:R-:W-:Y:S10]  /*8850*/  @!P0 BRA `(.L_x_1909) ;  /* 0x0000000000048947 */ /* 0x000ff40003800000 */
[----:B------:R-:W-:-:S04]  /*8860*/  DEPBAR.LE SB0, 0x0 ;  /* 0x000080000000791a */ /* 0x000fc80000000000 */
.L_x_1909:
[----:B------:R-:W-:Y:S05]  /*8870*/  BSYNC B0 ;  /* 0x0000000000007941 */ /* 0x000fea0003800000 */
.L_x_1908:
[----:B------:R-:W-:Y:S06]  /*8880*/  BAR.ARV 0xc, 0xa0 ;  /* 0x0302800000007b1d */ /* 0x000fec0000002000 */
[----:B------:R-:W-:Y:S02]  /*8890*/  UIADD3 UR46, UR46, 0x6000, URZ ;  /* 0x000060002e2e7890 */ /* 0x000fe4000fffe03f */
[----:B------:R-:W-:Y:S01]  /*88a0*/  UIADD3 UR6, UR6, 0x6000, URZ ;  /* 0x0000600006067890 */ /* 0x000fe2000fffe03f */
[----:B------:R-:W-:Y:S11]  /*88b0*/  @!P1 BRA `(.L_x_1910) ;  /* 0xfffffff800049947 */ /* 0x000ff6000383ffff */
[----:B------:R-:W-:Y:S05]  /*88c0*/  BRA `(.L_x_1790) ;  /* 0x0000002800ac7947 */ /* 0x000fea0003800000 */
.L_x_1870:
[----:B------:R-:W-:Y:S01]  /*88d0*/  ULDC.64 UR4, c[0x0][0x8d8] ;  /* 0x0002360000047ab9 */ /* 0x000fe20000000a00 */
[----:B------:R-:W1:Y:S01]  /*88e0*/  S2R R9, SR_CTAID.X ;  /* 0x0000000000097919 */ /* 0x000e620000002500 */
[----:B------:R-:W-:Y:S01]  /*88f0*/  ISETP.NE.U32.AND P0, PT, RZ, UR4, PT ;  /* 0x00000004ff007c0c */ /* 0x000fe2000bf05070 */
[----:B------:R-:W2:Y:S01]  /*8900*/  S2UR UR28, SR_CTAID.Y ;  /* 0x00000000001c79c3 */ /* 0x000ea20000002600 */
[----:B------:R-:W3:Y:S02]  /*8910*/  S2R R13, SR_CTAID.Z ;  /* 0x00000000000d7919 */ /* 0x000ee40000002700 */
[----:B------:R-:W-:-:S13]  /*8920*/  ISETP.NE.AND.EX P0, PT, RZ, UR5, PT, P0 ;  /* 0x00000005ff007c0c */ /* 0x000fda000bf05300 */
[----:B------:R-:W-:Y:S05]  /*8930*/  @!P0 BRA `(.L_x_1911) ;  /* 0x0000000000108947 */ /* 0x000fea0003800000 */
[----:B------:R-:W3:Y:S02]  /*8940*/  LDC.64 R2, c[0x0][0x8d8] ;  /* 0x00023600ff027b82 */ /* 0x000ee40000000a00 */
[----:B---3--:R-:W-:-:S05]  /*8950*/  IMAD.WIDE R2, R13, 0x4, R2 ;  /* 0x000000040d027825 */ /* 0x008fca00078e0202 */
[----:B------:R3:W5:Y:S01]  /*8960*/  LDG.E R5, desc[UR38][R2.64] ;  /* 0x0000002602057981 */ /* 0x000762000c1e1900 */
[----:B------:R-:W-:Y:S05]  /*8970*/  BRA `(.L_x_1912) ;  /* 0x00000000002c7947 */ /* 0x000fea0003800000 */
.L_x_1911:
[----:B------:R-:W-:Y:S02]  /*8980*/  ULDC.64 UR4, c[0x0][0x8d0] ;  /* 0x0002340000047ab9 */ /* 0x000fe40000000a00 */
[----:B------:R-:W-:-:S04]  /*8990*/  ISETP.NE.U32.AND P0, PT, RZ, UR4, PT ;  /* 0x00000004ff007c0c */ /* 0x000fc8000bf05070 */
[----:B------:R-:W-:-:S13]  /*89a0*/  ISETP.NE.AND.EX P0, PT, RZ, UR5, PT, P0 ;  /* 0x00000005ff007c0c */ /* 0x000fda000bf05300 */
[----:B------:R-:W-:Y:S05]  /*89b0*/  @!P0 BRA `(.L_x_1913) ;  /* 0x0000000000188947 */ /* 0x000fea0003800000 */
[----:B------:R-:W3:Y:S02]  /*89c0*/  LDC.64 R2, c[0x0][0x8d0] ;  /* 0x00023400ff027b82 */ /* 0x000ee40000000a00 */
[----:B---3--:R-:W-:-:S05]  /*89d0*/  IMAD.WIDE R2, R13, 0x4, R2 ;  /* 0x000000040d027825 */ /* 0x008fca00078e0202 */
[----:B------:R-:W3:Y:S04]  /*89e0*/  LDG.E R5, desc[UR38][R2.64] ;  /* 0x0000002602057981 */ /* 0x000ee8000c1e1900 */
[----:B------:R-:W3:Y:S02]  /*89f0*/  LDG.E R0, desc[UR38][R2.64+0x4] ;  /* 0x0000042602007981 */ /* 0x000ee4000c1e1900 */
[----:B---3--:R-:W-:Y:S01]  /*8a00*/  IMAD.IADD R5, R0, 0x1, -R5 ;  /* 0x0000000100057824 */ /* 0x008fe200078e0a05 */
[----:B------:R-:W-:Y:S06]  /*8a10*/  BRA `(.L_x_1912) ;  /* 0x0000000000047947 */ /* 0x000fec0003800000 */
.L_x_1913:
[----:B------:R-:W4:Y:S02]  /*8a20*/  LDC R5, c[0x0][0x8bc] ;  /* 0x00022f00ff057b82 */ /* 0x000f240000000800 */
.L_x_1912:
[----:B-1----:R-:W-:Y:S02]  /*8a30*/  IMAD R8, R9, 0x60, RZ ;  /* 0x0000006009087824 */ /* 0x002fe400078e02ff */
[----:B------:R-:W-:Y:S02]  /*8a40*/  IMAD.MOV.U32 R0, RZ, RZ, 0x1 ;  /* 0x00000001ff007424 */ /* 0x000fe400078e00ff */
[----:B---3--:R-:W-:Y:S01]  /*8a50*/  IMAD.MOV.U32 R2, RZ, RZ, RZ ;  /* 0x000000ffff027224 */ /* 0x008fe200078e00ff */
[----:B----45:R-:W-:Y:S01]  /*8a60*/  ISETP.GE.AND P0, PT, R8, R5, PT ;  /* 0x000000050800720c */ /* 0x030fe20003f06270 */
[----:B------:R-:W-:-:S03]  /*8a70*/  IMAD.MOV.U32 R16, RZ, RZ, 0x1 ;  /* 0x00000001ff107424 */ /* 0x000fc600078e00ff */
[----:B------:R-:W-:-:S04]  /*8a80*/  SEL R13, R13, 0xffffffff, !P0 ;  /* 0xffffffff0d0d7807 */ /* 0x000fc80004000000 */
[----:B------:R-:W-:-:S13]  /*8a90*/  ISETP.GE.AND P0, PT, R13, RZ, PT ;  /* 0x000000ff0d00720c */ /* 0x000fda0003f06270 */
[----:B------:R-:W-:Y:S05]  /*8aa0*/  @!P0 BRA `(.L_x_1914) ;  /* 0x0000002400b08947 */ /* 0x000fea0003800000 */
[----:B------:R-:W1:Y:S08]  /*8ab0*/  LDC.64 R10, c[0x0][0x770] ;  /* 0x0001dc00ff0a7b82 */ /* 0x000e700000000a00 */
[----:B------:R-:W3:Y:S08]  /*8ac0*/  LDC.64 R2, c[0x0][0x780] ;  /* 0x0001e000ff027b82 */ /* 0x000ef00000000a00 */
[----:B------:R-:W4:Y:S08]  /*8ad0*/  LDC.64 R4, c[0x0][0x770] ;  /* 0x0001dc00ff047b82 */ /* 0x000f300000000a00 */
[----:B------:R-:W2:Y:S01]  /*8ae0*/  LDC.64 R16, c[0x0][0x778] ;  /* 0x0001de00ff107b82 */ /* 0x000ea20000000a00 */
[----:B-1----:R-:W-:-:S07]  /*8af0*/  ISETP.NE.U32.AND P0, PT, R10, RZ, PT ;  /* 0x000000ff0a00720c */ /* 0x002fce0003f05070 */
[----:B------:R-:W1:Y:S01]  /*8b00*/  LDC R15, c[0x0][0x280] ;  /* 0x0000a000ff0f7b82 */ /* 0x000e620000000800 */
[----:B------:R-:W-:Y:S01]  /*8b10*/  ISETP.NE.AND.EX P0, PT, R11, RZ, PT, P0 ;  /* 0x000000ff0b00720c */ /* 0x000fe20003f05300 */
[----:B------:R-:W-:Y:S01]  /*8b20*/  IMAD.MOV.U32 R12, RZ, RZ, RZ ;  /* 0x000000ffff0c7224 */ /* 0x000fe200078e00ff */
[----:B------:R-:W-:Y:S01]  /*8b30*/  ULDC.64 UR8, c[0x0][0x788] ;  /* 0x0001e20000087ab9 */ /* 0x000fe20000000a00 */
[----:B----4-:R-:W-:-:S10]  /*8b40*/  IMAD.WIDE R4, R13, 0x4, R4 ;  /* 0x000000040d047825 */ /* 0x010fd400078e0204 */
[----:B------:R-:W-:Y:S01]  /*8b50*/  VOTEU.ANY UP0, P0 ;  /* 0x00000000003f7886 */ /* 0x000fe20000000100 */
[----:B------:R-:W-:Y:S02]  /*8b60*/  PLOP3.LUT P3, PT, PT, PT, UP0, 0x80, 0x0 ;  /* 0x000000000000781c */ /* 0x000fe40003f6f008 */
[----:B---3--:R-:W-:-:S04]  /*8b70*/  ISETP.NE.U32.AND P0, PT, R2, RZ, PT ;  /* 0x000000ff0200720c */ /* 0x008fc80003f05070 */
[----:B------:R-:W-:Y:S02]  /*8b80*/  ISETP.NE.AND.EX P1, PT, R3, RZ, PT, P0 ;  /* 0x000000ff0300720c */ /* 0x000fe40003f25300 */
[----:B------:R-:W3:Y:S05]  /*8b90*/  LDC.64 R2, c[0x0][0x778] ;  /* 0x0001de00ff027b82 */ /* 0x000eea0000000a00 */
[----:B------:R-:W4:Y:S01]  /*8ba0*/  @P3 LDG.E R14, desc[UR38][R4.64] ;  /* 0x00000026040e3981 */ /* 0x000f22000c1e1900 */
[----:B--2---:R-:W-:-:S03]  /*8bb0*/  ISETP.NE.U32.AND P0, PT, R16, RZ, PT ;  /* 0x000000ff1000720c */ /* 0x004fc60003f05070 */
[----:B------:R-:W2:Y:S01]  /*8bc0*/  @P3 LDG.E R16, desc[UR38][R4.64] ;  /* 0x0000002604103981 */ /* 0x000ea2000c1e1900 */
[----:B------:R-:W-:Y:S01]  /*8bd0*/  ISETP.NE.AND.EX P0, PT, R17, RZ, PT, P0 ;  /* 0x000000ff1100720c */ /* 0x000fe20003f05300 */
[----:B------:R-:W1:Y:S01]  /*8be0*/  @P1 LDC.64 R6, c[0x0][0x780] ;  /* 0x0001e000ff061b82 */ /* 0x000e620000000a00 */
[----:B---3--:R-:W-:-:S11]  /*8bf0*/  IMAD.WIDE R2, R13, 0x4, R2 ;  /* 0x000000040d027825 */ /* 0x008fd600078e0202 */
[----:B------:R3:W5:Y:S01]  /*8c00*/  @P0 LDG.E R12, desc[UR38][R2.64] ;  /* 0x00000026020c0981 */ /* 0x000762000c1e1900 */
[----:B-1----:R-:W-:-:S05]  /*8c10*/  @P1 IMAD.WIDE R6, R13, 0x4, R6 ;  /* 0x000000040d061825 */ /* 0x002fca00078e0206 */
[----:B------:R3:W5:Y:S01]  /*8c20*/  @P1 LDG.E R15, desc[UR38][R6.64] ;  /* 0x00000026060f1981 */ /* 0x000762000c1e1900 */
[----:B------:R-:W-:Y:S01]  /*8c30*/  ISETP.NE.U32.AND P2, PT, RZ, UR8, PT ;  /* 0x00000008ff007c0c */ /* 0x000fe2000bf45070 */
[----:B------:R-:W-:-:S03]  /*8c40*/  UMOV UR6, URZ ;  /* 0x0000003f00067c82 */ /* 0x000fc60008000000 */
[----:B------:R-:W-:Y:S01]  /*8c50*/  ISETP.NE.AND.EX P2, PT, RZ, UR9, PT, P2 ;  /* 0x00000009ff007c0c */ /* 0x000fe2000bf45320 */
[----:B----4-:R-:W-:-:S05]  /*8c60*/  @P3 IMAD R14, R13, 0x40, R14 ;  /* 0x000000400d0e3824 */ /* 0x010fca00078e020e */
[----:B------:R-:W-:Y:S02]  /*8c70*/  @P3 R2UR UR4, R14 ;  /* 0x000000000e0432ca */ /* 0x000fe400000e0000 */
[----:B------:R-:W1:Y:S11]  /*8c80*/  LDC R14, c[0x0][0x290] ;  /* 0x0000a400ff0e7b82 */ /* 0x000e760000000800 */
[----:B------:R-:W-:-:S04]  /*8c90*/  @UP0 USHF.R.S32.HI UR5, URZ, 0x1f, UR4 ;  /* 0x0000001f3f050899 */ /* 0x000fc80008011404 */
[----:B------:R-:W-:-:S04]  /*8ca0*/  @UP0 ULEA.HI UR5, UR5, UR4, URZ, 0x6 ;  /* 0x0000000405050291 */ /* 0x000fc8000f8f303f */
[----:B------:R-:W-:Y:S01]  /*8cb0*/  @UP0 ULOP3.LUT UR7, UR5, 0xffffffc0, URZ, 0xc0, !UPT ;  /* 0xffffffc005070892 */ /* 0x000fe2000f8ec03f */
[----:B--2---:R-:W-:-:S03]  /*8cc0*/  @P3 R2UR UR6, R16 ;  /* 0x00000000100632ca */ /* 0x004fc600000e0000 */
[----:B------:R-:W-:Y:S01]  /*8cd0*/  @UP0 USHF.R.S32.HI UR8, URZ, 0x1f, UR7 ;  /* 0x0000001f3f080899 */ /* 0x000fe20008011407 */
[----:B---3--:R-:W-:Y:S11]  /*8ce0*/  @P1 BRA `(.L_x_1915) ;  /* 0x0000000000101947 */ /* 0x008ff60003800000 */
[----:B------:R-:W-:Y:S05]  /*8cf0*/  @!P3 BRA `(.L_x_1915) ;  /* 0x00000000000cb947 */ /* 0x000fea0003800000 */
[----:B------:R-:W2:Y:S04]  /*8d00*/  LDG.E R6, desc[UR38][R4.64] ;  /* 0x0000002604067981 */ /* 0x000ea8000c1e1900 */
[----:B-----5:R-:W2:Y:S02]  /*8d10*/  LDG.E R15, desc[UR38][R4.64+0x4] ;  /* 0x00000426040f7981 */ /* 0x020ea4000c1e1900 */
[----:B--2---:R-:W-:-:S07]  /*8d20*/  IMAD.IADD R15, R15, 0x1, -R6 ;  /* 0x000000010f0f7824 */ /* 0x004fce00078e0a06 */
.L_x_1915:
[----:B------:R-:W-:Y:S01]  /*8d30*/  UMOV UR4, URZ ;  /* 0x0000003f00047c82 */ /* 0x000fe20008000000 */
[----:B------:R-:W-:Y:S01]  /*8d40*/  UMOV UR5, URZ ;  /* 0x0000003f00057c82 */ /* 0x000fe20008000000 */
[----:B------:R-:W-:Y:S01]  /*8d50*/  @UP0 UMOV UR4, UR7 ;  /* 0x0000000700040c82 */ /* 0x000fe20008000000 */
[----:B------:R-:W-:Y:S01]  /*8d60*/  @UP0 UMOV UR5, UR8 ;  /* 0x0000000800050c82 */ /* 0x000fe20008000000 */
[----:B------:R-:W-:Y:S05]  /*8d70*/  @!P2 BRA `(.L_x_1916) ;  /* 0x000000000010a947 */ /* 0x000fea0003800000 */
[----:B------:R-:W2:Y:S02]  /*8d80*/  LDC.64 R2, c[0x0][0x788] ;  /* 0x0001e200ff027b82 */ /* 0x000ea40000000a00 */
[----:B--2---:R-:W-:-:S05]  /*8d90*/  IMAD.WIDE R2, R13, 0x4, R2 ;  /* 0x000000040d027825 */ /* 0x004fca00078e0202 */
[----:B-1----:R1:W5:Y:S01]  /*8da0*/  LDG.E R14, desc[UR38][R2.64] ;  /* 0x00000026020e7981 */ /* 0x002362000c1e1900 */
[----:B------:R-:W-:Y:S05]  /*8db0*/  BRA `(.L_x_1917) ;  /* 0x0000000000107947 */ /* 0x000fea0003800000 */
.L_x_1916:
[----:B------:R-:W-:Y:S05]  /*8dc0*/  @!P0 BRA `(.L_x_1917) ;  /* 0x00000000000c8947 */ /* 0x000fea0003800000 */
[----:B------:R-:W2:Y:S04]  /*8dd0*/  LDG.E R5, desc[UR38][R2.64] ;  /* 0x0000002602057981 */ /* 0x000ea8000c1e1900 */
[----:B-1----:R-:W2:Y:S02]  /*8de0*/  LDG.E R14, desc[UR38][R2.64+0x4] ;  /* 0x00000426020e7981 */ /* 0x002ea4000c1e1900 */
[----:B--2---:R-:W-:-:S07]  /*8df0*/  IMAD.IADD R14, R14, 0x1, -R5 ;  /* 0x000000010e0e7824 */ /* 0x004fce00078e0a05 */
.L_x_1917:
[----:B-1---5:R-:W-:Y:S01]  /*8e00*/  IADD3 R2, -R14, R15, R8 ;  /* 0x0000000f0e027210 */ /* 0x022fe20007ffe108 */
[----:B------:R-:W-:Y:S01]  /*8e10*/  ULDC UR7, c[0x0][0x74c] ;  /* 0x0001d30000077ab9 */ /* 0x000fe20000000800 */
[----:B------:R-:W-:-:S03]  /*8e20*/  ISETP.GE.AND P1, PT, R9, RZ, PT ;  /* 0x000000ff0900720c */ /* 0x000fc60003f26270 */
[----:B------:R-:W-:Y:S02]  /*8e30*/  VIADD R3, R2, -UR7 ;  /* 0x8000000702037c36 */ /* 0x000fe40008000000 */
[----:B------:R-:W-:-:S03]  /*8e40*/  VIADD R2, R15, 0x3f ;  /* 0x0000003f0f027836 */ /* 0x000fc60000000000 */
[----:B------:R-:W-:-:S04]  /*8e50*/  SHF.R.S32.HI R4, RZ, 0x1f, R3 ;  /* 0x0000001fff047819 */ /* 0x000fc80000011403 */
[----:B------:R-:W-:Y:S02]  /*8e60*/  LEA.HI R4, R4, R3, RZ, 0x6 ;  /* 0x0000000304047211 */ /* 0x000fe400078f30ff */
[----:B------:R-:W-:Y:S02]  /*8e70*/  SHF.R.S32.HI R3, RZ, 0x1f, R2 ;  /* 0x0000001fff037819 */ /* 0x000fe40000011402 */
[----:B------:R-:W-:Y:S02]  /*8e80*/  SHF.R.S32.HI R4, RZ, 0x6, R4 ;  /* 0x00000006ff047819 */ /* 0x000fe40000011404 */
[----:B------:R-:W-:Y:S02]  /*8e90*/  LEA.HI R3, R3, R2, RZ, 0x6 ;  /* 0x0000000203037211 */ /* 0x000fe400078f30ff */
[----:B------:R-:W-:Y:S02]  /*8ea0*/  VIMNMX R5, RZ, R4, !PT ;  /* 0x00000004ff057248 */ /* 0x000fe40007fe0100 */
[----:B------:R-:W-:Y:S01]  /*8eb0*/  SHF.R.S32.HI R4, RZ, 0x6, R3 ;  /* 0x00000006ff047819 */ /* 0x000fe20000011403 */
[----:B------:R-:W-:Y:S06]  /*8ec0*/  @!P1 BRA `(.L_x_1918) ;  /* 0x00000000001c9947 */ /* 0x000fec0003800000 */
[----:B------:R-:W1:Y:S01]  /*8ed0*/  LDC R2, c[0x0][0x748] ;  /* 0x0001d200ff027b82 */ /* 0x000e620000000800 */
[----:B------:R-:W-:-:S04]  /*8ee0*/  IADD3 R15, R8, 0x9f, R15 ;  /* 0x0000009f080f7810 */ /* 0x000fc80007ffe00f */
[----:B-1----:R-:W-:-:S04]  /*8ef0*/  IADD3 R15, R15, R2, -R14 ;  /* 0x000000020f0f7210 */ /* 0x002fc80007ffe80e */
[----:B------:R-:W-:-:S04]  /*8f00*/  SHF.R.S32.HI R2, RZ, 0x1f, R15 ;  /* 0x0000001fff027819 */ /* 0x000fc8000001140f */
[----:B------:R-:W-:-:S04]  /*8f10*/  LEA.HI R2, R2, R15, RZ, 0x6 ;  /* 0x0000000f02027211 */ /* 0x000fc800078f30ff */
[----:B------:R-:W-:-:S04]  /*8f20*/  SHF.R.S32.HI R3, RZ, 0x6, R2 ;  /* 0x00000006ff037819 */ /* 0x000fc80000011402 */
[----:B------:R-:W-:-:S07]  /*8f30*/  VIMNMX R4, R4, R3, PT ;  /* 0x0000000304047248 */ /* 0x000fce0003fe0100 */
.L_x_1918:
[----:B------:R-:W-:Y:S01]  /*8f40*/  ISETP.GT.AND P1, PT, R4, R5, PT ;  /* 0x000000050400720c */ /* 0x000fe20003f24270 */
[----:B------:R-:W-:Y:S02]  /*8f50*/  IMAD.MOV.U32 R2, RZ, RZ, RZ ;  /* 0x000000ffff027224 */ /* 0x000fe400078e00ff */
[----:B------:R-:W-:-:S10]  /*8f60*/  IMAD.MOV.U32 R16, RZ, RZ, 0x1 ;  /* 0x00000001ff107424 */ /* 0x000fd400078e00ff */
[----:B------:R-:W-:Y:S05]  /*8f70*/  @!P1 BRA `(.L_x_1914) ;  /* 0x00000020007c9947 */ /* 0x000fea0003800000 */
[----:B------:R-:W-:Y:S01]  /*8f80*/  ISETP.NE.U32.AND P1, PT, R10, RZ, PT ;  /* 0x000000ff0a00720c */ /* 0x000fe20003f25070 */
[----:B------:R-:W-:Y:S01]  /*8f90*/  USHF.R.S32.HI UR14, URZ, 0x1f, UR28 ;  /* 0x0000001f3f0e7899 */ /* 0x000fe2000801141c */
[----:B------:R-:W-:Y:S01]  /*8fa0*/  SHF.R.S32.HI R2, RZ, 0x1f, R13 ;  /* 0x0000001fff027819 */ /* 0x000fe2000001140d */
[----:B------:R-:W-:Y:S01]  /*8fb0*/  ULDC.64 UR10, c[0x0][0x718] ;  /* 0x0001c600000a7ab9 */ /* 0x000fe20000000a00 */
[----:B------:R-:W-:Y:S01]  /*8fc0*/  ISETP.NE.AND.EX P1, PT, R11, RZ, PT, P1 ;  /* 0x000000ff0b00720c */ /* 0x000fe20003f25310 */
[----:B------:R-:W-:Y:S01]  /*8fd0*/  UMOV UR8, UR4 ;  /* 0x0000000400087c82 */ /* 0x000fe20008000000 */
[----:B------:R-:W-:Y:S01]  /*8fe0*/  R2UR UR37, R13 ;  /* 0x000000000d2572ca */ /* 0x000fe200000e0000 */
[----:B------:R-:W-:Y:S01]  /*8ff0*/  UMOV UR9, UR5 ;  /* 0x0000000500097c82 */ /* 0x000fe20008000000 */
[----:B------:R-:W-:Y:S01]  /*9000*/  SEL R2, R2, RZ, !P1 ;  /* 0x000000ff02027207 */ /* 0x000fe20004800000 */
[----:B------:R-:W-:Y:S01]  /*9010*/  ULDC.64 UR12, c[0x0][0x730] ;  /* 0x0001cc00000c7ab9 */ /* 0x000fe20000000a00 */
[----:B------:R-:W-:Y:S01]  /*9020*/  UIMAD.WIDE.U32 UR4, UR28, UR10, UR8 ;  /* 0x0000000a1c0472a5 */ /* 0x000fe2000f8e0008 */
[----:B------:R-:W-:Y:S01]  /*9030*/  R2UR UR35, R8 ;  /* 0x00000000082372ca */ /* 0x000fe200000e0000 */
[----:B------:R-:W-:Y:S01]  /*9040*/  UIMAD UR7, UR14, UR10, URZ ;  /* 0x0000000a0e0772a4 */ /* 0x000fe2000f8e023f */
[----:B------:R-:W-:Y:S01]  /*9050*/  BSSY B0, `(.L_x_1914) ;  /* 0x0000211000007945 */ /* 0x000fe20003800000 */
[----:B------:R-:W-:Y:S01]  /*9060*/  UIMAD UR10, UR14, UR12, URZ ;  /* 0x0000000c0e0a72a4 */ /* 0x000fe2000f8e023f */
[----:B------:R-:W-:Y:S01]  /*9070*/  R2UR UR14, R2 ;  /* 0x00000000020e72ca */ /* 0x000fe200000e0000 */
[----:B------:R-:W-:Y:S01]  /*9080*/  UIMAD UR7, UR28, UR11, UR7 ;  /* 0x0000000b1c0772a4 */ /* 0x000fe2000f8e0207 */
[----:B------:R-:W-:Y:S01]  /*9090*/  IMAD.MOV.U32 R2, RZ, RZ, RZ ;  /* 0x000000ffff027224 */ /* 0x000fe200078e00ff */
[----:B------:R-:W-:Y:S01]  /*90a0*/  UIMAD.WIDE.U32 UR8, UR28, UR12, UR8 ;  /* 0x0000000c1c0872a5 */ /* 0x000fe2000f8e0008 */
[----:B------:R-:W-:Y:S01]  /*90b0*/  IMAD.MOV.U32 R16, RZ, RZ, 0x1 ;  /* 0x00000001ff107424 */ /* 0x000fe200078e00ff */
[----:B------:R-:W-:Y:S01]  /*90c0*/  ULDC UR11, c[0x0][0x2e8] ;  /* 0x0000ba00000b7ab9 */ /* 0x000fe20000000800 */
[----:B------:R-:W-:-:S02]  /*90d0*/  UIMAD UR10, UR28, UR13, UR10 ;  /* 0x0000000d1c0a72a4 */ /* 0x000fc4000f8e020a */
[----:B------:R-:W-:Y:S01]  /*90e0*/  UISETP.NE.AND UP0, UPT, UR11, 0x1, UPT ;  /* 0x000000010b00788c */ /* 0x000fe2000bf05270 */
[----:B------:R-:W-:Y:S01]  /*90f0*/  R2UR UR11, R12 ;  /* 0x000000000c0b72ca */ /* 0x000fe200000e0000 */
[----:B------:R-:W-:Y:S01]  /*9100*/  VOTEU.ANY UP1, P1 ;  /* 0x00000000003f7886 */ /* 0x000fe20000820100 */
[----:B------:R-:W-:Y:S02]  /*9110*/  USEL UR29, UR37, URZ, !UP1 ;  /* 0x0000003f251d7287 */ /* 0x000fe4000c800000 */
[----:B------:R-:W-:Y:S01]  /*9120*/  VOTEU.ANY UP1, P0 ;  /* 0x00000000003f7886 */ /* 0x000fe20000020100 */
[----:B------:R-:W-:Y:S01]  /*9130*/  ELECT P0, URZ, PT ;  /* 0x00000000003f782f */ /* 0x000fe20003800000 */
[----:B------:R-:W-:Y:S01]  /*9140*/  ULDC.64 UR12, c[0x0][0x720] ;  /* 0x0001c800000c7ab9 */ /* 0x000fe20000000a00 */
[----:B------:R-:W-:Y:S01]  /*9150*/  UIADD3 UR9, UR9, UR10, URZ ;  /* 0x0000000a09097290 */ /* 0x000fe2000fffe03f */
[----:B------:R-:W-:Y:S01]  /*9160*/  ULDC.64 UR16, c[0x0][0x738] ;  /* 0x0001ce0000107ab9 */ /* 0x000fe20000000a00 */
[----:B------:R-:W-:-:S02]  /*9170*/  UIADD3 UR5, UR5, UR7, URZ ;  /* 0x0000000705057290 */ /* 0x000fc4000fffe03f */
[----:B------:R-:W-:Y:S02]  /*9180*/  UIMAD UR7, UR14, UR12, URZ ;  /* 0x0000000c0e0772a4 */ /* 0x000fe4000f8e023f */
[----:B------:R-:W-:Y:S02]  /*9190*/  UIMAD UR10, UR14, UR16, URZ ;  /* 0x000000100e0a72a4 */ /* 0x000fe4000f8e023f */
[----:B------:R-:W-:Y:S02]  /*91a0*/  UIMAD.WIDE.U32 UR14, UR16, UR29, UR8 ;  /* 0x0000001d100e72a5 */ /* 0x000fe4000f8e0008 */
[----:B------:R-:W-:Y:S01]  /*91b0*/  UIMAD.WIDE.U32 UR22, UR12, UR29, UR4 ;  /* 0x0000001d0c1672a5 */ /* 0x000fe2000f8e0004 */
[----:B------:R-:W-:Y:S01]  /*91c0*/  @UP0 ULDC UR8, c[0x0][0x2ec] ;  /* 0x0000bb0000080ab9 */ /* 0x000fe20000000800 */
[----:B------:R-:W-:Y:S02]  /*91d0*/  UIMAD UR5, UR13, UR29, UR7 ;  /* 0x0000001d0d0572a4 */ /* 0x000fe4000f8e0207 */
[----:B------:R-:W-:Y:S01]  /*91e0*/  UIMAD.WIDE.U32 UR8, UR28, UR8, URZ ;  /* 0x000000081c0872a5 */ /* 0x000fe2000f8e003f */
[----:B------:R-:W-:Y:S01]  /*91f0*/  @UP0 ULDC UR7, c[0x0][0x2f0] ;  /* 0x0000bc0000070ab9 */ /* 0x000fe20000000800 */
[----:B------:R-:W-:Y:S01]  /*9200*/  UMOV UR36, UR28 ;  /* 0x0000001c00247c82 */ /* 0x000fe20008000000 */
[----:B------:R-:W-:-:S02]  /*9210*/  UIMAD UR4, UR17, UR29, UR10 ;  /* 0x0000001d110472a4 */ /* 0x000fc4000f8e020a */
[----:B------:R-:W-:Y:S02]  /*9220*/  USEL UR37, UR37, URZ, !UP1 ;  /* 0x0000003f25257287 */ /* 0x000fe4000c800000 */
[----:B------:R-:W-:Y:S02]  /*9230*/  UIADD3 UR35, UR35, UR11, URZ ;  /* 0x0000000b23237290 */ /* 0x000fe4000fffe03f */
        /* <DEDUP_REMOVED lines=8> */
[----:B------:R-:W-:Y:S02]  /*92c0*/  SHF.L.U32 R6, R6, 0x1f, RZ ;  /* 0x0000001f06067819 */ /* 0x000fe400000006ff */
[----:B-1----:R-:W-:-:S04]  /*92d0*/  LEA R0, R3, R0, 0x18 ;  /* 0x0000000003007211 */ /* 0x002fc800078ec0ff */
[----:B------:R-:W1:Y:S01]  /*92e0*/  SYNCS.PHASECHK.TRANS64.TRYWAIT P1, [R0+URZ+0x36420], R6 ;  /* 0x03642006000075a7 */ /* 0x000e62000802017f */
[----:B--2---:R-:W-:Y:S01]  /*92f0*/  LOP3.LUT P0, RZ, R7, 0x7f, RZ, 0xc0, !PT ;  /* 0x0000007f07ff7812 */ /* 0x004fe2000780c0ff */
[----:B------:R-:W-:Y:S01]  /*9300*/  IMAD.MOV.U32 R7, RZ, RZ, 0x1 ;  /* 0x00000001ff077424 */ /* 0x000fe200078e00ff */
[----:B-1----:R-:W-:Y:S11]  /*9310*/  @!P1 BRA `(.L_x_1920) ;  /* 0x0000002000809947 */ /* 0x002ff60003800000 */
.L_x_1947:
        /* <DEDUP_REMOVED lines=9> */
.L_x_1921:
[----:B------:R-:W2:Y:S01]  /*93b0*/  LDC.64 R14, c[0x0][0x198] ;  /* 0x00006600ff0e7b82 */ /* 0x000ea20000000a00 */
[----:B------:R-:W-:Y:S01]  /*93c0*/  R2UR UR27, R5 ;  /* 0x00000000051b72ca */ /* 0x000fe200000e0000 */
[----:B------:R-:W-:Y:S01]  /*93d0*/  ULDC.64 UR8, c[0x0][0x700] ;  /* 0x0001c00000087ab9 */ /* 0x000fe20000000a00 */
[----:B------:R-:W-:Y:S01]  /*93e0*/  R2UR UR32, R0 ;  /* 0x00000000002072ca */ /* 0x000fe200000e0000 */
[----:B------:R-:W-:Y:S01]  /*93f0*/  IMAD.U32 R11, RZ, RZ, UR8 ;  /* 0x00000008ff0b7e24 */ /* 0x000fe2000f8e00ff */
[----:B------:R-:W-:Y:S01]  /*9400*/  UMOV UR44, 0x0 ;  /* 0x00000000002c7882 */ /* 0x000fe20000000000 */
[----:B------:R-:W-:Y:S01]  /*9410*/  UMOV UR45, 0x14f00000 ;  /* 0x14f00000002d7882 */ /* 0x000fe20000000000 */
[----:B------:R-:W-:Y:S01]  /*9420*/  UMOV UR26, URZ ;  /* 0x0000003f001a7c82 */ /* 0x000fe20008000000 */
[----:B------:R-:W-:Y:S01]  /*9430*/  UMOV UR18, 0x40 ;  /* 0x0000004000127882 */ /* 0x000fe20000000000 */
[----:B------:R-:W-:Y:S01]  /*9440*/  UMOV UR20, UR28 ;  /* 0x0000001c00147c82 */ /* 0x000fe20008000000 */
[----:B------:R-:W-:Y:S01]  /*9450*/  UMOV UR21, UR29 ;  /* 0x0000001d00157c82 */ /* 0x000fe20008000000 */
[----:B------:R-:W-:Y:S01]  /*9460*/  UMOV UR10, 0x80 ;  /* 0x00000080000a7882 */ /* 0x000fe20000000000 */
[----:B------:R-:W-:Y:S01]  /*9470*/  UMOV UR12, UR28 ;  /* 0x0000001c000c7c82 */ /* 0x000fe20008000000 */
[----:B------:R-:W-:Y:S01]  /*9480*/  UMOV UR13, UR29 ;  /* 0x0000001d000d7c82 */ /* 0x000fe20008000000 */
[----:B------:R-:W-:Y:S01]  /*9490*/  USHF.L.U32 UR27, UR27, 0x6, URZ ;  /* 0x000000061b1b7899 */ /* 0x000fe2000800063f */
[----:B------:R-:W-:Y:S01]  /*94a0*/  IMAD.MOV.U32 R16, RZ, RZ, 0x1 ;  /* 0x00000001ff107424 */ /* 0x000fe200078e00ff */
[----:B------:R-:W-:-:S02]  /*94b0*/  UIADD3 UR24, UR32, 0x1e000, URZ ;  /* 0x0001e00020187890 */ /* 0x000fc4000fffe03f */
[----:B------:R-:W-:Y:S02]  /*94c0*/  UIADD3 UR7, UP0, UR27, UR22, URZ ;  /* 0x000000161b077290 */ /* 0x000fe4000ff1e03f */
[----:B------:R-:W-:Y:S02]  /*94d0*/  UIADD3 UR25, UR32, 0x36410, URZ ;  /* 0x0003641020197890 */ /* 0x000fe4000fffe03f */
[----:B------:R-:W-:Y:S01]  /*94e0*/  UIADD3 UR16, UR32, 0x20000, URZ ;  /* 0x0002000020107890 */ /* 0x000fe2000fffe03f */
[----:B--2---:R-:W-:Y:S01]  /*94f0*/  IMAD.MOV.U32 R10, RZ, RZ, R14 ;  /* 0x000000ffff0a7224 */ /* 0x004fe200078e000e */
[----:B------:R-:W-:Y:S01]  /*9500*/  PLOP3.LUT P4, PT, PT, PT, UP0, 0x80, 0x0 ;  /* 0x000000000000781c */ /* 0x000fe20003f8f008 */
[----:B------:R-:W-:Y:S01]  /*9510*/  IMAD.U32 R2, RZ, RZ, UR7 ;  /* 0x00000007ff027e24 */ /* 0x000fe2000f8e00ff */
[----:B------:R-:W-:Y:S02]  /*9520*/  UIADD3 UR8, UR32, 0x22000, URZ ;  /* 0x0002200020087890 */ /* 0x000fe4000fffe03f */
[----:B------:R-:W-:Y:S01]  /*9530*/  IADD3 R3, P2, R10, 0x2f0, RZ ;  /* 0x000002f00a037810 */ /* 0x000fe20007f5e0ff */
[----:B------:R-:W-:Y:S01]  /*9540*/  UIADD3 UR48, UR32, 0x30000, URZ ;  /* 0x0003000020307890 */ /* 0x000fe2000fffe03f */
[----:B------:R-:W-:Y:S01]  /*9550*/  LEA R12, P1, R2, R11, 0x2 ;  /* 0x0000000b020c7211 */ /* 0x000fe200078210ff */
[----:B------:R-:W-:Y:S01]  /*9560*/  UIADD3 UR33, UR32, 0x36400, URZ ;  /* 0x0003640020217890 */ /* 0x000fe2000fffe03f */
[----:B------:R-:W-:Y:S01]  /*9570*/  R2UR UR46, R3 ;  /* 0x00000000032e72ca */ /* 0x000fe200000e0000 */
[----:B------:R-:W-:Y:S01]  /*9580*/  IMAD.U32 R3, RZ, RZ, UR27 ;  /* 0x0000001bff037e24 */ /* 0x000fe2000f8e00ff */
[----:B------:R-:W-:Y:S01]  /*9590*/  R2UR UR40, R12 ;  /* 0x000000000c2872ca */ /* 0x000fe200000e0000 */
[----:B------:R-:W-:Y:S01]  /*95a0*/  IMAD.U32 R12, RZ, RZ, UR9 ;  /* 0x00000009ff0c7e24 */ /* 0x000fe2000f8e00ff */
[----:B------:R-:W-:Y:S01]  /*95b0*/  IADD3 R13, P3, R10, 0x3f0, RZ ;  /* 0x000003f00a0d7810 */ /* 0x000fe20007f7e0ff */
[----:B------:R-:W-:Y:S01]  /*95c0*/  UIADD3 UR27, UR27, UR6, URZ ;  /* 0x000000061b1b7290 */ /* 0x000fe2000fffe03f */
[----:B------:R-:W-:Y:S01]  /*95d0*/  LEA.HI.X.SX32 R3, R3, R8, 0x1, P4 ;  /* 0x0000000803037211 */ /* 0x000fe200020f0eff */
[----:B------:R-:W-:Y:S01]  /*95e0*/  UMOV UR17, UR25 ;  /* 0x0000001900117c82 */ /* 0x000fe20008000000 */
[----:B------:R-:W-:Y:S01]  /*95f0*/  R2UR UR30, R13 ;  /* 0x000000000d1e72ca */ /* 0x000fe200000e0000 */
[----:B------:R-:W-:Y:S01]  /*9600*/  IMAD.MOV.U32 R13, RZ, RZ, R15 ;  /* 0x000000ffff0d7224 */ /* 0x000fe200078e000f */
[----:B------:R-:W-:Y:S01]  /*9610*/  LEA.HI.X R2, R2, R12, R3, 0x2, P1 ;  /* 0x0000000c02027211 */ /* 0x000fe200008f1403 */
[----:B------:R-:W-:Y:S01]  /*9620*/  UMOV UR9, UR25 ;  /* 0x0000001900097c82 */ /* 0x000fe20008000000 */
[----:B------:R-:W-:Y:S01]  /*9630*/  UMOV UR19, UR27 ;  /* 0x0000001b00137c82 */ /* 0x000fe20008000000 */
[--C-:B------:R-:W-:Y:S01]  /*9640*/  IMAD.X R3, RZ, RZ, R13.reuse, P2 ;  /* 0x000000ffff037224 */ /* 0x100fe200010e060d */
[----:B------:R-:W-:Y:S01]  /*9650*/  R2UR UR41, R2 ;  /* 0x00000000022972ca */ /* 0x000fe200000e0000 */
[--C-:B------:R-:W-:Y:S01]  /*9660*/  IMAD.X R14, RZ, RZ, R13.reuse, P3 ;  /* 0x000000ffff0e7224 */ /* 0x100fe200018e060d */
[----:B------:R-:W-:Y:S01]  /*9670*/  IADD3 R2, P1, R10, 0xf0, RZ ;  /* 0x000000f00a027810 */ /* 0x000fe20007f3e0ff */
[----:B------:R-:W-:Y:S01]  /*9680*/  UMOV UR11, UR27 ;  /* 0x0000001b000b7c82 */ /* 0x000fe20008000000 */
[----:B------:R-:W-:Y:S01]  /*9690*/  R2UR UR47, R3 ;  /* 0x00000000032f72ca */ /* 0x000fe200000e0000 */
[----:B------:R-:W-:Y:S01]  /*96a0*/  UMOV UR7, 0x10 ;  /* 0x0000001000077882 */ /* 0x000fe20000000000 */
[----:B------:R-:W-:Y:S01]  /*96b0*/  R2UR UR42, R2 ;  /* 0x00000000022a72ca */ /* 0x000fe200000e0000 */
[----:B------:R-:W-:Y:S01]  /*96c0*/  IMAD.X R3, RZ, RZ, R13, P1 ;  /* 0x000000ffff037224 */ /* 0x000fe200008e060d */
[----:B------:R-:W-:Y:S01]  /*96d0*/  R2UR UR31, R14 ;  /* 0x000000000e1f72ca */ /* 0x000fe200000e0000 */
[----:B------:R-:W-:Y:S01]  /*96e0*/  VIADD R14, R4, 0xffffffff ;  /* 0xffffffff040e7836 */ /* 0x000fe20000000000 */
[----:B------:R-:W-:Y:S01]  /*96f0*/  UMOV UR49, UR25 ;  /* 0x0000001900317c82 */ /* 0x000fe20008000000 */
[----:B------:R-:W-:Y:S01]  /*9700*/  IMAD.MOV.U32 R15, RZ, RZ, 0x12000 ;  /* 0x00012000ff0f7424 */ /* 0x000fe200078e00ff */
[----:B------:R-:W-:Y:S01]  /*9710*/  R2UR UR43, R3 ;  /* 0x00000000032b72ca */ /* 0x000fe200000e0000 */
[----:B------:R-:W-:Y:S01]  /*9720*/  UMOV UR54, 0x0 ;  /* 0x0000000000367882 */ /* 0x000fe20000000000 */
[----:B------:R-:W-:Y:S01]  /*9730*/  UMOV UR55, 0x10000000 ;  /* 0x1000000000377882 */ /* 0x000fe20000000000 */
[----:B------:R-:W-:Y:S01]  /*9740*/  UMOV UR34, UR26 ;  /* 0x0000001a00227c82 */ /* 0x000fe20008000000 */
[----:B------:R-:W-:Y:S01]  /*9750*/  ISETP.GE.AND P1, PT, R5, R14, PT ;  /* 0x0000000e0500720c */ /* 0x000fe20003f26270 */
[----:B------:R-:W-:Y:S01]  /*9760*/  UMOV UR50, 0x40 ;  /* 0x0000004000327882 */ /* 0x000fe20000000000 */
[----:B------:R-:W-:Y:S01]  /*9770*/  UMOV UR51, UR35 ;  /* 0x0000002300337c82 */ /* 0x000fe20008000000 */
[----:B------:R-:W-:Y:S01]  /*9780*/  UMOV UR52, UR36 ;  /* 0x0000002400347c82 */ /* 0x000fe20008000000 */
[----:B------:R-:W-:-:S05]  /*9790*/  UMOV UR53, UR37 ;  /* 0x0000002500357c82 */ /* 0x000fca0008000000 */
[----:B------:R-:W-:Y:S01]  /*97a0*/  UTMALDG.4D [UR24], [UR42], desc[UR44] ;  /* 0x00002c182a0075b4 */ /* 0x000fe20008019000 */
[----:B------:R2:W-:Y:S01]  /*97b0*/  UTMALDG.4D [UR16], [UR42], desc[UR44] ;  /* 0x00002c102a0075b4 */ /* 0x0005e20008019000 */
[----:B------:R-:W-:Y:S01]  /*97c0*/  UTMALDG.4D [UR8], [UR42], desc[UR44] ;  /* 0x00002c082a0075b4 */ /* 0x000fe20008019000 */
[----:B------:R3:W-:Y:S01]  /*97d0*/  UBLKCP.S.G [UR48], [UR40], UR7 ;  /* 0x00000030280073ba */ /* 0x0007e20008000207 */
[----:B------:R4:W-:Y:S01]  /*97e0*/  SYNCS.ARRIVE.TRANS64 RZ, [R0+URZ+0x36400], R15 ;  /* 0x0364000f00ff79a7 */ /* 0x0009e2000800003f */
[----:B------:R5:W-:Y:S01]  /*97f0*/  UTMALDG.4D [UR32], [UR46], desc[UR54] ;  /* 0x000036202e0075b4 */ /* 0x000be20008019000 */
[----:B--2---:R-:W-:Y:S01]  /*9800*/  UIADD3 UR16, UR32, 0x9000, URZ ;  /* 0x0000900020107890 */ /* 0x004fe2000fffe03f */
[----:B----4-:R-:W-:Y:S01]  /*9810*/  IMAD.MOV.U32 R15, RZ, RZ, 0x1 ;  /* 0x00000001ff0f7424 */ /* 0x010fe200078e00ff */
[----:B------:R-:W-:Y:S01]  /*9820*/  UMOV UR19, UR35 ;  /* 0x0000002300137c82 */ /* 0x000fe20008000000 */
[----:B------:R-:W-:Y:S01]  /*9830*/  UMOV UR20, UR36 ;  /* 0x0000002400147c82 */ /* 0x000fe20008000000 */
[----:B------:R-:W-:Y:S01]  /*9840*/  UMOV UR21, UR37 ;  /* 0x0000002500157c82 */ /* 0x000fe20008000000 */
[----:B------:R-:W-:Y:S01]  /*9850*/  UMOV UR18, UR26 ;  /* 0x0000001a00127c82 */ /* 0x000fe20008000000 */
[----:B---3--:R-:W-:-:S02]  /*9860*/  UIADD3 UR48, UR32, 0x3000, URZ ;  /* 0x0000300020307890 */ /* 0x008fc4000fffe03f */
[----:B------:R-:W-:Y:S02]  /*9870*/  UIADD3 UR40, UR32, 0x6000, URZ ;  /* 0x0000600020287890 */ /* 0x000fe4000fffe03f */
[----:B------:R-:W-:Y:S01]  /*9880*/  UIADD3 UR8, UR32, 0xc000, URZ ;  /* 0x0000c00020087890 */ /* 0x000fe2000fffe03f */
[----:B------:R-:W-:Y:S01]  /*9890*/  UMOV UR49, UR33 ;  /* 0x0000002100317c82 */ /* 0x000fe20008000000 */
[----:B------:R-:W-:Y:S01]  /*98a0*/  UMOV UR42, 0x80 ;  /* 0x00000080002a7882 */ /* 0x000fe20000000000 */
[----:B------:R-:W-:Y:S01]  /*98b0*/  UMOV UR43, UR35 ;  /* 0x00000023002b7c82 */ /* 0x000fe20008000000 */
[----:B------:R-:W-:Y:S01]  /*98c0*/  UMOV UR44, UR36 ;  /* 0x00000024002c7c82 */ /* 0x000fe20008000000 */
[----:B------:R-:W-:Y:S01]  /*98d0*/  UMOV UR45, UR37 ;  /* 0x00000025002d7c82 */ /* 0x000fe20008000000 */
[----:B------:R-:W-:Y:S01]  /*98e0*/  UMOV UR41, UR33 ;  /* 0x0000002100297c82 */ /* 0x000fe20008000000 */
[----:B------:R2:W-:Y:S01]  /*98f0*/  UTMALDG.4D [UR48], [UR46], desc[UR54] ;  /* 0x000036302e0075b4 */ /* 0x0005e20008019000 */
[----:B------:R-:W-:Y:S01]  /*9900*/  UMOV UR17, UR33 ;  /* 0x0000002100117c82 */ /* 0x000fe20008000000 */
[----:B------:R-:W-:Y:S01]  /*9910*/  UMOV UR10, 0x40 ;  /* 0x00000040000a7882 */ /* 0x000fe20000000000 */
[----:B------:R-:W-:Y:S01]  /*9920*/  UMOV UR11, UR35 ;  /* 0x00000023000b7c82 */ /* 0x000fe20008000000 */
[----:B------:R-:W-:Y:S01]  /*9930*/  UMOV UR12, UR36 ;  /* 0x00000024000c7c82 */ /* 0x000fe20008000000 */
[----:B------:R-:W-:Y:S01]  /*9940*/  UMOV UR13, UR37 ;  /* 0x00000025000d7c82 */ /* 0x000fe20008000000 */
[----:B-----5:R-:W-:Y:S01]  /*9950*/  UIADD3 UR32, UR32, 0xf000, URZ ;  /* 0x0000f00020207890 */ /* 0x020fe2000fffe03f */
[----:B------:R2:W-:Y:S01]  /*9960*/  UTMALDG.4D [UR40], [UR46], desc[UR54] ;  /* 0x000036282e0075b4 */ /* 0x0005e20008019000 */
[----:B------:R-:W-:Y:S01]  /*9970*/  UMOV UR9, UR33 ;  /* 0x0000002100097c82 */ /* 0x000fe20008000000 */
[----:B------:R-:W-:Y:S01]  /*9980*/  UMOV UR34, 0x80 ;  /* 0x0000008000227882 */ /* 0x000fe20000000000 */
[----:B------:R2:W-:Y:S01]  /*9990*/  UTMALDG.4D [UR16], [UR30], desc[UR54] ;  /* 0x000036101e0075b4 */ /* 0x0005e20008019000 */
[----:B------:R2:W-:Y:S04]  /*99a0*/  UTMALDG.4D [UR8], [UR30], desc[UR54] ;  /* 0x000036081e0075b4 */ /* 0x0005e80008019000 */
[----:B------:R2:W-:Y:S02]  /*99b0*/  UTMALDG.4D [UR32], [UR30], desc[UR54] ;  /* 0x000036201e0075b4 */ /* 0x0005e40008019000 */
[----:B--2---:R-:W-:Y:S05]  /*99c0*/  @P1 BRA `(.L_x_1922) ;  /* 0x00000014000c1947 */ /* 0x004fea0003800000 */
[----:B------:R-:W2:Y:S01]  /*99d0*/  S2R R17, SR_TID.X ;  /* 0x0000000000117919 */ /* 0x000ea20000002100 */
[----:B------:R-:W-:Y:S01]  /*99e0*/  VIADD R16, R4, 0xfffffffe ;  /* 0xfffffffe04107836 */ /* 0x000fe20000000000 */
[-C--:B------:R-:W-:Y:S01]  /*99f0*/  LOP3.LUT R7, RZ, R5.reuse, RZ, 0x33, !PT ;  /* 0x00000005ff077212 */ /* 0x080fe200078e33ff */
[----:B------:R-:W-:Y:S02]  /*9a00*/  IMAD.MOV.U32 R15, RZ, RZ, 0x1 ;  /* 0x00000001ff0f7424 */ /* 0x000fe400078e00ff */
[----:B------:R-:W-:Y:S01]  /*9a10*/  IMAD.MOV.U32 R19, RZ, RZ, R5 ;  /* 0x000000ffff137224 */ /* 0x000fe200078e0005 */
[----:B------:R-:W-:Y:S01]  /*9a20*/  ISETP.NE.AND P1, PT, R16, R5, PT ;  /* 0x000000051000720c */ /* 0x000fe20003f25270 */
[----:B------:R-:W-:Y:S02]  /*9a30*/  IMAD.IADD R21, R7, 0x1, R4 ;  /* 0x0000000107157824 */ /* 0x000fe400078e0204 */
[----:B------:R-:W-:-:S03]  /*9a40*/  IMAD.MOV.U32 R7, RZ, RZ, 0x1 ;  /* 0x00000001ff077424 */ /* 0x000fc600078e00ff */
[----:B------:R-:W-:Y:S02]  /*9a50*/  LOP3.LUT R20, R21, 0x1, RZ, 0xc0, !PT ;  /* 0x0000000115147812 */ /* 0x000fe400078ec0ff */
[----:B--2---:R-:W-:-:S05]  /*9a60*/  LOP3.LUT R18, R17, 0x1f, RZ, 0xc0, !PT ;  /* 0x0000001f11127812 */ /* 0x004fca00078ec0ff */
[----:B------:R-:W-:Y:S05]  /*9a70*/  @!P1 BRA `(.L_x_1923) ;  /* 0x0000000c00449947 */ /* 0x000fea0003800000 */
[----:B------:R-:W-:Y:S02]  /*9a80*/  IMAD.IADD R21, R21, 0x1, -R20 ;  /* 0x0000000115157824 */ /* 0x000fe400078e0a14 */
[----:B------:R-:W-:Y:S02]  /*9a90*/  IMAD.MOV.U32 R19, RZ, RZ, R5 ;  /* 0x000000ffff137224 */ /* 0x000fe400078e0005 */
[----:B------:R-:W-:-:S07]  /*9aa0*/  IMAD.MOV.U32 R7, RZ, RZ, 0x1 ;  /* 0x00000001ff077424 */ /* 0x000fce00078e00ff */
.L_x_1932:
[----:B-1----:R-:W-:-:S05]  /*9ab0*/  IMAD.MOV.U32 R6, RZ, RZ, 0x1 ;  /* 0x00000001ff067424 */ /* 0x002fca00078e00ff */
[----:B------:R-:W-:-:S04]  /*9ac0*/  SHF.L.U32 R6, R6, 0x1f, RZ ;  /* 0x0000001f06067819 */ /* 0x000fc800000006ff */
[----:B------:R-:W1:Y:S02]  /*9ad0*/  SYNCS.PHASECHK.TRANS64.TRYWAIT P1, [R0+URZ+0x36438], R6 ;  /* 0x03643806000075a7 */ /* 0x000e64000802017f */
[----:B-1----:R-:W-:Y:S05]  /*9ae0*/  @!P1 BRA `(.L_x_1924) ;  /* 0x0000001800a09947 */ /* 0x002fea0003800000 */
.L_x_1948:
[----:B------:R-:W-:Y:S05]  /*9af0*/  @P0 BRA `(.L_x_1925) ;  /* 0x0000000000140947 */ /* 0x000fea0003800000 */
[----:B------:R-:W-:Y:S01]  /*9b00*/  ISETP.NE.AND P1, PT, R18, RZ, PT ;  /* 0x000000ff1200720c */ /* 0x000fe20003f25270 */
[----:B------:R-:W-:-:S04]  /*9b10*/  IMAD.MOV.U32 R3, RZ, RZ, 0x6100 ;  /* 0x00006100ff037424 */ /* 0x000fc800078e00ff */
[----:B------:R2:W-:Y:S08]  /*9b20*/  SYNCS.ARRIVE.TRANS64 RZ, [R0+URZ+0x36430], R3 ;  /* 0x0364300300ff79a7 */ /* 0x0005f0000800003f */
[----:B------:R-:W-:Y:S05]  /*9b30*/  @!P1 BRA `(.L_x_1925) ;  /* 0x0000000000049947 */ /* 0x000fea0003800000 */
[----:B------:R-:W-:Y:S01]  /*9b40*/  BPT.TRAP 0x1 ;  /* 0x000000040000795c */ /* 0x000fe20000300000 */
.L_x_1925:
[----:B------:R-:W3:Y:S01]  /*9b50*/  LDC.64 R16, c[0x0][0x728] ;  /* 0x0001ca00ff107b82 */ /* 0x000ee20000000a00 */
[----:B------:R-:W-:Y:S01]  /*9b60*/  IMAD.SHL.U32 R2, R19, 0x40, RZ ;  /* 0x0000004013027824 */ /* 0x000fe200078e00ff */
[----:B------:R-:W-:Y:S01]  /*9b70*/  UMOV UR32, 0x0 ;  /* 0x0000000000207882 */ /* 0x000fe20000000000 */
[C---:B------:R-:W-:Y:S01]  /*9b80*/  VIADD R22, R0.reuse, 0x36430 ;  /* 0x0003643000167836 */ /* 0x040fe20000000000 */
[----:B------:R-:W-:Y:S01]  /*9b90*/  UMOV UR33, 0x14f00000 ;  /* 0x14f0000000217882 */ /* 0x000fe20000000000 */
[----:B------:R-:W-:Y:S01]  /*9ba0*/  VIADD R23, R0, 0x2a000 ;  /* 0x0002a00000177836 */ /* 0x000fe20000000000 */
[----:B--2---:R-:W-:Y:S01]  /*9bb0*/  IADD3 R3, P1, R2, UR14, RZ ;  /* 0x0000000e02037c10 */ /* 0x004fe2000ff3e0ff */
[----:B------:R-:W-:Y:S01]  /*9bc0*/  VIADD R24, R0, 0x2c000 ;  /* 0x0002c00000187836 */ /* 0x000fe20000000000 */
[----:B------:R-:W2:Y:S01]  /*9bd0*/  LDC.64 R12, c[0x0][0x198] ;  /* 0x00006600ff0c7b82 */ /* 0x000ea20000000a00 */
[----:B------:R-:W-:Y:S01]  /*9be0*/  R2UR UR27, R2 ;  /* 0x00000000021b72ca */ /* 0x000fe200000e0000 */
[----:B------:R-:W-:Y:S01]  /*9bf0*/  VIADD R25, R0, 0x2e000 ;  /* 0x0002e00000197836 */ /* 0x000fe20000000000 */
[----:B------:R-:W-:Y:S01]  /*9c00*/  LEA.HI.X.SX32 R4, R2, R9, 0x1, P1 ;  /* 0x0000000902047211 */ /* 0x000fe200008f0eff */
        /* <DEDUP_REMOVED lines=21> */
[----:B------:R-:W-:Y:S01]  /*9d60*/  UMOV UR9, UR25 ;  /* 0x0000001900097c82 */ /* 0x000fe20008000000 */
[----:B------:R-:W-:Y:S01]  /*9d70*/  UMOV UR11, UR27 ;  /* 0x0000001b000b7c82 */ /* 0x000fe20008000000 */
        /* <DEDUP_REMOVED lines=13> */
.L_x_1949:
[----:B------:R-:W-:Y:S05]  /*9e50*/  @P0 BRA `(.L_x_1927) ;  /* 0x0000000000140947 */ /* 0x000fea0003800000 */
[----:B------:R-:W-:Y:S01]  /*9e60*/  ISETP.NE.AND P1, PT, R18, RZ, PT ;  /* 0x000000ff1200720c */ /* 0x000fe20003f25270 */
[----:B--2---:R-:W-:-:S04]  /*9e70*/  IMAD.MOV.U32 R3, RZ, RZ, 0x6100 ;  /* 0x00006100ff037424 */ /* 0x004fc800078e00ff */
[----:B------:R3:W-:Y:S08]  /*9e80*/  SYNCS.ARRIVE.TRANS64 RZ, [R0+URZ+0x36418], R3 ;  /* 0x0364180300ff79a7 */ /* 0x0007f0000800003f */
[----:B------:R-:W-:Y:S05]  /*9e90*/  @!P1 BRA `(.L_x_1927) ;  /* 0x0000000000049947 */ /* 0x000fea0003800000 */
[----:B------:R-:W-:Y:S01]  /*9ea0*/  BPT.TRAP 0x1 ;  /* 0x000000040000795c */ /* 0x000fe20000300000 */
.L_x_1927:
[----:B------:R-:W-:Y:S01]  /*9eb0*/  VIADD R27, R2, 0x40 ;  /* 0x00000040021b7836 */ /* 0x000fe20000000000 */
[----:B------:R-:W-:Y:S01]  /*9ec0*/  ULDC.64 UR8, c[0x0][0x700] ;  /* 0x0001c00000087ab9 */ /* 0x000fe20000000a00 */
[----:B------:R-:W-:Y:S01]  /*9ed0*/  R2UR UR40, R0 ;  /* 0x00000000002872ca */ /* 0x000fe200000e0000 */
[----:B------:R-:W-:Y:S01]  /*9ee0*/  IMAD.U32 R11, RZ, RZ, UR8 ;  /* 0x00000008ff0b7e24 */ /* 0x000fe2000f8e00ff */
[----:B------:R-:W-:Y:S01]  /*9ef0*/  UMOV UR32, 0x0 ;  /* 0x0000000000207882 */ /* 0x000fe20000000000 */
[C---:B------:R-:W-:Y:S01]  /*9f00*/  IADD3 R2, P1, R27.reuse, UR22, RZ ;  /* 0x000000161b027c10 */ /* 0x040fe2000ff3e0ff */
[----:B------:R-:W-:Y:S01]  /*9f10*/  IMAD.U32 R12, RZ, RZ, UR9 ;  /* 0x00000009ff0c7e24 */ /* 0x000fe2000f8e00ff */
[----:B------:R-:W-:Y:S01]  /*9f20*/  SHF.R.S32.HI R28, RZ, 0x1f, R27 ;  /* 0x0000001fff1c7819 */ /* 0x000fe2000001141b */
[----:B------:R-:W-:Y:S01]  /*9f30*/  VIADD R29, R27, UR6 ;  /* 0x000000061b1d7c36 */ /* 0x000fe20008000000 */
[----:B--23--:R-:W-:Y:S01]  /*9f40*/  LEA R3, P2, R2, R11, 0x2 ;  /* 0x0000000b02037211 */ /* 0x00cfe200078410ff */
[----:B------:R-:W-:Y:S01]  /*9f50*/  UMOV UR33, 0x14f00000 ;  /* 0x14f0000000217882 */ /* 0x000fe20000000000 */
[----:B------:R-:W-:Y:S01]  /*9f60*/  UMOV UR18, URZ ;  /* 0x0000003f00127c82 */ /* 0x000fe20008000000 */
[----:B------:R-:W-:Y:S01]  /*9f70*/  UMOV UR20, UR28 ;  /* 0x0000001c00147c82 */ /* 0x000fe20008000000 */
[----:B------:R-:W-:Y:S01]  /*9f80*/  R2UR UR42, R3 ;  /* 0x00000000032a72ca */ /* 0x000fe200000e0000 */
[----:B------:R-:W-:Y:S01]  /*9f90*/  IMAD.X R3, R28, 0x1, R8, P1 ;  /* 0x000000011c037824 */ /* 0x000fe200008e0608 */
[----:B------:R-:W-:Y:S01]  /*9fa0*/  R2UR UR19, R29 ;  /* 0x000000001d1372ca */ /* 0x000fe200000e0000 */
[----:B------:R-:W-:Y:S01]  /*9fb0*/  UIADD3 UR17, UR40, 0x36418, URZ ;  /* 0x0003641828117890 */ /* 0x000fe2000fffe03f */
[----:B------:R-:W-:Y:S01]  /*9fc0*/  SHF.L.U32 R18, RZ, 0x1f, RZ ;  /* 0x0000001fff127819 */ /* 0x000fe200000006ff */
[----:B------:R-:W-:Y:S01]  /*9fd0*/  UIADD3 UR16, UR40, 0x24000, URZ ;  /* 0x0002400028107890 */ /* 0x000fe2000fffe03f */
        /* <DEDUP_REMOVED lines=24> */
[----:B------:R3:W4:Y:S02]  /*a160*/  SYNCS.PHASECHK.TRANS64.TRYWAIT P1, [R0+URZ+0x36438], R18 ;  /* 0x03643812000075a7 */ /* 0x000724000802017f */
[----:B---3--:R-:W3:Y:S02]  /*a170*/  S2R R18, SR_TID.X ;  /* 0x0000000000127919 */ /* 0x008ee40000002100 */
[----:B---3--:R-:W-:Y:S01]  /*a180*/  LOP3.LUT R18, R18, 0x1f, RZ, 0xc0, !PT ;  /* 0x0000001f12127812 */ /* 0x008fe200078ec0ff */
[----:B--2-4-:R-:W-:Y:S06]  /*a190*/  @!P1 BRA `(.L_x_1928) ;  /* 0x00000014001c9947 */ /* 0x014fec0003800000 */
.L_x_1950:
[----:B------:R-:W-:Y:S05]  /*a1a0*/  @P0 BRA `(.L_x_1929) ;  /* 0x00000000001c0947 */ /* 0x000fea0003800000 */
[----:B------:R-:W-:-:S04]  /*a1b0*/  IMAD.MOV.U32 R18, RZ, RZ, 0x6100 ;  /* 0x00006100ff127424 */ /* 0x000fc800078e00ff */
[----:B------:R2:W-:Y:S02]  /*a1c0*/  SYNCS.ARRIVE.TRANS64 RZ, [R0+URZ+0x36430], R18 ;  /* 0x0364301200ff79a7 */ /* 0x0005e4000800003f */
[----:B--2---:R-:W2:Y:S02]  /*a1d0*/  S2R R18, SR_TID.X ;  /* 0x0000000000127919 */ /* 0x004ea40000002100 */
[----:B--2---:R-:W-:-:S04]  /*a1e0*/  LOP3.LUT R18, R18, 0x1f, RZ, 0xc0, !PT ;  /* 0x0000001f12127812 */ /* 0x004fc800078ec0ff */
[----:B------:R-:W-:-:S13]  /*a1f0*/  ISETP.NE.AND P1, PT, R18, RZ, PT ;  /* 0x000000ff1200720c */ /* 0x000fda0003f25270 */
[----:B------:R-:W-:Y:S05]  /*a200*/  @!P1 BRA `(.L_x_1929) ;  /* 0x0000000000049947 */ /* 0x000fea0003800000 */
[----:B------:R-:W-:Y:S01]  /*a210*/  BPT.TRAP 0x1 ;  /* 0x000000040000795c */ /* 0x000fe20000300000 */
.L_x_1929:
[----:B------:R-:W-:Y:S01]  /*a220*/  IADD3 R27, P1, R27, UR14, RZ ;  /* 0x0000000e1b1b7c10 */ /* 0x000fe2000ff3e0ff */
        /* <DEDUP_REMOVED lines=36> */
.L_x_1952:
[----:B------:R-:W-:Y:S05]  /*a470*/  @P0 BRA `(.L_x_1931) ;  /* 0x0000000000140947 */ /* 0x000fea0003800000 */
[----:B------:R-:W-:Y:S01]  /*a480*/  ISETP.NE.AND P1, PT, R18, RZ, PT ;  /* 0x000000ff1200720c */ /* 0x000fe20003f25270 */
[----:B--2---:R-:W-:-:S04]  /*a490*/  IMAD.MOV.U32 R5, RZ, RZ, 0x6100 ;  /* 0x00006100ff057424 */ /* 0x004fc800078e00ff */
[----:B------:R3:W-:Y:S08]  /*a4a0*/  SYNCS.ARRIVE.TRANS64 RZ, [R0+URZ+0x36410], R5 ;  /* 0x0364100500ff79a7 */ /* 0x0007f0000800003f */
[----:B------:R-:W-:Y:S05]  /*a4b0*/  @!P1 BRA `(.L_x_1931) ;  /* 0x0000000000049947 */ /* 0x000fea0003800000 */
[----:B------:R-:W-:Y:S01]  /*a4c0*/  BPT.TRAP 0x1 ;  /* 0x000000040000795c */ /* 0x000fe20000300000 */
.L_x_1931:
        /* <DEDUP_REMOVED lines=8> */
[----:B------:R-:W-:Y:S01]  /*a550*/  UMOV UR20, UR28 ;  /* 0x0000001c00147c82 */ /* 0x000fe20008000000 */
[----:B------:R-:W-:Y:S01]  /*a560*/  UMOV UR21, UR29 ;  /* 0x0000001d00157c82 */ /* 0x000fe20008000000 */
[----:B------:R-:W-:Y:S01]  /*a570*/  UMOV UR10, 0x40 ;  /* 0x00000040000a7882 */ /* 0x000fe20000000000 */
[----:B------:R-:W-:Y:S01]  /*a580*/  UMOV UR12, UR28 ;  /* 0x0000001c000c7c82 */ /* 0x000fe20008000000 */
[----:B------:R-:W-:Y:S01]  /*a590*/  UMOV UR13, UR29 ;  /* 0x0000001d000d7c82 */ /* 0x000fe20008000000 */
[----:B------:R-:W-:-:S02]  /*a5a0*/  UIADD3 UR7, UR7, 0x2, URZ ;  /* 0x0000000207077890 */ /* 0x000fc4000fffe03f */
[----:B------:R-:W-:Y:S02]  /*a5b0*/  UIADD3 UR16, UR40, 0x1e000, URZ ;  /* 0x0001e00028107890 */ /* 0x000fe4000fffe03f */
[----:B------:R-:W-:Y:S02]  /*a5c0*/  USHF.L.U32 UR19, UR7, 0x6, URZ ;  /* 0x0000000607137899 */ /* 0x000fe4000800063f */
[----:B------:R-:W-:Y:S01]  /*a5d0*/  UIADD3 UR17, UR40, 0x36410, URZ ;  /* 0x0003641028117890 */ /* 0x000fe2000fffe03f */
[----:B------:R-:W-:Y:S01]  /*a5e0*/  IMAD.U32 R19, RZ, RZ, UR7 ;  /* 0x00000007ff137e24 */ /* 0x000fe2000f8e00ff */
[----:B------:R-:W-:Y:S02]  /*a5f0*/  UIADD3 UR8, UP0, UR19, UR22, URZ ;  /* 0x0000001613087290 */ /* 0x000fe4000ff1e03f */
[----:B--23--:R-:W-:Y:S01]  /*a600*/  IMAD.U32 R5, RZ, RZ, UR19 ;  /* 0x00000013ff057e24 */ /* 0x00cfe2000f8e00ff */
[----:B------:R-:W-:Y:S02]  /*a610*/  UIADD3 UR19, UR19, UR6, URZ ;  /* 0x0000000613137290 */ /* 0x000fe4000fffe03f */
[----:B------:R-:W-:Y:S01]  /*a620*/  UIADD3 UR24, UR40, 0x22000, URZ ;  /* 0x0002200028187890 */ /* 0x000fe2000fffe03f */
[----:B------:R-:W-:Y:S01]  /*a630*/  PLOP3.LUT P1, PT, PT, PT, UP0, 0x80, 0x0 ;  /* 0x000000000000781c */ /* 0x000fe20003f2f008 */
[----:B------:R-:W-:Y:S01]  /*a640*/  IMAD.U32 R4, RZ, RZ, UR8 ;  /* 0x00000008ff047e24 */ /* 0x000fe2000f8e00ff */
[----:B------:R-:W-:-:S02]  /*a650*/  UIADD3 UR8, UR40, 0x20000, URZ ;  /* 0x0002000028087890 */ /* 0x000fc4000fffe03f */
[----:B------:R-:W-:Y:S01]  /*a660*/  LEA.HI.X.SX32 R5, R5, R8, 0x1, P1 ;  /* 0x0000000805057211 */ /* 0x000fe200008f0eff */
[----:B------:R-:W-:Y:S01]  /*a670*/  UIADD3 UR40, UR40, 0x30000, URZ ;  /* 0x0003000028287890 */ /* 0x000fe2000fffe03f */
[C---:B------:R-:W-:Y:S01]  /*a680*/  LEA R16, P1, R4.reuse, R11, 0x2 ;  /* 0x0000000b04107211 */ /* 0x040fe200078210ff */
[----:B------:R-:W-:Y:S01]  /*a690*/  UMOV UR9, UR17 ;  /* 0x0000001100097c82 */ /* 0x000fe20008000000 */
[----:B------:R-:W-:Y:S01]  /*a6a0*/  UMOV UR11, UR19 ;  /* 0x00000013000b7c82 */ /* 0x000fe20008000000 */
[----:B------:R-:W-:Y:S01]  /*a6b0*/  UMOV UR26, 0x80 ;  /* 0x00000080001a7882 */ /* 0x000fe20000000000 */
[----:B------:R-:W-:Y:S01]  /*a6c0*/  LEA.HI.X R4, R4, R12, R5, 0x2, P1 ;  /* 0x0000000c04047211 */ /* 0x000fe200008f1405 */
[----:B------:R-:W-:Y:S01]  /*a6d0*/  UMOV UR25, UR17 ;  /* 0x0000001100197c82 */ /* 0x000fe20008000000 */
[----:B------:R-:W-:Y:S01]  /*a6e0*/  R2UR UR42, R16 ;  /* 0x00000000102a72ca */ /* 0x000fe200000e0000 */
[----:B------:R2:W-:Y:S01]  /*a6f0*/  UTMALDG.4D [UR16], [UR30], desc[UR32] ;  /* 0x000020101e0075b4 */ /* 0x0005e20008019000 */
[----:B------:R-:W-:Y:S01]  /*a700*/  R2UR UR43, R4 ;  /* 0x00000000042b72ca */ /* 0x000fe200000e0000 */
[----:B------:R-:W-:Y:S01]  /*a710*/  UMOV UR27, UR19 ;  /* 0x00000013001b7c82 */ /* 0x000fe20008000000 */
[----:B------:R-:W-:Y:S01]  /*a720*/  ISETP.NE.AND P1, PT, R21, RZ, PT ;  /* 0x000000ff1500720c */ /* 0x000fe20003f25270 */
[----:B------:R-:W-:Y:S01]  /*a730*/  UMOV UR41, UR17 ;  /* 0x0000001100297c82 */ /* 0x000fe20008000000 */
[----:B------:R-:W-:Y:S01]  /*a740*/  UMOV UR34, 0x10 ;  /* 0x0000001000227882 */ /* 0x000fe20000000000 */
[----:B------:R2:W-:Y:S01]  /*a750*/  UTMALDG.4D [UR8], [UR30], desc[UR32] ;  /* 0x000020081e0075b4 */ /* 0x0005e20008019000 */
[----:B------:R2:W-:Y:S07]  /*a760*/  UTMALDG.4D [UR24], [UR30], desc[UR32] ;  /* 0x000020181e0075b4 */ /* 0x0005ee0008019000 */
[----:B------:R2:W-:Y:S02]  /*a770*/  UBLKCP.S.G [UR40], [UR42], UR34 ;  /* 0x000000282a0073ba */ /* 0x0005e40008000222 */
[----:B--2---:R-:W-:Y:S05]  /*a780*/  @P1 BRA `(.L_x_1932) ;  /* 0xfffffff000c81947 */ /* 0x004fea000383ffff */
.L_x_1923:
[----:B------:R-:W-:Y:S01]  /*a790*/  ISETP.NE.AND P1, PT, R20, RZ, PT ;  /* 0x000000ff1400720c */ /* 0x000fe20003f25270 */
[----:B------:R-:W-:Y:S02]  /*a7a0*/  IMAD.MOV.U32 R5, RZ, RZ, R14 ;  /* 0x000000ffff057224 */ /* 0x000fe400078e000e */
[----:B------:R-:W-:-:S10]  /*a7b0*/  IMAD.MOV.U32 R16, RZ, RZ, 0x1 ;  /* 0x00000001ff107424 */ /* 0x000fd400078e00ff */
[----:B------:R-:W-:Y:S05]  /*a7c0*/  @!P1 BRA `(.L_x_1922) ;  /* 0x00000004008c9947 */ /* 0x000fea0003800000 */
[----:B------:R-:W2:Y:S02]  /*a7d0*/  SYNCS.PHASECHK.TRANS64.TRYWAIT P1, [R0+URZ+0x36438], R6 ;  /* 0x03643806000075a7 */ /* 0x000ea4000802017f */
[----:B--2---:R-:W-:Y:S05]  /*a7e0*/  @!P1 BRA `(.L_x_1933) ;  /* 0x0000000c00c09947 */ /* 0x004fea0003800000 */
.L_x_1953:
[----:B------:R-:W-:Y:S05]  /*a7f0*/  @P0 BRA `(.L_x_1934) ;  /* 0x0000000000140947 */ /* 0x000fea0003800000 */
[----:B------:R-:W-:Y:S01]  /*a800*/  ISETP.NE.AND P1, PT, R18, RZ, PT ;  /* 0x000000ff1200720c */ /* 0x000fe20003f25270 */
[----:B------:R-:W-:-:S04]  /*a810*/  IMAD.MOV.U32 R5, RZ, RZ, 0x6100 ;  /* 0x00006100ff057424 */ /* 0x000fc800078e00ff */
[----:B------:R3:W-:Y:S08]  /*a820*/  SYNCS.ARRIVE.TRANS64 RZ, [R0+URZ+0x36430], R5 ;  /* 0x0364300500ff79a7 */ /* 0x0007f0000800003f */
[----:B------:R-:W-:Y:S05]  /*a830*/  @!P1 BRA `(.L_x_1934) ;  /* 0x0000000000049947 */ /* 0x000fea0003800000 */
[----:B------:R-:W-:Y:S01]  /*a840*/  BPT.TRAP 0x1 ;  /* 0x000000040000795c */ /* 0x000fe20000300000 */
.L_x_1934:
[----:B---3--:R-:W3:Y:S01]  /*a850*/  LDC.64 R4, c[0x0][0x728] ;  /* 0x0001ca00ff047b82 */ /* 0x008ee20000000a00 */
[----:B------:R-:W-:Y:S01]  /*a860*/  IMAD.SHL.U32 R20, R19, 0x40, RZ ;  /* 0x0000004013147824 */ /* 0x000fe200078e00ff */
[----:B------:R-:W-:Y:S01]  /*a870*/  R2UR UR24, R0 ;  /* 0x00000000001872ca */ /* 0x000fe200000e0000 */
[----:B------:R-:W-:Y:S01]  /*a880*/  UMOV UR32, 0x0 ;  /* 0x0000000000207882 */ /* 0x000fe20000000000 */
[----:B------:R-:W-:Y:S01]  /*a890*/  UMOV UR33, 0x14f00000 ;  /* 0x14f0000000217882 */ /* 0x000fe20000000000 */
[----:B------:R-:W-:Y:S01]  /*a8a0*/  UMOV UR18, URZ ;  /* 0x0000003f00127c82 */ /* 0x000fe20008000000 */
[C---:B-12---:R-:W-:Y:S01]  /*a8b0*/  IADD3 R6, P1, R20.reuse, UR14, RZ ;  /* 0x0000000e14067c10 */ /* 0x046fe2000ff3e0ff */
        /* <DEDUP_REMOVED lines=13> */
[----:B---3--:R-:W-:Y:S01]  /*a990*/  LEA R4, P2, R6, R4, 0x2 ;  /* 0x0000000406047211 */ /* 0x008fe200078410ff */
[----:B------:R-:W-:Y:S01]  /*a9a0*/  UIADD3 UR24, UR24, 0x2e000, URZ ;  /* 0x0002e00018187890 */ /* 0x000fe2000fffe03f */
[----:B------:R-:W-:Y:S02]  /*a9b0*/  UMOV UR9, UR17 ;  /* 0x0000001100097c82 */ /* 0x000fe40008000000 */
[----:B------:R-:W-:Y:S01]  /*a9c0*/  R2UR UR40, R4 ;  /* 0x00000000042872ca */ /* 0x000fe200000e0000 */
[----:B------:R-:W-:Y:S01]  /*a9d0*/  UMOV UR11, UR19 ;  /* 0x00000013000b7c82 */ /* 0x000fe20008000000 */
[----:B------:R-:W-:Y:S01]  /*a9e0*/  IADD3 R4, P1, R10, 0x1f0, RZ ;  /* 0x000001f00a047810 */ /* 0x000fe20007f3e0ff */
[----:B------:R-:W-:Y:S01]  /*a9f0*/  UMOV UR25, UR17 ;  /* 0x0000001100197c82 */ /* 0x000fe20008000000 */
[----:B------:R-:W-:Y:S01]  /*aa00*/  LEA.HI.X R5, R6, R5, R15, 0x2, P2 ;  /* 0x0000000506057211 */ /* 0x000fe200010f140f */
        /* <DEDUP_REMOVED lines=12> */
[----:B------:R-:W2:Y:S02]  /*aad0*/  SYNCS.PHASECHK.TRANS64.TRYWAIT P1, [R0+URZ+0x36428], R5 ;  /* 0x03642805000075a7 */ /* 0x000ea4000802017f */
[----:B-12---:R-:W-:Y:S05]  /*aae0*/  @!P1 BRA `(.L_x_1935) ;  /* 0x0000000c00149947 */ /* 0x006fea0003800000 */
.L_x_1954:
[----:B------:R-:W-:Y:S01]  /*aaf0*/  IMAD.MOV.U32 R16, RZ, RZ, RZ ;  /* 0x000000ffff107224 */ /* 0x000fe200078e00ff */
[----:B------:R-:W-:Y:S06]  /*ab00*/  @P0 BRA `(.L_x_1936) ;  /* 0x0000000000140947 */ /* 0x000fec0003800000 */
[----:B------:R-:W-:Y:S01]  /*ab10*/  ISETP.NE.AND P1, PT, R18, RZ, PT ;  /* 0x000000ff1200720c */ /* 0x000fe20003f25270 */
[----:B-1----:R-:W-:-:S04]  /*ab20*/  IMAD.MOV.U32 R5, RZ, RZ, 0x6100 ;  /* 0x00006100ff057424 */ /* 0x002fc800078e00ff */
[----:B------:R2:W-:Y:S08]  /*ab30*/  SYNCS.ARRIVE.TRANS64 RZ, [R0+URZ+0x36418], R5 ;  /* 0x0364180500ff79a7 */ /* 0x0005f0000800003f */
[----:B------:R-:W-:Y:S05]  /*ab40*/  @!P1 BRA `(.L_x_1936) ;  /* 0x0000000000049947 */ /* 0x000fea0003800000 */
[----:B------:R-:W-:Y:S01]  /*ab50*/  BPT.TRAP 0x1 ;  /* 0x000000040000795c */ /* 0x000fe20000300000 */
.L_x_1936:
        /* <DEDUP_REMOVED lines=16> */
[----:B------:R-:W-:Y:S02]  /*ac60*/  UIADD3 UR7, UP0, UR19, UR22, URZ ;  /* 0x0000001613077290 */ /* 0x000fe4000ff1e03f */
[----:B-12---:R-:W-:Y:S01]  /*ac70*/  IMAD.U32 R5, RZ, RZ, UR19 ;  /* 0x00000013ff057e24 */ /* 0x006fe2000f8e00ff */
[----:B------:R-:W-:Y:S02]  /*ac80*/  UIADD3 UR17, UR40, 0x36418, URZ ;  /* 0x0003641828117890 */ /* 0x000fe4000fffe03f */
[----:B------:R-:W-:Y:S01]  /*ac90*/  UIADD3 UR19, UR19, UR6, URZ ;  /* 0x0000000613137290 */ /* 0x000fe2000fffe03f */
[----:B------:R-:W-:Y:S01]  /*aca0*/  PLOP3.LUT P1, PT, PT, PT, UP0, 0x80, 0x0 ;  /* 0x000000000000781c */ /* 0x000fe20003f2f008 */
[----:B------:R-:W-:Y:S01]  /*acb0*/  IMAD.U32 R4, RZ, RZ, UR7 ;  /* 0x00000007ff047e24 */ /* 0x000fe2000f8e00ff */
[----:B------:R-:W-:Y:S02]  /*acc0*/  UIADD3 UR8, UR40, 0x26000, URZ ;  /* 0x0002600028087890 */ /* 0x000fe4000fffe03f */
[----:B------:R-:W-:Y:S01]  /*acd0*/  LEA.HI.X.SX32 R5, R5, R8, 0x1, P1 ;  /* 0x0000000805057211 */ /* 0x000fe200008f0eff */
[----:B------:R-:W-:Y:S01]  /*ace0*/  UIADD3 UR24, UR40, 0x28000, URZ ;  /* 0x0002800028187890 */ /* 0x000fe2000fffe03f */
[C---:B------:R-:W-:Y:S01]  /*acf0*/  LEA R11, P1, R4.reuse, R11, 0x2 ;  /* 0x0000000b040b7211 */ /* 0x040fe200078210ff */
[----:B------:R-:W-:Y:S01]  /*ad00*/  UIADD3 UR40, UR40, 0x30100, URZ ;  /* 0x0003010028287890 */ /* 0x000fe2000fffe03f */
[----:B------:R2:W-:Y:S01]  /*ad10*/  UTMALDG.4D [UR16], [UR30], desc[UR32] ;  /* 0x000020101e0075b4 */ /* 0x0005e20008019000 */
[----:B------:R-:W-:Y:S01]  /*ad20*/  UMOV UR9, UR17 ;  /* 0x0000001100097c82 */ /* 0x000fe20008000000 */
[----:B------:R-:W-:Y:S01]  /*ad30*/  LEA.HI.X R12, R4, R12, R5, 0x2, P1 ;  /* 0x0000000c040c7211 */ /* 0x000fe200008f1405 */
[----:B------:R-:W-:Y:S01]  /*ad40*/  UMOV UR11, UR19 ;  /* 0x00000013000b7c82 */ /* 0x000fe20008000000 */
[----:B------:R-:W-:Y:S01]  /*ad50*/  R2UR UR42, R11 ;  /* 0x000000000b2a72ca */ /* 0x000fe200000e0000 */
[----:B------:R-:W-:Y:S01]  /*ad60*/  UMOV UR25, UR17 ;  /* 0x0000001100197c82 */ /* 0x000fe20008000000 */
[----:B------:R-:W-:Y:S01]  /*ad70*/  R2UR UR43, R12 ;  /* 0x000000000c2b72ca */ /* 0x000fe200000e0000 */
[----:B------:R-:W-:Y:S01]  /*ad80*/  UMOV UR27, UR19 ;  /* 0x00000013001b7c82 */ /* 0x000fe20008000000 */
[----:B------:R-:W-:Y:S01]  /*ad90*/  UMOV UR41, UR17 ;  /* 0x0000001100297c82 */ /* 0x000fe20008000000 */
[----:B------:R2:W-:Y:S01]  /*ada0*/  UTMALDG.4D [UR8], [UR30], desc[UR32] ;  /* 0x000020081e0075b4 */ /* 0x0005e20008019000 */
[----:B------:R-:W-:Y:S01]  /*adb0*/  UMOV UR7, 0x10 ;  /* 0x0000001000077882 */ /* 0x000fe20000000000 */
[----:B------:R-:W-:Y:S01]  /*adc0*/  IMAD.MOV.U32 R5, RZ, RZ, R14 ;  /* 0x000000ffff057224 */ /* 0x000fe200078e000e */
[----:B------:R2:W-:Y:S07]  /*add0*/  UTMALDG.4D [UR24], [UR30], desc[UR32] ;  /* 0x000020181e0075b4 */ /* 0x0005ee0008019000 */
[----:B------:R2:W-:Y:S02]  /*ade0*/  UBLKCP.S.G [UR40], [UR42], UR7 ;  /* 0x000000282a0073ba */ /* 0x0005e40008000207 */
[----:B--2---:R-:W-:Y:S01]  /*adf0*/  NOP ;  /* 0x0000000000007918 */ /* 0x004fe20000000000 */
.L_x_1922:
[----:B------:R-:W-:-:S04]  /*ae00*/  SHF.L.U32 R3, R16, 0x1f, RZ ;  /* 0x0000001f10037819 */ /* 0x000fc800000006ff */
[----:B------:R-:W2:Y:S02]  /*ae10*/  SYNCS.PHASECHK.TRANS64.TRYWAIT P1, [R0+URZ+0x36438], R3 ;  /* 0x03643803000075a7 */ /* 0x000ea4000802017f */
[----:B--2---:R-:W-:Y:S05]  /*ae20*/  @!P1 BRA `(.L_x_1937) ;  /* 0x0000000800589947 */ /* 0x004fea0003800000 */
.L_x_1955:
[----:B------:R-:W-:Y:S05]  /*ae30*/  @P0 BRA `(.L_x_1938) ;  /* 0x0000000000180947 */ /* 0x000fea0003800000 */
[----:B------:R-:W3:Y:S01]  /*ae40*/  S2R R2, SR_TID.X ;  /* 0x0000000000027919 */ /* 0x000ee20000002100 */
[----:B--2---:R-:W-:-:S04]  /*ae50*/  IMAD.MOV.U32 R3, RZ, RZ, 0x6100 ;  /* 0x00006100ff037424 */ /* 0x004fc800078e00ff */
[----:B------:R4:W-:Y:S01]  /*ae60*/  SYNCS.ARRIVE.TRANS64 RZ, [R0+URZ+0x36430], R3 ;  /* 0x0364300300ff79a7 */ /* 0x0009e2000800003f */
[----:B---3--:R-:W-:-:S13]  /*ae70*/  LOP3.LUT P0, RZ, R2, 0x1f, RZ, 0xc0, !PT ;  /* 0x0000001f02ff7812 */ /* 0x008fda000780c0ff */
[----:B----4-:R-:W-:Y:S05]  /*ae80*/  @!P0 BRA `(.L_x_1938) ;  /* 0x0000000000048947 */ /* 0x010fea0003800000 */
[----:B------:R-:W-:Y:S01]  /*ae90*/  BPT.TRAP 0x1 ;  /* 0x000000040000795c */ /* 0x000fe20000300000 */
.L_x_1938:
        /* <DEDUP_REMOVED lines=22> */
[----:B-12---:R-:W-:Y:S01]  /*b000*/  SEL R0, RZ, 0x1, P0 ;  /* 0x00000001ff007807 */ /* 0x006fe20000000000 */
[----:B------:R-:W-:Y:S01]  /*b010*/  ULEA UR30, UP0, UR8, UR30, 0x2 ;  /* 0x0000001e081e7291 */ /* 0x000fe2000f80103f */
[----:B------:R-:W-:Y:S01]  /*b020*/  SEL R2, R15, RZ, P0 ;  /* 0x000000ff0f027207 */ /* 0x000fe20000000000 */
[----:B------:R-:W-:Y:S01]  /*b030*/  UIADD3 UR16, UR24, 0x2a000, URZ ;  /* 0x0002a00018107890 */ /* 0x000fe2000fffe03f */
[----:B------:R-:W-:Y:S01]  /*b040*/  LOP3.LUT R0, R7, R0, RZ, 0x3c, !PT ;  /* 0x0000000007007212 */ /* 0x000fe200078e3cff */
[----:B------:R-:W-:-:S02]  /*b050*/  ULEA.HI.X UR31, UR8, UR31, UR7, 0x2, UP0 ;  /* 0x0000001f081f7291 */ /* 0x000fc400080f1407 */
[----:B------:R-:W-:Y:S02]  /*b060*/  UIADD3 UR19, UR19, UR6, URZ ;  /* 0x0000000613137290 */ /* 0x000fe4000fffe03f */
[----:B------:R-:W-:Y:S02]  /*b070*/  UIADD3 UR42, UR24, 0x30200, URZ ;  /* 0x00030200182a7890 */ /* 0x000fe4000fffe03f */
[----:B------:R-:W-:Y:S02]  /*b080*/  UIADD3 UR8, UR24, 0x2c000, URZ ;  /* 0x0002c00018087890 */ /* 0x000fe4000fffe03f */
[----:B------:R-:W-:Y:S01]  /*b090*/  UIADD3 UR24, UR24, 0x2e000, URZ ;  /* 0x0002e00018187890 */ /* 0x000fe2000fffe03f */
[----:B------:R-:W-:Y:S01]  /*b0a0*/  UMOV UR9, UR17 ;  /* 0x0000001100097c82 */ /* 0x000fe20008000000 */
[----:B------:R-:W-:Y:S01]  /*b0b0*/  UMOV UR11, UR19 ;  /* 0x00000013000b7c82 */ /* 0x000fe20008000000 */
[----:B------:R-:W-:Y:S01]  /*b0c0*/  UMOV UR26, 0x80 ;  /* 0x00000080001a7882 */ /* 0x000fe20000000000 */
[----:B------:R-:W-:Y:S01]  /*b0d0*/  UMOV UR25, UR17 ;  /* 0x0000001100197c82 */ /* 0x000fe20008000000 */
[----:B------:R1:W-:Y:S01]  /*b0e0*/  UTMALDG.4D [UR16], [UR32], desc[UR40] ;  /* 0x00002810200075b4 */ /* 0x0003e20008019000 */
[----:B------:R-:W-:Y:S01]  /*b0f0*/  UMOV UR27, UR19 ;  /* 0x00000013001b7c82 */ /* 0x000fe20008000000 */
[----:B------:R-:W-:Y:S01]  /*b100*/  UMOV UR43, UR17 ;  /* 0x00000011002b7c82 */ /* 0x000fe20008000000 */
[----:B------:R-:W-:Y:S01]  /*b110*/  UMOV UR7, 0x10 ;  /* 0x0000001000077882 */ /* 0x000fe20000000000 */
[----:B------:R1:W-:Y:S01]  /*b120*/  UTMALDG.4D [UR8], [UR32], desc[UR40] ;  /* 0x00002808200075b4 */ /* 0x0003e20008019000 */
[----:B------:R1:W-:Y:S01]  /*b130*/  UTMALDG.4D [UR24], [UR32], desc[UR40] ;  /* 0x00002818200075b4 */ /* 0x0003e20008019000 */
[----:B------:R1:W-:Y:S02]  /*b140*/  UBLKCP.S.G [UR42], [UR30], UR7 ;  /* 0x0000002a1e0073ba */ /* 0x0003e40008000207 */
[----:B-1----:R-:W-:Y:S01]  /*b150*/  NOP ;  /* 0x0000000000007918 */ /* 0x002fe20000000000 */
.L_x_1919:
[----:B------:R-:W-:Y:S05]  /*b160*/  BSYNC B0 ;  /* 0x0000000000007941 */ /* 0x000fea0003800000 */
.L_x_1914:
[----:B------:R-:W-:-:S03]  /*b170*/  UMOV UR7, 0xffffffff ;  /* 0xffffffff00077882 */ /* 0x000fc60000000000 */
[----:B------:R-:W-:Y:S05]  /*b180*/  BRA.DIV UR7, `(.L_x_1939) ;  /* 0x0000000607947947 */ /* 0x000fea000b800000 */
[----:B------:R-:W-:-:S13]  /*b190*/  ELECT P6, URZ, PT ;  /* 0x00000000003f782f */ /* 0x000fda00038c0000 */
.L_x_1958:
[----:B------:R-:W-:Y:S05]  /*b1a0*/  @!P6 BRA `(.L_x_1790) ;  /* 0x000000000074e947 */ /* 0x000fea0003800000 */
[----:B------:R-:W3:Y:S02]  /*b1b0*/  LDL.LU R3, [R1] ;  /* 0x0000000001037983 */ /* 0x000ee40000300800 */
[----:B---3--:R-:W-:-:S04]  /*b1c0*/  LOP3.LUT R3, R3, 0x2, RZ, 0xfc, !PT ;  /* 0x0000000203037812 */ /* 0x008fc800078efcff */
[----:B------:R-:W-:-:S13]  /*b1d0*/  ISETP.NE.AND P2, PT, R3, 0x3, PT ;  /* 0x000000030300780c */ /* 0x000fda0003f45270 */
[----:B------:R-:W-:Y:S05]  /*b1e0*/  @!P2 BRA `(.L_x_1940) ;  /* 0x000000000004a947 */ /* 0x000fea0003800000 */
[----:B--2---:R-:W-:Y:S01]  /*b1f0*/  BPT.TRAP 0x1 ;  /* 0x000000040000795c */ /* 0x004fe20000300000 */
.L_x_1940:
[----:B------:R-:W1:Y:S01]  /*b200*/  S2R R4, SR_CgaCtaId ;  /* 0x0000000000047919 */ /* 0x000e620000008800 */
[----:B------:R-:W-:-:S04]  /*b210*/  MOV R3, 0x400 ;  /* 0x0000040000037802 */ /* 0x000fc80000000f00 */
[----:B-1----:R-:W-:Y:S02]  /*b220*/  LEA R9, R4, R3, 0x18 ;  /* 0x0000000304097211 */ /* 0x002fe400078ec0ff */
        /* <DEDUP_REMOVED lines=12> */
.L_x_1959:
[----:B------:R-:W3:Y:S02]  /*b2f0*/  SYNCS.PHASECHK.TRANS64.TRYWAIT P0, [R3+URZ], R0 ;  /* 0x00000000030075a7 */ /* 0x000ee4000800017f */
[----:B---3--:R-:W-:Y:S05]  /*b300*/  @!P0 BRA `(.L_x_1942) ;  /* 0x0000000400688947 */ /* 0x008fea0003800000 */
.L_x_1960:
[----:B------:R-:W-:Y:S05]  /*b310*/  @!P2 BRA `(.L_x_1943) ;  /* 0x000000000004a947 */ /* 0x000fea0003800000 */
[----:B--2---:R-:W-:Y:S01]  /*b320*/  BPT.TRAP 0x1 ;  /* 0x000000040000795c */ /* 0x004fe20000300000 */
.L_x_1943:
[----:B------:R-:W-:-:S07]  /*b330*/  SHF.L.U32 R16, R16, 0x1f, RZ ;  /* 0x0000001f10107819 */ /* 0x000fce00000006ff */
.L_x_1944:
[----:B----4-:R4:W1:Y:S02]  /*b340*/  SYNCS.PHASECHK.TRANS64.TRYWAIT P0, [R9+URZ+0x36438], R16 ;  /* 0x03643810090075a7 */ /* 0x010864000800017f */
[----:B-1----:R-:W-:Y:S05]  /*b350*/  @!P0 NANOSLEEP.SYNCS 0x989680 ;  /* 0x009896800000895d */ /* 0x002fea0003900000 */
[----:B------:R-:W1:Y:S02]  /*b360*/  @!P0 SYNCS.PHASECHK.TRANS64 P0, [R9+URZ+0x36438], R16 ;  /* 0x03643810090085a7 */ /* 0x000e64000800007f */
[----:B-1----:R-:W-:Y:S05]  /*b370*/  @!P0 BRA `(.L_x_1944) ;  /* 0xfffffffc00f08947 */ /* 0x002fea000383ffff */
.L_x_1790:
[----:B--2---:R-:W-:Y:S05]  /*b380*/  BSYNC B6 ;  /* 0x0000000000067941 */ /* 0x004fea0003800000 */
.L_x_1784:
[----:B------:R-:W-:Y:S05]  /*b390*/  EXIT ;  /* 0x000000000000794d */ /* 0x000fea0003800000 */
.L_x_1801:
[----:B------:R-:W-:Y:S02]  /*b3a0*/  IMAD.MOV.U32 R12, RZ, RZ, RZ ;  /* 0x000000ffff0c7224 */ /* 0x000fe400078e00ff */
[----:B------:R-:W-:Y:S02]  /*b3b0*/  IMAD.MOV.U32 R11, RZ, RZ, 0x1f ;  /* 0x0000001fff0b7424 */ /* 0x000fe400078e00ff */
[----:B------:R-:W-:-:S07]  /*b3c0*/  IMAD.MOV.U32 R15, RZ, RZ, -0x1 ;  /* 0xffffffffff0f7424 */ /* 0x000fce00078e00ff */
[----:B-1----:R-:W-:Y:S05]  /*b3d0*/  WARPSYNC.COLLECTIVE R15, `(.L_x_1945) ;  /* 0x000000000f087348 */ /* 0x002fea0003c00000 */
[----:B------:R2:W3:Y:S02]  /*b3e0*/  SHFL.IDX P6, R14, R13, R12, R11 ;  /* 0x0000000c0d0e7389 */ /* 0x0004e400000c000b */
[----:B-123--:R-:W-:Y:S01]  /*b3f0*/  ENDCOLLECTIVE ;  /* 0x000000000000791b */ /* 0x00efe20003800000 */
.L_x_1945:
[----:B------:R-:W-:Y:S05]  /*b400*/  BRA `(.L_x_1946) ;  /* 0xffffff6000007947 */ /* 0x000fea000383ffff */
.L_x_1803:
[----:B-1----:R-:W-:-:S04]  /*b410*/  IMAD.U32 R3, RZ, RZ, UR36 ;  /* 0x00000024ff037e24 */ /* 0x002fc8000f8e00ff */
[----:B------:R1:W3:Y:S03]  /*b420*/  SYNCS.PHASECHK.TRANS64.TRYWAIT P0, [R3+URZ+0x36400], R10 ;  /* 0x0364000a030075a7 */ /* 0x0002e6000800017f */
[----:B---3--:R-:W-:Y:S05]  /*b430*/  @!P0 NANOSLEEP.SYNCS 0x989680 ;  /* 0x009896800000895d */ /* 0x008fea0003900000 */
[----:B------:R-:W3:Y:S02]  /*b440*/  @!P0 SYNCS.PHASECHK.TRANS64 P0, [R3+URZ+0x36400], R10 ;  /* 0x0364000a030085a7 */ /* 0x000ee4000800007f */
[----:B---3--:R-:W-:Y:S05]  /*b450*/  @!P0 BRA `(.L_x_1803) ;  /* 0xfffffffc00ec8947 */ /* 0x008fea000383ffff */
[----:B------:R-:W-:Y:S05]  /*b460*/  BRA `(.L_x_1802) ;  /* 0xffffff6000347947 */ /* 0x000fea000383ffff */
.L_x_1807:
[----:B--2---:R2:W3:Y:S02]  /*b470*/  SYNCS.PHASECHK.TRANS64.TRYWAIT P1, [R3+URZ+0x36410], R10 ;  /* 0x0364100a030075a7 */ /* 0x0044e4000802017f */
[----:B---3--:R-:W-:Y:S05]  /*b480*/  @!P1 NANOSLEEP.SYNCS 0x989680 ;  /* 0x009896800000995d */ /* 0x008fea0003900000 */
[----:B------:R-:W3:Y:S02]  /*b490*/  @!P1 SYNCS.PHASECHK.TRANS64 P1, [R3+URZ+0x36410], R10 ;  /* 0x0364100a030095a7 */ /* 0x000ee4000802007f */
[----:B---3--:R-:W-:Y:S05]  /*b4a0*/  @!P1 BRA `(.L_x_1807) ;  /* 0xfffffffc00f09947 */ /* 0x008fea000383ffff */
[----:B------:R-:W-:Y:S05]  /*b4b0*/  BRA `(.L_x_1806) ;  /* 0xffffff6800107947 */ /* 0x000fea000383ffff */
.L_x_1811:
[----:B----4-:R-:W-:-:S04]  /*b4c0*/  IMAD.U32 R12, RZ, RZ, UR36 ;  /* 0x00000024ff0c7e24 */ /* 0x010fc8000f8e00ff */
[----:B------:R4:W1:Y:S03]  /*b4d0*/  SYNCS.PHASECHK.TRANS64.TRYWAIT P1, [R12+URZ+0x36430], R11 ;  /* 0x0364300b0c0075a7 */ /* 0x000866000802017f */
[----:B-1----:R-:W-:Y:S05]  /*b4e0*/  @!P1 NANOSLEEP.SYNCS 0x989680 ;  /* 0x009896800000995d */ /* 0x002fea0003900000 */
[----:B------:R-:W1:Y:S02]  /*b4f0*/  @!P1 SYNCS.PHASECHK.TRANS64 P1, [R12+URZ+0x36430], R11 ;  /* 0x0364300b0c0095a7 */ /* 0x000e64000802007f */
[----:B-1----:R-:W-:Y:S05]  /*b500*/  @!P1 BRA `(.L_x_1811) ;  /* 0xfffffffc00ec9947 */ /* 0x002fea000383ffff */
[----:B------:R-:W-:Y:S05]  /*b510*/  BRA `(.L_x_1810) ;  /* 0xffffff6c00b07947 */ /* 0x000fea000383ffff */
.L_x_1920:
[----:B-1----:R1:W2:Y:S02]  /*b520*/  SYNCS.PHASECHK.TRANS64.TRYWAIT P1, [R0+URZ+0x36420], R6 ;  /* 0x03642006000075a7 */ /* 0x0022a4000802017f */
[----:B--2---:R-:W-:Y:S05]  /*b530*/  @!P1 NANOSLEEP.SYNCS 0x989680 ;  /* 0x009896800000995d */ /* 0x004fea0003900000 */
[----:B------:R-:W2:Y:S02]  /*b540*/  @!P1 SYNCS.PHASECHK.TRANS64 P1, [R0+URZ+0x36420], R6 ;  /* 0x03642006000095a7 */ /* 0x000ea4000802007f */
[----:B--2---:R-:W-:Y:S05]  /*b550*/  @!P1 BRA `(.L_x_1920) ;  /* 0xfffffffc00f09947 */ /* 0x004fea000383ffff */
[----:B------:R-:W-:Y:S05]  /*b560*/  BRA `(.L_x_1947) ;  /* 0xffffffdc006c7947 */ /* 0x000fea000383ffff */
.L_x_1924:
[----:B-1----:R1:W2:Y:S02]  /*b570*/  SYNCS.PHASECHK.TRANS64.TRYWAIT P1, [R0+URZ+0x36438], R6 ;  /* 0x03643806000075a7 */ /* 0x0022a4000802017f */
[----:B--2---:R-:W-:Y:S05]  /*b580*/  @!P1 NANOSLEEP.SYNCS 0x989680 ;  /* 0x009896800000995d */ /* 0x004fea0003900000 */
[----:B------:R-:W2:Y:S02]  /*b590*/  @!P1 SYNCS.PHASECHK.TRANS64 P1, [R0+URZ+0x36438], R6 ;  /* 0x03643806000095a7 */ /* 0x000ea4000802007f */
[----:B--2---:R-:W-:Y:S05]  /*b5a0*/  @!P1 BRA `(.L_x_1924) ;  /* 0xfffffffc00f09947 */ /* 0x004fea000383ffff */
[----:B------:R-:W-:Y:S05]  /*b5b0*/  BRA `(.L_x_1948) ;  /* 0xffffffe4004c7947 */ /* 0x000fea000383ffff */
.L_x_1926:
[----:B--2---:R2:W3:Y:S02]  /*b5c0*/  SYNCS.PHASECHK.TRANS64.TRYWAIT P1, [R0+URZ+0x36428], R3 ;  /* 0x03642803000075a7 */ /* 0x0044e4000802017f */
[----:B---3--:R-:W-:Y:S05]  /*b5d0*/  @!P1 NANOSLEEP.SYNCS 0x989680 ;  /* 0x009896800000995d */ /* 0x008fea0003900000 */
[----:B------:R-:W3:Y:S02]  /*b5e0*/  @!P1 SYNCS.PHASECHK.TRANS64 P1, [R0+URZ+0x36428], R3 ;  /* 0x03642803000095a7 */ /* 0x000ee4000802007f */
[----:B---3--:R-:W-:Y:S05]  /*b5f0*/  @!P1 BRA `(.L_x_1926) ;  /* 0xfffffffc00f09947 */ /* 0x008fea000383ffff */
[----:B------:R-:W-:Y:S05]  /*b600*/  BRA `(.L_x_1949) ;  /* 0xffffffe800107947 */ /* 0x000fea000383ffff */
.L_x_1928:
[----:B------:R-:W-:-:S04]  /*b610*/  SHF.L.U32 R18, RZ, 0x1f, RZ ;  /* 0x0000001fff127819 */ /* 0x000fc800000006ff */
[----:B------:R2:W3:Y:S03]  /*b620*/  SYNCS.PHASECHK.TRANS64.TRYWAIT P1, [R0+URZ+0x36438], R18 ;  /* 0x03643812000075a7 */ /* 0x0004e6000802017f */
[----:B---3--:R-:W-:Y:S05]  /*b630*/  @!P1 NANOSLEEP.SYNCS 0x989680 ;  /* 0x009896800000995d */ /* 0x008fea0003900000 */
[----:B------:R2:W3:Y:S02]  /*b640*/  @!P1 SYNCS.PHASECHK.TRANS64 P1, [R0+URZ+0x36438], R18 ;  /* 0x03643812000095a7 */ /* 0x0004e4000802007f */
[----:B--2---:R-:W2:Y:S02]  /*b650*/  S2R R18, SR_TID.X ;  /* 0x0000000000127919 */ /* 0x004ea40000002100 */
[----:B--2---:R-:W-:Y:S01]  /*b660*/  LOP3.LUT R18, R18, 0x1f, RZ, 0xc0, !PT ;  /* 0x0000001f12127812 */ /* 0x004fe200078ec0ff */
[----:B---3--:R-:W-:Y:S06]  /*b670*/  @!P1 BRA `(.L_x_1928) ;  /* 0xfffffffc00e49947 */ /* 0x008fec000383ffff */
[----:B------:R-:W-:Y:S05]  /*b680*/  BRA `(.L_x_1950) ;  /* 0xffffffe800c47947 */ /* 0x000fea000383ffff */
.L_x_1930:
[----:B------:R-:W-:-:S07]  /*b690*/  SHF.L.U32 R5, R7, 0x1f, RZ ;  /* 0x0000001f07057819 */ /* 0x000fce00000006ff */
.L_x_1951:
[----:B--2---:R2:W3:Y:S02]  /*b6a0*/  SYNCS.PHASECHK.TRANS64.TRYWAIT P1, [R0+URZ+0x36420], R5 ;  /* 0x03642005000075a7 */ /* 0x0044e4000802017f */
[----:B---3--:R-:W-:Y:S05]  /*b6b0*/  @!P1 NANOSLEEP.SYNCS 0x989680 ;  /* 0x009896800000995d */ /* 0x008fea0003900000 */
[----:B------:R-:W3:Y:S02]  /*b6c0*/  @!P1 SYNCS.PHASECHK.TRANS64 P1, [R0+URZ+0x36420], R5 ;  /* 0x03642005000095a7 */ /* 0x000ee4000802007f */
[----:B---3--:R-:W-:Y:S05]  /*b6d0*/  @!P1 BRA `(.L_x_1951) ;  /* 0xfffffffc00f09947 */ /* 0x008fea000383ffff */
[----:B------:R-:W-:Y:S05]  /*b6e0*/  BRA `(.L_x_1952) ;  /* 0xffffffec00607947 */ /* 0x000fea000383ffff */
.L_x_1933:
[----:B--2---:R2:W3:Y:S02]  /*b6f0*/  SYNCS.PHASECHK.TRANS64.TRYWAIT P1, [R0+URZ+0x36438], R6 ;  /* 0x03643806000075a7 */ /* 0x0044e4000802017f */
[----:B---3--:R-:W-:Y:S05]  /*b700*/  @!P1 NANOSLEEP.SYNCS 0x989680 ;  /* 0x009896800000995d */ /* 0x008fea0003900000 */
[----:B------:R-:W3:Y:S02]  /*b710*/  @!P1 SYNCS.PHASECHK.TRANS64 P1, [R0+URZ+0x36438], R6 ;  /* 0x03643806000095a7 */ /* 0x000ee4000802007f */
[----:B---3--:R-:W-:Y:S05]  /*b720*/  @!P1 BRA `(.L_x_1933) ;  /* 0xfffffffc00f09947 */ /* 0x008fea000383ffff */
[----:B------:R-:W-:Y:S05]  /*b730*/  BRA `(.L_x_1953) ;  /* 0xfffffff0002c7947 */ /* 0x000fea000383ffff */
.L_x_1935:
[----:B-1----:R1:W2:Y:S02]  /*b740*/  SYNCS.PHASECHK.TRANS64.TRYWAIT P1, [R0+URZ+0x36428], R5 ;  /* 0x03642805000075a7 */ /* 0x0022a4000802017f */
[----:B--2---:R-:W-:Y:S05]  /*b750*/  @!P1 NANOSLEEP.SYNCS 0x989680 ;  /* 0x009896800000995d */ /* 0x004fea0003900000 */
[----:B------:R-:W2:Y:S02]  /*b760*/  @!P1 SYNCS.PHASECHK.TRANS64 P1, [R0+URZ+0x36428], R5 ;  /* 0x03642805000095a7 */ /* 0x000ea4000802007f */
[----:B--2---:R-:W-:Y:S05]  /*b770*/  @!P1 BRA `(.L_x_1935) ;  /* 0xfffffffc00f09947 */ /* 0x004fea000383ffff */
[----:B------:R-:W-:Y:S05]  /*b780*/  BRA `(.L_x_1954) ;  /* 0xfffffff000d87947 */ /* 0x000fea000383ffff */
.L_x_1937:
[----:B--2---:R2:W3:Y:S02]  /*b790*/  SYNCS.PHASECHK.TRANS64.TRYWAIT P1, [R0+URZ+0x36438], R3 ;  /* 0x03643803000075a7 */ /* 0x0044e4000802017f */
[----:B---3--:R-:W-:Y:S05]  /*b7a0*/  @!P1 NANOSLEEP.SYNCS 0x989680 ;  /* 0x009896800000995d */ /* 0x008fea0003900000 */
[----:B------:R-:W3:Y:S02]  /*b7b0*/  @!P1 SYNCS.PHASECHK.TRANS64 P1, [R0+URZ+0x36438], R3 ;  /* 0x03643803000095a7 */ /* 0x000ee4000802007f */
[----:B---3--:R-:W-:Y:S05]  /*b7c0*/  @!P1 BRA `(.L_x_1937) ;  /* 0xfffffffc00f09947 */ /* 0x008fea000383ffff */
[----:B------:R-:W-:Y:S05]  /*b7d0*/  BRA `(.L_x_1955) ;  /* 0xfffffff400947947 */ /* 0x000fea000383ffff */
.L_x_1939:
[----:B------:R-:W-:Y:S01]  /*b7e0*/  BSSY B0, `(.L_x_1956) ;  /* 0x0000006000007945 */ /* 0x000fe20003800000 */
[----:B------:R-:W-:-:S07]  /*b7f0*/  IMAD.MOV.U32 R15, RZ, RZ, -0x1 ;  /* 0xffffffffff0f7424 */ /* 0x000fce00078e00ff */
[----:B--2---:R-:W-:Y:S05]  /*b800*/  WARPSYNC.COLLECTIVE R15, `(.L_x_1957) ;  /* 0x000000000f0c7348 */ /* 0x004fea0003c00000 */
[----:B------:R-:W-:Y:S02]  /*b810*/  ELECT P6, UR62, PT ;  /* 0x00000000003e782f */ /* 0x000fe400038c0000 */
[----:B------:R-:W-:Y:S01]  /*b820*/  MOV R14, UR62 ;  /* 0x0000003e000e7c02 */ /* 0x000fe20008000f00 */
[----:B--2---:R-:W-:Y:S10]  /*b830*/  ENDCOLLECTIVE ;  /* 0x000000000000791b */ /* 0x004ff40003800000 */
.L_x_1957:
[----:B------:R-:W-:Y:S05]  /*b840*/  BSYNC B0 ;  /* 0x0000000000007941 */ /* 0x000fea0003800000 */
.L_x_1956:
[----:B------:R-:W-:Y:S05]  /*b850*/  BRA `(.L_x_1958) ;  /* 0xfffffff800507947 */ /* 0x000fea000383ffff */
.L_x_1941:
[----:B-1----:R1:W3:Y:S02]  /*b860*/  SYNCS.PHASECHK.TRANS64.TRYWAIT P0, [R7+URZ], R4 ;  /* 0x00000004070075a7 */ /* 0x0022e4000800017f */
[----:B---3--:R-:W-:Y:S05]  /*b870*/  @!P0 NANOSLEEP.SYNCS 0x989680 ;  /* 0x009896800000895d */ /* 0x008fea0003900000 */
[----:B------:R-:W3:Y:S02]  /*b880*/  @!P0 SYNCS.PHASECHK.TRANS64 P0, [R7+URZ], R4 ;  /* 0x00000004070085a7 */ /* 0x000ee4000800007f */
[----:B---3--:R-:W-:Y:S05]  /*b890*/  @!P0 BRA `(.L_x_1941) ;  /* 0xfffffffc00f08947 */ /* 0x008fea000383ffff */
[----:B------:R-:W-:Y:S05]  /*b8a0*/  BRA `(.L_x_1959) ;  /* 0xfffffff800907947 */ /* 0x000fea000383ffff */
.L_x_1942:
[----:B---3--:R3:W4:Y:S02]  /*b8b0*/  SYNCS.PHASECHK.TRANS64.TRYWAIT P0, [R3+URZ], R0 ;  /* 0x00000000030075a7 */ /* 0x008724000800017f */
[----:B----4-:R-:W-:Y:S05]  /*b8c0*/  @!P0 NANOSLEEP.SYNCS 0x989680 ;  /* 0x009896800000895d */ /* 0x010fea0003900000 */
[----:B------:R-:W4:Y:S02]  /*b8d0*/  @!P0 SYNCS.PHASECHK.TRANS64 P0, [R3+URZ], R0 ;  /* 0x00000000030085a7 */ /* 0x000f24000800007f */
[----:B----4-:R-:W-:Y:S05]  /*b8e0*/  @!P0 BRA `(.L_x_1942) ;  /* 0xfffffffc00f08947 */ /* 0x010fea000383ffff */
[----:B------:R-:W-:Y:S05]  /*b8f0*/  BRA `(.L_x_1960) ;  /* 0xfffffff800847947 */ /* 0x000fea000383ffff */
.L_x_1961:
        /* <DEDUP_REMOVED lines=16> */
.L_x_7661:


//--------------------- .text._ZN7cutlass13device_kernelIN5flash11enable_sm90INS1_16FlashAttnBwdSm90INS1_25CollectiveMainloopBwdSm90ILi2ELi1ELi1EN4cute5tupleIJNS5_1CILi1EEES8_S8_EEENS6_IJNS7_ILi64EEENS7_ILi96EEENS7_ILi192EEEEEENS_10bfloat16_tEfNS_4arch4Sm90ELb0ELb1ELb1ELb1ELb1ELb0ELb1ELb0ELi3ELi1ELi1ELi1ELb0EEENS1_21CollectiveEpilogueBwdISD_SE_SG_Li384ELb1ELb1ELi3EEENS1_19SingleTileSchedulerILb1ELb0ELb0ELi96EEEEEEEEEvNT_6ParamsE --------------------------
	.section	.text._ZN7cutlass13device_kernelIN5flash11enable_sm90INS1_16FlashAttnBwdSm90INS1_25CollectiveMainloopBwdSm90ILi2ELi1ELi1EN4cute5tupleIJNS5_1CILi1EEES8_S8_EEENS6_IJNS7_ILi64EEENS7_ILi96EEENS7_ILi192EEEEEENS_10bfloat16_tEfNS_4arch4Sm90ELb0ELb1ELb1ELb1ELb1ELb0ELb1ELb0ELi3ELi1ELi1ELi1ELb0EEENS1_21CollectiveEpilogueBwdISD_SE_SG_Li384ELb1ELb1ELi3EEENS1_19SingleTileSchedulerILb1ELb0ELb0ELi96EEEEEEEEEvNT_6ParamsE,"ax",@progbits
	.align	128
.text._ZN7cutlass13device_kernelIN5flash11enable_sm90INS1_16FlashAttnBwdSm90INS1_25CollectiveMainloopBwdSm90ILi2ELi1ELi1EN4cute5tupleIJNS5_1CILi1EEES8_S8_EEENS6_IJNS7_ILi64EEENS7_ILi96EEENS7_ILi192EEEEEENS_10bfloat16_tEfNS_4arch4Sm90ELb0ELb1ELb1ELb1ELb1ELb0ELb1ELb0ELi3ELi1ELi1ELi1ELb0EEENS1_21CollectiveEpilogueBwdISD_SE_SG_Li384ELb1ELb1ELi3EEENS1_19SingleTileSchedulerILb1ELb0ELb0ELi96EEEEEEEEEvNT_6ParamsE:
        .type           _ZN7cutlass13device_kernelIN5flash11enable_sm90INS1_16FlashAttnBwdSm90INS1_25CollectiveMainloopBwdSm90ILi2ELi1ELi1EN4cute5tupleIJNS5_1CILi1EEES8_S8_EEENS6_IJNS7_ILi64EEENS7_ILi96EEENS7_ILi192EEEEEENS_10bfloat16_tEfNS_4arch4Sm90ELb0ELb1ELb1ELb1ELb1ELb0ELb1ELb0ELi3ELi1ELi1ELi1ELb0EEENS1_21CollectiveEpilogueBwdISD_SE_SG_Li384ELb1ELb1ELi3EEENS1_19SingleTileSchedulerILb1ELb0ELb0ELi96EEEEEEEEEvNT_6ParamsE,@function
        .size           _ZN7cutlass13device_kernelIN5flash11enable_sm90INS1_16FlashAttnBwdSm90INS1_25CollectiveMainloopBwdSm90ILi2ELi1ELi1EN4cute5tupleIJNS5_1CILi1EEES8_S8_EEENS6_IJNS7_ILi64EEENS7_ILi96EEENS7_ILi192EEEEEENS_10bfloat16_tEfNS_4arch4Sm90ELb0ELb1ELb1ELb1ELb1ELb0ELb1ELb0ELi3ELi1ELi1ELi1ELb0EEENS1_21CollectiveEpilogueBwdISD_SE_SG_Li384ELb1ELb1ELi3EEENS1_19SingleTileSchedulerILb1ELb0ELb0ELi96EEEEEEEEEvNT_6ParamsE,(.L_x_7662 - _ZN7cutlass13device_kernelIN5flash11enable_sm90INS1_16FlashAttnBwdSm90INS1_25CollectiveMainloopBwdSm90ILi2ELi1ELi1EN4cute5tupleIJNS5_1CILi1EEES8_S8_EEENS6_IJNS7_ILi64EEENS7_ILi96EEENS7_ILi192EEEEEENS_10bfloat16_tEfNS_4arch4Sm90ELb0ELb1ELb1ELb1ELb1ELb0ELb1ELb0ELi3ELi1ELi1ELi1ELb0EEENS1_21CollectiveEpilogueBwdISD_SE_SG_Li384ELb1ELb1ELi3EEENS1_19SingleTileSchedulerILb1ELb0ELb0ELi96EEEEEEEEEvNT_6ParamsE)
        .other          _ZN7cutlass13device_kernelIN5flash11enable_sm90INS1_16FlashAttnBwdSm90INS1_25CollectiveMainloopBwdSm90ILi2ELi1ELi1EN4cute5tupleIJNS5_1CILi1EEES8_S8_EEENS6_IJNS7_ILi64EEENS7_ILi96EEENS7_ILi192EEEEEENS_10bfloat16_tEfNS_4arch4Sm90ELb0ELb1ELb1ELb1ELb1ELb0ELb1ELb0ELi3ELi1ELi1ELi1ELb0EEENS1_21CollectiveEpilogueBwdISD_SE_SG_Li384ELb1ELb1ELi3EEENS1_19SingleTileSchedulerILb1ELb0ELb0ELi96EEEEEEEEEvNT_6ParamsE,@"STO_CUDA_ENTRY STV_DEFAULT"
_ZN7cutlass13device_kernelIN5flash11enable_sm90INS1_16FlashAttnBwdSm90INS1_25CollectiveMainloopBwdSm90ILi2ELi1ELi1EN4cute5tupleIJNS5_1CILi1EEES8_S8_EEENS6_IJNS7_ILi64EEENS7_ILi96EEENS7_ILi192EEEEEENS_10bfloat16_tEfNS_4arch4Sm90ELb0ELb1ELb1ELb1ELb1ELb0ELb1ELb0ELi3ELi1ELi1ELi1ELb0EEENS1_21CollectiveEpilogueBwdISD_SE_SG_Li384ELb1ELb1ELi3EEENS1_19SingleTileSchedulerILb1ELb0ELb0ELi96EEEEEEEEEvNT_6ParamsE:
        /* <DEDUP_REMOVED lines=23> */
.L_x_1963:
[----:B------:R-:W-:Y:S05]  /*0170*/  BSYNC B0 ;  /* 0x0000000000007941 */ /* 0x000fea0003800000 */
.L_x_1962:
        /* <DEDUP_REMOVED lines=34> */
.L_x_1964:
        /* <DEDUP_REMOVED lines=20> */
.L_x_1965:
        /* <DEDUP_REMOVED lines=9> */
.L_x_1968:
        /* <DEDUP_REMOVED lines=21> */
.L_x_1969:
        /* <DEDUP_REMOVED lines=10> */
.L_x_1971:
[----:B------:R-:W2:Y:S02]  /*0760*/  LDC R0, c[0x0][0x8bc] ;  /* 0x00022f00ff007b82 */ /* 0x000ea40000000800 */
.L_x_1970:
        /* <DEDUP_REMOVED lines=16> */
.L_x_1973:
        /* <DEDUP_REMOVED lines=10> */
.L_x_1974:
        /* <DEDUP_REMOVED lines=8> */
.L_x_1975:
        /* <DEDUP_REMOVED lines=9> */
.L_x_1976:
        /* <DEDUP_REMOVED lines=22> */
.L_x_1977:
        /* <DEDUP_REMOVED lines=79> */
.L_x_1980:
        /* <DEDUP_REMOVED lines=15> */
.L_x_1979:
        /* <DEDUP_REMOVED lines=20> */
.L_x_1982:
        /* <DEDUP_REMOVED lines=15> */
.L_x_1981:
        /* <DEDUP_REMOVED lines=8> */
.L_x_2156:
        /* <DEDUP_REMOVED lines=19> */
.L_x_1984:
        /* <DEDUP_REMOVED lines=113> */
.L_x_2004:
[----:B------:R-:W-:-:S13]  /*1c50*/  ISETP.NE.AND P0, PT, R8, 0x3, PT ;  /* 0x000000030800780c */ /* 0x000fda0003f05270 */
[----:B------:R-:W-:Y:S05]  /*1c60*/  @!P0 BRA `(.L_x_1986) ;  /* 0x0000000000048947 */ /* 0x000fea0003800000 */
[----:B------:R-:W-:Y:S01]  /*1c70*/  BPT.TRAP 0x1 ;  /* 0x000000040000795c */ /* 0x000fe20000300000 */
.L_x_1986:
[----:B------:R-:W-:Y:S02]  /*1c80*/  LEA R3, R2, UR36, 0x3 ;  /* 0x0000002402037c11 */ /* 0x000fe4000f8e18ff */
[----:B------:R-:W-:-:S04]  /*1c90*/  SHF.L.U32 R10, R7, 0x1f, RZ ;  /* 0x0000001f070a7819 */ /* 0x000fc800000006ff */
[----:B------:R1:W2:Y:S01]  /*1ca0*/  SYNCS.PHASECHK.TRANS64.TRYWAIT P1, [R3+URZ+0x36410], R10 ;  /* 0x0364100a030075a7 */ /* 0x0002a2000802017f */
[----:B------:R-:W-:Y:S05]  /*1cb0*/  @!P0 BRA `(.L_x_1987) ;  /* 0x0000000000048947 */ /* 0x000fea0003800000 */
[----:B------:R-:W-:Y:S01]  /*1cc0*/  BPT.TRAP 0x1 ;  /* 0x000000040000795c */ /* 0x000fe20000300000 */
.L_x_1987:
[----:B--2---:R-:W-:Y:S05]  /*1cd0*/  @P1 BRA `(.L_x_1988) ;  /* 0x0000000000081947 */ /* 0x004fea0003800000 */
[----:B------:R-:W2:Y:S02]  /*1ce0*/  SYNCS.PHASECHK.TRANS64.TRYWAIT P1, [R3+URZ+0x36410], R10 ;  /* 0x0364100a030075a7 */ /* 0x000ea4000802017f */
[----:B--2---:R-:W-:Y:S05]  /*1cf0*/  @!P1 BRA `(.L_x_1989) ;  /* 0x000000a400749947 */ /* 0x004fea0003800000 */
.L_x_1988:
        /* <DEDUP_REMOVED lines=103> */
.L_x_1990:
[----:B-1----:R-:W-:-:S04]  /*2370*/  SHF.L.U32 R11, R5, 0x1f, RZ ;  /* 0x0000001f050b7819 */ /* 0x002fc800000006ff */
[----:B------:R1:W4:Y:S01]  /*2380*/  SYNCS.PHASECHK.TRANS64.TRYWAIT P1, [UR36+0x36430], R11 ;  /* 0x0364300bff0075a7 */ /* 0x0003220008020164 */
[----:B------:R-:W-:Y:S05]  /*2390*/  @!P0 BRA `(.L_x_1991) ;  /* 0x0000000000048947 */ /* 0x000fea0003800000 */
[----:B------:R-:W-:Y:S01]  /*23a0*/  BPT.TRAP 0x1 ;  /* 0x000000040000795c */ /* 0x000fe20000300000 */
.L_x_1991:
[----:B----4-:R-:W-:Y:S05]  /*23b0*/  @P1 BRA `(.L_x_1992) ;  /* 0x0000000000081947 */ /* 0x010fea0003800000 */
[----:B------:R-:W4:Y:S02]  /*23c0*/  SYNCS.PHASECHK.TRANS64.TRYWAIT P1, [UR36+0x36430], R11 ;  /* 0x0364300bff0075a7 */ /* 0x000f240008020164 */
[----:B----4-:R-:W-:Y:S05]  /*23d0*/  @!P1 BRA `(.L_x_1993) ;  /* 0x0000009c00d09947 */ /* 0x010fea0003800000 */
.L_x_1992:
        /* <DEDUP_REMOVED lines=145> */
.L_x_1996:
[----:B------:R-:W-:-:S13]  /*2cf0*/  ISETP.NE.AND P1, PT, R140, 0x1, PT ;  /* 0x000000018c00780c */ /* 0x000fda0003f25270 */
[----:B------:R-:W1:Y:S08]  /*2d00*/  @P1 LDC R143, c[0x0][0x754] ;  /* 0x0001d500ff8f1b82 */ /* 0x000e700000000800 */
[----:B------:R-:W2:Y:S01]  /*2d10*/  @P1 LDC R142, c[0x0][0x758] ;  /* 0x0001d600ff8e1b82 */ /* 0x000ea20000000800 */
[----:B-1----:R-:W-:-:S05]  /*2d20*/  @P1 IMAD.HI.U32 R143, R145, R143, RZ ;  /* 0x0000008f918f1227 */ /* 0x002fca00078e00ff */
[----:B--2---:R-:W-:-:S07]  /*2d30*/  @P1 SHF.R.U32.HI R145, RZ, R142, R143 ;  /* 0x0000008eff911219 */ /* 0x004fce000001168f */
.L_x_1997:
[----:B------:R-:W-:Y:S05]  /*2d40*/  BSYNC B0 ;  /* 0x0000000000007941 */ /* 0x000fea0003800000 */
.L_x_1995:
[----:B------:R-:W2:Y:S01]  /*2d50*/  LDL R142, [R1+0x10] ;  /* 0x00001000018e7983 */ /* 0x000ea20000100800 */
[----:B------:R-:W-:Y:S01]  /*2d60*/  IADD3 R150, R141, UR4, R4 ;  /* 0x000000048d967c10 */ /* 0x000fe2000fffe004 */
[----:B--2---:R-:W-:-:S05]  /*2d70*/  IMAD R145, R145, R140, R142 ;  /* 0x0000008c91917224 */ /* 0x004fca00078e028e */
[----:B------:R-:W-:Y:S02]  /*2d80*/  VIADDMNMX R146, R145, R140, R146, PT ;  /* 0x0000008c91927246 */ /* 0x000fe40003800192 */
[----:B------:R-:W-:-:S07]  /*2d90*/  VIMNMX R150, R150, R145, !PT ;  /* 0x0000009196967248 */ /* 0x000fce0007fe0100 */
.L_x_1994:
        /* <DEDUP_REMOVED lines=17> */
.L_x_2000:
[----:B------:R-:W-:-:S13]  /*2eb0*/  ISETP.NE.AND P1, PT, R140, 0x1, PT ;  /* 0x000000018c00780c */ /* 0x000fda0003f25270 */
[----:B------:R-:W1:Y:S08]  /*2ec0*/  @P1 LDC R142, c[0x0][0x754] ;  /* 0x0001d500ff8e1b82 */ /* 0x000e700000000800 */
[----:B------:R-:W2:Y:S01]  /*2ed0*/  @P1 LDC R141, c[0x0][0x758] ;  /* 0x0001d600ff8d1b82 */ /* 0x000ea20000000800 */
[----:B-1----:R-:W-:-:S05]  /*2ee0*/  @P1 IMAD.HI.U32 R142, R143, R142, RZ ;  /* 0x0000008e8f8e1227 */ /* 0x002fca00078e00ff */
[----:B--2---:R-:W-:-:S07]  /*2ef0*/  @P1 SHF.R.U32.HI R143, RZ, R141, R142 ;  /* 0x0000008dff8f1219 */ /* 0x004fce000001168e */
.L_x_2001:
[----:B------:R-:W-:Y:S05]  /*2f00*/  BSYNC B0 ;  /* 0x0000000000007941 */ /* 0x000fea0003800000 */
.L_x_1999:
[----:B------:R-:W2:Y:S02]  /*2f10*/  LDL R141, [R1+0x10] ;  /* 0x00001000018d7983 */ /* 0x000ea40000100800 */
[----:B--2---:R-:W-:-:S05]  /*2f20*/  IMAD R143, R143, R140, R141 ;  /* 0x0000008c8f8f7224 */ /* 0x004fca00078e028d */
[----:B------:R-:W-:Y:S02]  /*2f30*/  VIMNMX R147, R147, R143, !PT ;  /* 0x0000008f93937248 */ /* 0x000fe40007fe0100 */
[----:B------:R-:W-:-:S07]  /*2f40*/  VIADDMNMX R144, R143, R140, R144, PT ;  /* 0x0000008c8f907246 */ /* 0x000fce0003800190 */
.L_x_1998:
        /* <DEDUP_REMOVED lines=283> */
.L_x_2002:
        /* <DEDUP_REMOVED lines=59> */
.L_x_2003:
        /* <DEDUP_REMOVED lines=63> */
.L_x_1978:
        /* <DEDUP_REMOVED lines=129> */
.L_x_2006:
        /* <DEDUP_REMOVED lines=54> */
.L_x_2008:
[----:B------:R-:W-:Y:S05]  /*5410*/  BSYNC B0 ;  /* 0x0000000000007941 */ /* 0x000fea0003800000 */
.L_x_2007:
        /* <DEDUP_REMOVED lines=15> */
.L_x_2010:
[----:B------:R-:W-:Y:S05]  /*5510*/  BSYNC B0 ;  /* 0x0000000000007941 */ /* 0x000fea0003800000 */
.L_x_2009:
        /* <DEDUP_REMOVED lines=18> */
.L_x_2012:
[----:B------:R-:W-:Y:S05]  /*5640*/  BSYNC B0 ;  /* 0x0000000000007941 */ /* 0x000fea0003800000 */
.L_x_2011:
        /* <DEDUP_REMOVED lines=17> */
.L_x_2014:
[----:B------:R-:W-:Y:S05]  /*5760*/  BSYNC B0 ;  /* 0x0000000000007941 */ /* 0x000fea0003800000 */
.L_x_2013:
        /* <DEDUP_REMOVED lines=18> */
.L_x_2016:
[----:B------:R-:W-:Y:S05]  /*5890*/  BSYNC B0 ;  /* 0x0000000000007941 */ /* 0x000fea0003800000 */
.L_x_2015:
        /* <DEDUP_REMOVED lines=20> */
.L_x_2018:
[----:B------:R-:W-:Y:S05]  /*59e0*/  BSYNC B0 ;  /* 0x0000000000007941 */ /* 0x000fea0003800000 */
.L_x_2017:
        /* <DEDUP_REMOVED lines=26> */
.L_x_2020:
[----:B------:R-:W-:Y:S05]  /*5b90*/  BSYNC B0 ;  /* 0x0000000000007941 */ /* 0x000fea0003800000 */
.L_x_2019:
        /* <DEDUP_REMOVED lines=15> */
.L_x_2022:
[----:B------:R-:W-:Y:S05]  /*5c90*/  BSYNC B0 ;  /* 0x0000000000007941 */ /* 0x000fea0003800000 */
.L_x_2021:
        /* <DEDUP_REMOVED lines=15> */
.L_x_2024:
[----:B------:R-:W-:Y:S05]  /*5d90*/  BSYNC B0 ;  /* 0x0000000000007941 */ /* 0x000fea0003800000 */
.L_x_2023:
        /* <DEDUP_REMOVED lines=15> */
.L_x_2026:
[----:B------:R-:W-:Y:S05]  /*5e90*/  BSYNC B0 ;  /* 0x0000000000007941 */ /* 0x000fea0003800000 */
.L_x_2025:
        /* <DEDUP_REMOVED lines=15> */
.L_x_2028:
[----:B------:R-:W-:Y:S05]  /*5f90*/  BSYNC B0 ;  /* 0x0000000000007941 */ /* 0x000fea0003800000 */
.L_x_2027:
        /* <DEDUP_REMOVED lines=15> */
.L_x_2005:
        /* <DEDUP_REMOVED lines=31> */
.L_x_2029:
        /* <DEDUP_REMOVED lines=45> */
.L_x_2031:
[----:B------:R-:W-:Y:S05]  /*6550*/  BSYNC B0 ;  /* 0x0000000000007941 */ /* 0x000fea0003800000 */
.L_x_2030:
        /* <DEDUP_REMOVED lines=16> */
.L_x_2033:
[----:B------:R-:W-:Y:S05]  /*6660*/  BSYNC B0 ;  /* 0x0000000000007941 */ /* 0x000fea0003800000 */
.L_x_2032:
        /* <DEDUP_REMOVED lines=16> */
.L_x_2035:
[----:B------:R-:W-:Y:S05]  /*6770*/  BSYNC B0 ;  /* 0x0000000000007941 */ /* 0x000fea0003800000 */
.L_x_2034:
        /* <DEDUP_REMOVED lines=17> */
.L_x_2037:
[----:B------:R-:W-:Y:S05]  /*6890*/  BSYNC B0 ;  /* 0x0000000000007941 */ /* 0x000fea0003800000 */
.L_x_2036:
        /* <DEDUP_REMOVED lines=16> */
.L_x_2039:
[----:B------:R-:W-:Y:S05]  /*69a0*/  BSYNC B0 ;  /* 0x0000000000007941 */ /* 0x000fea0003800000 */
.L_x_2038:
        /* <DEDUP_REMOVED lines=20> */
.L_x_2041:
[----:B------:R-:W-:Y:S05]  /*6af0*/  BSYNC B0 ;  /* 0x0000000000007941 */ /* 0x000fea0003800000 */
.L_x_2040:
        /* <DEDUP_REMOVED lines=24> */
.L_x_2043:
[----:B------:R-:W-:Y:S05]  /*6c80*/  BSYNC B0 ;  /* 0x0000000000007941 */ /* 0x000fea0003800000 */
.L_x_2042:
        /* <DEDUP_REMOVED lines=15> */
.L_x_2045:
[----:B------:R-:W-:Y:S05]  /*6d80*/  BSYNC B0 ;  /* 0x0000000000007941 */ /* 0x000fea0003800000 */
.L_x_2044:
        /* <DEDUP_REMOVED lines=15> */
.L_x_2047:
[----:B------:R-:W-:Y:S05]  /*6e80*/  BSYNC B0 ;  /* 0x0000000000007941 */ /* 0x000fea0003800000 */
.L_x_2046:
        /* <DEDUP_REMOVED lines=15> */
.L_x_2049:
[----:B------:R-:W-:Y:S05]  /*6f80*/  BSYNC B0 ;  /* 0x0000000000007941 */ /* 0x000fea0003800000 */
.L_x_2048:
        /* <DEDUP_REMOVED lines=15> */
.L_x_2051:
[----:B------:R-:W-:Y:S05]  /*7080*/  BSYNC B0 ;  /* 0x0000000000007941 */ /* 0x000fea0003800000 */
.L_x_2050:
        /* <DEDUP_REMOVED lines=15> */
.L_x_1967:
        /* <DEDUP_REMOVED lines=21> */
.L_x_2053:
        /* <DEDUP_REMOVED lines=13> */
.L_x_2055:
[----:B------:R-:W-:-:S05]  /*73a0*/  ULDC UR4, c[0x0][0x8bc] ;  /* 0x00022f0000047ab9 */ /* 0x000fca0000000800 */
.L_x_2054:
        /* <DEDUP_REMOVED lines=26> */
[----:B------:R-:W-:Y:S01]  /*7550*/  ULDC UR10, c[0x0][0x280] ;  /* 0x0000a000000a7ab9 */ /* 0x000fe20000000800 */
[----:B-1----:R-:W-:-:S11]  /*7560*/  USHF.R.S32.HI UR17, URZ, 0x1f, UR7 ;  /* 0x0000001f3f117899 */ /* 0x002fd60008011407 */
[----:B--2---:R-:W-:Y:S02]  /*7570*/  @P0 R2UR UR4, R0 ;  /* 0x00000000000402ca */ /* 0x004fe400000e0000 */
[----:B------:R-:W-:-:S04]  /*7580*/  ISETP.NE.U32.AND P0, PT, RZ, UR8, PT ;  /* 0x00000008ff007c0c */ /* 0x000fc8000bf05070 */
        /* <DEDUP_REMOVED lines=14> */
.L_x_2056:
        /* <DEDUP_REMOVED lines=13> */
.L_x_2057:
        /* <DEDUP_REMOVED lines=12> */
.L_x_2058:
[----:B------:R-:W-:Y:S01]  /*7800*/  UIADD3 UR8, -UR11, UR10, UR6 ;  /* 0x0000000a0b087290 */ /* 0x000fe2000fffe106 */
[----:B------:R-:W-:Y:S01]  /*7810*/  ISETP.LE.AND P0, PT, RZ, UR22, PT ;  /* 0x00000016ff007c0c */ /* 0x000fe2000bf03270 */
[----:B------:R-:W-:Y:S01]  /*7820*/  ULDC UR9, c[0x0][0x74c] ;  /* 0x0001d30000097ab9 */ /* 0x000fe20000000800 */
[----:B------:R-:W-:Y:S02]  /*7830*/  USHF.R.S32.HI UR13, URZ, 0x1f, UR16 ;  /* 0x0000001f3f0d7899 */ /* 0x000fe40008011410 */
[----:B------:R-:W-:Y:S02]  /*7840*/  UIADD3 UR9, UR8, -UR9, URZ ;  /* 0x8000000908097290 */ /* 0x000fe4000fffe03f */
[----:B------:R-:W-:Y:S02]  /*7850*/  UIADD3 UR8, UR10, 0x3f, URZ ;  /* 0x0000003f0a087890 */ /* 0x000fe4000fffe03f */
[----:B------:R-:W-:Y:S01]  /*7860*/  USHF.R.S32.HI UR12, URZ, 0x1f, UR9 ;  /* 0x0000001f3f0c7899 */ /* 0x000fe20008011409 */
[----:B------:R-:W-:Y:S01]  /*7870*/  ULDC UR15, c[0x0][0x288] ;  /* 0x0000a200000f7ab9 */ /* 0x000fe20000000800 */
[----:B------:R-:W-:-:S02]  /*7880*/  USEL UR20, UR13, URZ, !UP0 ;  /* 0x0000003f0d147287 */ /* 0x000fc4000c000000 */
[----:B------:R-:W-:Y:S02]  /*7890*/  ULEA.HI UR12, UR12, UR9, URZ, 0x6 ;  /* 0x000000090c0c7291 */ /* 0x000fe4000f8f303f */
[----:B------:R-:W-:Y:S02]  /*78a0*/  USHF.R.S32.HI UR9, URZ, 0x1f, UR8 ;  /* 0x0000001f3f097899 */ /* 0x000fe40008011408 */
[----:B------:R-:W-:Y:S02]  /*78b0*/  USHF.R.S32.HI UR12, URZ, 0x6, UR12 ;  /* 0x000000063f0c7899 */ /* 0x000fe4000801140c */
[----:B------:R-:W-:Y:S02]  /*78c0*/  ULEA.HI UR8, UR9, UR8, URZ, 0x6 ;  /* 0x0000000809087291 */ /* 0x000fe4000f8f303f */
[----:B------:R-:W-:Y:S02]  /*78d0*/  UIMAD UR13, UR16, UR15, URZ ;  /* 0x0000000f100d72a4 */ /* 0x000fe4000f8e023f */
[----:B------:R-:W-:-:S02]  /*78e0*/  UISETP.LT.AND UP1, UPT, URZ, UR12, UPT ;  /* 0x0000000c3f00728c */ /* 0x000fc4000bf21270 */
[----:B------:R-:W-:Y:S02]  /*78f0*/  USHF.R.S32.HI UR8, URZ, 0x6, UR8 ;  /* 0x000000063f087899 */ /* 0x000fe40008011408 */
[----:B------:R-:W-:Y:S02]  /*7900*/  USEL UR14, UR16, URZ, !UP0 ;  /* 0x0000003f100e7287 */ /* 0x000fe4000c000000 */
[----:B------:R-:W-:Y:S02]  /*7910*/  UIADD3 UR23, UP0, UR13, UR7, URZ ;  /* 0x000000070d177290 */ /* 0x000fe4000ff1e03f */
[----:B------:R-:W-:Y:S01]  /*7920*/  USEL UR9, URZ, UR12, !UP1 ;  /* 0x0000000c3f097287 */ /* 0x000fe2000c800000 */
[----:B------:R-:W-:Y:S01]  /*7930*/  IMAD.U32 R9, RZ, RZ, UR8 ;  /* 0x00000008ff097e24 */ /* 0x000fe2000f8e00ff */
[----:B------:R-:W-:Y:S10]  /*7940*/  @!P0 BRA `(.L_x_2059) ;  /* 0x0000000000248947 */ /* 0x000ff40003800000 */
[----:B------:R-:W-:-:S03]  /*7950*/  UIADD3 UR6, UR6, 0x9f, UR10 ;  /* 0x0000009f06067890 */ /* 0x000fc6000fffe00a */
[----:B------:R-:W-:Y:S02]  /*7960*/  ULDC UR10, c[0x0][0x748] ;  /* 0x0001d200000a7ab9 */ /* 0x000fe40000000800 */
[----:B------:R-:W-:-:S04]  /*7970*/  UIADD3 UR6, UR6, UR10, -UR11 ;  /* 0x0000000a06067290 */ /* 0x000fc8000fffe80b */
[----:B------:R-:W-:-:S04]  /*7980*/  USHF.R.S32.HI UR10, URZ, 0x1f, UR6 ;  /* 0x0000001f3f0a7899 */ /* 0x000fc80008011406 */
[----:B------:R-:W-:-:S04]  /*7990*/  ULEA.HI UR10, UR10, UR6, URZ, 0x6 ;  /* 0x000000060a0a7291 */ /* 0x000fc8000f8f303f */
[----:B------:R-:W-:-:S04]  /*79a0*/  USHF.R.S32.HI UR10, URZ, 0x6, UR10 ;  /* 0x000000063f0a7899 */ /* 0x000fc8000801140a */
[----:B------:R-:W-:-:S04]  /*79b0*/  UISETP.LT.AND UP1, UPT, UR8, UR10, UPT ;  /* 0x0000000a0800728c */ /* 0x000fc8000bf21270 */
[----:B------:R-:W-:-:S06]  /*79c0*/  USEL UR10, UR8, UR10, UP1 ;  /* 0x0000000a080a7287 */ /* 0x000fcc0008800000 */
[----:B------:R-:W-:-:S07]  /*79d0*/  IMAD.U32 R9, RZ, RZ, UR10 ;  /* 0x0000000aff097e24 */ /* 0x000fce000f8e00ff */
.L_x_2059:
[----:B------:R-:W-:Y:S02]  /*79e0*/  ISETP.GT.AND P1, PT, R9, UR9, PT ;  /* 0x0000000909007c0c */ /* 0x000fe4000bf24270 */
[----:B------:R-:W-:Y:S01]  /*79f0*/  ELECT P0, URZ, PT ;  /* 0x00000000003f782f */ /* 0x000fe20003800000 */
[----:B------:R-:W-:-:S10]  /*7a00*/  ULEA.HI.X.SX32 UR10, UR13, UR17, 0x1, UP0 ;  /* 0x000000110d0a7291 */ /* 0x000fd400080f0e3f */
[----:B------:R-:W-:Y:S05]  /*7a10*/  @!P1 BRA `(.L_x_2060) ;  /* 0x0000001400889947 */ /* 0x000fea0003800000 */
[----:B------:R-:W1:Y:S01]  /*7a20*/  S2R R2, SR_TID.X ;  /* 0x0000000000027919 */ /* 0x000e620000002100 */
[----:B------:R-:W-:Y:S01]  /*7a30*/  ULDC.64 UR18, c[0x0][0x2d8] ;  /* 0x0000b60000127ab9 */ /* 0x000fe20000000a00 */
[----:B------:R-:W-:Y:S01]  /*7a40*/  VIADD R0, R9, -UR9 ;  /* 0x8000000909007c36 */ /* 0x000fe20008000000 */
[----:B------:R-:W-:Y:S02]  /*7a50*/  UIMAD UR6, UR17, UR18, URZ ;  /* 0x00000012110672a4 */ /* 0x000fe4000f8e023f */
[----:B------:R-:W-:Y:S02]  /*7a60*/  UIMAD.WIDE.U32 UR12, UR7, UR18, URZ ;  /* 0x00000012070c72a5 */ /* 0x000fe4000f8e003f */
[----:B------:R-:W-:Y:S01]  /*7a70*/  UIMAD UR19, UR7, UR19, UR6 ;  /* 0x00000013071372a4 */ /* 0x000fe2000f8e0206 */
[----:B------:R-:W-:Y:S01]  /*7a80*/  LOP3.LUT R0, R0, 0x1, RZ, 0xc0, !PT ;  /* 0x0000000100007812 */ /* 0x000fe200078ec0ff */
[----:B------:R-:W-:Y:S02]  /*7a90*/  UIADD3 UR6, UP0, UR4, UR12, URZ ;  /* 0x0000000c04067290 */ /* 0x000fe4000ff1e03f */
[----:B------:R-:W-:Y:S01]  /*7aa0*/  UIADD3 UR19, UR13, UR19, URZ ;  /* 0x000000130d137290 */ /* 0x000fe2000fffe03f */
[----:B------:R-:W-:Y:S01]  /*7ab0*/  ISETP.NE.U32.AND P1, PT, R0, 0x1, PT ;  /* 0x000000010000780c */ /* 0x000fe20003f25070 */
[----:B------:R-:W-:Y:S01]  /*7ac0*/  ULDC.64 UR16, c[0x0][0x2e0] ;  /* 0x0000b80000107ab9 */ /* 0x000fe20000000a00 */
[----:B------:R-:W-:Y:S01]  /*7ad0*/  ULDC UR18, c[0x0][0x760] ;  /* 0x0001d80000127ab9 */ /* 0x000fe20000000800 */
[----:B------:R-:W-:-:S02]  /*7ae0*/  UIADD3.X UR7, UR5, UR19, URZ, UP0, !UPT ;  /* 0x0000001305077290 */ /* 0x000fc400087fe43f */
[----:B------:R-:W-:Y:S02]  /*7af0*/  UIMAD UR11, UR20, UR16, URZ ;  /* 0x00000010140b72a4 */ /* 0x000fe4000f8e023f */
[----:B------:R-:W-:Y:S02]  /*7b00*/  UIMAD.WIDE.U32 UR6, UR14, UR16, UR6 ;  /* 0x000000100e0672a5 */ /* 0x000fe4000f8e0006 */
[----:B------:R-:W-:Y:S02]  /*7b10*/  UIMAD UR17, UR14, UR17, UR11 ;  /* 0x000000110e1172a4 */ /* 0x000fe4000f8e020b */
[----:B------:R-:W-:Y:S02]  /*7b20*/  UIMAD UR11, UR15, UR18, URZ ;  /* 0x000000120f0b72a4 */ /* 0x000fe4000f8e023f */
[----:B------:R-:W-:Y:S01]  /*7b30*/  UIADD3 UR24, UR7, UR17, URZ ;  /* 0x0000001107187290 */ /* 0x000fe2000fffe03f */
[----:B-1----:R-:W-:Y:S01]  /*7b40*/  LOP3.LUT R10, R2, 0x1f, RZ, 0xc0, !PT ;  /* 0x0000001f020a7812 */ /* 0x002fe200078ec0ff */
[----:B------:R-:W-:Y:S10]  /*7b50*/  @P1 BRA `(.L_x_2061) ;  /* 0x0000000400d01947 */ /* 0x000ff40003800000 */
        /* <DEDUP_REMOVED lines=11> */
.L_x_2064:
[----:B------:R-:W2:Y:S04]  /*7c10*/  LDG.E.STRONG.GPU R0, desc[UR38][R2.64] ;  /* 0x0000002602007981 */ /* 0x000ea8000c1ef900 */
[----:B--2---:R-:W-:Y:S01]  /*7c20*/  CCTL.IVALL ;  /* 0x00000000ff00798f */ /* 0x004fe20002000000 */
[----:B------:R-:W-:Y:S05]  /*7c30*/  YIELD ;  /* 0x0000000000007946 */ /* 0x000fea0003800000 */
[----:B------:R-:W-:-:S13]  /*7c40*/  ISETP.NE.AND P1, PT, R0, UR22, PT ;  /* 0x0000001600007c0c */ /* 0x000fda000bf25270 */
[----:B------:R-:W-:Y:S05]  /*7c50*/  @P1 BRA `(.L_x_2064) ;  /* 0xfffffffc00ec1947 */ /* 0x000fea000383ffff */
.L_x_2063:
[----:B------:R-:W-:Y:S05]  /*7c60*/  BSYNC B0 ;  /* 0x0000000000007941 */ /* 0x000fea0003800000 */
.L_x_2062:
[----:B------:R-:W-:-:S03]  /*7c70*/  UMOV UR15, 0xffffffff ;  /* 0xffffffff000f7882 */ /* 0x000fc60000000000 */
[----:B------:R-:W-:Y:S05]  /*7c80*/  BRA.DIV UR15, `(.L_x_2065) ;  /* 0x000000460fbc7947 */ /* 0x000fea000b800000 */
[----:B------:R-:W-:Y:S01]  /*7c90*/  NOP ;  /* 0x0000000000007918 */ /* 0x000fe20000000000 */
.L_x_2159:
        /* <DEDUP_REMOVED lines=22> */
.L_x_2067:
[----:B------:R-:W-:Y:S05]  /*7e00*/  BSYNC B0 ;  /* 0x0000000000007941 */ /* 0x000fea0003800000 */
.L_x_2066:
        /* <DEDUP_REMOVED lines=19> */
.L_x_2069:
[----:B------:R-:W-:Y:S05]  /*7f40*/  BSYNC B0 ;  /* 0x0000000000007941 */ /* 0x000fea0003800000 */
.L_x_2068:
        /* <DEDUP_REMOVED lines=20> */
.L_x_2071:
[----:B------:R-:W-:Y:S05]  /*8090*/  BSYNC B0 ;  /* 0x0000000000007941 */ /* 0x000fea0003800000 */
.L_x_2070:
[----:B------:R-:W-:Y:S06]  /*80a0*/  BAR.ARV 0xa, 0xa0 ;  /* 0x0282800000007b1d */ /* 0x000fec0000002000 */
[----:B------:R-:W-:Y:S04]  /*80b0*/  BSSY B0, `(.L_x_2072) ;  /* 0x0000003000007945 */ /* 0x000fe80003800000 */
[----:B------:R-:W-:Y:S05]  /*80c0*/  @!P0 BRA `(.L_x_2073) ;  /* 0x0000000000048947 */ /* 0x000fea0003800000 */
[----:B------:R-:W-:-:S04]  /*80d0*/  DEPBAR.LE SB0, 0x1 ;  /* 0x000080400000791a */ /* 0x000fc80000000000 */
.L_x_2073:
[----:B------:R-:W-:Y:S05]  /*80e0*/  BSYNC B0 ;  /* 0x0000000000007941 */ /* 0x000fea0003800000 */
.L_x_2072:
[----:B------:R-:W-:Y:S06]  /*80f0*/  BAR.ARV 0xb, 0xa0 ;  /* 0x02c2800000007b1d */ /* 0x000fec0000002000 */
[----:B------:R-:W-:Y:S04]  /*8100*/  BSSY B0, `(.L_x_2074) ;  /* 0x0000003000007945 */ /* 0x000fe80003800000 */
[----:B------:R-:W-:Y:S05]  /*8110*/  @!P0 BRA `(.L_x_2075) ;  /* 0x0000000000048947 */ /* 0x000fea0003800000 */
[----:B------:R-:W-:-:S04]  /*8120*/  DEPBAR.LE SB0, 0x0 ;  /* 0x000080000000791a */ /* 0x000fc80000000000 */
.L_x_2075:
[----:B------:R-:W-:Y:S05]  /*8130*/  BSYNC B0 ;  /* 0x0000000000007941 */ /* 0x000fea0003800000 */
.L_x_2074:
        /* <DEDUP_REMOVED lines=19> */
.L_x_2077:
[----:B------:R-:W-:Y:S05]  /*8270*/  BSYNC B0 ;  /* 0x0000000000007941 */ /* 0x000fea0003800000 */
.L_x_2076:
[----:B------:R-:W-:Y:S01]  /*8280*/  UIADD3 UR15, UR9, 0x1, URZ ;  /* 0x00000001090f7890 */ /* 0x000fe2000fffe03f */
[----:B------:R-:W-:Y:S11]  /*8290*/  BRA `(.L_x_2078) ;  /* 0x0000000000047947 */ /* 0x000ff60003800000 */
.L_x_2061:
[----:B------:R-:W-:-:S05]  /*82a0*/  UMOV UR15, UR9 ;  /* 0x00000009000f7c82 */ /* 0x000fca0008000000 */
.L_x_2078:
[----:B------:R-:W-:-:S06]  /*82b0*/  UIADD3 UR9, UR9, 0x1, URZ ;  /* 0x0000000109097890 */ /* 0x000fcc000fffe03f */
[----:B------:R-:W-:Y:S01]  /*82c0*/  ISETP.NE.AND P1, PT, R9, UR9, PT ;  /* 0x0000000909007c0c */ /* 0x000fe2000bf25270 */
[----:B------:R-:W-:-:S12]  /*82d0*/  UMOV UR9, UR15 ;  /* 0x0000000f00097c82 */ /* 0x000fd80008000000 */
[----:B------:R-:W-:Y:S05]  /*82e0*/  @!P1 BRA `(.L_x_2060) ;  /* 0x0000000c00549947 */ /* 0x000fea0003800000 */
[----:B------:R-:W-:Y:S01]  /*82f0*/  UMOV UR18, UR12 ;  /* 0x0000000c00127c82 */ /* 0x000fe20008000000 */
[----:B------:R-:W-:Y:S01]  /*8300*/  UMOV UR9, UR15 ;  /* 0x0000000f00097c82 */ /* 0x000fe20008000000 */
[----:B------:R-:W-:-:S03]  /*8310*/  UIMAD.WIDE.U32 UR12, UR14, UR16, UR18 ;  /* 0x000000100e0c72a5 */ /* 0x000fc6000f8e0012 */
[----:B------:R-:W-:Y:S01]  /*8320*/  ULDC.64 UR18, c[0x0][0x2c0] ;  /* 0x0000b00000127ab9 */ /* 0x000fe20000000a00 */
[----:B------:R-:W-:-:S04]  /*8330*/  UIADD3 UR4, UP0, UR4, UR12, URZ ;  /* 0x0000000c04047290 */ /* 0x000fc8000ff1e03f */
[----:B------:R-:W-:Y:S02]  /*8340*/  UIADD3.X UR5, UR5, UR17, UR13, UP0, !UPT ;  /* 0x0000001105057290 */ /* 0x000fe400087fe40d */
[----:B------:R-:W-:-:S04]  /*8350*/  ULEA UR14, UP0, UR4, UR18, 0x2 ;  /* 0x00000012040e7291 */ /* 0x000fc8000f80103f */
[----:B------:R-:W-:Y:S02]  /*8360*/  ULEA.HI.X UR5, UR4, UR19, UR5, 0x2, UP0 ;  /* 0x0000001304057291 */ /* 0x000fe400080f1405 */
[----:B------:R-:W-:Y:S01]  /*8370*/  UIADD3 UR14, UP0, UR14, 0x4000, URZ ;  /* 0x000040000e0e7890 */ /* 0x000fe2000ff1e03f */
[----:B------:R-:W-:-:S03]  /*8380*/  UMOV UR4, URZ ;  /* 0x0000003f00047c82 */ /* 0x000fc60008000000 */
[----:B------:R-:W-:-:S12]  /*8390*/  UIADD3.X UR5, URZ, UR5, URZ, UP0, !UPT ;  /* 0x000000053f057290 */ /* 0x000fd800087fe43f */
.L_x_2111:
        /* <DEDUP_REMOVED lines=11> */
.L_x_2081:
[----:B------:R-:W2:Y:S04]  /*8450*/  LDG.E.STRONG.GPU R0, desc[UR38][R2.64] ;  /* 0x0000002602007981 */ /* 0x000ea8000c1ef900 */
[----:B--2---:R-:W-:Y:S01]  /*8460*/  CCTL.IVALL ;  /* 0x00000000ff00798f */ /* 0x004fe20002000000 */
[----:B------:R-:W-:Y:S05]  /*8470*/  YIELD ;  /* 0x0000000000007946 */ /* 0x000fea0003800000 */
[----:B------:R-:W-:-:S13]  /*8480*/  ISETP.NE.AND P1, PT, R0, UR22, PT ;  /* 0x0000001600007c0c */ /* 0x000fda000bf25270 */
[----:B------:R-:W-:Y:S05]  /*8490*/  @P1 BRA `(.L_x_2081) ;  /* 0xfffffffc00ec1947 */ /* 0x000fea000383ffff */
.L_x_2080:
[----:B------:R-:W-:Y:S05]  /*84a0*/  BSYNC B0 ;  /* 0x0000000000007941 */ /* 0x000fea0003800000 */
.L_x_2079:
[----:B------:R-:W-:-:S03]  /*84b0*/  UMOV UR16, 0xffffffff ;  /* 0xffffffff00107882 */ /* 0x000fc60000000000 */
[----:B------:R-:W-:Y:S05]  /*84c0*/  BRA.DIV UR16, `(.L_x_2082) ;  /* 0x0000003e10c87947 */ /* 0x000fea000b800000 */
[----:B------:R-:W-:Y:S01]  /*84d0*/  NOP ;  /* 0x0000000000007918 */ /* 0x000fe20000000000 */
.L_x_2162:
        /* <DEDUP_REMOVED lines=19> */
.L_x_2084:
[----:B------:R-:W-:Y:S05]  /*8610*/  BSYNC B0 ;  /* 0x0000000000007941 */ /* 0x000fea0003800000 */
.L_x_2083:
[----:B------:R-:W-:Y:S01]  /*8620*/  UIMAD UR19, UR15, 0x3000, UR4 ;  /* 0x000030000f1378a4 */ /* 0x000fe2000f8e0204 */
[----:B------:R-:W-:Y:S06]  /*8630*/  BAR.SYNC.DEFER_BLOCKING 0xe, 0xa0 ;  /* 0x0382800000007b1d */ /* 0x000fec0000010000 */
[----:B------:R-:W-:Y:S01]  /*8640*/  UMOV UR16, UR14 ;  /* 0x0000000e00107c82 */ /* 0x000fe20008000000 */
[----:B------:R-:W-:Y:S01]  /*8650*/  UMOV UR17, UR5 ;  /* 0x0000000500117c82 */ /* 0x000fe20008000000 */
[----:B------:R-:W-:Y:S01]  /*8660*/  BSSY B0, `(.L_x_2085) ;  /* 0x000000c000007945 */ /* 0x000fe20003800000 */
[----:B------:R-:W-:-:S03]  /*8670*/  UIMAD.WIDE UR16, UR19, 0x4, UR16 ;  /* 0x00000004131078a5 */ /* 0x000fc6000f8e0210 */
[----:B------:R-:W-:Y:S09]  /*8680*/  @!P0 BRA `(.L_x_2086) ;  /* 0x0000000000248947 */ /* 0x000ff20003800000 */
        /* <DEDUP_REMOVED lines=9> */
.L_x_2086:
[----:B------:R-:W-:Y:S05]  /*8720*/  BSYNC B0 ;  /* 0x0000000000007941 */ /* 0x000fea0003800000 */
.L_x_2085:
        /* <DEDUP_REMOVED lines=15> */
.L_x_2088:
[----:B------:R-:W-:Y:S05]  /*8820*/  BSYNC B0 ;  /* 0x0000000000007941 */ /* 0x000fea0003800000 */
.L_x_2087:
[----:B------:R-:W-:Y:S06]  /*8830*/  BAR.ARV 0xa, 0xa0 ;  /* 0x0282800000007b1d */ /* 0x000fec0000002000 */
[----:B------:R-:W-:Y:S04]  /*8840*/  BSSY B0, `(.L_x_2089) ;  /* 0x0000003000007945 */ /* 0x000fe80003800000 */
[----:B------:R-:W-:Y:S05]  /*8850*/  @!P0 BRA `(.L_x_2090) ;  /* 0x0000000000048947 */ /* 0x000fea0003800000 */
[----:B------:R-:W-:-:S04]  /*8860*/  DEPBAR.LE SB0, 0x1 ;  /* 0x000080400000791a */ /* 0x000fc80000000000 */
.L_x_2090:
[----:B------:R-:W-:Y:S05]  /*8870*/  BSYNC B0 ;  /* 0x0000000000007941 */ /* 0x000fea0003800000 */
.L_x_2089:
[----:B------:R-:W-:Y:S06]  /*8880*/  BAR.ARV 0xb, 0xa0 ;  /* 0x02c2800000007b1d */ /* 0x000fec0000002000 */
[----:B------:R-:W-:Y:S04]  /*8890*/  BSSY B0, `(.L_x_2091) ;  /* 0x0000003000007945 */ /* 0x000fe80003800000 */
[----:B------:R-:W-:Y:S05]  /*88a0*/  @!P0 BRA `(.L_x_2092) ;  /* 0x0000000000048947 */ /* 0x000fea0003800000 */
[----:B------:R-:W-:-:S04]  /*88b0*/  DEPBAR.LE SB0, 0x0 ;  /* 0x000080000000791a */ /* 0x000fc80000000000 */
.L_x_2092:
[----:B------:R-:W-:Y:S05]  /*88c0*/  BSYNC B0 ;  /* 0x0000000000007941 */ /* 0x000fea0003800000 */
.L_x_2091:
        /* <DEDUP_REMOVED lines=19> */
.L_x_2094:
[----:B------:R-:W-:Y:S05]  /*8a00*/  BSYNC B0 ;  /* 0x0000000000007941 */ /* 0x000fea0003800000 */
.L_x_2093:
        /* <DEDUP_REMOVED lines=9> */
.L_x_2097:
[----:B------:R-:W2:Y:S04]  /*8aa0*/  LDG.E.STRONG.GPU R0, desc[UR38][R2.64] ;  /* 0x0000002602007981 */ /* 0x000ea8000c1ef900 */
[----:B--2---:R-:W-:Y:S01]  /*8ab0*/  CCTL.IVALL ;  /* 0x00000000ff00798f */ /* 0x004fe20002000000 */
[----:B------:R-:W-:Y:S05]  /*8ac0*/  YIELD ;  /* 0x0000000000007946 */ /* 0x000fea0003800000 */
[----:B------:R-:W-:-:S13]  /*8ad0*/  ISETP.NE.AND P1, PT, R0, UR22, PT ;  /* 0x0000001600007c0c */ /* 0x000fda000bf25270 */
[----:B------:R-:W-:Y:S05]  /*8ae0*/  @P1 BRA `(.L_x_2097) ;  /* 0xfffffffc00ec1947 */ /* 0x000fea000383ffff */
.L_x_2096:
[----:B------:R-:W-:Y:S05]  /*8af0*/  BSYNC B0 ;  /* 0x0000000000007941 */ /* 0x000fea0003800000 */
.L_x_2095:
[----:B------:R-:W-:-:S03]  /*8b00*/  UMOV UR12, 0xffffffff ;  /* 0xffffffff000c7882 */ /* 0x000fc60000000000 */
[----:B------:R-:W-:Y:S05]  /*8b10*/  BRA.DIV UR12, `(.L_x_2098) ;  /* 0x0000003a0c507947 */ /* 0x000fea000b800000 */
[----:B------:R-:W-:Y:S01]  /*8b20*/  NOP ;  /* 0x0000000000007918 */ /* 0x000fe20000000000 */
.L_x_2165:
        /* <DEDUP_REMOVED lines=15> */
.L_x_2100:
[----:B------:R-:W-:Y:S05]  /*8c20*/  BSYNC B0 ;  /* 0x0000000000007941 */ /* 0x000fea0003800000 */
.L_x_2099:
        /* <DEDUP_REMOVED lines=14> */
.L_x_2102:
[----:B------:R-:W-:Y:S05]  /*8d10*/  BSYNC B0 ;  /* 0x0000000000007941 */ /* 0x000fea0003800000 */
.L_x_2101:
        /* <DEDUP_REMOVED lines=15> */
.L_x_2104:
[----:B------:R-:W-:Y:S05]  /*8e10*/  BSYNC B0 ;  /* 0x0000000000007941 */ /* 0x000fea0003800000 */
.L_x_2103:
[----:B------:R-:W-:Y:S06]  /*8e20*/  BAR.ARV 0xa, 0xa0 ;  /* 0x0282800000007b1d */ /* 0x000fec0000002000 */
[----:B------:R-:W-:Y:S04]  /*8e30*/  BSSY B0, `(.L_x_2105) ;  /* 0x0000003000007945 */ /* 0x000fe80003800000 */
[----:B------:R-:W-:Y:S05]  /*8e40*/  @!P0 BRA `(.L_x_2106) ;  /* 0x0000000000048947 */ /* 0x000fea0003800000 */
[----:B------:R-:W-:-:S04]  /*8e50*/  DEPBAR.LE SB0, 0x1 ;  /* 0x000080400000791a */ /* 0x000fc80000000000 */
.L_x_2106:
[----:B------:R-:W-:Y:S05]  /*8e60*/  BSYNC B0 ;  /* 0x0000000000007941 */ /* 0x000fea0003800000 */
.L_x_2105:
[----:B------:R-:W-:Y:S06]  /*8e70*/  BAR.ARV 0xb, 0xa0 ;  /* 0x02c2800000007b1d */ /* 0x000fec0000002000 */
[----:B------:R-:W-:Y:S04]  /*8e80*/  BSSY B0, `(.L_x_2107) ;  /* 0x0000003000007945 */ /* 0x000fe80003800000 */
[----:B------:R-:W-:Y:S05]  /*8e90*/  @!P0 BRA `(.L_x_2108) ;  /* 0x0000000000048947 */ /* 0x000fea0003800000 */
[----:B------:R-:W-:-:S04]  /*8ea0*/  DEPBAR.LE SB0, 0x0 ;  /* 0x000080000000791a */ /* 0x000fc80000000000 */
.L_x_2108:
[----:B------:R-:W-:Y:S05]  /*8eb0*/  BSYNC B0 ;  /* 0x0000000000007941 */ /* 0x000fea0003800000 */
.L_x_2107:
        /* <DEDUP_REMOVED lines=19> */
.L_x_2110:
[----:B------:R-:W-:Y:S05]  /*8ff0*/  BSYNC B0 ;  /* 0x0000000000007941 */ /* 0x000fea0003800000 */
.L_x_2109:
[----:B------:R-:W-:Y:S02]  /*9000*/  UIADD3 UR9, UR9, 0x2, URZ ;  /* 0x0000000209097890 */ /* 0x000fe4000fffe03f */
[----:B------:R-:W-:-:S04]  /*9010*/  UIADD3 UR4, UR4, 0x6000, URZ ;  /* 0x0000600004047890 */ /* 0x000fc8000fffe03f */
[----:B------:R-:W-:-:S13]  /*9020*/  ISETP.LE.AND P1, PT, R9, UR9, PT ;  /* 0x0000000909007c0c */ /* 0x000fda000bf23270 */
[----:B------:R-:W-:Y:S05]  /*9030*/  @!P1 BRA `(.L_x_2111) ;  /* 0xfffffff000d89947 */ /* 0x000fea000383ffff */
.L_x_2060:
        /* <DEDUP_REMOVED lines=41> */
.L_x_2114:
[----:B------:R-:W-:Y:S05]  /*92d0*/  BSYNC B0 ;  /* 0x0000000000007941 */ /* 0x000fea0003800000 */
.L_x_2113:
[----:B------:R-:W-:Y:S05]  /*92e0*/  BRA `(.L_x_2115) ;  /* 0x0000000000047947 */ /* 0x000fea0003800000 */
.L_x_2112:
[----:B------:R-:W-:-:S05]  /*92f0*/  UMOV UR4, UR9 ;  /* 0x0000000900047c82 */ /* 0x000fca0008000000 */
.L_x_2115:
        /* <DEDUP_REMOVED lines=11> */
.L_x_2120:
        /* <DEDUP_REMOVED lines=24> */
.L_x_2117:
[----:B------:R-:W-:Y:S05]  /*9530*/  BSYNC B0 ;  /* 0x0000000000007941 */ /* 0x000fea0003800000 */
.L_x_2116:
        /* <DEDUP_REMOVED lines=24> */
.L_x_2119:
[----:B------:R-:W-:Y:S05]  /*96c0*/  BSYNC B0 ;  /* 0x0000000000007941 */ /* 0x000fea0003800000 */
.L_x_2118:
[----:B------:R-:W-:Y:S02]  /*96d0*/  UIADD3 UR7, UR7, 0x2, URZ ;  /* 0x0000000207077890 */ /* 0x000fe4000fffe03f */
[----:B------:R-:W-:Y:S02]  /*96e0*/  ULEA UR5, UR17, UR5, 0x1 ;  /* 0x0000000511057291 */ /* 0x000fe4000f8e083f */
[----:B------:R-:W-:Y:S02]  /*96f0*/  ULEA UR6, UR17, UR6, 0x1 ;  /* 0x0000000611067291 */ /* 0x000fe4000f8e083f */
[----:B------:R-:W-:-:S13]  /*9700*/  ISETP.NE.AND P0, PT, RZ, UR7, PT ;  /* 0x00000007ff007c0c */ /* 0x000fda000bf05270 */
[----:B------:R-:W-:Y:S05]  /*9710*/  @!P0 BRA `(.L_x_1972) ;  /* 0x0000002800b08947 */ /* 0x000fea0003800000 */
[----:B------:R-:W-:Y:S05]  /*9720*/  BRA `(.L_x_2120) ;  /* 0xfffffffc00207947 */ /* 0x000fea000383ffff */
.L_x_2052:
        /* <DEDUP_REMOVED lines=11> */
.L_x_2121:
        /* <DEDUP_REMOVED lines=10> */
.L_x_2123:
[----:B------:R-:W4:Y:S02]  /*9880*/  LDC R5, c[0x0][0x8bc] ;  /* 0x00022f00ff057b82 */ /* 0x000f240000000800 */
.L_x_2122:
        /* <DEDUP_REMOVED lines=48> */
.L_x_2125:
        /* <DEDUP_REMOVED lines=9> */
.L_x_2126:
[----:B------:R-:W-:Y:S05]  /*9c20*/  @!P0 BRA `(.L_x_2127) ;  /* 0x00000000000c8947 */ /* 0x000fea0003800000 */
[----:B------:R-:W2:Y:S04]  /*9c30*/  LDG.E R5, desc[UR38][R2.64] ;  /* 0x0000002602057981 */ /* 0x000ea8000c1e1900 */
[----:B-1----:R-:W2:Y:S02]  /*9c40*/  LDG.E R14, desc[UR38][R2.64+0x4] ;  /* 0x00000426020e7981 */ /* 0x002ea4000c1e1900 */
[----:B--2---:R-:W-:-:S07]  /*9c50*/  IMAD.IADD R14, R14, 0x1, -R5 ;  /* 0x000000010e0e7824 */ /* 0x004fce00078e0a05 */
.L_x_2127:
[----:B-12--5:R-:W-:Y:S01]  /*9c60*/  IADD3 R2, -R14, R15, R8 ;  /* 0x0000000f0e027210 */ /* 0x026fe20007ffe108 */
        /* <DEDUP_REMOVED lines=19> */
.L_x_2128:
        /* <DEDUP_REMOVED lines=62> */
.L_x_2166:
        /* <DEDUP_REMOVED lines=9> */
.L_x_2131:
        /* <DEDUP_REMOVED lines=112> */
.L_x_2142:
[----:B-1----:R-:W-:-:S05]  /*a910*/  IMAD.MOV.U32 R6, RZ, RZ, 0x1 ;  /* 0x00000001ff067424 */ /* 0x002fca00078e00ff */
[----:B------:R-:W-:-:S04]  /*a920*/  SHF.L.U32 R6, R6, 0x1f, RZ ;  /* 0x0000001f06067819 */ /* 0x000fc800000006ff */
[----:B------:R-:W1:Y:S02]  /*a930*/  SYNCS.PHASECHK.TRANS64.TRYWAIT P1, [R0+URZ+0x36438], R6 ;  /* 0x03643806000075a7 */ /* 0x000e64000802017f */
[----:B-1----:R-:W-:Y:S05]  /*a940*/  @!P1 BRA `(.L_x_2134) ;  /* 0x0000001800f49947 */ /* 0x002fea0003800000 */
.L_x_2167:
[----:B------:R-:W-:Y:S05]  /*a950*/  @P0 BRA `(.L_x_2135) ;  /* 0x0000000000140947 */ /* 0x000fea0003800000 */
[----:B------:R-:W-:Y:S01]  /*a960*/  ISETP.NE.AND P1, PT, R18, RZ, PT ;  /* 0x000000ff1200720c */ /* 0x000fe20003f25270 */
[----:B------:R-:W-:-:S04]  /*a970*/  IMAD.MOV.U32 R3, RZ, RZ, 0x6100 ;  /* 0x00006100ff037424 */ /* 0x000fc800078e00ff */
[----:B------:R2:W-:Y:S08]  /*a980*/  SYNCS.ARRIVE.TRANS64 RZ, [R0+URZ+0x36430], R3 ;  /* 0x0364300300ff79a7 */ /* 0x0005f0000800003f */
[----:B------:R-:W-:Y:S05]  /*a990*/  @!P1 BRA `(.L_x_2135) ;  /* 0x0000000000049947 */ /* 0x000fea0003800000 */
[----:B------:R-:W-:Y:S01]  /*a9a0*/  BPT.TRAP 0x1 ;  /* 0x000000040000795c */ /* 0x000fe20000300000 */
.L_x_2135:
        /* <DEDUP_REMOVED lines=48> */
.L_x_2168:
[----:B------:R-:W-:Y:S05]  /*acb0*/  @P0 BRA `(.L_x_2137) ;  /* 0x0000000000140947 */ /* 0x000fea0003800000 */
[----:B------:R-:W-:Y:S01]  /*acc0*/  ISETP.NE.AND P1, PT, R18, RZ, PT ;  /* 0x000000ff1200720c */ /* 0x000fe20003f25270 */
[----:B--2---:R-:W-:-:S04]  /*acd0*/  IMAD.MOV.U32 R3, RZ, RZ, 0x6100 ;  /* 0x00006100ff037424 */ /* 0x004fc800078e00ff */
[----:B------:R3:W-:Y:S08]  /*ace0*/  SYNCS.ARRIVE.TRANS64 RZ, [R0+URZ+0x36418], R3 ;  /* 0x0364180300ff79a7 */ /* 0x0007f0000800003f */
[----:B------:R-:W-:Y:S05]  /*acf0*/  @!P1 BRA `(.L_x_2137) ;  /* 0x0000000000049947 */ /* 0x000fea0003800000 */
[----:B------:R-:W-:Y:S01]  /*ad00*/  BPT.TRAP 0x1 ;  /* 0x000000040000795c */ /* 0x000fe20000300000 */
.L_x_2137:
        /* <DEDUP_REMOVED lines=47> */
.L_x_2169:
        /* <DEDUP_REMOVED lines=8> */
.L_x_2139:
        /* <DEDUP_REMOVED lines=37> */
.L_x_2171:
[----:B------:R-:W-:Y:S05]  /*b2d0*/  @P0 BRA `(.L_x_2141) ;  /* 0x0000000000140947 */ /* 0x000fea0003800000 */
[----:B------:R-:W-:Y:S01]  /*b2e0*/  ISETP.NE.AND P1, PT, R18, RZ, PT ;  /* 0x000000ff1200720c */ /* 0x000fe20003f25270 */
[----:B--2---:R-:W-:-:S04]  /*b2f0*/  IMAD.MOV.U32 R5, RZ, RZ, 0x6100 ;  /* 0x00006100ff057424 */ /* 0x004fc800078e00ff */
[----:B------:R3:W-:Y:S08]  /*b300*/  SYNCS.ARRIVE.TRANS64 RZ, [R0+URZ+0x36410], R5 ;  /* 0x0364100500ff79a7 */ /* 0x0007f0000800003f */
[----:B------:R-:W-:Y:S05]  /*b310*/  @!P1 BRA `(.L_x_2141) ;  /* 0x0000000000049947 */ /* 0x000fea0003800000 */
[----:B------:R-:W-:Y:S01]  /*b320*/  BPT.TRAP 0x1 ;  /* 0x000000040000795c */ /* 0x000fe20000300000 */
.L_x_2141:
        /* <DEDUP_REMOVED lines=44> */
.L_x_2133:
[----:B------:R-:W-:Y:S01]  /*b5f0*/  ISETP.NE.AND P1, PT, R20, RZ, PT ;  /* 0x000000ff1400720c */ /* 0x000fe20003f25270 */
[----:B------:R-:W-:Y:S02]  /*b600*/  IMAD.MOV.U32 R5, RZ, RZ, R14 ;  /* 0x000000ffff057224 */ /* 0x000fe400078e000e */
[----:B------:R-:W-:-:S10]  /*b610*/  IMAD.MOV.U32 R16, RZ, RZ, 0x1 ;  /* 0x00000001ff107424 */ /* 0x000fd400078e00ff */
[----:B------:R-:W-:Y:S05]  /*b620*/  @!P1 BRA `(.L_x_2132) ;  /* 0x00000004008c9947 */ /* 0x000fea0003800000 */
[----:B------:R-:W2:Y:S02]  /*b630*/  SYNCS.PHASECHK.TRANS64.TRYWAIT P1, [R0+URZ+0x36438], R6 ;  /* 0x03643806000075a7 */ /* 0x000ea4000802017f */
[----:B--2---:R-:W-:Y:S05]  /*b640*/  @!P1 BRA `(.L_x_2143) ;  /* 0x0000001000149947 */ /* 0x004fea0003800000 */
.L_x_2172:
[----:B------:R-:W-:Y:S05]  /*b650*/  @P0 BRA `(.L_x_2144) ;  /* 0x0000000000140947 */ /* 0x000fea0003800000 */
[----:B------:R-:W-:Y:S01]  /*b660*/  ISETP.NE.AND P1, PT, R18, RZ, PT ;  /* 0x000000ff1200720c */ /* 0x000fe20003f25270 */
[----:B------:R-:W-:-:S04]  /*b670*/  IMAD.MOV.U32 R5, RZ, RZ, 0x6100 ;  /* 0x00006100ff057424 */ /* 0x000fc800078e00ff */
[----:B------:R3:W-:Y:S08]  /*b680*/  SYNCS.ARRIVE.TRANS64 RZ, [R0+URZ+0x36430], R5 ;  /* 0x0364300500ff79a7 */ /* 0x0007f0000800003f */
[----:B------:R-:W-:Y:S05]  /*b690*/  @!P1 BRA `(.L_x_2144) ;  /* 0x0000000000049947 */ /* 0x000fea0003800000 */
[----:B------:R-:W-:Y:S01]  /*b6a0*/  BPT.TRAP 0x1 ;  /* 0x000000040000795c */ /* 0x000fe20000300000 */
.L_x_2144:
        /* <DEDUP_REMOVED lines=42> */
.L_x_2173:
[----:B------:R-:W-:Y:S01]  /*b950*/  IMAD.MOV.U32 R16, RZ, RZ, RZ ;  /* 0x000000ffff107224 */ /* 0x000fe200078e00ff */
[----:B------:R-:W-:Y:S06]  /*b960*/  @P0 BRA `(.L_x_2146) ;  /* 0x0000000000140947 */ /* 0x000fec0003800000 */
[----:B------:R-:W-:Y:S01]  /*b970*/  ISETP.NE.AND P1, PT, R18, RZ, PT ;  /* 0x000000ff1200720c */ /* 0x000fe20003f25270 */
[----:B-1----:R-:W-:-:S04]  /*b980*/  IMAD.MOV.U32 R5, RZ, RZ, 0x6100 ;  /* 0x00006100ff057424 */ /* 0x002fc800078e00ff */
[----:B------:R2:W-:Y:S08]  /*b990*/  SYNCS.ARRIVE.TRANS64 RZ, [R0+URZ+0x36418], R5 ;  /* 0x0364180500ff79a7 */ /* 0x0005f0000800003f */
[----:B------:R-:W-:Y:S05]  /*b9a0*/  @!P1 BRA `(.L_x_2146) ;  /* 0x0000000000049947 */ /* 0x000fea0003800000 */
[----:B------:R-:W-:Y:S01]  /*b9b0*/  BPT.TRAP 0x1 ;  /* 0x000000040000795c */ /* 0x000fe20000300000 */
.L_x_2146:
        /* <DEDUP_REMOVED lines=42> */
.L_x_2132:
[----:B------:R-:W-:-:S04]  /*bc60*/  SHF.L.U32 R3, R16, 0x1f, RZ ;  /* 0x0000001f10037819 */ /* 0x000fc800000006ff */
[----:B------:R-:W2:Y:S02]  /*bc70*/  SYNCS.PHASECHK.TRANS64.TRYWAIT P1, [R0+URZ+0x36438], R3 ;  /* 0x03643803000075a7 */ /* 0x000ea4000802017f */
[----:B--2---:R-:W-:Y:S05]  /*bc80*/  @!P1 BRA `(.L_x_2147) ;  /* 0x0000000800ac9947 */ /* 0x004fea0003800000 */
.L_x_2174:
[----:B------:R-:W-:Y:S05]  /*bc90*/  @P0 BRA `(.L_x_2148) ;  /* 0x0000000000180947 */ /* 0x000fea0003800000 */
[----:B------:R-:W3:Y:S01]  /*bca0*/  S2R R2, SR_TID.X ;  /* 0x0000000000027919 */ /* 0x000ee20000002100 */
[----:B--2---:R-:W-:-:S04]  /*bcb0*/  IMAD.MOV.U32 R3, RZ, RZ, 0x6100 ;  /* 0x00006100ff037424 */ /* 0x004fc800078e00ff */
[----:B------:R4:W-:Y:S01]  /*bcc0*/  SYNCS.ARRIVE.TRANS64 RZ, [R0+URZ+0x36430], R3 ;  /* 0x0364300300ff79a7 */ /* 0x0009e2000800003f */
[----:B---3--:R-:W-:-:S13]  /*bcd0*/  LOP3.LUT P0, RZ, R2, 0x1f, RZ, 0xc0, !PT ;  /* 0x0000001f02ff7812 */ /* 0x008fda000780c0ff */
[----:B----4-:R-:W-:Y:S05]  /*bce0*/  @!P0 BRA `(.L_x_2148) ;  /* 0x0000000000048947 */ /* 0x010fea0003800000 */
[----:B------:R-:W-:Y:S01]  /*bcf0*/  BPT.TRAP 0x1 ;  /* 0x000000040000795c */ /* 0x000fe20000300000 */
.L_x_2148:
        /* <DEDUP_REMOVED lines=44> */
.L_x_2129:
[----:B------:R-:W-:Y:S05]  /*bfc0*/  BSYNC B0 ;  /* 0x0000000000007941 */ /* 0x000fea0003800000 */
.L_x_2124:
[----:B------:R-:W-:-:S03]  /*bfd0*/  UMOV UR7, 0xffffffff ;  /* 0xffffffff00077882 */ /* 0x000fc60000000000 */
[----:B------:R-:W-:Y:S05]  /*bfe0*/  BRA.DIV UR7, `(.L_x_2149) ;  /* 0x0000000607e87947 */ /* 0x000fea000b800000 */
[----:B------:R-:W-:-:S13]  /*bff0*/  ELECT P6, URZ, PT ;  /* 0x00000000003f782f */ /* 0x000fda00038c0000 */
.L_x_2177:
[----:B------:R-:W-:Y:S05]  /*c000*/  @!P6 BRA `(.L_x_1972) ;  /* 0x000000000074e947 */ /* 0x000fea0003800000 */
[----:B------:R-:W3:Y:S02]  /*c010*/  LDL.LU R3, [R1] ;  /* 0x0000000001037983 */ /* 0x000ee40000300800 */
[----:B---3--:R-:W-:-:S04]  /*c020*/  LOP3.LUT R3, R3, 0x2, RZ, 0xfc, !PT ;  /* 0x0000000203037812 */ /* 0x008fc800078efcff */
[----:B------:R-:W-:-:S13]  /*c030*/  ISETP.NE.AND P2, PT, R3, 0x3, PT ;  /* 0x000000030300780c */ /* 0x000fda0003f45270 */
[----:B------:R-:W-:Y:S05]  /*c040*/  @!P2 BRA `(.L_x_2150) ;  /* 0x000000000004a947 */ /* 0x000fea0003800000 */
[----:B--2---:R-:W-:Y:S01]  /*c050*/  BPT.TRAP 0x1 ;  /* 0x000000040000795c */ /* 0x004fe20000300000 */
.L_x_2150:
        /* <DEDUP_REMOVED lines=15> */
.L_x_2178:
[----:B------:R-:W3:Y:S02]  /*c150*/  SYNCS.PHASECHK.TRANS64.TRYWAIT P0, [R3+URZ], R0 ;  /* 0x00000000030075a7 */ /* 0x000ee4000800017f */
[----:B---3--:R-:W-:Y:S05]  /*c160*/  @!P0 BRA `(.L_x_2152) ;  /* 0x0000000400bc8947 */ /* 0x008fea0003800000 */
.L_x_2179:
[----:B------:R-:W-:Y:S05]  /*c170*/  @!P2 BRA `(.L_x_2153) ;  /* 0x000000000004a947 */ /* 0x000fea0003800000 */
[----:B--2---:R-:W-:Y:S01]  /*c180*/  BPT.TRAP 0x1 ;  /* 0x000000040000795c */ /* 0x004fe20000300000 */
.L_x_2153:
[----:B------:R-:W-:-:S07]  /*c190*/  SHF.L.U32 R16, R16, 0x1f, RZ ;  /* 0x0000001f10107819 */ /* 0x000fce00000006ff */
.L_x_2154:
[----:B----4-:R4:W1:Y:S02]  /*c1a0*/  SYNCS.PHASECHK.TRANS64.TRYWAIT P0, [R9+URZ+0x36438], R16 ;  /* 0x03643810090075a7 */ /* 0x010864000800017f */
[----:B-1----:R-:W-:Y:S05]  /*c1b0*/  @!P0 NANOSLEEP.SYNCS 0x989680 ;  /* 0x009896800000895d */ /* 0x002fea0003900000 */
[----:B------:R-:W1:Y:S02]  /*c1c0*/  @!P0 SYNCS.PHASECHK.TRANS64 P0, [R9+URZ+0x36438], R16 ;  /* 0x03643810090085a7 */ /* 0x000e64000800007f */
[----:B-1----:R-:W-:Y:S05]  /*c1d0*/  @!P0 BRA `(.L_x_2154) ;  /* 0xfffffffc00f08947 */ /* 0x002fea000383ffff */
.L_x_1972:
[----:B--2---:R-:W-:Y:S05]  /*c1e0*/  BSYNC B6 ;  /* 0x0000000000067941 */ /* 0x004fea0003800000 */
.L_x_1966:
[----:B------:R-:W-:Y:S05]  /*c1f0*/  EXIT ;  /* 0x000000000000794d */ /* 0x000fea0003800000 */
.L_x_1983:
[----:B------:R-:W-:Y:S02]  /*c200*/  IMAD.MOV.U32 R12, RZ, RZ, RZ ;  /* 0x000000ffff0c7224 */ /* 0x000fe400078e00ff */
[----:B------:R-:W-:Y:S02]  /*c210*/  IMAD.MOV.U32 R11, RZ, RZ, 0x1f ;  /* 0x0000001fff0b7424 */ /* 0x000fe400078e00ff */
[----:B------:R-:W-:-:S07]  /*c220*/  IMAD.MOV.U32 R15, RZ, RZ, -0x1 ;  /* 0xffffffffff0f7424 */ /* 0x000fce00078e00ff */
[----:B-1----:R-:W-:Y:S05]  /*c230*/  WARPSYNC.COLLECTIVE R15, `(.L_x_2155) ;  /* 0x000000000f087348 */ /* 0x002fea0003c00000 */
[----:B------:R2:W3:Y:S02]  /*c240*/  SHFL.IDX P6, R14, R13, R12, R11 ;  /* 0x0000000c0d0e7389 */ /* 0x0004e400000c000b */
[----:B-123--:R-:W-:Y:S01]  /*c250*/  ENDCOLLECTIVE ;  /* 0x000000000000791b */ /* 0x00efe20003800000 */
.L_x_2155:
[----:B------:R-:W-:Y:S05]  /*c260*/  BRA `(.L_x_2156) ;  /* 0xffffff5000687947 */ /* 0x000fea000383ffff */
.L_x_1985:
[----:B-1----:R-:W-:-:S04]  /*c270*/  IMAD.U32 R3, RZ, RZ, UR36 ;  /* 0x00000024ff037e24 */ /* 0x002fc8000f8e00ff */
[----:B------:R1:W3:Y:S03]  /*c280*/  SYNCS.PHASECHK.TRANS64.TRYWAIT P0, [R3+URZ+0x36400], R10 ;  /* 0x0364000a030075a7 */ /* 0x0002e6000800017f */
[----:B---3--:R-:W-:Y:S05]  /*c290*/  @!P0 NANOSLEEP.SYNCS 0x989680 ;  /* 0x009896800000895d */ /* 0x008fea0003900000 */
[----:B------:R-:W3:Y:S02]  /*c2a0*/  @!P0 SYNCS.PHASECHK.TRANS64 P0, [R3+URZ+0x36400], R10 ;  /* 0x0364000a030085a7 */ /* 0x000ee4000800007f */
[----:B---3--:R-:W-:Y:S05]  /*c2b0*/  @!P0 BRA `(.L_x_1985) ;  /* 0xfffffffc00ec8947 */ /* 0x008fea000383ffff */
[----:B------:R-:W-:Y:S05]  /*c2c0*/  BRA `(.L_x_1984) ;  /* 0xffffff50009c7947 */ /* 0x000fea000383ffff */
.L_x_1989:
[----:B--2---:R2:W3:Y:S02]  /*c2d0*/  SYNCS.PHASECHK.TRANS64.TRYWAIT P1, [R3+URZ+0x36410], R10 ;  /* 0x0364100a030075a7 */ /* 0x0044e4000802017f */
[----:B---3--:R-:W-:Y:S05]  /*c2e0*/  @!P1 NANOSLEEP.SYNCS 0x989680 ;  /* 0x009896800000995d */ /* 0x008fea0003900000 */
[----:B------:R-:W3:Y:S02]  /*c2f0*/  @!P1 SYNCS.PHASECHK.TRANS64 P1, [R3+URZ+0x36410], R10 ;  /* 0x0364100a030095a7 */ /* 0x000ee4000802007f */
[----:B---3--:R-:W-:Y:S05]  /*c300*/  @!P1 BRA `(.L_x_1989) ;  /* 0xfffffffc00f09947 */ /* 0x008fea000383ffff */
[----:B------:R-:W-:Y:S05]  /*c310*/  BRA `(.L_x_1988) ;  /* 0xffffff5800787947 */ /* 0x000fea000383ffff */
.L_x_1993:
[----:B----4-:R-:W-:-:S04]  /*c320*/  IMAD.U32 R12, RZ, RZ, UR36 ;  /* 0x00000024ff0c7e24 */ /* 0x010fc8000f8e00ff */
[----:B------:R4:W1:Y:S03]  /*c330*/  SYNCS.PHASECHK.TRANS64.TRYWAIT P1, [R12+URZ+0x36430], R11 ;  /* 0x0364300b0c0075a7 */ /* 0x000866000802017f */
[----:B-1----:R-:W-:Y:S05]  /*c340*/  @!P1 NANOSLEEP.SYNCS 0x989680 ;  /* 0x009896800000995d */ /* 0x002fea0003900000 */
[----:B------:R-:W1:Y:S02]  /*c350*/  @!P1 SYNCS.PHASECHK.TRANS64 P1, [R12+URZ+0x36430], R11 ;  /* 0x0364300b0c0095a7 */ /* 0x000e64000802007f */
[----:B-1----:R-:W-:Y:S05]  /*c360*/  @!P1 BRA `(.L_x_1993) ;  /* 0xfffffffc00ec9947 */ /* 0x002fea000383ffff */
[----:B------:R-:W-:Y:S05]  /*c370*/  BRA `(.L_x_1992) ;  /* 0xffffff6000187947 */ /* 0x000fea000383ffff */
.L_x_2065:
[----:B------:R-:W-:Y:S01]  /*c380*/  BSSY B0, `(.L_x_2157) ;  /* 0x0000005000007945 */ /* 0x000fe20003800000 */
[----:B------:R-:W-:-:S07]  /*c390*/  IMAD.MOV.U32 R15, RZ, RZ, -0x1 ;  /* 0xffffffffff0f7424 */ /* 0x000fce00078e00ff */
[----:B------:R-:W-:Y:S05]  /*c3a0*/  WARPSYNC.COLLECTIVE R15, `(.L_x_2158) ;  /* 0x000000000f087348 */ /* 0x000fea0003c00000 */
[----:B------:R-:W-:Y:S01]  /*c3b0*/  NOP ;  /* 0x0000000000007918 */ /* 0x000fe20000000000 */
[----:B------:R-:W-:Y:S01]  /*c3c0*/  ENDCOLLECTIVE ;  /* 0x000000000000791b */ /* 0x000fe20003800000 */
.L_x_2158:
[----:B------:R-:W-:Y:S05]  /*c3d0*/  BSYNC B0 ;  /* 0x0000000000007941 */ /* 0x000fea0003800000 */
.L_x_2157:
[----:B------:R-:W-:Y:S05]  /*c3e0*/  BRA `(.L_x_2159) ;  /* 0xffffffb8002c7947 */ /* 0x000fea000383ffff */
.L_x_2082:
[----:B------:R-:W-:Y:S01]  /*c3f0*/  BSSY B0, `(.L_x_2160) ;  /* 0x0000005000007945 */ /* 0x000fe20003800000 */
[----:B------:R-:W-:-:S07]  /*c400*/  IMAD.MOV.U32 R15, RZ, RZ, -0x1 ;  /* 0xffffffffff0f7424 */ /* 0x000fce00078e00ff */
[----:B------:R-:W-:Y:S05]  /*c410*/  WARPSYNC.COLLECTIVE R15, `(.L_x_2161) ;  /* 0x000000000f087348 */ /* 0x000fea0003c00000 */
[----:B------:R-:W-:Y:S01]  /*c420*/  NOP ;  /* 0x0000000000007918 */ /* 0x000fe20000000000 */
[----:B------:R-:W-:Y:S01]  /*c430*/  ENDCOLLECTIVE ;  /* 0x000000000000791b */ /* 0x000fe20003800000 */
.L_x_2161:
[----:B------:R-:W-:Y:S05]  /*c440*/  BSYNC B0 ;  /* 0x0000000000007941 */ /* 0x000fea0003800000 */
.L_x_2160:
[----:B------:R-:W-:Y:S05]  /*c450*/  BRA `(.L_x_2162) ;  /* 0xffffffc000207947 */ /* 0x000fea000383ffff */
.L_x_2098:
[----:B------:R-:W-:Y:S01]  /*c460*/  BSSY B0, `(.L_x_2163) ;  /* 0x0000005000007945 */ /* 0x000fe20003800000 */
[----:B------:R-:W-:-:S07]  /*c470*/  IMAD.MOV.U32 R15, RZ, RZ, -0x1 ;  /* 0xffffffffff0f7424 */ /* 0x000fce00078e00ff */
[----:B------:R-:W-:Y:S05]  /*c480*/  WARPSYNC.COLLECTIVE R15, `(.L_x_2164) ;  /* 0x000000000f087348 */ /* 0x000fea0003c00000 */
[----:B------:R-:W-:Y:S01]  /*c490*/  NOP ;  /* 0x0000000000007918 */ /* 0x000fe20000000000 */
[----:B------:R-:W-:Y:S01]  /*c4a0*/  ENDCOLLECTIVE ;  /* 0x000000000000791b */ /* 0x000fe20003800000 */
.L_x_2164:
[----:B------:R-:W-:Y:S05]  /*c4b0*/  BSYNC B0 ;  /* 0x0000000000007941 */ /* 0x000fea0003800000 */
.L_x_2163:
[----:B------:R-:W-:Y:S05]  /*c4c0*/  BRA `(.L_x_2165) ;  /* 0xffffffc400987947 */ /* 0x000fea000383ffff */
.L_x_2130:
[----:B-1----:R1:W2:Y:S02]  /*c4d0*/  SYNCS.PHASECHK.TRANS64.TRYWAIT P1, [R0+URZ+0x36420], R6 ;  /* 0x03642006000075a7 */ /* 0x0022a4000802017f */
[----:B--2---:R-:W-:Y:S05]  /*c4e0*/  @!P1 NANOSLEEP.SYNCS 0x989680 ;  /* 0x009896800000995d */ /* 0x004fea0003900000 */
[----:B------:R-:W2:Y:S02]  /*c4f0*/  @!P1 SYNCS.PHASECHK.TRANS64 P1, [R0+URZ+0x36420], R6 ;  /* 0x03642006000095a7 */ /* 0x000ea4000802007f */
[----:B--2---:R-:W-:Y:S05]  /*c500*/  @!P1 BRA `(.L_x_2130) ;  /* 0xfffffffc00f09947 */ /* 0x004fea000383ffff */
[----:B------:R-:W-:Y:S05]  /*c510*/  BRA `(.L_x_2166) ;  /* 0xffffffdc00187947 */ /* 0x000fea000383ffff */
.L_x_2134:
[----:B-1----:R1:W2:Y:S02]  /*c520*/  SYNCS.PHASECHK.TRANS64.TRYWAIT P1, [R0+URZ+0x36438], R6 ;  /* 0x03643806000075a7 */ /* 0x0022a4000802017f */
[----:B--2---:R-:W-:Y:S05]  /*c530*/  @!P1 NANOSLEEP.SYNCS 0x989680 ;  /* 0x009896800000995d */ /* 0x004fea0003900000 */
[----:B------:R-:W2:Y:S02]  /*c540*/  @!P1 SYNCS.PHASECHK.TRANS64 P1, [R0+URZ+0x36438], R6 ;  /* 0x03643806000095a7 */ /* 0x000ea4000802007f */
[----:B--2---:R-:W-:Y:S05]  /*c550*/  @!P1 BRA `(.L_x_2134) ;  /* 0xfffffffc00f09947 */ /* 0x004fea000383ffff */
[----:B------:R-:W-:Y:S05]  /*c560*/  BRA `(.L_x_2167) ;  /* 0xffffffe000f87947 */ /* 0x000fea000383ffff */
.L_x_2136:
[----:B--2---:R2:W3:Y:S02]  /*c570*/  SYNCS.PHASECHK.TRANS64.TRYWAIT P1, [R0+URZ+0x36428], R3 ;  /* 0x03642803000075a7 */ /* 0x0044e4000802017f */
[----:B---3--:R-:W-:Y:S05]  /*c580*/  @!P1 NANOSLEEP.SYNCS 0x989680 ;  /* 0x009896800000995d */ /* 0x008fea0003900000 */
[----:B------:R-:W3:Y:S02]  /*c590*/  @!P1 SYNCS.PHASECHK.TRANS64 P1, [R0+URZ+0x36428], R3 ;  /* 0x03642803000095a7 */ /* 0x000ee4000802007f */
[----:B---3--:R-:W-:Y:S05]  /*c5a0*/  @!P1 BRA `(.L_x_2136) ;  /* 0xfffffffc00f09947 */ /* 0x008fea000383ffff */
[----:B------:R-:W-:Y:S05]  /*c5b0*/  BRA `(.L_x_2168) ;  /* 0xffffffe400bc7947 */ /* 0x000fea000383ffff */
.L_x_2138:
        /* <DEDUP_REMOVED lines=8> */
.L_x_2140:
[----:B------:R-:W-:-:S07]  /*c640*/  SHF.L.U32 R5, R7, 0x1f, RZ ;  /* 0x0000001f07057819 */ /* 0x000fce00000006ff */
.L_x_2170:
[----:B--2---:R2:W3:Y:S02]  /*c650*/  SYNCS.PHASECHK.TRANS64.TRYWAIT P1, [R0+URZ+0x36420], R5 ;  /* 0x03642005000075a7 */ /* 0x0044e4000802017f */
[----:B---3--:R-:W-:Y:S05]  /*c660*/  @!P1 NANOSLEEP.SYNCS 0x989680 ;  /* 0x009896800000995d */ /* 0x008fea0003900000 */
[----:B------:R-:W3:Y:S02]  /*c670*/  @!P1 SYNCS.PHASECHK.TRANS64 P1, [R0+URZ+0x36420], R5 ;  /* 0x03642005000095a7 */ /* 0x000ee4000802007f */
[----:B---3--:R-:W-:Y:S05]  /*c680*/  @!P1 BRA `(.L_x_2170) ;  /* 0xfffffffc00f09947 */ /* 0x008fea000383ffff */
[----:B------:R-:W-:Y:S05]  /*c690*/  BRA `(.L_x_2171) ;  /* 0xffffffec000c7947 */ /* 0x000fea000383ffff */
.L_x_2143:
[----:B--2---:R2:W3:Y:S02]  /*c6a0*/  SYNCS.PHASECHK.TRANS64.TRYWAIT P1, [R0+URZ+0x36438], R6 ;  /* 0x03643806000075a7 */ /* 0x0044e4000802017f */
[----:B---3--:R-:W-:Y:S05]  /*c6b0*/  @!P1 NANOSLEEP.SYNCS 0x989680 ;  /* 0x009896800000995d */ /* 0x008fea0003900000 */
[----:B------:R-:W3:Y:S02]  /*c6c0*/  @!P1 SYNCS.PHASECHK.TRANS64 P1, [R0+URZ+0x36438], R6 ;  /* 0x03643806000095a7 */ /* 0x000ee4000802007f */
[----:B---3--:R-:W-:Y:S05]  /*c6d0*/  @!P1 BRA `(.L_x_2143) ;  /* 0xfffffffc00f09947 */ /* 0x008fea000383ffff */
[----:B------:R-:W-:Y:S05]  /*c6e0*/  BRA `(.L_x_2172) ;  /* 0xffffffec00d87947 */ /* 0x000fea000383ffff */
.L_x_2145:
[----:B-1----:R1:W2:Y:S02]  /*c6f0*/  SYNCS.PHASECHK.TRANS64.TRYWAIT P1, [R0+URZ+0x36428], R5 ;  /* 0x03642805000075a7 */ /* 0x0022a4000802017f */
[----:B--2---:R-:W-:Y:S05]  /*c700*/  @!P1 NANOSLEEP.SYNCS 0x989680 ;  /* 0x009896800000995d */ /* 0x004fea0003900000 */
[----:B------:R-:W2:Y:S02]  /*c710*/  @!P1 SYNCS.PHASECHK.TRANS64 P1, [R0+URZ+0x36428], R5 ;  /* 0x03642805000095a7 */ /* 0x000ea4000802007f */
[----:B--2---:R-:W-:Y:S05]  /*c720*/  @!P1 BRA `(.L_x_2145) ;  /* 0xfffffffc00f09947 */ /* 0x004fea000383ffff */
[----:B------:R-:W-:Y:S05]  /*c730*/  BRA `(.L_x_2173) ;  /* 0xfffffff000847947 */ /* 0x000fea000383ffff */
.L_x_2147:
[----:B--2---:R2:W3:Y:S02]  /*c740*/  SYNCS.PHASECHK.TRANS64.TRYWAIT P1, [R0+URZ+0x36438], R3 ;  /* 0x03643803000075a7 */ /* 0x0044e4000802017f */
[----:B---3--:R-:W-:Y:S05]  /*c750*/  @!P1 NANOSLEEP.SYNCS 0x989680 ;  /* 0x009896800000995d */ /* 0x008fea0003900000 */
[----:B------:R-:W3:Y:S02]  /*c760*/  @!P1 SYNCS.PHASECHK.TRANS64 P1, [R0+URZ+0x36438], R3 ;  /* 0x03643803000095a7 */ /* 0x000ee4000802007f */
[----:B---3--:R-:W-:Y:S05]  /*c770*/  @!P1 BRA `(.L_x_2147) ;  /* 0xfffffffc00f09947 */ /* 0x008fea000383ffff */
[----:B------:R-:W-:Y:S05]  /*c780*/  BRA `(.L_x_2174) ;  /* 0xfffffff400407947 */ /* 0x000fea000383ffff */
.L_x_2149:
[----:B------:R-:W-:Y:S01]  /*c790*/  BSSY B0, `(.L_x_2175) ;  /* 0x0000006000007945 */ /* 0x000fe20003800000 */
[----:B------:R-:W-:-:S07]  /*c7a0*/  IMAD.MOV.U32 R15, RZ, RZ, -0x1 ;  /* 0xffffffffff0f7424 */ /* 0x000fce00078e00ff */
[----:B--2---:R-:W-:Y:S05]  /*c7b0*/  WARPSYNC.COLLECTIVE R15, `(.L_x_2176) ;  /* 0x000000000f0c7348 */ /* 0x004fea0003c00000 */
[----:B------:R-:W-:Y:S02]  /*c7c0*/  ELECT P6, UR62, PT ;  /* 0x00000000003e782f */ /* 0x000fe400038c0000 */
[----:B------:R-:W-:Y:S01]  /*c7d0*/  MOV R14, UR62 ;  /* 0x0000003e000e7c02 */ /* 0x000fe20008000f00 */
[----:B--2---:R-:W-:Y:S10]  /*c7e0*/  ENDCOLLECTIVE ;  /* 0x000000000000791b */ /* 0x004ff40003800000 */
.L_x_2176:
[----:B------:R-:W-:Y:S05]  /*c7f0*/  BSYNC B0 ;  /* 0x0000000000007941 */ /* 0x000fea0003800000 */
.L_x_2175:
[----:B------:R-:W-:Y:S05]  /*c800*/  BRA `(.L_x_2177) ;  /* 0xfffffff400fc7947 */ /* 0x000fea000383ffff */
.L_x_2151:
[----:B-1----:R1:W3:Y:S02]  /*c810*/  SYNCS.PHASECHK.TRANS64.TRYWAIT P0, [R7+URZ], R4 ;  /* 0x00000004070075a7 */ /* 0x0022e4000800017f */
[----:B---3--:R-:W-:Y:S05]  /*c820*/  @!P0 NANOSLEEP.SYNCS 0x989680 ;  /* 0x009896800000895d */ /* 0x008fea0003900000 */
[----:B------:R-:W3:Y:S02]  /*c830*/  @!P0 SYNCS.PHASECHK.TRANS64 P0, [R7+URZ], R4 ;  /* 0x00000004070085a7 */ /* 0x000ee4000800007f */
[----:B---3--:R-:W-:Y:S05]  /*c840*/  @!P0 BRA `(.L_x_2151) ;  /* 0xfffffffc00f08947 */ /* 0x008fea000383ffff */
[----:B------:R-:W-:Y:S05]  /*c850*/  BRA `(.L_x_2178) ;  /* 0xfffffff8003c7947 */ /* 0x000fea000383ffff */
.L_x_2152:
[----:B---3--:R3:W4:Y:S02]  /*c860*/  SYNCS.PHASECHK.TRANS64.TRYWAIT P0, [R3+URZ], R0 ;  /* 0x00000000030075a7 */ /* 0x008724000800017f */
[----:B----4-:R-:W-:Y:S05]  /*c870*/  @!P0 NANOSLEEP.SYNCS 0x989680 ;  /* 0x009896800000895d */ /* 0x010fea0003900000 */
[----:B------:R-:W4:Y:S02]  /*c880*/  @!P0 SYNCS.PHASECHK.TRANS64 P0, [R3+URZ], R0 ;  /* 0x00000000030085a7 */ /* 0x000f24000800007f */
[----:B----4-:R-:W-:Y:S05]  /*c890*/  @!P0 BRA `(.L_x_2152) ;  /* 0xfffffffc00f08947 */ /* 0x010fea000383ffff */
[----:B------:R-:W-:Y:S05]  /*c8a0*/  BRA `(.L_x_2179) ;  /* 0xfffffff800307947 */ /* 0x000fea000383ffff */
.L_x_2180:
        /* <DEDUP_REMOVED lines=13> */
.L_x_7662:


//--------------------- .text._ZN7cutlass13device_kernelIN5flash11enable_sm90INS1_16FlashAttnBwdSm90INS1_25CollectiveMainloopBwdSm90ILi2ELi1ELi1EN4cute5tupleIJNS5_1CILi1EEES8_S8_EEENS6_IJNS7_ILi64EEENS7_ILi96EEENS7_ILi192EEEEEENS_10bfloat16_tEfNS_4arch4Sm90ELb0ELb1ELb1ELb1ELb0ELb0ELb1ELb0ELi3ELi1ELi1ELi1ELb0EEENS1_24CollectiveEpilogueBwdGQAISD_fSG_Li384ELb1ELb0EEENS1_19SingleTileSchedulerILb1ELb0ELb0ELi96EEEEEEEEEvNT_6ParamsE --------------------------
	.section	.text._ZN7cutlass13device_kernelIN5flash11enable_sm90INS1_16FlashAttnBwdSm90INS1_25CollectiveMainloopBwdSm90ILi2ELi1ELi1EN4cute5tupleIJNS5_1CILi1EEES8_S8_EEENS6_IJNS7_ILi64EEENS7_ILi96EEENS7_ILi192EEEEEENS_10bfloat16_tEfNS_4arch4Sm90ELb0ELb1ELb1ELb1ELb0ELb0ELb1ELb0ELi3ELi1ELi1ELi1ELb0EEENS1_24CollectiveEpilogueBwdGQAISD_fSG_Li384ELb1ELb0EEENS1_19SingleTileSchedulerILb1ELb0ELb0ELi96EEEEEEEEEvNT_6ParamsE,"ax",@progbits
	.align	128
.text._ZN7cutlass13device_kernelIN5flash11enable_sm90INS1_16FlashAttnBwdSm90INS1_25CollectiveMainloopBwdSm90ILi2ELi1ELi1EN4cute5tupleIJNS5_1CILi1EEES8_S8_EEENS6_IJNS7_ILi64EEENS7_ILi96EEENS7_ILi192EEEEEENS_10bfloat16_tEfNS_4arch4Sm90ELb0ELb1ELb1ELb1ELb0ELb0ELb1ELb0ELi3ELi1ELi1ELi1ELb0EEENS1_24CollectiveEpilogueBwdGQAISD_fSG_Li384ELb1ELb0EEENS1_19SingleTileSchedulerILb1ELb0ELb0ELi96EEEEEEEEEvNT_6ParamsE:
        .type           _ZN7cutlass13device_kernelIN5flash11enable_sm90INS1_16FlashAttnBwdSm90INS1_25CollectiveMainloopBwdSm90ILi2ELi1ELi1EN4cute5tupleIJNS5_1CILi1EEES8_S8_EEENS6_IJNS7_ILi64EEENS7_ILi96EEENS7_ILi192EEEEEENS_10bfloat16_tEfNS_4arch4Sm90ELb0ELb1ELb1ELb1ELb0ELb0ELb1ELb0ELi3ELi1ELi1ELi1ELb0EEENS1_24CollectiveEpilogueBwdGQAISD_fSG_Li384ELb1ELb0EEENS1_19SingleTileSchedulerILb1ELb0ELb0ELi96EEEEEEEEEvNT_6ParamsE,@function
        .size           _ZN7cutlass13device_kernelIN5flash11enable_sm90INS1_16FlashAttnBwdSm90INS1_25CollectiveMainloopBwdSm90ILi2ELi1ELi1EN4cute5tupleIJNS5_1CILi1EEES8_S8_EEENS6_IJNS7_ILi64EEENS7_ILi96EEENS7_ILi192EEEEEENS_10bfloat16_tEfNS_4arch4Sm90ELb0ELb1ELb1ELb1ELb0ELb0ELb1ELb0ELi3ELi1ELi1ELi1ELb0EEENS1_24CollectiveEpilogueBwdGQAISD_fSG_Li384ELb1ELb0EEENS1_19SingleTileSchedulerILb1ELb0ELb0ELi96EEEEEEEEEvNT_6ParamsE,(.L_x_7663 - _ZN7cutlass13device_kernelIN5flash11enable_sm90INS1_16FlashAttnBwdSm90INS1_25CollectiveMainloopBwdSm90ILi2ELi1ELi1EN4cute5tupleIJNS5_1CILi1EEES8_S8_EEENS6_IJNS7_ILi64EEENS7_ILi96EEENS7_ILi192EEEEEENS_10bfloat16_tEfNS_4arch4Sm90ELb0ELb1ELb1ELb1ELb0ELb0ELb1ELb0ELi3ELi1ELi1ELi1ELb0EEENS1_24CollectiveEpilogueBwdGQAISD_fSG_Li384ELb1ELb0EEENS1_19SingleTileSchedulerILb1ELb0ELb0ELi96EEEEEEEEEvNT_6ParamsE)
        .other          _ZN7cutlass13device_kernelIN5flash11enable_sm90INS1_16FlashAttnBwdSm90INS1_25CollectiveMainloopBwdSm90ILi2ELi1ELi1EN4cute5tupleIJNS5_1CILi1EEES8_S8_EEENS6_IJNS7_ILi64EEENS7_ILi96EEENS7_ILi192EEEEEENS_10bfloat16_tEfNS_4arch4Sm90ELb0ELb1ELb1ELb1ELb0ELb0ELb1ELb0ELi3ELi1ELi1ELi1ELb0EEENS1_24CollectiveEpilogueBwdGQAISD_fSG_Li384ELb1ELb0EEENS1_19SingleTileSchedulerILb1ELb0ELb0ELi96EEEEEEEEEvNT_6ParamsE,@"STO_CUDA_ENTRY STV_DEFAULT"
_ZN7cutlass13device_kernelIN5flash11enable_sm90INS1_16FlashAttnBwdSm90INS1_25CollectiveMainloopBwdSm90ILi2ELi1ELi1EN4cute5tupleIJNS5_1CILi1EEES8_S8_EEENS6_IJNS7_ILi64EEENS7_ILi96EEENS7_ILi192EEEEEENS_10bfloat16_tEfNS_4arch4Sm90ELb0ELb1ELb1ELb1ELb0ELb0ELb1ELb0ELi3ELi1ELi1ELi1ELb0EEENS1_24CollectiveEpilogueBwdGQAISD_fSG_Li384ELb1ELb0EEENS1_19SingleTileSchedulerILb1ELb0ELb0ELi96EEEEEEEEEvNT_6ParamsE:
        /* <DEDUP_REMOVED lines=23> */
.L_x_2182:
[----:B------:R-:W-:Y:S05]  /*0170*/  BSYNC B0 ;  /* 0x0000000000007941 */ /* 0x000fea0003800000 */
.L_x_2181:
        /* <DEDUP_REMOVED lines=34> */
.L_x_2183:
        /* <DEDUP_REMOVED lines=20> */
.L_x_2184:
        /* <DEDUP_REMOVED lines=9> */
.L_x_2187:
        /* <DEDUP_REMOVED lines=21> */
.L_x_2188:
        /* <DEDUP_REMOVED lines=10> */
.L_x_2190:
[----:B------:R-:W2:Y:S02]  /*0760*/  LDC R0, c[0x0][0x8c4] ;  /* 0x00023100ff007b82 */ /* 0x000ea40000000800 */
.L_x_2189:
        /* <DEDUP_REMOVED lines=16> */
.L_x_2192:
        /* <DEDUP_REMOVED lines=10> */
.L_x_2193:
        /* <DEDUP_REMOVED lines=8> */
.L_x_2194:
        /* <DEDUP_REMOVED lines=9> */
.L_x_2195:
        /* <DEDUP_REMOVED lines=22> */
.L_x_2196:
        /* <DEDUP_REMOVED lines=79> */
.L_x_2199:
        /* <DEDUP_REMOVED lines=15> */
.L_x_2198:
        /* <DEDUP_REMOVED lines=20> */
.L_x_2201:
        /* <DEDUP_REMOVED lines=15> */
.L_x_2200:
        /* <DEDUP_REMOVED lines=8> */
.L_x_2304:
        /* <DEDUP_REMOVED lines=19> */
.L_x_2203:
        /* <DEDUP_REMOVED lines=113> */
.L_x_2223:
[----:B------:R-:W-:-:S13]  /*1c50*/  ISETP.NE.AND P0, PT, R8, 0x3, PT ;  /* 0x000000030800780c */ /* 0x000fda0003f05270 */
[----:B------:R-:W-:Y:S05]  /*1c60*/  @!P0 BRA `(.L_x_2205) ;  /* 0x0000000000048947 */ /* 0x000fea0003800000 */
[----:B------:R-:W-:Y:S01]  /*1c70*/  BPT.TRAP 0x1 ;  /* 0x000000040000795c */ /* 0x000fe20000300000 */
.L_x_2205:
[----:B------:R-:W-:Y:S02]  /*1c80*/  LEA R3, R2, UR36, 0x3 ;  /* 0x0000002402037c11 */ /* 0x000fe4000f8e18ff */
[----:B------:R-:W-:-:S04]  /*1c90*/  SHF.L.U32 R10, R7, 0x1f, RZ ;  /* 0x0000001f070a7819 */ /* 0x000fc800000006ff */
[----:B------:R1:W2:Y:S01]  /*1ca0*/  SYNCS.PHASECHK.TRANS64.TRYWAIT P1, [R3+URZ+0x36410], R10 ;  /* 0x0364100a030075a7 */ /* 0x0002a2000802017f */
[----:B------:R-:W-:Y:S05]  /*1cb0*/  @!P0 BRA `(.L_x_2206) ;  /* 0x0000000000048947 */ /* 0x000fea0003800000 */
[----:B------:R-:W-:Y:S01]  /*1cc0*/  BPT.TRAP 0x1 ;  /* 0x000000040000795c */ /* 0x000fe20000300000 */
.L_x_2206:
[----:B--2---:R-:W-:Y:S05]  /*1cd0*/  @P1 BRA `(.L_x_2207) ;  /* 0x0000000000081947 */ /* 0x004fea0003800000 */
[----:B------:R-:W2:Y:S02]  /*1ce0*/  SYNCS.PHASECHK.TRANS64.TRYWAIT P1, [R3+URZ+0x36410], R10 ;  /* 0x0364100a030075a7 */ /* 0x000ea4000802017f */
[----:B--2---:R-:W-:Y:S05]  /*1cf0*/  @!P1 BRA `(.L_x_2208) ;  /* 0x0000007400e09947 */ /* 0x004fea0003800000 */
.L_x_2207:
        /* <DEDUP_REMOVED lines=103> */
.L_x_2209:
[----:B-1----:R-:W-:-:S04]  /*2370*/  SHF.L.U32 R11, R5, 0x1f, RZ ;  /* 0x0000001f050b7819 */ /* 0x002fc800000006ff */
[----:B------:R1:W4:Y:S01]  /*2380*/  SYNCS.PHASECHK.TRANS64.TRYWAIT P1, [UR36+0x36430], R11 ;  /* 0x0364300bff0075a7 */ /* 0x0003220008020164 */
[----:B------:R-:W-:Y:S05]  /*2390*/  @!P0 BRA `(.L_x_2210) ;  /* 0x0000000000048947 */ /* 0x000fea0003800000 */
[----:B------:R-:W-:Y:S01]  /*23a0*/  BPT.TRAP 0x1 ;  /* 0x000000040000795c */ /* 0x000fe20000300000 */
.L_x_2210:
[----:B----4-:R-:W-:Y:S05]  /*23b0*/  @P1 BRA `(.L_x_2211) ;  /* 0x0000000000081947 */ /* 0x010fea0003800000 */
[----:B------:R-:W4:Y:S02]  /*23c0*/  SYNCS.PHASECHK.TRANS64.TRYWAIT P1, [UR36+0x36430], R11 ;  /* 0x0364300bff0075a7 */ /* 0x000f240008020164 */
[----:B----4-:R-:W-:Y:S05]  /*23d0*/  @!P1 BRA `(.L_x_2212) ;  /* 0x00000070003c9947 */ /* 0x010fea0003800000 */
.L_x_2211:
        /* <DEDUP_REMOVED lines=145> */
.L_x_2215:
[----:B------:R-:W-:-:S13]  /*2cf0*/  ISETP.NE.AND P1, PT, R140, 0x1, PT ;  /* 0x000000018c00780c */ /* 0x000fda0003f25270 */
[----:B------:R-:W1:Y:S08]  /*2d00*/  @P1 LDC R143, c[0x0][0x754] ;  /* 0x0001d500ff8f1b82 */ /* 0x000e700000000800 */
[----:B------:R-:W2:Y:S01]  /*2d10*/  @P1 LDC R142, c[0x0][0x758] ;  /* 0x0001d600ff8e1b82 */ /* 0x000ea20000000800 */
[----:B-1----:R-:W-:-:S05]  /*2d20*/  @P1 IMAD.HI.U32 R143, R145, R143, RZ ;  /* 0x0000008f918f1227 */ /* 0x002fca00078e00ff */
[----:B--2---:R-:W-:-:S07]  /*2d30*/  @P1 SHF.R.U32.HI R145, RZ, R142, R143 ;  /* 0x0000008eff911219 */ /* 0x004fce000001168f */
.L_x_2216:
[----:B------:R-:W-:Y:S05]  /*2d40*/  BSYNC B0 ;  /* 0x0000000000007941 */ /* 0x000fea0003800000 */
.L_x_2214:
[----:B------:R-:W2:Y:S01]  /*2d50*/  LDL R142, [R1+0x10] ;  /* 0x00001000018e7983 */ /* 0x000ea20000100800 */
[----:B------:R-:W-:Y:S01]  /*2d60*/  IADD3 R150, R141, UR4, R4 ;  /* 0x000000048d967c10 */ /* 0x000fe2000fffe004 */
[----:B--2---:R-:W-:-:S05]  /*2d70*/  IMAD R145, R145, R140, R142 ;  /* 0x0000008c91917224 */ /* 0x004fca00078e028e */
[----:B------:R-:W-:Y:S02]  /*2d80*/  VIADDMNMX R146, R145, R140, R146, PT ;  /* 0x0000008c91927246 */ /* 0x000fe40003800192 */
[----:B------:R-:W-:-:S07]  /*2d90*/  VIMNMX R150, R150, R145, !PT ;  /* 0x0000009196967248 */ /* 0x000fce0007fe0100 */
.L_x_2213:
        /* <DEDUP_REMOVED lines=17> */
.L_x_2219:
[----:B------:R-:W-:-:S13]  /*2eb0*/  ISETP.NE.AND P1, PT, R140, 0x1, PT ;  /* 0x000000018c00780c */ /* 0x000fda0003f25270 */
[----:B------:R-:W1:Y:S08]  /*2ec0*/  @P1 LDC R142, c[0x0][0x754] ;  /* 0x0001d500ff8e1b82 */ /* 0x000e700000000800 */
[----:B------:R-:W2:Y:S01]  /*2ed0*/  @P1 LDC R141, c[0x0][0x758] ;  /* 0x0001d600ff8d1b82 */ /* 0x000ea20000000800 */
[----:B-1----:R-:W-:-:S05]  /*2ee0*/  @P1 IMAD.HI.U32 R142, R143, R142, RZ ;  /* 0x0000008e8f8e1227 */ /* 0x002fca00078e00ff */
[----:B--2---:R-:W-:-:S07]  /*2ef0*/  @P1 SHF.R.U32.HI R143, RZ, R141, R142 ;  /* 0x0000008dff8f1219 */ /* 0x004fce000001168e */
.L_x_2220:
[----:B------:R-:W-:Y:S05]  /*2f00*/  BSYNC B0 ;  /* 0x0000000000007941 */ /* 0x000fea0003800000 */
.L_x_2218:
[----:B------:R-:W2:Y:S02]  /*2f10*/  LDL R141, [R1+0x10] ;  /* 0x00001000018d7983 */ /* 0x000ea40000100800 */
[----:B--2---:R-:W-:-:S05]  /*2f20*/  IMAD R143, R143, R140, R141 ;  /* 0x0000008c8f8f7224 */ /* 0x004fca00078e028d */
[----:B------:R-:W-:Y:S02]  /*2f30*/  VIMNMX R147, R147, R143, !PT ;  /* 0x0000008f93937248 */ /* 0x000fe40007fe0100 */
[----:B------:R-:W-:-:S07]  /*2f40*/  VIADDMNMX R144, R143, R140, R144, PT ;  /* 0x0000008c8f907246 */ /* 0x000fce0003800190 */
.L_x_2217:
        /* <DEDUP_REMOVED lines=283> */
.L_x_2221:
        /* <DEDUP_REMOVED lines=59> */
.L_x_2222:
        /* <DEDUP_REMOVED lines=63> */
.L_x_2197:
[----:B------:R-:W-:Y:S05]  /*48a0*/  @P0 BRA `(.L_x_2191) ;  /* 0x0000004800b80947 */ /* 0x000fea0003800000 */
[----:B------:R-:W3:Y:S01]  /*48b0*/  LDL.LU R120, [R1+0x18] ;  /* 0x0000180001787983 */ /* 0x000ee20000300800 */
[----:B--2---:R-:W2:Y:S01]  /*48c0*/  LDC.64 R2, c[0x0][0x878] ;  /* 0x00021e00ff027b82 */ /* 0x004ea20000000a00 */
[----:B------:R-:W4:Y:S01]  /*48d0*/  S2R R0, SR_TID.X ;  /* 0x0000000000007919 */ /* 0x000f220000002100 */
[----:B------:R-:W5:Y:S06]  /*48e0*/  S2R R6, SR_CTAID.Y ;  /* 0x0000000000067919 */ /* 0x000f6c0000002600 */
[----:B------:R-:W4:Y:S01]  /*48f0*/  S2UR UR5, SR_CgaCtaId ;  /* 0x00000000000579c3 */ /* 0x000f220000008800 */
[----:B------:R-:W5:Y:S07]  /*4900*/  S2R R10, SR_CTAID.X ;  /* 0x00000000000a7919 */ /* 0x000f6e0000002500 */
[----:B------:R-:W5:Y:S01]  /*4910*/  LDC.64 R12, c[0x0][0x818] ;  /* 0x00020600ff0c7b82 */ /* 0x000f620000000a00 */
[----:B--2---:R-:W-:-:S07]  /*4920*/  ISETP.NE.U32.AND P0, PT, R2, RZ, PT ;  /* 0x000000ff0200720c */ /* 0x004fce0003f05070 */
[----:B------:R-:W2:Y:S01]  /*4930*/  LDC.64 R16, c[0x0][0x840] ;  /* 0x00021000ff107b82 */ /* 0x000ea20000000a00 */
[----:B------:R-:W-:-:S07]  /*4940*/  ISETP.NE.AND.EX P0, PT, R3, RZ, PT, P0 ;  /* 0x000000ff0300720c */ /* 0x000fce0003f05300 */
[----:B------:R-:W4:Y:S08]  /*4950*/  LDC R2, c[0x0][0x850] ;  /* 0x00021400ff027b82 */ /* 0x000f300000000800 */
[----:B-1----:R-:W3:Y:S01]  /*4960*/  @P0 LDC.64 R4, c[0x0][0x878] ;  /* 0x00021e00ff040b82 */ /* 0x002ee20000000a00 */
        /* <DEDUP_REMOVED lines=8> */
[----:B----4-:R-:W-:Y:S01]  /*49f0*/  ISETP.NE.AND P1, PT, R2, 0x1, PT ;  /* 0x000000010200780c */ /* 0x010fe20003f25270 */
[----:B------:R-:W-:Y:S01]  /*4a00*/  VIADD R2, R0, 0xffffff80 ;  /* 0xffffff8000027836 */ /* 0x000fe20000000000 */
[----:B------:R-:W-:-:S03]  /*4a10*/  ULEA UR4, UR5, UR4, 0x18 ;  /* 0x0000000405047291 */ /* 0x000fc6000f8ec03f */
[----:B------:R-:W-:Y:S01]  /*4a20*/  BSSY B0, `(.L_x_2224) ;  /* 0x0000052000007945 */ /* 0x000fe20003800000 */
[----:B------:R-:W-:-:S04]  /*4a30*/  SHF.R.S32.HI R3, RZ, 0x1f, R2 ;  /* 0x0000001fff037819 */ /* 0x000fc80000011402 */
[----:B------:R-:W-:-:S03]  /*4a40*/  LEA.HI R7, R3, R2, RZ, 0x7 ;  /* 0x0000000203077211 */ /* 0x000fc600078f38ff */
[----:B------:R-:W4:Y:S01]  /*4a50*/  @P1 LDC R9, c[0x0][0x854] ;  /* 0x00021500ff091b82 */ /* 0x000f220000000800 */
[----:B------:R-:W-:Y:S02]  /*4a60*/  LOP3.LUT R3, R7, 0x3fffff80, RZ, 0xc0, !PT ;  /* 0x3fffff8007037812 */ /* 0x000fe400078ec0ff */
[----:B------:R-:W-:-:S03]  /*4a70*/  SHF.R.S32.HI R8, RZ, 0x7, R7 ;  /* 0x00000007ff087819 */ /* 0x000fc60000011407 */
[----:B------:R-:W-:Y:S02]  /*4a80*/  IMAD.IADD R3, R2, 0x1, -R3 ;  /* 0x0000000102037824 */ /* 0x000fe400078e0a03 */
[----:B------:R-:W2:Y:S02]  /*4a90*/  @P1 LDC R11, c[0x0][0x858] ;  /* 0x00021600ff0b1b82 */ /* 0x000ea40000000800 */
[----:B------:R-:W-:Y:S02]  /*4aa0*/  IMAD R7, R8, 0x600, R3 ;  /* 0x0000060008077824 */ /* 0x000fe400078e0203 */
[----:B-----5:R-:W-:Y:S02]  /*4ab0*/  IMAD.MOV.U32 R3, RZ, RZ, R6 ;  /* 0x000000ffff037224 */ /* 0x020fe400078e0006 */
        /* <DEDUP_REMOVED lines=20> */
[----:B-----5:R-:W5:Y:S01]  /*4c00*/  FENCE.VIEW.ASYNC.S ;  /* 0x00000000000073c6 */ /* 0x020f620000000000 */
[----:B---3--:R-:W-:-:S04]  /*4c10*/  @P0 IMAD R4, R120, 0x60, R4 ;  /* 0x0000006078040824 */ /* 0x008fc800078e0204 */
[----:B------:R-:W-:-:S04]  /*4c20*/  @P0 IMAD.HI R5, R4, 0x2aaaaaab, RZ ;  /* 0x2aaaaaab04050827 */ /* 0x000fc800078e02ff */
[----:B----4-:R-:W-:Y:S01]  /*4c30*/  @P1 IMAD.HI.U32 R4, R6, R9, RZ ;  /* 0x0000000906041227 */ /* 0x010fe200078e00ff */
[----:B------:R-:W-:-:S04]  /*4c40*/  @P0 SHF.R.U32.HI R6, RZ, 0x1f, R5 ;  /* 0x0000001fff060819 */ /* 0x000fc80000011605 */
[----:B------:R-:W-:Y:S02]  /*4c50*/  @P0 LEA.HI.SX32 R6, R5, R6, 0x1c ;  /* 0x0000000605060211 */ /* 0x000fe400078fe2ff */
[----:B--2---:R-:W-:-:S03]  /*4c60*/  @P1 SHF.R.U32.HI R3, RZ, R11, R4 ;  /* 0x0000000bff031219 */ /* 0x004fc60000011604 */
[----:B------:R-:W-:Y:S01]  /*4c70*/  @P0 IMAD R4, R6, 0x4800, RZ ;  /* 0x0000480006040824 */ /* 0x000fe200078e02ff */
[----:B------:R-:W-:-:S04]  /*4c80*/  SHF.R.S32.HI R9, RZ, 0x1f, R3 ;  /* 0x0000001fff097819 */ /* 0x000fc80000011403 */
[----:B------:R-:W-:Y:S02]  /*4c90*/  @P0 SHF.R.S32.HI R5, RZ, 0x1f, R4 ;  /* 0x0000001fff050819 */ /* 0x000fe40000011404 */
[----:B------:R-:W-:Y:S01]  /*4ca0*/  @!P0 CS2R R4, SRZ ;  /* 0x0000000000048805 */ /* 0x000fe2000001ff00 */
[----:B------:R-:W-:Y:S01]  /*4cb0*/  IMAD R10, R9, R16, RZ ;  /* 0x00000010090a7224 */ /* 0x000fe200078e02ff */
[----:B-----5:R-:W-:Y:S04]  /*4cc0*/  BAR.SYNC.DEFER_BLOCKING 0x1, 0x180 ;  /* 0x0046000000007b1d */ /* 0x020fe80000010000 */
        /* <DEDUP_REMOVED lines=13> */
[----:B-1----:R-:W-:-:S04]  /*4da0*/  IMAD.WIDE.U32 R4, R9, R14, R4 ;  /* 0x0000000e09047225 */ /* 0x002fc800078e0004 */
        /* <DEDUP_REMOVED lines=11> */
[----:B------:R-:W-:Y:S06]  /*4e60*/  @P0 BRA `(.L_x_2225) ;  /* 0x0000000000340947 */ /* 0x000fec0003800000 */
[----:B------:R-:W-:Y:S01]  /*4e70*/  R2UR UR6, R22 ;  /* 0x00000000160672ca */ /* 0x000fe200000e0000 */
[----:B------:R-:W-:Y:S01]  /*4e80*/  UMOV UR5, 0x1200 ;  /* 0x0000120000057882 */ /* 0x000fe20000000000 */
[----:B------:R-:W-:Y:S01]  /*4e90*/  R2UR UR7, R2 ;  /* 0x00000000020772ca */ /* 0x000fe200000e0000 */
[----:B------:R-:W-:Y:S01]  /*4ea0*/  UMOV UR8, 0x0 ;  /* 0x0000000000087882 */ /* 0x000fe20000000000 */
[----:B------:R-:W-:Y:S01]  /*4eb0*/  PLOP3.LUT P0, PT, PT, PT, PT, 0x80, 0x0 ;  /* 0x000000000000781c */ /* 0x000fe20003f0f070 */
[----:B------:R-:W-:-:S12]  /*4ec0*/  UMOV UR9, 0x14f00000 ;  /* 0x14f0000000097882 */ /* 0x000fd80000000000 */
.L_x_2226:
[----:B------:R-:W-:Y:S01]  /*4ed0*/  @P0 ELECT P1, URZ, PT ;  /* 0x00000000003f082f */ /* 0x000fe20003820000 */
[----:B------:R1:W-:-:S12]  /*4ee0*/  UBLKRED.G.S.ADD.F32.RN [UR6], [UR4], UR5, desc[UR8] ;  /* 0x00000806040073bb */ /* 0x0003d800080a1405 */
[----:B------:R-:W-:Y:S02]  /*4ef0*/  @P1 PLOP3.LUT P0, PT, P1, PT, PT, 0x8, 0x0 ;  /* 0x000000000000181c */ /* 0x000fe40000f0e170 */
[----:B------:R-:W-:-:S11]  /*4f00*/  PLOP3.LUT P1, PT, PT, PT, PT, 0x8, 0x0 ;  /* 0x000000000000781c */ /* 0x000fd60003f2e170 */
[----:B-1----:R-:W-:Y:S05]  /*4f10*/  @P0 BRA.U.ANY `(.L_x_2226) ;  /* 0xfffffffd00ec0947 */ /* 0x002fea000393ffff */
[----:B------:R0:W-:Y:S01]  /*4f20*/  UTMACMDFLUSH ;  /* 0x00000000000079b7 */ /* 0x0001e20000000000 */
[----:B------:R-:W-:-:S04]  /*4f30*/  DEPBAR.LE SB0, 0x0 ;  /* 0x000080000000791a */ /* 0x000fc80000000000 */
.L_x_2225:
[----:B------:R-:W-:Y:S05]  /*4f40*/  BSYNC B0 ;  /* 0x0000000000007941 */ /* 0x000fea0003800000 */
.L_x_2224:
        /* <DEDUP_REMOVED lines=28> */
.L_x_2227:
        /* <DEDUP_REMOVED lines=8> */
.L_x_2186:
        /* <DEDUP_REMOVED lines=21> */
.L_x_2229:
        /* <DEDUP_REMOVED lines=13> */
.L_x_2231:
[----:B------:R-:W-:-:S05]  /*53b0*/  ULDC UR4, c[0x0][0x8c4] ;  /* 0x0002310000047ab9 */ /* 0x000fca0000000800 */
.L_x_2230:
        /* <DEDUP_REMOVED lines=44> */
.L_x_2232:
        /* <DEDUP_REMOVED lines=13> */
.L_x_2233:
        /* <DEDUP_REMOVED lines=12> */
.L_x_2234:
        /* <DEDUP_REMOVED lines=22> */
.L_x_2235:
        /* <DEDUP_REMOVED lines=40> */
.L_x_2238:
[----:B------:R-:W-:Y:S05]  /*5bf0*/  BSYNC B0 ;  /* 0x0000000000007941 */ /* 0x000fea0003800000 */
.L_x_2237:
        /* <DEDUP_REMOVED lines=18> */
.L_x_2240:
[----:B------:R-:W-:Y:S05]  /*5d20*/  BSYNC B0 ;  /* 0x0000000000007941 */ /* 0x000fea0003800000 */
.L_x_2239:
        /* <DEDUP_REMOVED lines=19> */
.L_x_2242:
[----:B------:R-:W-:Y:S05]  /*5e60*/  BSYNC B0 ;  /* 0x0000000000007941 */ /* 0x000fea0003800000 */
.L_x_2241:
[----:B------:R-:W-:Y:S06]  /*5e70*/  BAR.ARV 0xa, 0xa0 ;  /* 0x0282800000007b1d */ /* 0x000fec0000002000 */
[----:B------:R-:W-:Y:S04]  /*5e80*/  BSSY B0, `(.L_x_2243) ;  /* 0x0000003000007945 */ /* 0x000fe80003800000 */
[----:B------:R-:W-:Y:S05]  /*5e90*/  @!P0 BRA `(.L_x_2244) ;  /* 0x0000000000048947 */ /* 0x000fea0003800000 */
[----:B------:R-:W-:-:S04]  /*5ea0*/  DEPBAR.LE SB0, 0x1 ;  /* 0x000080400000791a */ /* 0x000fc80000000000 */
.L_x_2244:
[----:B------:R-:W-:Y:S05]  /*5eb0*/  BSYNC B0 ;  /* 0x0000000000007941 */ /* 0x000fea0003800000 */
.L_x_2243:
[----:B------:R-:W-:Y:S06]  /*5ec0*/  BAR.ARV 0xb, 0xa0 ;  /* 0x02c2800000007b1d */ /* 0x000fec0000002000 */
[----:B------:R-:W-:Y:S04]  /*5ed0*/  BSSY B0, `(.L_x_2245) ;  /* 0x0000003000007945 */ /* 0x000fe80003800000 */
[----:B------:R-:W-:Y:S05]  /*5ee0*/  @!P0 BRA `(.L_x_2246) ;  /* 0x0000000000048947 */ /* 0x000fea0003800000 */
[----:B------:R-:W-:-:S04]  /*5ef0*/  DEPBAR.LE SB0, 0x0 ;  /* 0x000080000000791a */ /* 0x000fc80000000000 */
.L_x_2246:
[----:B------:R-:W-:Y:S05]  /*5f00*/  BSYNC B0 ;  /* 0x0000000000007941 */ /* 0x000fea0003800000 */
.L_x_2245:
[----:B------:R-:W-:Y:S06]  /*5f10*/  BAR.ARV 0xc, 0xa0 ;  /* 0x0302800000007b1d */ /* 0x000fec0000002000 */
[----:B------:R-:W-:Y:S01]  /*5f20*/  UIADD3 UR19, UR7, 0x1, URZ ;  /* 0x0000000107137890 */ /* 0x000fe2000fffe03f */
[----:B------:R-:W-:Y:S11]  /*5f30*/  BRA `(.L_x_2247) ;  /* 0x0000000000047947 */ /* 0x000ff60003800000 */
.L_x_2236:
[----:B------:R-:W-:-:S05]  /*5f40*/  UMOV UR19, UR7 ;  /* 0x0000000700137c82 */ /* 0x000fca0008000000 */
.L_x_2247:
        /* <DEDUP_REMOVED lines=25> */
.L_x_2268:
        /* <DEDUP_REMOVED lines=32> */
.L_x_2249:
[----:B------:R-:W-:Y:S05]  /*62e0*/  BSYNC B0 ;  /* 0x0000000000007941 */ /* 0x000fea0003800000 */
.L_x_2248:
        /* <DEDUP_REMOVED lines=12> */
.L_x_2251:
[----:B------:R-:W-:Y:S05]  /*63b0*/  BSYNC B0 ;  /* 0x0000000000007941 */ /* 0x000fea0003800000 */
.L_x_2250:
        /* <DEDUP_REMOVED lines=13> */
.L_x_2253:
[----:B------:R-:W-:Y:S05]  /*6490*/  BSYNC B0 ;  /* 0x0000000000007941 */ /* 0x000fea0003800000 */
.L_x_2252:
[----:B------:R-:W-:Y:S06]  /*64a0*/  BAR.ARV 0xa, 0xa0 ;  /* 0x0282800000007b1d */ /* 0x000fec0000002000 */
[----:B------:R-:W-:Y:S04]  /*64b0*/  BSSY B0, `(.L_x_2254) ;  /* 0x0000003000007945 */ /* 0x000fe80003800000 */
[----:B------:R-:W-:Y:S05]  /*64c0*/  @!P0 BRA `(.L_x_2255) ;  /* 0x0000000000048947 */ /* 0x000fea0003800000 */
[----:B------:R-:W-:-:S04]  /*64d0*/  DEPBAR.LE SB0, 0x1 ;  /* 0x000080400000791a */ /* 0x000fc80000000000 */
.L_x_2255:
[----:B------:R-:W-:Y:S05]  /*64e0*/  BSYNC B0 ;  /* 0x0000000000007941 */ /* 0x000fea0003800000 */
.L_x_2254:
[----:B------:R-:W-:Y:S06]  /*64f0*/  BAR.ARV 0xb, 0xa0 ;  /* 0x02c2800000007b1d */ /* 0x000fec0000002000 */
[----:B------:R-:W-:Y:S04]  /*6500*/  BSSY B0, `(.L_x_2256) ;  /* 0x0000003000007945 */ /* 0x000fe80003800000 */
[----:B------:R-:W-:Y:S05]  /*6510*/  @!P0 BRA `(.L_x_2257) ;  /* 0x0000000000048947 */ /* 0x000fea0003800000 */
[----:B------:R-:W-:-:S04]  /*6520*/  DEPBAR.LE SB0, 0x0 ;  /* 0x000080000000791a */ /* 0x000fc80000000000 */
.L_x_2257:
[----:B------:R-:W-:Y:S05]  /*6530*/  BSYNC B0 ;  /* 0x0000000000007941 */ /* 0x000fea0003800000 */
.L_x_2256:
        /* <DEDUP_REMOVED lines=13> */
.L_x_2259:
[----:B------:R-:W-:Y:S05]  /*6610*/  BSYNC B0 ;  /* 0x0000000000007941 */ /* 0x000fea0003800000 */
.L_x_2258:
        /* <DEDUP_REMOVED lines=12> */
.L_x_2261:
[----:B------:R-:W-:Y:S05]  /*66e0*/  BSYNC B0 ;  /* 0x0000000000007941 */ /* 0x000fea0003800000 */
.L_x_2260:
        /* <DEDUP_REMOVED lines=13> */
.L_x_2263:
[----:B------:R-:W-:Y:S05]  /*67c0*/  BSYNC B0 ;  /* 0x0000000000007941 */ /* 0x000fea0003800000 */
.L_x_2262:
[----:B------:R-:W-:Y:S06]  /*67d0*/  BAR.ARV 0xa, 0xa0 ;  /* 0x0282800000007b1d */ /* 0x000fec0000002000 */
[----:B------:R-:W-:Y:S04]  /*67e0*/  BSSY B0, `(.L_x_2264) ;  /* 0x0000003000007945 */ /* 0x000fe80003800000 */
[----:B------:R-:W-:Y:S05]  /*67f0*/  @!P0 BRA `(.L_x_2265) ;  /* 0x0000000000048947 */ /* 0x000fea0003800000 */
[----:B------:R-:W-:-:S04]  /*6800*/  DEPBAR.LE SB0, 0x1 ;  /* 0x000080400000791a */ /* 0x000fc80000000000 */
.L_x_2265:
[----:B------:R-:W-:Y:S05]  /*6810*/  BSYNC B0 ;  /* 0x0000000000007941 */ /* 0x000fea0003800000 */
.L_x_2264:
[----:B------:R-:W-:Y:S01]  /*6820*/  UIADD3 UR19, UR19, 0x2, URZ ;  /* 0x0000000213137890 */ /* 0x000fe2000fffe03f */
[----:B------:R-:W-:Y:S06]  /*6830*/  BAR.ARV 0xb, 0xa0 ;  /* 0x02c2800000007b1d */ /* 0x000fec0000002000 */
[----:B------:R-:W-:Y:S01]  /*6840*/  BSSY B0, `(.L_x_2266) ;  /* 0x0000004000007945 */ /* 0x000fe20003800000 */
[----:B------:R-:W-:-:S03]  /*6850*/  ISETP.LE.AND P1, PT, R2, UR19, PT ;  /* 0x0000001302007c0c */ /* 0x000fc6000bf23270 */
[----:B------:R-:W-:Y:S10]  /*6860*/  @!P0 BRA `(.L_x_2267) ;  /* 0x0000000000048947 */ /* 0x000ff40003800000 */
[----:B------:R-:W-:-:S04]  /*6870*/  DEPBAR.LE SB0, 0x0 ;  /* 0x000080000000791a */ /* 0x000fc80000000000 */
.L_x_2267:
[----:B------:R-:W-:Y:S05]  /*6880*/  BSYNC B0 ;  /* 0x0000000000007941 */ /* 0x000fea0003800000 */
.L_x_2266:
[----:B------:R-:W-:Y:S06]  /*6890*/  BAR.ARV 0xc, 0xa0 ;  /* 0x0302800000007b1d */ /* 0x000fec0000002000 */
[----:B------:R-:W-:Y:S02]  /*68a0*/  UIADD3 UR46, UR46, 0x6000, URZ ;  /* 0x000060002e2e7890 */ /* 0x000fe4000fffe03f */
[----:B------:R-:W-:Y:S01]  /*68b0*/  UIADD3 UR6, UR6, 0x6000, URZ ;  /* 0x0000600006067890 */ /* 0x000fe2000fffe03f */
[----:B------:R-:W-:Y:S11]  /*68c0*/  @!P1 BRA `(.L_x_2268) ;  /* 0xfffffff800049947 */ /* 0x000ff6000383ffff */
[----:B------:R-:W-:Y:S05]  /*68d0*/  BRA `(.L_x_2191) ;  /* 0x0000002800ac7947 */ /* 0x000fea0003800000 */
.L_x_2228:
        /* <DEDUP_REMOVED lines=11> */
.L_x_2269:
        /* <DEDUP_REMOVED lines=10> */
.L_x_2271:
[----:B------:R-:W4:Y:S02]  /*6a30*/  LDC R5, c[0x0][0x8c4] ;  /* 0x00023100ff057b82 */ /* 0x000f240000000800 */
.L_x_2270:
        /* <DEDUP_REMOVED lines=48> */
.L_x_2273:
        /* <DEDUP_REMOVED lines=9> */
.L_x_2274:
[----:B------:R-:W-:Y:S05]  /*6dd0*/  @!P0 BRA `(.L_x_2275) ;  /* 0x00000000000c8947 */ /* 0x000fea0003800000 */
[----:B------:R-:W2:Y:S04]  /*6de0*/  LDG.E R5, desc[UR38][R2.64] ;  /* 0x0000002602057981 */ /* 0x000ea8000c1e1900 */
[----:B-1----:R-:W2:Y:S02]  /*6df0*/  LDG.E R14, desc[UR38][R2.64+0x4] ;  /* 0x00000426020e7981 */ /* 0x002ea4000c1e1900 */
[----:B--2---:R-:W-:-:S07]  /*6e00*/  IMAD.IADD R14, R14, 0x1, -R5 ;  /* 0x000000010e0e7824 */ /* 0x004fce00078e0a05 */
.L_x_2275:
        /* <DEDUP_REMOVED lines=20> */
.L_x_2276:
        /* <DEDUP_REMOVED lines=62> */
.L_x_2305:
        /* <DEDUP_REMOVED lines=9> */
.L_x_2279:
        /* <DEDUP_REMOVED lines=112> */
.L_x_2290:
[----:B-1----:R-:W-:-:S05]  /*7ac0*/  IMAD.MOV.U32 R6, RZ, RZ, 0x1 ;  /* 0x00000001ff067424 */ /* 0x002fca00078e00ff */
[----:B------:R-:W-:-:S04]  /*7ad0*/  SHF.L.U32 R6, R6, 0x1f, RZ ;  /* 0x0000001f06067819 */ /* 0x000fc800000006ff */
[----:B------:R-:W1:Y:S02]  /*7ae0*/  SYNCS.PHASECHK.TRANS64.TRYWAIT P1, [R0+URZ+0x36438], R6 ;  /* 0x03643806000075a7 */ /* 0x000e64000802017f */
[----:B-1----:R-:W-:Y:S05]  /*7af0*/  @!P1 BRA `(.L_x_2282) ;  /* 0x0000001800a09947 */ /* 0x002fea0003800000 */
.L_x_2306:
[----:B------:R-:W-:Y:S05]  /*7b00*/  @P0 BRA `(.L_x_2283) ;  /* 0x0000000000140947 */ /* 0x000fea0003800000 */
[----:B------:R-:W-:Y:S01]  /*7b10*/  ISETP.NE.AND P1, PT, R18, RZ, PT ;  /* 0x000000ff1200720c */ /* 0x000fe20003f25270 */
[----:B------:R-:W-:-:S04]  /*7b20*/  IMAD.MOV.U32 R3, RZ, RZ, 0x6100 ;  /* 0x00006100ff037424 */ /* 0x000fc800078e00ff */
[----:B------:R2:W-:Y:S08]  /*7b30*/  SYNCS.ARRIVE.TRANS64 RZ, [R0+URZ+0x36430], R3 ;  /* 0x0364300300ff79a7 */ /* 0x0005f0000800003f */
[----:B------:R-:W-:Y:S05]  /*7b40*/  @!P1 BRA `(.L_x_2283) ;  /* 0x0000000000049947 */ /* 0x000fea0003800000 */
[----:B------:R-:W-:Y:S01]  /*7b50*/  BPT.TRAP 0x1 ;  /* 0x000000040000795c */ /* 0x000fe20000300000 */
.L_x_2283:
        /* <DEDUP_REMOVED lines=48> */
.L_x_2307:
[----:B------:R-:W-:Y:S05]  /*7e60*/  @P0 BRA `(.L_x_2285) ;  /* 0x0000000000140947 */ /* 0x000fea0003800000 */
[----:B------:R-:W-:Y:S01]  /*7e70*/  ISETP.NE.AND P1, PT, R18, RZ, PT ;  /* 0x000000ff1200720c */ /* 0x000fe20003f25270 */
[----:B--2---:R-:W-:-:S04]  /*7e80*/  IMAD.MOV.U32 R3, RZ, RZ, 0x6100 ;  /* 0x00006100ff037424 */ /* 0x004fc800078e00ff */
[----:B------:R3:W-:Y:S08]  /*7e90*/  SYNCS.ARRIVE.TRANS64 RZ, [R0+URZ+0x36418], R3 ;  /* 0x0364180300ff79a7 */ /* 0x0007f0000800003f */
[----:B------:R-:W-:Y:S05]  /*7ea0*/  @!P1 BRA `(.L_x_2285) ;  /* 0x0000000000049947 */ /* 0x000fea0003800000 */
[----:B------:R-:W-:Y:S01]  /*7eb0*/  BPT.TRAP 0x1 ;  /* 0x000000040000795c */ /* 0x000fe20000300000 */
.L_x_2285:
        /* <DEDUP_REMOVED lines=47> */
.L_x_2308:
        /* <DEDUP_REMOVED lines=8> */
.L_x_2287:
        /* <DEDUP_REMOVED lines=37> */
.L_x_2310:
[----:B------:R-:W-:Y:S05]  /*8480*/  @P0 BRA `(.L_x_2289) ;  /* 0x0000000000140947 */ /* 0x000fea0003800000 */
[----:B------:R-:W-:Y:S01]  /*8490*/  ISETP.NE.AND P1, PT, R18, RZ, PT ;  /* 0x000000ff1200720c */ /* 0x000fe20003f25270 */
[----:B--2---:R-:W-:-:S04]  /*84a0*/  IMAD.MOV.U32 R5, RZ, RZ, 0x6100 ;  /* 0x00006100ff057424 */ /* 0x004fc800078e00ff */
[----:B------:R3:W-:Y:S08]  /*84b0*/  SYNCS.ARRIVE.TRANS64 RZ, [R0+URZ+0x36410], R5 ;  /* 0x0364100500ff79a7 */ /* 0x0007f0000800003f */
[----:B------:R-:W-:Y:S05]  /*84c0*/  @!P1 BRA `(.L_x_2289) ;  /* 0x0000000000049947 */ /* 0x000fea0003800000 */
[----:B------:R-:W-:Y:S01]  /*84d0*/  BPT.TRAP 0x1 ;  /* 0x000000040000795c */ /* 0x000fe20000300000 */
.L_x_2289:
        /* <DEDUP_REMOVED lines=44> */
.L_x_2281:
[----:B------:R-:W-:Y:S01]  /*87a0*/  ISETP.NE.AND P1, PT, R20, RZ, PT ;  /* 0x000000ff1400720c */ /* 0x000fe20003f25270 */
[----:B------:R-:W-:Y:S02]  /*87b0*/  IMAD.MOV.U32 R5, RZ, RZ, R14 ;  /* 0x000000ffff057224 */ /* 0x000fe400078e000e */
[----:B------:R-:W-:-:S10]  /*87c0*/  IMAD.MOV.U32 R16, RZ, RZ, 0x1 ;  /* 0x00000001ff107424 */ /* 0x000fd400078e00ff */
[----:B------:R-:W-:Y:S05]  /*87d0*/  @!P1 BRA `(.L_x_2280) ;  /* 0x00000004008c9947 */ /* 0x000fea0003800000 */
[----:B------:R-:W2:Y:S02]  /*87e0*/  SYNCS.PHASECHK.TRANS64.TRYWAIT P1, [R0+URZ+0x36438], R6 ;  /* 0x03643806000075a7 */ /* 0x000ea4000802017f */
[----:B--2---:R-:W-:Y:S05]  /*87f0*/  @!P1 BRA `(.L_x_2291) ;  /* 0x0000000c00c09947 */ /* 0x004fea0003800000 */
.L_x_2311:
[----:B------:R-:W-:Y:S05]  /*8800*/  @P0 BRA `(.L_x_2292) ;  /* 0x0000000000140947 */ /* 0x000fea0003800000 */
[----:B------:R-:W-:Y:S01]  /*8810*/  ISETP.NE.AND P1, PT, R18, RZ, PT ;  /* 0x000000ff1200720c */ /* 0x000fe20003f25270 */
[----:B------:R-:W-:-:S04]  /*8820*/  IMAD.MOV.U32 R5, RZ, RZ, 0x6100 ;  /* 0x00006100ff057424 */ /* 0x000fc800078e00ff */
[----:B------:R3:W-:Y:S08]  /*8830*/  SYNCS.ARRIVE.TRANS64 RZ, [R0+URZ+0x36430], R5 ;  /* 0x0364300500ff79a7 */ /* 0x0007f0000800003f */
[----:B------:R-:W-:Y:S05]  /*8840*/  @!P1 BRA `(.L_x_2292) ;  /* 0x0000000000049947 */ /* 0x000fea0003800000 */
[----:B------:R-:W-:Y:S01]  /*8850*/  BPT.TRAP 0x1 ;  /* 0x000000040000795c */ /* 0x000fe20000300000 */
.L_x_2292:
        /* <DEDUP_REMOVED lines=42> */
.L_x_2312:
[----:B------:R-:W-:Y:S01]  /*8b00*/  IMAD.MOV.U32 R16, RZ, RZ, RZ ;  /* 0x000000ffff107224 */ /* 0x000fe200078e00ff */
[----:B------:R-:W-:Y:S06]  /*8b10*/  @P0 BRA `(.L_x_2294) ;  /* 0x0000000000140947 */ /* 0x000fec0003800000 */
[----:B------:R-:W-:Y:S01]  /*8b20*/  ISETP.NE.AND P1, PT, R18, RZ, PT ;  /* 0x000000ff1200720c */ /* 0x000fe20003f25270 */
[----:B-1----:R-:W-:-:S04]  /*8b30*/  IMAD.MOV.U32 R5, RZ, RZ, 0x6100 ;  /* 0x00006100ff057424 */ /* 0x002fc800078e00ff */
[----:B------:R2:W-:Y:S08]  /*8b40*/  SYNCS.ARRIVE.TRANS64 RZ, [R0+URZ+0x36418], R5 ;  /* 0x0364180500ff79a7 */ /* 0x0005f0000800003f */
[----:B------:R-:W-:Y:S05]  /*8b50*/  @!P1 BRA `(.L_x_2294) ;  /* 0x0000000000049947 */ /* 0x000fea0003800000 */
[----:B------:R-:W-:Y:S01]  /*8b60*/  BPT.TRAP 0x1 ;  /* 0x000000040000795c */ /* 0x000fe20000300000 */
.L_x_2294:
        /* <DEDUP_REMOVED lines=42> */
.L_x_2280:
[----:B------:R-:W-:-:S04]  /*8e10*/  SHF.L.U32 R3, R16, 0x1f, RZ ;  /* 0x0000001f10037819 */ /* 0x000fc800000006ff */
[----:B------:R-:W2:Y:S02]  /*8e20*/  SYNCS.PHASECHK.TRANS64.TRYWAIT P1, [R0+URZ+0x36438], R3 ;  /* 0x03643803000075a7 */ /* 0x000ea4000802017f */
[----:B--2---:R-:W-:Y:S05]  /*8e30*/  @!P1 BRA `(.L_x_2295) ;  /* 0x0000000800589947 */ /* 0x004fea0003800000 */
.L_x_2313:
[----:B------:R-:W-:Y:S05]  /*8e40*/  @P0 BRA `(.L_x_2296) ;  /* 0x0000000000180947 */ /* 0x000fea0003800000 */
[----:B------:R-:W3:Y:S01]  /*8e50*/  S2R R2, SR_TID.X ;  /* 0x0000000000027919 */ /* 0x000ee20000002100 */
[----:B--2---:R-:W-:-:S04]  /*8e60*/  IMAD.MOV.U32 R3, RZ, RZ, 0x6100 ;  /* 0x00006100ff037424 */ /* 0x004fc800078e00ff */
[----:B------:R4:W-:Y:S01]  /*8e70*/  SYNCS.ARRIVE.TRANS64 RZ, [R0+URZ+0x36430], R3 ;  /* 0x0364300300ff79a7 */ /* 0x0009e2000800003f */
[----:B---3--:R-:W-:-:S13]  /*8e80*/  LOP3.LUT P0, RZ, R2, 0x1f, RZ, 0xc0, !PT ;  /* 0x0000001f02ff7812 */ /* 0x008fda000780c0ff */
[----:B----4-:R-:W-:Y:S05]  /*8e90*/  @!P0 BRA `(.L_x_2296) ;  /* 0x0000000000048947 */ /* 0x010fea0003800000 */
[----:B------:R-:W-:Y:S01]  /*8ea0*/  BPT.TRAP 0x1 ;  /* 0x000000040000795c */ /* 0x000fe20000300000 */
.L_x_2296:
        /* <DEDUP_REMOVED lines=44> */
.L_x_2277:
[----:B------:R-:W-:Y:S05]  /*9170*/  BSYNC B0 ;  /* 0x0000000000007941 */ /* 0x000fea0003800000 */
.L_x_2272:
[----:B------:R-:W-:-:S03]  /*9180*/  UMOV UR7, 0xffffffff ;  /* 0xffffffff00077882 */ /* 0x000fc60000000000 */
[----:B------:R-:W-:Y:S05]  /*9190*/  BRA.DIV UR7, `(.L_x_2297) ;  /* 0x0000000607947947 */ /* 0x000fea000b800000 */
[----:B------:R-:W-:-:S13]  /*91a0*/  ELECT P6, URZ, PT ;  /* 0x00000000003f782f */ /* 0x000fda00038c0000 */
.L_x_2316:
[----:B------:R-:W-:Y:S05]  /*91b0*/  @!P6 BRA `(.L_x_2191) ;  /* 0x000000000074e947 */ /* 0x000fea0003800000 */
[----:B------:R-:W3:Y:S02]  /*91c0*/  LDL.LU R3, [R1] ;  /* 0x0000000001037983 */ /* 0x000ee40000300800 */
[----:B---3--:R-:W-:-:S04]  /*91d0*/  LOP3.LUT R3, R3, 0x2, RZ, 0xfc, !PT ;  /* 0x0000000203037812 */ /* 0x008fc800078efcff */
[----:B------:R-:W-:-:S13]  /*91e0*/  ISETP.NE.AND P2, PT, R3, 0x3, PT ;  /* 0x000000030300780c */ /* 0x000fda0003f45270 */
[----:B------:R-:W-:Y:S05]  /*91f0*/  @!P2 BRA `(.L_x_2298) ;  /* 0x000000000004a947 */ /* 0x000fea0003800000 */
[----:B--2---:R-:W-:Y:S01]  /*9200*/  BPT.TRAP 0x1 ;  /* 0x000000040000795c */ /* 0x004fe20000300000 */
.L_x_2298:
        /* <DEDUP_REMOVED lines=15> */
.L_x_2317:
[----:B------:R-:W3:Y:S02]  /*9300*/  SYNCS.PHASECHK.TRANS64.TRYWAIT P0, [R3+URZ], R0 ;  /* 0x00000000030075a7 */ /* 0x000ee4000800017f */
[----:B---3--:R-:W-:Y:S05]  /*9310*/  @!P0 BRA `(.L_x_2300) ;  /* 0x0000000400688947 */ /* 0x008fea0003800000 */
.L_x_2318:
[----:B------:R-:W-:Y:S05]  /*9320*/  @!P2 BRA `(.L_x_2301) ;  /* 0x000000000004a947 */ /* 0x000fea0003800000 */
[----:B--2---:R-:W-:Y:S01]  /*9330*/  BPT.TRAP 0x1 ;  /* 0x000000040000795c */ /* 0x004fe20000300000 */
.L_x_2301:
[----:B------:R-:W-:-:S07]  /*9340*/  SHF.L.U32 R16, R16, 0x1f, RZ ;  /* 0x0000001f10107819 */ /* 0x000fce00000006ff */
.L_x_2302:
[----:B----4-:R4:W1:Y:S02]  /*9350*/  SYNCS.PHASECHK.TRANS64.TRYWAIT P0, [R9+URZ+0x36438], R16 ;  /* 0x03643810090075a7 */ /* 0x010864000800017f */
[----:B-1----:R-:W-:Y:S05]  /*9360*/  @!P0 NANOSLEEP.SYNCS 0x989680 ;  /* 0x009896800000895d */ /* 0x002fea0003900000 */
[----:B------:R-:W1:Y:S02]  /*9370*/  @!P0 SYNCS.PHASECHK.TRANS64 P0, [R9+URZ+0x36438], R16 ;  /* 0x03643810090085a7 */ /* 0x000e64000800007f */
[----:B-1----:R-:W-:Y:S05]  /*9380*/  @!P0 BRA `(.L_x_2302) ;  /* 0xfffffffc00f08947 */ /* 0x002fea000383ffff */
.L_x_2191:
[----:B--2---:R-:W-:Y:S05]  /*9390*/  BSYNC B6 ;  /* 0x0000000000067941 */ /* 0x004fea0003800000 */
.L_x_2185:
[----:B------:R-:W-:Y:S05]  /*93a0*/  EXIT ;  /* 0x000000000000794d */ /* 0x000fea0003800000 */
.L_x_2202:
[----:B------:R-:W-:Y:S02]  /*93b0*/  IMAD.MOV.U32 R12, RZ, RZ, RZ ;  /* 0x000000ffff0c7224 */ /* 0x000fe400078e00ff */
[----:B------:R-:W-:Y:S02]  /*93c0*/  IMAD.MOV.U32 R11, RZ, RZ, 0x1f ;  /* 0x0000001fff0b7424 */ /* 0x000fe400078e00ff */
[----:B------:R-:W-:-:S07]  /*93d0*/  IMAD.MOV.U32 R15, RZ, RZ, -0x1 ;  /* 0xffffffffff0f7424 */ /* 0x000fce00078e00ff */
[----:B-1----:R-:W-:Y:S05]  /*93e0*/  WARPSYNC.COLLECTIVE R15, `(.L_x_2303) ;  /* 0x000000000f087348 */ /* 0x002fea0003c00000 */
[----:B------:R2:W3:Y:S02]  /*93f0*/  SHFL.IDX P6, R14, R13, R12, R11 ;  /* 0x0000000c0d0e7389 */ /* 0x0004e400000c000b */
[----:B-123--:R-:W-:Y:S01]  /*9400*/  ENDCOLLECTIVE ;  /* 0x000000000000791b */ /* 0x00efe20003800000 */
.L_x_2303:
[----:B------:R-:W-:Y:S05]  /*9410*/  BRA `(.L_x_2304) ;  /* 0xffffff7c00fc7947 */ /* 0x000fea000383ffff */
.L_x_2204:
[----:B-1----:R-:W-:-:S04]  /*9420*/  IMAD.U32 R3, RZ, RZ, UR36 ;  /* 0x00000024ff037e24 */ /* 0x002fc8000f8e00ff */
[----:B------:R1:W3:Y:S03]  /*9430*/  SYNCS.PHASECHK.TRANS64.TRYWAIT P0, [R3+URZ+0x36400], R10 ;  /* 0x0364000a030075a7 */ /* 0x0002e6000800017f */
[----:B---3--:R-:W-:Y:S05]  /*9440*/  @!P0 NANOSLEEP.SYNCS 0x989680 ;  /* 0x009896800000895d */ /* 0x008fea0003900000 */
[----:B------:R-:W3:Y:S02]  /*9450*/  @!P0 SYNCS.PHASECHK.TRANS64 P0, [R3+URZ+0x36400], R10 ;  /* 0x0364000a030085a7 */ /* 0x000ee4000800007f */
[----:B---3--:R-:W-:Y:S05]  /*9460*/  @!P0 BRA `(.L_x_2204) ;  /* 0xfffffffc00ec8947 */ /* 0x008fea000383ffff */
[----:B------:R-:W-:Y:S05]  /*9470*/  BRA `(.L_x_2203) ;  /* 0xffffff8000307947 */ /* 0x000fea000383ffff */
.L_x_2208:
[----:B--2---:R2:W3:Y:S02]  /*9480*/  SYNCS.PHASECHK.TRANS64.TRYWAIT P1, [R3+URZ+0x36410], R10 ;  /* 0x0364100a030075a7 */ /* 0x0044e4000802017f */
[----:B---3--:R-:W-:Y:S05]  /*9490*/  @!P1 NANOSLEEP.SYNCS 0x989680 ;  /* 0x009896800000995d */ /* 0x008fea0003900000 */
[----:B------:R-:W3:Y:S02]  /*94a0*/  @!P1 SYNCS.PHASECHK.TRANS64 P1, [R3+URZ+0x36410], R10 ;  /* 0x0364100a030095a7 */ /* 0x000ee4000802007f */
[----:B---3--:R-:W-:Y:S05]  /*94b0*/  @!P1 BRA `(.L_x_2208) ;  /* 0xfffffffc00f09947 */ /* 0x008fea000383ffff */
[----:B------:R-:W-:Y:S05]  /*94c0*/  BRA `(.L_x_2207) ;  /* 0xffffff88000c7947 */ /* 0x000fea000383ffff */
.L_x_2212:
[----:B----4-:R-:W-:-:S04]  /*94d0*/  IMAD.U32 R12, RZ, RZ, UR36 ;  /* 0x00000024ff0c7e24 */ /* 0x010fc8000f8e00ff */
[----:B------:R4:W1:Y:S03]  /*94e0*/  SYNCS.PHASECHK.TRANS64.TRYWAIT P1, [R12+URZ+0x36430], R11 ;  /* 0x0364300b0c0075a7 */ /* 0x000866000802017f */
[----:B-1----:R-:W-:Y:S05]  /*94f0*/  @!P1 NANOSLEEP.SYNCS 0x989680 ;  /* 0x009896800000995d */ /* 0x002fea0003900000 */
[----:B------:R-:W1:Y:S02]  /*9500*/  @!P1 SYNCS.PHASECHK.TRANS64 P1, [R12+URZ+0x36430], R11 ;  /* 0x0364300b0c0095a7 */ /* 0x000e64000802007f */
[----:B-1----:R-:W-:Y:S05]  /*9510*/  @!P1 BRA `(.L_x_2212) ;  /* 0xfffffffc00ec9947 */ /* 0x002fea000383ffff */
[----:B------:R-:W-:Y:S05]  /*9520*/  BRA `(.L_x_2211) ;  /* 0xffffff8c00ac7947 */ /* 0x000fea000383ffff */
.L_x_2278:
[----:B-1----:R1:W2:Y:S02]  /*9530*/  SYNCS.PHASECHK.TRANS64.TRYWAIT P1, [R0+URZ+0x36420], R6 ;  /* 0x03642006000075a7 */ /* 0x0022a4000802017f */
[----:B--2---:R-:W-:Y:S05]  /*9540*/  @!P1 NANOSLEEP.SYNCS 0x989680 ;  /* 0x009896800000995d */ /* 0x004fea0003900000 */
[----:B------:R-:W2:Y:S02]  /*9550*/  @!P1 SYNCS.PHASECHK.TRANS64 P1, [R0+URZ+0x36420], R6 ;  /* 0x03642006000095a7 */ /* 0x000ea4000802007f */
[----:B--2---:R-:W-:Y:S05]  /*9560*/  @!P1 BRA `(.L_x_2278) ;  /* 0xfffffffc00f09947 */ /* 0x004fea000383ffff */
[----:B------:R-:W-:Y:S05]  /*9570*/  BRA `(.L_x_2305) ;  /* 0xffffffdc006c7947 */ /* 0x000fea000383ffff */
.L_x_2282:
[----:B-1----:R1:W2:Y:S02]  /*9580*/  SYNCS.PHASECHK.TRANS64.TRYWAIT P1, [R0+URZ+0x36438], R6 ;  /* 0x03643806000075a7 */ /* 0x0022a4000802017f */
[----:B--2---:R-:W-:Y:S05]  /*9590*/  @!P1 NANOSLEEP.SYNCS 0x989680 ;  /* 0x009896800000995d */ /* 0x004fea0003900000 */
[----:B------:R-:W2:Y:S02]  /*95a0*/  @!P1 SYNCS.PHASECHK.TRANS64 P1, [R0+URZ+0x36438], R6 ;  /* 0x03643806000095a7 */ /* 0x000ea4000802007f */
[----:B--2---:R-:W-:Y:S05]  /*95b0*/  @!P1 BRA `(.L_x_2282) ;  /* 0xfffffffc00f09947 */ /* 0x004fea000383ffff */
[----:B------:R-:W-:Y:S05]  /*95c0*/  BRA `(.L_x_2306) ;  /* 0xffffffe4004c7947 */ /* 0x000fea000383ffff */
.L_x_2284:
[----:B--2---:R2:W3:Y:S02]  /*95d0*/  SYNCS.PHASECHK.TRANS64.TRYWAIT P1, [R0+URZ+0x36428], R3 ;  /* 0x03642803000075a7 */ /* 0x0044e4000802017f */
[----:B---3--:R-:W-:Y:S05]  /*95e0*/  @!P1 NANOSLEEP.SYNCS 0x989680 ;  /* 0x009896800000995d */ /* 0x008fea0003900000 */
[----:B------:R-:W3:Y:S02]  /*95f0*/  @!P1 SYNCS.PHASECHK.TRANS64 P1, [R0+URZ+0x36428], R3 ;  /* 0x03642803000095a7 */ /* 0x000ee4000802007f */
[----:B---3--:R-:W-:Y:S05]  /*9600*/  @!P1 BRA `(.L_x_2284) ;  /* 0xfffffffc00f09947 */ /* 0x008fea000383ffff */
[----:B------:R-:W-:Y:S05]  /*9610*/  BRA `(.L_x_2307) ;  /* 0xffffffe800107947 */ /* 0x000fea000383ffff */
.L_x_2286:
        /* <DEDUP_REMOVED lines=8> */
.L_x_2288:
[----:B------:R-:W-:-:S07]  /*96a0*/  SHF.L.U32 R5, R7, 0x1f, RZ ;  /* 0x0000001f07057819 */ /* 0x000fce00000006ff */
.L_x_2309:
[----:B--2---:R2:W3:Y:S02]  /*96b0*/  SYNCS.PHASECHK.TRANS64.TRYWAIT P1, [R0+URZ+0x36420], R5 ;  /* 0x03642005000075a7 */ /* 0x0044e4000802017f */
[----:B---3--:R-:W-:Y:S05]  /*96c0*/  @!P1 NANOSLEEP.SYNCS 0x989680 ;  /* 0x009896800000995d */ /* 0x008fea0003900000 */
[----:B------:R-:W3:Y:S02]  /*96d0*/  @!P1 SYNCS.PHASECHK.TRANS64 P1, [R0+URZ+0x36420], R5 ;  /* 0x03642005000095a7 */ /* 0x000ee4000802007f */
[----:B---3--:R-:W-:Y:S05]  /*96e0*/  @!P1 BRA `(.L_x_2309) ;  /* 0xfffffffc00f09947 */ /* 0x008fea000383ffff */
[----:B------:R-:W-:Y:S05]  /*96f0*/  BRA `(.L_x_2310) ;  /* 0xffffffec00607947 */ /* 0x000fea000383ffff */
.L_x_2291:
[----:B--2---:R2:W3:Y:S02]  /*9700*/  SYNCS.PHASECHK.TRANS64.TRYWAIT P1, [R0+URZ+0x36438], R6 ;  /* 0x03643806000075a7 */ /* 0x0044e4000802017f */
[----:B---3--:R-:W-:Y:S05]  /*9710*/  @!P1 NANOSLEEP.SYNCS 0x989680 ;  /* 0x009896800000995d */ /* 0x008fea0003900000 */
[----:B------:R-:W3:Y:S02]  /*9720*/  @!P1 SYNCS.PHASECHK.TRANS64 P1, [R0+URZ+0x36438], R6 ;  /* 0x03643806000095a7 */ /* 0x000ee4000802007f */
[----:B---3--:R-:W-:Y:S05]  /*9730*/  @!P1 BRA `(.L_x_2291) ;  /* 0xfffffffc00f09947 */ /* 0x008fea000383ffff */
[----:B------:R-:W-:Y:S05]  /*9740*/  BRA `(.L_x_2311) ;  /* 0xfffffff0002c7947 */ /* 0x000fea000383ffff */
.L_x_2293:
[----:B-1----:R1:W2:Y:S02]  /*9750*/  SYNCS.PHASECHK.TRANS64.TRYWAIT P1, [R0+URZ+0x36428], R5 ;  /* 0x03642805000075a7 */ /* 0x0022a4000802017f */
[----:B--2---:R-:W-:Y:S05]  /*9760*/  @!P1 NANOSLEEP.SYNCS 0x989680 ;  /* 0x009896800000995d */ /* 0x004fea0003900000 */
[----:B------:R-:W2:Y:S02]  /*9770*/  @!P1 SYNCS.PHASECHK.TRANS64 P1, [R0+URZ+0x36428], R5 ;  /* 0x03642805000095a7 */ /* 0x000ea4000802007f */
[----:B--2---:R-:W-:Y:S05]  /*9780*/  @!P1 BRA `(.L_x_2293) ;  /* 0xfffffffc00f09947 */ /* 0x004fea000383ffff */
[----:B------:R-:W-:Y:S05]  /*9790*/  BRA `(.L_x_2312) ;  /* 0xfffffff000d87947 */ /* 0x000fea000383ffff */
.L_x_2295:
[----:B--2---:R2:W3:Y:S02]  /*97a0*/  SYNCS.PHASECHK.TRANS64.TRYWAIT P1, [R0+URZ+0x36438], R3 ;  /* 0x03643803000075a7 */ /* 0x0044e4000802017f */
[----:B---3--:R-:W-:Y:S05]  /*97b0*/  @!P1 NANOSLEEP.SYNCS 0x989680 ;  /* 0x009896800000995d */ /* 0x008fea0003900000 */
[----:B------:R-:W3:Y:S02]  /*97c0*/  @!P1 SYNCS.PHASECHK.TRANS64 P1, [R0+URZ+0x36438], R3 ;  /* 0x03643803000095a7 */ /* 0x000ee4000802007f */
[----:B---3--:R-:W-:Y:S05]  /*97d0*/  @!P1 BRA `(.L_x_2295) ;  /* 0xfffffffc00f09947 */ /* 0x008fea000383ffff */
[----:B------:R-:W-:Y:S05]  /*97e0*/  BRA `(.L_x_2313) ;  /* 0xfffffff400947947 */ /* 0x000fea000383ffff */
.L_x_2297:
[----:B------:R-:W-:Y:S01]  /*97f0*/  BSSY B0, `(.L_x_2314) ;  /* 0x0000006000007945 */ /* 0x000fe20003800000 */
[----:B------:R-:W-:-:S07]  /*9800*/  IMAD.MOV.U32 R15, RZ, RZ, -0x1 ;  /* 0xffffffffff0f7424 */ /* 0x000fce00078e00ff */
[----:B--2---:R-:W-:Y:S05]  /*9810*/  WARPSYNC.COLLECTIVE R15, `(.L_x_2315) ;  /* 0x000000000f0c7348 */ /* 0x004fea0003c00000 */
[----:B------:R-:W-:Y:S02]  /*9820*/  ELECT P6, UR62, PT ;  /* 0x00000000003e782f */ /* 0x000fe400038c0000 */
[----:B------:R-:W-:Y:S01]  /*9830*/  MOV R14, UR62 ;  /* 0x0000003e000e7c02 */ /* 0x000fe20008000f00 */
[----:B--2---:R-:W-:Y:S10]  /*9840*/  ENDCOLLECTIVE ;  /* 0x000000000000791b */ /* 0x004ff40003800000 */
.L_x_2315:
[----:B------:R-:W-:Y:S05]  /*9850*/  BSYNC B0 ;  /* 0x0000000000007941 */ /* 0x000fea0003800000 */
.L_x_2314:
[----:B------:R-:W-:Y:S05]  /*9860*/  BRA `(.L_x_2316) ;  /* 0xfffffff800507947 */ /* 0x000fea000383ffff */
.L_x_2299:
[----:B-1----:R1:W3:Y:S02]  /*9870*/  SYNCS.PHASECHK.TRANS64.TRYWAIT P0, [R7+URZ], R4 ;  /* 0x00000004070075a7 */ /* 0x0022e4000800017f */
[----:B---3--:R-:W-:Y:S05]  /*9880*/  @!P0 NANOSLEEP.SYNCS 0x989680 ;  /* 0x009896800000895d */ /* 0x008fea0003900000 */
[----:B------:R-:W3:Y:S02]  /*9890*/  @!P0 SYNCS.PHASECHK.TRANS64 P0, [R7+URZ], R4 ;  /* 0x00000004070085a7 */ /* 0x000ee4000800007f */
[----:B---3--:R-:W-:Y:S05]  /*98a0*/  @!P0 BRA `(.L_x_2299) ;  /* 0xfffffffc00f08947 */ /* 0x008fea000383ffff */
[----:B------:R-:W-:Y:S05]  /*98b0*/  BRA `(.L_x_2317) ;  /* 0xfffffff800907947 */ /* 0x000fea000383ffff */
.L_x_2300:
[----:B---3--:R3:W4:Y:S02]  /*98c0*/  SYNCS.PHASECHK.TRANS64.TRYWAIT P0, [R3+URZ], R0 ;  /* 0x00000000030075a7 */ /* 0x008724000800017f */
[----:B----4-:R-:W-:Y:S05]  /*98d0*/  @!P0 NANOSLEEP.SYNCS 0x989680 ;  /* 0x009896800000895d */ /* 0x010fea0003900000 */
[----:B------:R-:W4:Y:S02]  /*98e0*/  @!P0 SYNCS.PHASECHK.TRANS64 P0, [R3+URZ], R0 ;  /* 0x00000000030085a7 */ /* 0x000f24000800007f */
[----:B----4-:R-:W-:Y:S05]  /*98f0*/  @!P0 BRA `(.L_x_2300) ;  /* 0xfffffffc00f08947 */ /* 0x010fea000383ffff */
[----:B------:R-:W-:Y:S05]  /*9900*/  BRA `(.L_x_2318) ;  /* 0xfffffff800847947 */ /* 0x000fea000383ffff */
.L_x_2319:
        /* <DEDUP_REMOVED lines=15> */
.L_x_7663:


//--------------------- .text._ZN7cutlass13device_kernelIN5flash11enable_sm90INS1_16FlashAttnBwdSm90INS1_25CollectiveMainloopBwdSm90ILi2ELi1ELi1EN4cute5tupleIJNS5_1CILi1EEES8_S8_EEENS6_IJNS7_ILi64EEENS7_ILi96EEENS7_ILi192EEEEEENS_10bfloat16_tEfNS_4arch4Sm90ELb0ELb1ELb1ELb1ELb1ELb0ELb1ELb0ELi3ELi1ELi1ELi1ELb0EEENS1_24CollectiveEpilogueBwdGQAISD_fSG_Li384ELb1ELb1EEENS1_19SingleTileSchedulerILb1ELb0ELb0ELi96EEEEEEEEEvNT_6ParamsE --------------------------
	.section	.text._ZN7cutlass13device_kernelIN5flash11enable_sm90INS1_16FlashAttnBwdSm90INS1_25CollectiveMainloopBwdSm90ILi2ELi1ELi1EN4cute5tupleIJNS5_1CILi1EEES8_S8_EEENS6_IJNS7_ILi64EEENS7_ILi96EEENS7_ILi192EEEEEENS_10bfloat16_tEfNS_4arch4Sm90ELb0ELb1ELb1ELb1ELb1ELb0ELb1ELb0ELi3ELi1ELi1ELi1ELb0EEENS1_24CollectiveEpilogueBwdGQAISD_fSG_Li384ELb1ELb1EEENS1_19SingleTileSchedulerILb1ELb0ELb0ELi96EEEEEEEEEvNT_6ParamsE,"ax",@progbits
	.align	128
.text._ZN7cutlass13device_kernelIN5flash11enable_sm90INS1_16FlashAttnBwdSm90INS1_25CollectiveMainloopBwdSm90ILi2ELi1ELi1EN4cute5tupleIJNS5_1CILi1EEES8_S8_EEENS6_IJNS7_ILi64EEENS7_ILi96EEENS7_ILi192EEEEEENS_10bfloat16_tEfNS_4arch4Sm90ELb0ELb1ELb1ELb1ELb1ELb0ELb1ELb0ELi3ELi1ELi1ELi1ELb0EEENS1_24CollectiveEpilogueBwdGQAISD_fSG_Li384ELb1ELb1EEENS1_19SingleTileSchedulerILb1ELb0ELb0ELi96EEEEEEEEEvNT_6ParamsE:
        .type           _ZN7cutlass13device_kernelIN5flash11enable_sm90INS1_16FlashAttnBwdSm90INS1_25CollectiveMainloopBwdSm90ILi2ELi1ELi1EN4cute5tupleIJNS5_1CILi1EEES8_S8_EEENS6_IJNS7_ILi64EEENS7_ILi96EEENS7_ILi192EEEEEENS_10bfloat16_tEfNS_4arch4Sm90ELb0ELb1ELb1ELb1ELb1ELb0ELb1ELb0ELi3ELi1ELi1ELi1ELb0EEENS1_24CollectiveEpilogueBwdGQAISD_fSG_Li384ELb1ELb1EEENS1_19SingleTileSchedulerILb1ELb0ELb0ELi96EEEEEEEEEvNT_6ParamsE,@function
        .size           _ZN7cutlass13device_kernelIN5flash11enable_sm90INS1_16FlashAttnBwdSm90INS1_25CollectiveMainloopBwdSm90ILi2ELi1ELi1EN4cute5tupleIJNS5_1CILi1EEES8_S8_EEENS6_IJNS7_ILi64EEENS7_ILi96EEENS7_ILi192EEEEEENS_10bfloat16_tEfNS_4arch4Sm90ELb0ELb1ELb1ELb1ELb1ELb0ELb1ELb0ELi3ELi1ELi1ELi1ELb0EEENS1_24CollectiveEpilogueBwdGQAISD_fSG_Li384ELb1ELb1EEENS1_19SingleTileSchedulerILb1ELb0ELb0ELi96EEEEEEEEEvNT_6ParamsE,(.L_x_7664 - _ZN7cutlass13device_kernelIN5flash11enable_sm90INS1_16FlashAttnBwdSm90INS1_25CollectiveMainloopBwdSm90ILi2ELi1ELi1EN4cute5tupleIJNS5_1CILi1EEES8_S8_EEENS6_IJNS7_ILi64EEENS7_ILi96EEENS7_ILi192EEEEEENS_10bfloat16_tEfNS_4arch4Sm90ELb0ELb1ELb1ELb1ELb1ELb0ELb1ELb0ELi3ELi1ELi1ELi1ELb0EEENS1_24CollectiveEpilogueBwdGQAISD_fSG_Li384ELb1ELb1EEENS1_19SingleTileSchedulerILb1ELb0ELb0ELi96EEEEEEEEEvNT_6ParamsE)
        .other          _ZN7cutlass13device_kernelIN5flash11enable_sm90INS1_16FlashAttnBwdSm90INS1_25CollectiveMainloopBwdSm90ILi2ELi1ELi1EN4cute5tupleIJNS5_1CILi1EEES8_S8_EEENS6_IJNS7_ILi64EEENS7_ILi96EEENS7_ILi192EEEEEENS_10bfloat16_tEfNS_4arch4Sm90ELb0ELb1ELb1ELb1ELb1ELb0ELb1ELb0ELi3ELi1ELi1ELi1ELb0EEENS1_24CollectiveEpilogueBwdGQAISD_fSG_Li384ELb1ELb1EEENS1_19SingleTileSchedulerILb1ELb0ELb0ELi96EEEEEEEEEvNT_6ParamsE,@"STO_CUDA_ENTRY STV_DEFAULT"
_ZN7cutlass13device_kernelIN5flash11enable_sm90INS1_16FlashAttnBwdSm90INS1_25CollectiveMainloopBwdSm90ILi2ELi1ELi1EN4cute5tupleIJNS5_1CILi1EEES8_S8_EEENS6_IJNS7_ILi64EEENS7_ILi96EEENS7_ILi192EEEEEENS_10bfloat16_tEfNS_4arch4Sm90ELb0ELb1ELb1ELb1ELb1ELb0ELb1ELb0ELi3ELi1ELi1ELi1ELb0EEENS1_24CollectiveEpilogueBwdGQAISD_fSG_Li384ELb1ELb1EEENS1_19SingleTileSchedulerILb1ELb0ELb0ELi96EEEEEEEEEvNT_6ParamsE:
        /* <DEDUP_REMOVED lines=23> */
.L_x_2321:
[----:B------:R-:W-:Y:S05]  /*0170*/  BSYNC B0 ;  /* 0x0000000000007941 */ /* 0x000fea0003800000 */
.L_x_2320:
        /* <DEDUP_REMOVED lines=34> */
.L_x_2322:
        /* <DEDUP_REMOVED lines=20> */
.L_x_2323:
        /* <DEDUP_REMOVED lines=9> */
.L_x_2326:
        /* <DEDUP_REMOVED lines=21> */
.L_x_2327:
        /* <DEDUP_REMOVED lines=10> */
.L_x_2329:
[----:B------:R-:W2:Y:S02]  /*0760*/  LDC R0, c[0x0][0x8c4] ;  /* 0x00023100ff007b82 */ /* 0x000ea40000000800 */
.L_x_2328:
        /* <DEDUP_REMOVED lines=16> */
.L_x_2331:
        /* <DEDUP_REMOVED lines=10> */
.L_x_2332:
        /* <DEDUP_REMOVED lines=8> */
.L_x_2333:
        /* <DEDUP_REMOVED lines=9> */
.L_x_2334:
        /* <DEDUP_REMOVED lines=22> */
.L_x_2335:
        /* <DEDUP_REMOVED lines=79> */
.L_x_2338:
        /* <DEDUP_REMOVED lines=15> */
.L_x_2337:
        /* <DEDUP_REMOVED lines=20> */
.L_x_2340:
        /* <DEDUP_REMOVED lines=15> */
.L_x_2339:
        /* <DEDUP_REMOVED lines=8> */
.L_x_2483:
        /* <DEDUP_REMOVED lines=19> */
.L_x_2342:
        /* <DEDUP_REMOVED lines=113> */
.L_x_2362:
[----:B------:R-:W-:-:S13]  /*1c50*/  ISETP.NE.AND P0, PT, R8, 0x3, PT ;  /* 0x000000030800780c */ /* 0x000fda0003f05270 */
[----:B------:R-:W-:Y:S05]  /*1c60*/  @!P0 BRA `(.L_x_2344) ;  /* 0x0000000000048947 */ /* 0x000fea0003800000 */
[----:B------:R-:W-:Y:S01]  /*1c70*/  BPT.TRAP 0x1 ;  /* 0x000000040000795c */ /* 0x000fe20000300000 */
.L_x_2344:
[----:B------:R-:W-:Y:S02]  /*1c80*/  LEA R3, R2, UR36, 0x3 ;  /* 0x0000002402037c11 */ /* 0x000fe4000f8e18ff */
[----:B------:R-:W-:-:S04]  /*1c90*/  SHF.L.U32 R10, R7, 0x1f, RZ ;  /* 0x0000001f070a7819 */ /* 0x000fc800000006ff */
[----:B------:R1:W2:Y:S01]  /*1ca0*/  SYNCS.PHASECHK.TRANS64.TRYWAIT P1, [R3+URZ+0x36410], R10 ;  /* 0x0364100a030075a7 */ /* 0x0002a2000802017f */
[----:B------:R-:W-:Y:S05]  /*1cb0*/  @!P0 BRA `(.L_x_2345) ;  /* 0x0000000000048947 */ /* 0x000fea0003800000 */
[----:B------:R-:W-:Y:S01]  /*1cc0*/  BPT.TRAP 0x1 ;  /* 0x000000040000795c */ /* 0x000fe20000300000 */
.L_x_2345:
[----:B--2---:R-:W-:Y:S05]  /*1cd0*/  @P1 BRA `(.L_x_2346) ;  /* 0x0000000000081947 */ /* 0x004fea0003800000 */
[----:B------:R-:W2:Y:S02]  /*1ce0*/  SYNCS.PHASECHK.TRANS64.TRYWAIT P1, [R3+URZ+0x36410], R10 ;  /* 0x0364100a030075a7 */ /* 0x000ea4000802017f */
[----:B--2---:R-:W-:Y:S05]  /*1cf0*/  @!P1 BRA `(.L_x_2347) ;  /* 0x0000008800949947 */ /* 0x004fea0003800000 */
.L_x_2346:
        /* <DEDUP_REMOVED lines=103> */
.L_x_2348:
[----:B-1----:R-:W-:-:S04]  /*2370*/  SHF.L.U32 R11, R5, 0x1f, RZ ;  /* 0x0000001f050b7819 */ /* 0x002fc800000006ff */
[----:B------:R1:W4:Y:S01]  /*2380*/  SYNCS.PHASECHK.TRANS64.TRYWAIT P1, [UR36+0x36430], R11 ;  /* 0x0364300bff0075a7 */ /* 0x0003220008020164 */
[----:B------:R-:W-:Y:S05]  /*2390*/  @!P0 BRA `(.L_x_2349) ;  /* 0x0000000000048947 */ /* 0x000fea0003800000 */
[----:B------:R-:W-:Y:S01]  /*23a0*/  BPT.TRAP 0x1 ;  /* 0x000000040000795c */ /* 0x000fe20000300000 */
.L_x_2349:
[----:B----4-:R-:W-:Y:S05]  /*23b0*/  @P1 BRA `(.L_x_2350) ;  /* 0x0000000000081947 */ /* 0x010fea0003800000 */
[----:B------:R-:W4:Y:S02]  /*23c0*/  SYNCS.PHASECHK.TRANS64.TRYWAIT P1, [UR36+0x36430], R11 ;  /* 0x0364300bff0075a7 */ /* 0x000f240008020164 */
[----:B----4-:R-:W-:Y:S05]  /*23d0*/  @!P1 BRA `(.L_x_2351) ;  /* 0x0000008000f09947 */ /* 0x010fea0003800000 */
.L_x_2350:
        /* <DEDUP_REMOVED lines=145> */
.L_x_2354:
[----:B------:R-:W-:-:S13]  /*2cf0*/  ISETP.NE.AND P1, PT, R140, 0x1, PT ;  /* 0x000000018c00780c */ /* 0x000fda0003f25270 */
[----:B------:R-:W1:Y:S08]  /*2d00*/  @P1 LDC R143, c[0x0][0x754] ;  /* 0x0001d500ff8f1b82 */ /* 0x000e700000000800 */
[----:B------:R-:W2:Y:S01]  /*2d10*/  @P1 LDC R142, c[0x0][0x758] ;  /* 0x0001d600ff8e1b82 */ /* 0x000ea20000000800 */
[----:B-1----:R-:W-:-:S05]  /*2d20*/  @P1 IMAD.HI.U32 R143, R145, R143, RZ ;  /* 0x0000008f918f1227 */ /* 0x002fca00078e00ff */
[----:B--2---:R-:W-:-:S07]  /*2d30*/  @P1 SHF.R.U32.HI R145, RZ, R142, R143 ;  /* 0x0000008eff911219 */ /* 0x004fce000001168f */
.L_x_2355:
[----:B------:R-:W-:Y:S05]  /*2d40*/  BSYNC B0 ;  /* 0x0000000000007941 */ /* 0x000fea0003800000 */
.L_x_2353:
[----:B------:R-:W2:Y:S01]  /*2d50*/  LDL R142, [R1+0x10] ;  /* 0x00001000018e7983 */ /* 0x000ea20000100800 */
[----:B------:R-:W-:Y:S01]  /*2d60*/  IADD3 R150, R141, UR4, R4 ;  /* 0x000000048d967c10 */ /* 0x000fe2000fffe004 */
[----:B--2---:R-:W-:-:S05]  /*2d70*/  IMAD R145, R145, R140, R142 ;  /* 0x0000008c91917224 */ /* 0x004fca00078e028e */
[----:B------:R-:W-:Y:S02]  /*2d80*/  VIADDMNMX R146, R145, R140, R146, PT ;  /* 0x0000008c91927246 */ /* 0x000fe40003800192 */
[----:B------:R-:W-:-:S07]  /*2d90*/  VIMNMX R150, R150, R145, !PT ;  /* 0x0000009196967248 */ /* 0x000fce0007fe0100 */
.L_x_2352:
        /* <DEDUP_REMOVED lines=17> */
.L_x_2358:
[----:B------:R-:W-:-:S13]  /*2eb0*/  ISETP.NE.AND P1, PT, R140, 0x1, PT ;  /* 0x000000018c00780c */ /* 0x000fda0003f25270 */
[----:B------:R-:W1:Y:S08]  /*2ec0*/  @P1 LDC R142, c[0x0][0x754] ;  /* 0x0001d500ff8e1b82 */ /* 0x000e700000000800 */
[----:B------:R-:W2:Y:S01]  /*2ed0*/  @P1 LDC R141, c[0x0][0x758] ;  /* 0x0001d600ff8d1b82 */ /* 0x000ea20000000800 */
[----:B-1----:R-:W-:-:S05]  /*2ee0*/  @P1 IMAD.HI.U32 R142, R143, R142, RZ ;  /* 0x0000008e8f8e1227 */ /* 0x002fca00078e00ff */
[----:B--2---:R-:W-:-:S07]  /*2ef0*/  @P1 SHF.R.U32.HI R143, RZ, R141, R142 ;  /* 0x0000008dff8f1219 */ /* 0x004fce000001168e */
.L_x_2359:
[----:B------:R-:W-:Y:S05]  /*2f00*/  BSYNC B0 ;  /* 0x0000000000007941 */ /* 0x000fea0003800000 */
.L_x_2357:
[----:B------:R-:W2:Y:S02]  /*2f10*/  LDL R141, [R1+0x10] ;  /* 0x00001000018d7983 */ /* 0x000ea40000100800 */
[----:B--2---:R-:W-:-:S05]  /*2f20*/  IMAD R143, R143, R140, R141 ;  /* 0x0000008c8f8f7224 */ /* 0x004fca00078e028d */
[----:B------:R-:W-:Y:S02]  /*2f30*/  VIMNMX R147, R147, R143, !PT ;  /* 0x0000008f93937248 */ /* 0x000fe40007fe0100 */
[----:B------:R-:W-:-:S07]  /*2f40*/  VIADDMNMX R144, R143, R140, R144, PT ;  /* 0x0000008c8f907246 */ /* 0x000fce0003800190 */
.L_x_2356:
        /* <DEDUP_REMOVED lines=283> */
.L_x_2360:
        /* <DEDUP_REMOVED lines=59> */
.L_x_2361:
        /* <DEDUP_REMOVED lines=63> */
.L_x_2336:
[----:B------:R-:W-:Y:S05]  /*48a0*/  @P0 BRA `(.L_x_2330) ;  /* 0x0000005c006c0947 */ /* 0x000fea0003800000 */
[----:B------:R-:W3:Y:S01]  /*48b0*/  LDL.LU R120, [R1+0x18] ;  /* 0x0000180001787983 */ /* 0x000ee20000300800 */
[----:B--2---:R-:W2:Y:S01]  /*48c0*/  LDC.64 R2, c[0x0][0x878] ;  /* 0x00021e00ff027b82 */ /* 0x004ea20000000a00 */
[----:B------:R-:W-:Y:S01]  /*48d0*/  ULDC UR7, c[0x0][0x870] ;  /* 0x00021c0000077ab9 */ /* 0x000fe20000000800 */
[----:B------:R-:W-:Y:S01]  /*48e0*/  ULDC UR6, c[0x0][0x80c] ;  /* 0x0002030000067ab9 */ /* 0x000fe20000000800 */
[----:B------:R-:W4:Y:S01]  /*48f0*/  S2R R8, SR_TID.X ;  /* 0x0000000000087919 */ /* 0x000f220000002100 */
[----:B------:R-:W5:Y:S01]  /*4900*/  S2R R0, SR_CTAID.Y ;  /* 0x0000000000007919 */ /* 0x000f620000002600 */
[----:B------:R-:W5:Y:S03]  /*4910*/  S2R R16, SR_CTAID.X ;  /* 0x0000000000107919 */ /* 0x000f660000002500 */
[----:B------:R-:W4:Y:S01]  /*4920*/  S2UR UR5, SR_CgaCtaId ;  /* 0x00000000000579c3 */ /* 0x000f220000008800 */
[----:B------:R-:W-:-:S07]  /*4930*/  UMOV UR4, 0x400 ;  /* 0x0000040000047882 */ /* 0x000fce0000000000 */
[----:B------:R-:W5:Y:S01]  /*4940*/  LDC.64 R18, c[0x0][0x820] ;  /* 0x00020800ff127b82 */ /* 0x000f620000000a00 */
[----:B--2---:R-:W-:-:S04]  /*4950*/  ISETP.NE.U32.AND P0, PT, R2, RZ, PT ;  /* 0x000000ff0200720c */ /* 0x004fc80003f05070 */
[----:B------:R-:W-:-:S03]  /*4960*/  ISETP.NE.AND.EX P0, PT, R3, RZ, PT, P0 ;  /* 0x000000ff0300720c */ /* 0x000fc60003f05300 */
[----:B------:R-:W2:Y:S08]  /*4970*/  LDC.64 R20, c[0x0][0x848] ;  /* 0x00021200ff147b82 */ /* 0x000eb00000000a00 */
[----:B------:R-:W4:Y:S08]  /*4980*/  LDC R3, c[0x0][0x850] ;  /* 0x00021400ff037b82 */ /* 0x000f300000000800 */
[----:B-1----:R-:W3:Y:S08]  /*4990*/  @P0 LDC.64 R4, c[0x0][0x878] ;  /* 0x00021e00ff040b82 */ /* 0x002ef00000000a00 */
[----:B------:R-:W1:Y:S01]  /*49a0*/  LDC.64 R22, c[0x0][0x800] ;  /* 0x00020000ff167b82 */ /* 0x000e620000000a00 */
[----:B---3--:R-:W-:-:S06]  /*49b0*/  @P0 IMAD.WIDE R4, R120, 0x4, R4 ;  /* 0x0000000478040825 */ /* 0x008fcc00078e0204 */
[----:B------:R3:W2:Y:S01]  /*49c0*/  @P0 LDG.E R5, desc[UR38][R4.64] ;  /* 0x0000002604050981 */ /* 0x0006a2000c1e1900 */
[----:B------:R-:W-:Y:S01]  /*49d0*/  BAR.SYNC.DEFER_BLOCKING 0x1, 0x180 ;  /* 0x0046000000007b1d */ /* 0x000fe20000010000 */
[----:B----4-:R-:W-:Y:S01]  /*49e0*/  ISETP.NE.AND P2, PT, R3, 0x1, PT ;  /* 0x000000010300780c */ /* 0x010fe20003f45270 */
        /* <DEDUP_REMOVED lines=10> */
[----:B------:R-:W4:Y:S01]  /*4a90*/  @P2 LDC R9, c[0x0][0x858] ;  /* 0x00021600ff092b82 */ /* 0x000f220000000800 */
[----:B-----5:R-:W-:Y:S02]  /*4aa0*/  IMAD.MOV.U32 R2, RZ, RZ, R0 ;  /* 0x000000ffff027224 */ /* 0x020fe400078e0000 */
[----:B------:R-:W-:-:S04]  /*4ab0*/  IMAD R10, R11, 0x600, R6 ;  /* 0x000006000b0a7824 */ /* 0x000fc800078e0206 */
[----:B------:R-:W-:Y:S02]  /*4ac0*/  IMAD.SHL.U32 R10, R10, 0x4, RZ ;  /* 0x000000040a0a7824 */ /* 0x000fe400078e00ff */
[----:B---3--:R-:W-:-:S04]  /*4ad0*/  @P2 IMAD.HI.U32 R4, R0, R7, RZ ;  /* 0x0000000700042227 */ /* 0x008fc800078e00ff */
[----:B------:R-:W-:Y:S01]  /*4ae0*/  IMAD R7, R16, UR7, RZ ;  /* 0x0000000710077c24 */ /* 0x000fe2000f8e02ff */
[----:B----4-:R-:W-:Y:S01]  /*4af0*/  @P2 SHF.R.U32.HI R2, RZ, R9, R4 ;  /* 0x00000009ff022219 */ /* 0x010fe20000011604 */
        /* <DEDUP_REMOVED lines=9> */
[----:B--2---:R-:W-:Y:S02]  /*4b90*/  @P0 IMAD R6, R120, 0x60, R5 ;  /* 0x0000006078060824 */ /* 0x004fe400078e0205 */
        /* <DEDUP_REMOVED lines=39> */
[----:B------:R-:W-:Y:S01]  /*4e10*/  IMAD R12, R11, R20, RZ ;  /* 0x000000140b0c7224 */ /* 0x000fe200078e02ff */
[----:B------:R2:W-:Y:S01]  /*4e20*/  STS.128 [R8+0x5000], R64 ;  /* 0x0050004008007388 */ /* 0x0005e20000000c00 */
[----:B------:R-:W-:Y:S01]  /*4e30*/  IMAD.WIDE.U32 R4, R9, R18, R4 ;  /* 0x0000001209047225 */ /* 0x000fe200078e0004 */
[----:B------:R-:W-:-:S02]  /*4e40*/  IADD3.X R11, R16, UR7, RZ, P0, !PT ;  /* 0x00000007100b7c10 */ /* 0x000fc400087fe4ff */
[----:B------:R2:W-:Y:S01]  /*4e50*/  STS.128 [R8+0x5800], R68 ;  /* 0x0058004408007388 */ /* 0x0005e20000000c00 */
[----:B------:R-:W-:Y:S01]  /*4e60*/  IMAD.WIDE.U32 R6, R9, R20, R6 ;  /* 0x0000001409067225 */ /* 0x000fe200078e0006 */
[----:B-1----:R-:W-:-:S03]  /*4e70*/  LEA R22, P3, R4, R22, 0x2 ;  /* 0x0000001604167211 */ /* 0x002fc600078610ff */
[----:B------:R-:W-:Y:S01]  /*4e80*/  IMAD.MOV R2, RZ, RZ, -R2 ;  /* 0x000000ffff027224 */ /* 0x000fe200078e0a02 */
[----:B---3--:R-:W-:Y:S01]  /*4e90*/  LEA R24, P4, R6, R24, 0x2 ;  /* 0x0000001806187211 */ /* 0x008fe200078810ff */
[----:B------:R-:W-:Y:S02]  /*4ea0*/  IMAD R9, R9, R21, R12 ;  /* 0x0000001509097224 */ /* 0x000fe400078e020c */
[----:B------:R-:W-:Y:S02]  /*4eb0*/  IMAD R17, R3, R2, R0 ;  /* 0x0000000203117224 */ /* 0x000fe400078e0200 */
[----:B------:R-:W-:Y:S02]  /*4ec0*/  IMAD.IADD R3, R5, 0x1, R13 ;  /* 0x0000000105037824 */ /* 0x000fe400078e020d */
[----:B------:R-:W-:Y:S01]  /*4ed0*/  IMAD.IADD R2, R7, 0x1, R9 ;  /* 0x0000000107027824 */ /* 0x000fe200078e0209 */
[----:B--2---:R-:W-:Y:S06]  /*4ee0*/  @P2 BRA `(.L_x_2364) ;  /* 0x0000000000142947 */ /* 0x004fec0003800000 */
.L_x_2365:
[----:B------:R-:W2:Y:S04]  /*4ef0*/  LDG.E.STRONG.GPU R0, desc[UR38][R10.64] ;  /* 0x000000260a007981 */ /* 0x000ea8000c1ef900 */
[----:B--2---:R-:W-:Y:S01]  /*4f00*/  CCTL.IVALL ;  /* 0x00000000ff00798f */ /* 0x004fe20002000000 */
[----:B------:R-:W-:Y:S05]  /*4f10*/  YIELD ;  /* 0x0000000000007946 */ /* 0x000fea0003800000 */
[----:B------:R-:W-:-:S13]  /*4f20*/  ISETP.NE.AND P0, PT, R0, R17, PT ;  /* 0x000000110000720c */ /* 0x000fda0003f05270 */
[----:B------:R-:W-:Y:S05]  /*4f30*/  @P0 BRA `(.L_x_2365) ;  /* 0xfffffffc00ec0947 */ /* 0x000fea000383ffff */
.L_x_2364:
[----:B------:R-:W-:Y:S05]  /*4f40*/  BSYNC B0 ;  /* 0x0000000000007941 */ /* 0x000fea0003800000 */
.L_x_2363:
[----:B------:R-:W-:Y:S01]  /*4f50*/  UMOV UR5, 0xffffffff ;  /* 0xffffffff00057882 */ /* 0x000fe20000000000 */
[----:B------:R-:W-:Y:S02]  /*4f60*/  LEA.HI.X R23, R4, R23, R3, 0x2, P3 ;  /* 0x0000001704177211 */ /* 0x000fe400018f1403 */
[----:B------:R-:W-:Y:S01]  /*4f70*/  LEA.HI.X R2, R6, R25, R2, 0x2, P4 ;  /* 0x0000001906027211 */ /* 0x000fe200020f1402 */
[----:B------:R-:W-:Y:S06]  /*4f80*/  BRA.DIV UR5, `(.L_x_2366) ;  /* 0x0000005a051c7947 */ /* 0x000fec000b800000 */
[----:B------:R-:W-:Y:S01]  /*4f90*/  NOP ;  /* 0x0000000000007918 */ /* 0x000fe20000000000 */
.L_x_2486:
        /* <DEDUP_REMOVED lines=16> */
.L_x_2369:
[----:B------:R-:W-:Y:S01]  /*50a0*/  @P0 ELECT P2, URZ, PT ;  /* 0x00000000003f082f */ /* 0x000fe20003840000 */
[----:B------:R1:W-:-:S12]  /*50b0*/  UBLKRED.G.S.ADD.F32.RN [UR6], [UR4], UR5, desc[UR8] ;  /* 0x00000806040073bb */ /* 0x0003d800080a1405 */
[----:B------:R-:W-:Y:S02]  /*50c0*/  @P2 PLOP3.LUT P0, PT, P2, PT, PT, 0x8, 0x0 ;  /* 0x000000000000281c */ /* 0x000fe4000170e170 */
[----:B------:R-:W-:-:S11]  /*50d0*/  PLOP3.LUT P2, PT, PT, PT, PT, 0x8, 0x0 ;  /* 0x000000000000781c */ /* 0x000fd60003f4e170 */
[----:B-1----:R-:W-:Y:S05]  /*50e0*/  @P0 BRA.U.ANY `(.L_x_2369) ;  /* 0xfffffffd00ec0947 */ /* 0x002fea000393ffff */
[----:B------:R0:W-:Y:S01]  /*50f0*/  UTMACMDFLUSH ;  /* 0x00000000000079b7 */ /* 0x0001e20000000000 */
[----:B------:R-:W-:-:S04]  /*5100*/  DEPBAR.LE SB0, 0x0 ;  /* 0x000080000000791a */ /* 0x000fc80000000000 */
.L_x_2368:
[----:B------:R-:W-:Y:S05]  /*5110*/  BSYNC B0 ;  /* 0x0000000000007941 */ /* 0x000fea0003800000 */
.L_x_2367:
        /* <DEDUP_REMOVED lines=14> */
.L_x_2371:
[----:B------:R-:W-:Y:S05]  /*5200*/  BSYNC B0 ;  /* 0x0000000000007941 */ /* 0x000fea0003800000 */
.L_x_2370:
        /* <DEDUP_REMOVED lines=18> */
.L_x_2374:
[----:B------:R-:W2:Y:S04]  /*5330*/  LDG.E.STRONG.GPU R0, desc[UR38][R2.64] ;  /* 0x0000002602007981 */ /* 0x000ea8000c1ef900 */
[----:B--2---:R-:W-:Y:S01]  /*5340*/  CCTL.IVALL ;  /* 0x00000000ff00798f */ /* 0x004fe20002000000 */
[----:B------:R-:W-:Y:S05]  /*5350*/  YIELD ;  /* 0x0000000000007946 */ /* 0x000fea0003800000 */
[----:B------:R-:W-:-:S13]  /*5360*/  ISETP.NE.AND P0, PT, R0, R17, PT ;  /* 0x000000110000720c */ /* 0x000fda0003f05270 */
[----:B------:R-:W-:Y:S05]  /*5370*/  @P0 BRA `(.L_x_2374) ;  /* 0xfffffffc00ec0947 */ /* 0x000fea000383ffff */
.L_x_2373:
[----:B------:R-:W-:Y:S05]  /*5380*/  BSYNC B0 ;  /* 0x0000000000007941 */ /* 0x000fea0003800000 */
.L_x_2372:
[----:B------:R-:W-:-:S03]  /*5390*/  UMOV UR5, 0xffffffff ;  /* 0xffffffff00057882 */ /* 0x000fc60000000000 */
[----:B------:R-:W-:Y:S05]  /*53a0*/  BRA.DIV UR5, `(.L_x_2375) ;  /* 0x0000005605307947 */ /* 0x000fea000b800000 */
[----:B------:R-:W-:Y:S01]  /*53b0*/  NOP ;  /* 0x0000000000007918 */ /* 0x000fe20000000000 */
.L_x_2489:
        /* <DEDUP_REMOVED lines=16> */
.L_x_2378:
[----:B------:R-:W-:Y:S01]  /*54c0*/  @P0 ELECT P2, URZ, PT ;  /* 0x00000000003f082f */ /* 0x000fe20003840000 */
[----:B------:R2:W-:-:S12]  /*54d0*/  UBLKRED.G.S.ADD.F32.RN [UR6], [UR4], UR5, desc[UR8] ;  /* 0x00000806040073bb */ /* 0x0005d800080a1405 */
[----:B------:R-:W-:Y:S02]  /*54e0*/  @P2 PLOP3.LUT P0, PT, P2, PT, PT, 0x8, 0x0 ;  /* 0x000000000000281c */ /* 0x000fe4000170e170 */
[----:B------:R-:W-:-:S11]  /*54f0*/  PLOP3.LUT P2, PT, PT, PT, PT, 0x8, 0x0 ;  /* 0x000000000000781c */ /* 0x000fd60003f4e170 */
[----:B--2---:R-:W-:Y:S05]  /*5500*/  @P0 BRA.U.ANY `(.L_x_2378) ;  /* 0xfffffffd00ec0947 */ /* 0x004fea000393ffff */
[----:B------:R0:W-:Y:S01]  /*5510*/  UTMACMDFLUSH ;  /* 0x00000000000079b7 */ /* 0x0001e20000000000 */
[----:B------:R-:W-:-:S04]  /*5520*/  DEPBAR.LE SB0, 0x0 ;  /* 0x000080000000791a */ /* 0x000fc80000000000 */
.L_x_2377:
[----:B------:R-:W-:Y:S05]  /*5530*/  BSYNC B0 ;  /* 0x0000000000007941 */ /* 0x000fea0003800000 */
.L_x_2376:
        /* <DEDUP_REMOVED lines=14> */
.L_x_2325:
        /* <DEDUP_REMOVED lines=21> */
.L_x_2380:
        /* <DEDUP_REMOVED lines=13> */
.L_x_2382:
[----:B------:R-:W-:-:S05]  /*5840*/  ULDC UR4, c[0x0][0x8c4] ;  /* 0x0002310000047ab9 */ /* 0x000fca0000000800 */
.L_x_2381:
        /* <DEDUP_REMOVED lines=44> */
.L_x_2383:
        /* <DEDUP_REMOVED lines=13> */
.L_x_2384:
        /* <DEDUP_REMOVED lines=12> */
.L_x_2385:
        /* <DEDUP_REMOVED lines=30> */
.L_x_2386:
        /* <DEDUP_REMOVED lines=14> */
[----:B------:R-:W-:-:S02]  /*5f60*/  ULDC.64 UR16, c[0x0][0x2e0] ;  /* 0x0000b80000107ab9 */ /* 0x000fc40000000a00 */
[----:B------:R-:W-:Y:S02]  /*5f70*/  UIADD3.X UR7, UR5, UR13, URZ, UP0, !UPT ;  /* 0x0000000d05077290 */ /* 0x000fe400087fe43f */
[----:B------:R-:W-:Y:S02]  /*5f80*/  UIMAD UR11, UR19, UR16, URZ ;  /* 0x00000010130b72a4 */ /* 0x000fe4000f8e023f */
[----:B------:R-:W-:Y:S02]  /*5f90*/  UIMAD.WIDE.U32 UR6, UR12, UR16, UR6 ;  /* 0x000000100c0672a5 */ /* 0x000fe4000f8e0006 */
[----:B------:R-:W-:Y:S01]  /*5fa0*/  UIMAD UR17, UR12, UR17, UR11 ;  /* 0x000000110c1172a4 */ /* 0x000fe2000f8e020b */
[----:B------:R-:W-:Y:S02]  /*5fb0*/  ULDC UR19, c[0x0][0x760] ;  /* 0x0001d80000137ab9 */ /* 0x000fe40000000800 */
        /* <DEDUP_REMOVED lines=15> */
.L_x_2391:
[----:B------:R-:W2:Y:S04]  /*60b0*/  LDG.E.STRONG.GPU R0, desc[UR38][R2.64] ;  /* 0x0000002602007981 */ /* 0x000ea8000c1ef900 */
[----:B--2---:R-:W-:Y:S01]  /*60c0*/  CCTL.IVALL ;  /* 0x00000000ff00798f */ /* 0x004fe20002000000 */
[----:B------:R-:W-:Y:S05]  /*60d0*/  YIELD ;  /* 0x0000000000007946 */ /* 0x000fea0003800000 */
[----:B------:R-:W-:-:S13]  /*60e0*/  ISETP.NE.AND P1, PT, R0, UR20, PT ;  /* 0x0000001400007c0c */ /* 0x000fda000bf25270 */
[----:B------:R-:W-:Y:S05]  /*60f0*/  @P1 BRA `(.L_x_2391) ;  /* 0xfffffffc00ec1947 */ /* 0x000fea000383ffff */
.L_x_2390:
[----:B------:R-:W-:Y:S05]  /*6100*/  BSYNC B0 ;  /* 0x0000000000007941 */ /* 0x000fea0003800000 */
.L_x_2389:
[----:B------:R-:W-:-:S03]  /*6110*/  UMOV UR18, 0xffffffff ;  /* 0xffffffff00127882 */ /* 0x000fc60000000000 */
[----:B------:R-:W-:Y:S05]  /*6120*/  BRA.DIV UR18, `(.L_x_2392) ;  /* 0x0000004612ec7947 */ /* 0x000fea000b800000 */
[----:B------:R-:W-:Y:S01]  /*6130*/  NOP ;  /* 0x0000000000007918 */ /* 0x000fe20000000000 */
.L_x_2492:
        /* <DEDUP_REMOVED lines=22> */
.L_x_2394:
[----:B------:R-:W-:Y:S05]  /*62a0*/  BSYNC B0 ;  /* 0x0000000000007941 */ /* 0x000fea0003800000 */
.L_x_2393:
        /* <DEDUP_REMOVED lines=9> */
[----:B------:R-:W-:Y:S02]  /*6340*/  UIADD3 UR26, UP0, UR18, UR6, URZ ;  /* 0x00000006121a7290 */ /* 0x000fe4000ff1e03f */
[----:B-1----:R-:W-:Y:S02]  /*6350*/  ULEA UR23, UR23, UR19, 0x18 ;  /* 0x0000001317177291 */ /* 0x002fe4000f8ec03f */
[----:B------:R-:W-:Y:S02]  /*6360*/  ULEA.HI.X.SX32 UR19, UR18, UR22, 0x1, UP0 ;  /* 0x0000001612137291 */ /* 0x000fe400080f0e3f */
[----:B------:R-:W-:Y:S02]  /*6370*/  ULEA UR18, UP0, UR26, UR24, 0x2 ;  /* 0x000000181a127291 */ /* 0x000fe4000f80103f */
[----:B------:R-:W-:Y:S02]  /*6380*/  UIADD3 UR23, UR23, 0x16000, URZ ;  /* 0x0001600017177890 */ /* 0x000fe4000fffe03f */
[----:B------:R-:W-:Y:S01]  /*6390*/  ULEA.HI.X UR19, UR26, UR25, UR19, 0x2, UP0 ;  /* 0x000000191a137291 */ /* 0x000fe200080f1413 */
[----:B------:R-:W-:-:S02]  /*63a0*/  UMOV UR24, 0x400 ;  /* 0x0000040000187882 */ /* 0x000fc40000000000 */
[----:B------:R-:W-:-:S06]  /*63b0*/  UMOV UR26, 0x0 ;  /* 0x00000000001a7882 */ /* 0x000fcc0000000000 */
[----:B------:R1:W-:Y:S02]  /*63c0*/  UBLKRED.G.S.ADD.F32.RN [UR18], [UR23], UR24, desc[UR26] ;  /* 0x00001a12170073bb */ /* 0x0003e400080a1418 */
[----:B-1----:R0:W-:Y:S02]  /*63d0*/  UTMACMDFLUSH ;  /* 0x00000000000079b7 */ /* 0x0021e40000000000 */
.L_x_2396:
[----:B------:R-:W-:Y:S05]  /*63e0*/  BSYNC B0 ;  /* 0x0000000000007941 */ /* 0x000fea0003800000 */
.L_x_2395:
        /* <DEDUP_REMOVED lines=17> */
[----:B------:R1:W-:Y:S01]  /*6500*/  UBLKRED.G.S.ADD.F32.RN [UR18], [UR23], UR24, desc[UR26] ;  /* 0x00001a12170073bb */ /* 0x0003e200080a1418 */
[----:B------:R0:W-:Y:S01]  /*6510*/  UTMACMDFLUSH ;  /* 0x00000000000079b7 */ /* 0x0001e20000000000 */
[----:B-1----:R-:W-:-:S04]  /*6520*/  DEPBAR.LE SB0, 0x2 ;  /* 0x000080800000791a */ /* 0x002fc80000000000 */
.L_x_2398:
[----:B------:R-:W-:Y:S05]  /*6530*/  BSYNC B0 ;  /* 0x0000000000007941 */ /* 0x000fea0003800000 */
.L_x_2397:
[----:B------:R-:W-:Y:S06]  /*6540*/  BAR.ARV 0xa, 0xa0 ;  /* 0x0282800000007b1d */ /* 0x000fec0000002000 */
[----:B------:R-:W-:Y:S04]  /*6550*/  BSSY B0, `(.L_x_2399) ;  /* 0x0000003000007945 */ /* 0x000fe80003800000 */
[----:B------:R-:W-:Y:S05]  /*6560*/  @!P0 BRA `(.L_x_2400) ;  /* 0x0000000000048947 */ /* 0x000fea0003800000 */
[----:B------:R-:W-:-:S04]  /*6570*/  DEPBAR.LE SB0, 0x1 ;  /* 0x000080400000791a */ /* 0x000fc80000000000 */
.L_x_2400:
[----:B------:R-:W-:Y:S05]  /*6580*/  BSYNC B0 ;  /* 0x0000000000007941 */ /* 0x000fea0003800000 */
.L_x_2399:
[----:B------:R-:W-:Y:S06]  /*6590*/  BAR.ARV 0xb, 0xa0 ;  /* 0x02c2800000007b1d */ /* 0x000fec0000002000 */
[----:B------:R-:W-:Y:S04]  /*65a0*/  BSSY B0, `(.L_x_2401) ;  /* 0x0000003000007945 */ /* 0x000fe80003800000 */
[----:B------:R-:W-:Y:S05]  /*65b0*/  @!P0 BRA `(.L_x_2402) ;  /* 0x0000000000048947 */ /* 0x000fea0003800000 */
[----:B------:R-:W-:-:S04]  /*65c0*/  DEPBAR.LE SB0, 0x0 ;  /* 0x000080000000791a */ /* 0x000fc80000000000 */
.L_x_2402:
[----:B------:R-:W-:Y:S05]  /*65d0*/  BSYNC B0 ;  /* 0x0000000000007941 */ /* 0x000fea0003800000 */
.L_x_2401:
        /* <DEDUP_REMOVED lines=19> */
.L_x_2404:
[----:B------:R-:W-:Y:S05]  /*6710*/  BSYNC B0 ;  /* 0x0000000000007941 */ /* 0x000fea0003800000 */
.L_x_2403:
[----:B------:R-:W-:Y:S01]  /*6720*/  UIADD3 UR18, UR9, 0x1, URZ ;  /* 0x0000000109127890 */ /* 0x000fe2000fffe03f */
[----:B------:R-:W-:Y:S11]  /*6730*/  BRA `(.L_x_2405) ;  /* 0x0000000000047947 */ /* 0x000ff60003800000 */
.L_x_2388:
[----:B------:R-:W-:-:S05]  /*6740*/  UMOV UR18, UR9 ;  /* 0x0000000900127c82 */ /* 0x000fca0008000000 */
.L_x_2405:
        /* <DEDUP_REMOVED lines=15> */
.L_x_2438:
        /* <DEDUP_REMOVED lines=11> */
.L_x_2408:
[----:B------:R-:W2:Y:S04]  /*68f0*/  LDG.E.STRONG.GPU R0, desc[UR38][R2.64] ;  /* 0x0000002602007981 */ /* 0x000ea8000c1ef900 */
[----:B--2---:R-:W-:Y:S01]  /*6900*/  CCTL.IVALL ;  /* 0x00000000ff00798f */ /* 0x004fe20002000000 */
[----:B------:R-:W-:Y:S05]  /*6910*/  YIELD ;  /* 0x0000000000007946 */ /* 0x000fea0003800000 */
[----:B------:R-:W-:-:S13]  /*6920*/  ISETP.NE.AND P1, PT, R0, UR20, PT ;  /* 0x0000001400007c0c */ /* 0x000fda000bf25270 */
[----:B------:R-:W-:Y:S05]  /*6930*/  @P1 BRA `(.L_x_2408) ;  /* 0xfffffffc00ec1947 */ /* 0x000fea000383ffff */
.L_x_2407:
[----:B------:R-:W-:Y:S05]  /*6940*/  BSYNC B0 ;  /* 0x0000000000007941 */ /* 0x000fea0003800000 */
.L_x_2406:
[----:B------:R-:W-:-:S03]  /*6950*/  UMOV UR14, 0xffffffff ;  /* 0xffffffff000e7882 */ /* 0x000fc60000000000 */
[----:B------:R-:W-:Y:S05]  /*6960*/  BRA.DIV UR14, `(.L_x_2409) ;  /* 0x0000003e0ef87947 */ /* 0x000fea000b800000 */
[----:B------:R-:W-:Y:S01]  /*6970*/  NOP ;  /* 0x0000000000007918 */ /* 0x000fe20000000000 */
.L_x_2495:
        /* <DEDUP_REMOVED lines=8> */
[----:B------:R-:W-:Y:S02]  /*6a00*/  UIADD3 UR23, UP0, UR14, UR6, URZ ;  /* 0x000000060e177290 */ /* 0x000fe4000ff1e03f */
[----:B-1----:R-:W-:Y:S02]  /*6a10*/  ULEA UR19, UR19, UR15, 0x18 ;  /* 0x0000000f13137291 */ /* 0x002fe4000f8ec03f */
[----:B------:R-:W-:Y:S02]  /*6a20*/  ULEA.HI.X.SX32 UR15, UR14, UR22, 0x1, UP0 ;  /* 0x000000160e0f7291 */ /* 0x000fe400080f0e3f */
[----:B------:R-:W-:-:S02]  /*6a30*/  ULEA UR14, UP0, UR23, UR24, 0x2 ;  /* 0x00000018170e7291 */ /* 0x000fc4000f80103f */
[----:B------:R-:W-:Y:S02]  /*6a40*/  UIADD3 UR19, UR19, 0x12000, URZ ;  /* 0x0001200013137890 */ /* 0x000fe4000fffe03f */
[----:B------:R-:W-:Y:S01]  /*6a50*/  ULEA.HI.X UR15, UR23, UR25, UR15, 0x2, UP0 ;  /* 0x00000019170f7291 */ /* 0x000fe200080f140f */
[----:B------:R-:W-:Y:S02]  /*6a60*/  UMOV UR24, 0x0 ;  /* 0x0000000000187882 */ /* 0x000fe40000000000 */
[----:B------:R-:W-:Y:S01]  /*6a70*/  UMOV UR23, 0x400 ;  /* 0x0000040000177882 */ /* 0x000fe20000000000 */
[----:B------:R-:W-:-:S05]  /*6a80*/  UMOV UR25, 0x14f00000 ;  /* 0x14f0000000197882 */ /* 0x000fca0000000000 */
[----:B------:R1:W-:Y:S02]  /*6a90*/  UBLKRED.G.S.ADD.F32.RN [UR14], [UR19], UR23, desc[UR24] ;  /* 0x0000180e130073bb */ /* 0x0003e400080a1417 */
[----:B-1----:R0:W-:Y:S02]  /*6aa0*/  UTMACMDFLUSH ;  /* 0x00000000000079b7 */ /* 0x0021e40000000000 */
.L_x_2411:
[----:B------:R-:W-:Y:S05]  /*6ab0*/  BSYNC B0 ;  /* 0x0000000000007941 */ /* 0x000fea0003800000 */
.L_x_2410:
        /* <DEDUP_REMOVED lines=14> */
.L_x_2413:
[----:B------:R-:W-:Y:S05]  /*6ba0*/  BSYNC B0 ;  /* 0x0000000000007941 */ /* 0x000fea0003800000 */
.L_x_2412:
        /* <DEDUP_REMOVED lines=15> */
.L_x_2415:
[----:B------:R-:W-:Y:S05]  /*6ca0*/  BSYNC B0 ;  /* 0x0000000000007941 */ /* 0x000fea0003800000 */
.L_x_2414:
[----:B------:R-:W-:Y:S06]  /*6cb0*/  BAR.ARV 0xa, 0xa0 ;  /* 0x0282800000007b1d */ /* 0x000fec0000002000 */
[----:B------:R-:W-:Y:S04]  /*6cc0*/  BSSY B0, `(.L_x_2416) ;  /* 0x0000003000007945 */ /* 0x000fe80003800000 */
[----:B------:R-:W-:Y:S05]  /*6cd0*/  @!P0 BRA `(.L_x_2417) ;  /* 0x0000000000048947 */ /* 0x000fea0003800000 */
[----:B------:R-:W-:-:S04]  /*6ce0*/  DEPBAR.LE SB0, 0x1 ;  /* 0x000080400000791a */ /* 0x000fc80000000000 */
.L_x_2417:
[----:B------:R-:W-:Y:S05]  /*6cf0*/  BSYNC B0 ;  /* 0x0000000000007941 */ /* 0x000fea0003800000 */
.L_x_2416:
[----:B------:R-:W-:Y:S06]  /*6d00*/  BAR.ARV 0xb, 0xa0 ;  /* 0x02c2800000007b1d */ /* 0x000fec0000002000 */
[----:B------:R-:W-:Y:S04]  /*6d10*/  BSSY B0, `(.L_x_2418) ;  /* 0x0000003000007945 */ /* 0x000fe80003800000 */
[----:B------:R-:W-:Y:S05]  /*6d20*/  @!P0 BRA `(.L_x_2419) ;  /* 0x0000000000048947 */ /* 0x000fea0003800000 */
[----:B------:R-:W-:-:S04]  /*6d30*/  DEPBAR.LE SB0, 0x0 ;  /* 0x000080000000791a */ /* 0x000fc80000000000 */
.L_x_2419:
[----:B------:R-:W-:Y:S05]  /*6d40*/  BSYNC B0 ;  /* 0x0000000000007941 */ /* 0x000fea0003800000 */
.L_x_2418:
        /* <DEDUP_REMOVED lines=19> */
.L_x_2421:
[----:B------:R-:W-:Y:S05]  /*6e80*/  BSYNC B0 ;  /* 0x0000000000007941 */ /* 0x000fea0003800000 */
.L_x_2420:
        /* <DEDUP_REMOVED lines=9> */
.L_x_2424:
[----:B------:R-:W2:Y:S04]  /*6f20*/  LDG.E.STRONG.GPU R0, desc[UR38][R2.64] ;  /* 0x0000002602007981 */ /* 0x000ea8000c1ef900 */
[----:B--2---:R-:W-:Y:S01]  /*6f30*/  CCTL.IVALL ;  /* 0x00000000ff00798f */ /* 0x004fe20002000000 */
[----:B------:R-:W-:Y:S05]  /*6f40*/  YIELD ;  /* 0x0000000000007946 */ /* 0x000fea0003800000 */
[----:B------:R-:W-:-:S13]  /*6f50*/  ISETP.NE.AND P1, PT, R0, UR20, PT ;  /* 0x0000001400007c0c */ /* 0x000fda000bf25270 */
[----:B------:R-:W-:Y:S05]  /*6f60*/  @P1 BRA `(.L_x_2424) ;  /* 0xfffffffc00ec1947 */ /* 0x000fea000383ffff */
.L_x_2423:
[----:B------:R-:W-:Y:S05]  /*6f70*/  BSYNC B0 ;  /* 0x0000000000007941 */ /* 0x000fea0003800000 */
.L_x_2422:
[----:B------:R-:W-:-:S03]  /*6f80*/  UMOV UR5, 0xffffffff ;  /* 0xffffffff00057882 */ /* 0x000fc60000000000 */
[----:B------:R-:W-:Y:S05]  /*6f90*/  BRA.DIV UR5, `(.L_x_2425) ;  /* 0x0000003a05887947 */ /* 0x000fea000b800000 */
[----:B------:R-:W-:Y:S01]  /*6fa0*/  NOP ;  /* 0x0000000000007918 */ /* 0x000fe20000000000 */
.L_x_2498:
        /* <DEDUP_REMOVED lines=15> */
.L_x_2427:
[----:B------:R-:W-:Y:S05]  /*70a0*/  BSYNC B0 ;  /* 0x0000000000007941 */ /* 0x000fea0003800000 */
.L_x_2426:
        /* <DEDUP_REMOVED lines=14> */
.L_x_2429:
[----:B------:R-:W-:Y:S05]  /*7190*/  BSYNC B0 ;  /* 0x0000000000007941 */ /* 0x000fea0003800000 */
.L_x_2428:
        /* <DEDUP_REMOVED lines=15> */
.L_x_2431:
[----:B------:R-:W-:Y:S05]  /*7290*/  BSYNC B0 ;  /* 0x0000000000007941 */ /* 0x000fea0003800000 */
.L_x_2430:
[----:B------:R-:W-:Y:S06]  /*72a0*/  BAR.ARV 0xa, 0xa0 ;  /* 0x0282800000007b1d */ /* 0x000fec0000002000 */
[----:B------:R-:W-:Y:S04]  /*72b0*/  BSSY B0, `(.L_x_2432) ;  /* 0x0000003000007945 */ /* 0x000fe80003800000 */
[----:B------:R-:W-:Y:S05]  /*72c0*/  @!P0 BRA `(.L_x_2433) ;  /* 0x0000000000048947 */ /* 0x000fea0003800000 */
[----:B------:R-:W-:-:S04]  /*72d0*/  DEPBAR.LE SB0, 0x1 ;  /* 0x000080400000791a */ /* 0x000fc80000000000 */
.L_x_2433:
[----:B------:R-:W-:Y:S05]  /*72e0*/  BSYNC B0 ;  /* 0x0000000000007941 */ /* 0x000fea0003800000 */
.L_x_2432:
[----:B------:R-:W-:Y:S06]  /*72f0*/  BAR.ARV 0xb, 0xa0 ;  /* 0x02c2800000007b1d */ /* 0x000fec0000002000 */
[----:B------:R-:W-:Y:S04]  /*7300*/  BSSY B0, `(.L_x_2434) ;  /* 0x0000003000007945 */ /* 0x000fe80003800000 */
[----:B------:R-:W-:Y:S05]  /*7310*/  @!P0 BRA `(.L_x_2435) ;  /* 0x0000000000048947 */ /* 0x000fea0003800000 */
[----:B------:R-:W-:-:S04]  /*7320*/  DEPBAR.LE SB0, 0x0 ;  /* 0x000080000000791a */ /* 0x000fc80000000000 */
.L_x_2435:
[----:B------:R-:W-:Y:S05]  /*7330*/  BSYNC B0 ;  /* 0x0000000000007941 */ /* 0x000fea0003800000 */
.L_x_2434:
        /* <DEDUP_REMOVED lines=19> */
.L_x_2437:
[----:B------:R-:W-:Y:S05]  /*7470*/  BSYNC B0 ;  /* 0x0000000000007941 */ /* 0x000fea0003800000 */
.L_x_2436:
[----:B------:R-:W-:Y:S02]  /*7480*/  UIADD3 UR9, UR9, 0x2, URZ ;  /* 0x0000000209097890 */ /* 0x000fe4000fffe03f */
[----:B------:R-:W-:-:S04]  /*7490*/  UIADD3 UR4, UR4, 0x6000, URZ ;  /* 0x0000600004047890 */ /* 0x000fc8000fffe03f */
[----:B------:R-:W-:-:S13]  /*74a0*/  ISETP.LE.AND P1, PT, R9, UR9, PT ;  /* 0x0000000909007c0c */ /* 0x000fda000bf23270 */
[----:B------:R-:W-:Y:S05]  /*74b0*/  @!P1 BRA `(.L_x_2438) ;  /* 0xfffffff000e09947 */ /* 0x000fea000383ffff */
.L_x_2387:
        /* <DEDUP_REMOVED lines=41> */
.L_x_2441:
[----:B------:R-:W-:Y:S05]  /*7750*/  BSYNC B0 ;  /* 0x0000000000007941 */ /* 0x000fea0003800000 */
.L_x_2440:
[----:B------:R-:W-:Y:S05]  /*7760*/  BRA `(.L_x_2442) ;  /* 0x0000000000047947 */ /* 0x000fea0003800000 */
.L_x_2439:
[----:B------:R-:W-:-:S05]  /*7770*/  UMOV UR4, UR9 ;  /* 0x0000000900047c82 */ /* 0x000fca0008000000 */
.L_x_2442:
        /* <DEDUP_REMOVED lines=11> */
.L_x_2447:
        /* <DEDUP_REMOVED lines=24> */
.L_x_2444:
[----:B------:R-:W-:Y:S05]  /*79b0*/  BSYNC B0 ;  /* 0x0000000000007941 */ /* 0x000fea0003800000 */
.L_x_2443:
        /* <DEDUP_REMOVED lines=24> */
.L_x_2446:
[----:B------:R-:W-:Y:S05]  /*7b40*/  BSYNC B0 ;  /* 0x0000000000007941 */ /* 0x000fea0003800000 */
.L_x_2445:
[----:B------:R-:W-:Y:S02]  /*7b50*/  UIADD3 UR7, UR7, 0x2, URZ ;  /* 0x0000000207077890 */ /* 0x000fe4000fffe03f */
[----:B------:R-:W-:Y:S02]  /*7b60*/  ULEA UR5, UR17, UR5, 0x1 ;  /* 0x0000000511057291 */ /* 0x000fe4000f8e083f */
[----:B------:R-:W-:Y:S02]  /*7b70*/  ULEA UR6, UR17, UR6, 0x1 ;  /* 0x0000000611067291 */ /* 0x000fe4000f8e083f */
[----:B------:R-:W-:-:S13]  /*7b80*/  ISETP.NE.AND P0, PT, RZ, UR7, PT ;  /* 0x00000007ff007c0c */ /* 0x000fda000bf05270 */
[----:B------:R-:W-:Y:S05]  /*7b90*/  @!P0 BRA `(.L_x_2330) ;  /* 0x0000002800b08947 */ /* 0x000fea0003800000 */
[----:B------:R-:W-:Y:S05]  /*7ba0*/  BRA `(.L_x_2447) ;  /* 0xfffffffc00207947 */ /* 0x000fea000383ffff */
.L_x_2379:
        /* <DEDUP_REMOVED lines=11> */
.L_x_2448:
        /* <DEDUP_REMOVED lines=10> */
.L_x_2450:
[----:B------:R-:W4:Y:S02]  /*7d00*/  LDC R5, c[0x0][0x8c4] ;  /* 0x00023100ff057b82 */ /* 0x000f240000000800 */
.L_x_2449:
        /* <DEDUP_REMOVED lines=48> */
.L_x_2452:
        /* <DEDUP_REMOVED lines=9> */
.L_x_2453:
[----:B------:R-:W-:Y:S05]  /*80a0*/  @!P0 BRA `(.L_x_2454) ;  /* 0x00000000000c8947 */ /* 0x000fea0003800000 */
[----:B------:R-:W2:Y:S04]  /*80b0*/  LDG.E R5, desc[UR38][R2.64] ;  /* 0x0000002602057981 */ /* 0x000ea8000c1e1900 */
[----:B-1----:R-:W2:Y:S02]  /*80c0*/  LDG.E R14, desc[UR38][R2.64+0x4] ;  /* 0x00000426020e7981 */ /* 0x002ea4000c1e1900 */
[----:B--2---:R-:W-:-:S07]  /*80d0*/  IMAD.IADD R14, R14, 0x1, -R5 ;  /* 0x000000010e0e7824 */ /* 0x004fce00078e0a05 */
.L_x_2454:
        /* <DEDUP_REMOVED lines=20> */
.L_x_2455:
        /* <DEDUP_REMOVED lines=62> */
.L_x_2499:
        /* <DEDUP_REMOVED lines=9> */
.L_x_2458:
        /* <DEDUP_REMOVED lines=112> */
.L_x_2469:
[----:B-1----:R-:W-:-:S05]  /*8d90*/  IMAD.MOV.U32 R6, RZ, RZ, 0x1 ;  /* 0x00000001ff067424 */ /* 0x002fca00078e00ff */
[----:B------:R-:W-:-:S04]  /*8da0*/  SHF.L.U32 R6, R6, 0x1f, RZ ;  /* 0x0000001f06067819 */ /* 0x000fc800000006ff */
[----:B------:R-:W1:Y:S02]  /*8db0*/  SYNCS.PHASECHK.TRANS64.TRYWAIT P1, [R0+URZ+0x36438], R6 ;  /* 0x03643806000075a7 */ /* 0x000e64000802017f */
[----:B-1----:R-:W-:Y:S05]  /*8dc0*/  @!P1 BRA `(.L_x_2461) ;  /* 0x0000001c002c9947 */ /* 0x002fea0003800000 */
.L_x_2500:
[----:B------:R-:W-:Y:S05]  /*8dd0*/  @P0 BRA `(.L_x_2462) ;  /* 0x0000000000140947 */ /* 0x000fea0003800000 */
[----:B------:R-:W-:Y:S01]  /*8de0*/  ISETP.NE.AND P1, PT, R18, RZ, PT ;  /* 0x000000ff1200720c */ /* 0x000fe20003f25270 */
[----:B------:R-:W-:-:S04]  /*8df0*/  IMAD.MOV.U32 R3, RZ, RZ, 0x6100 ;  /* 0x00006100ff037424 */ /* 0x000fc800078e00ff */
[----:B------:R2:W-:Y:S08]  /*8e00*/  SYNCS.ARRIVE.TRANS64 RZ, [R0+URZ+0x36430], R3 ;  /* 0x0364300300ff79a7 */ /* 0x0005f0000800003f */
[----:B------:R-:W-:Y:S05]  /*8e10*/  @!P1 BRA `(.L_x_2462) ;  /* 0x0000000000049947 */ /* 0x000fea0003800000 */
[----:B------:R-:W-:Y:S01]  /*8e20*/  BPT.TRAP 0x1 ;  /* 0x000000040000795c */ /* 0x000fe20000300000 */
.L_x_2462:
        /* <DEDUP_REMOVED lines=48> */
.L_x_2501:
[----:B------:R-:W-:Y:S05]  /*9130*/  @P0 BRA `(.L_x_2464) ;  /* 0x0000000000140947 */ /* 0x000fea0003800000 */
[----:B------:R-:W-:Y:S01]  /*9140*/  ISETP.NE.AND P1, PT, R18, RZ, PT ;  /* 0x000000ff1200720c */ /* 0x000fe20003f25270 */
[----:B--2---:R-:W-:-:S04]  /*9150*/  IMAD.MOV.U32 R3, RZ, RZ, 0x6100 ;  /* 0x00006100ff037424 */ /* 0x004fc800078e00ff */
[----:B------:R3:W-:Y:S08]  /*9160*/  SYNCS.ARRIVE.TRANS64 RZ, [R0+URZ+0x36418], R3 ;  /* 0x0364180300ff79a7 */ /* 0x0007f0000800003f */
[----:B------:R-:W-:Y:S05]  /*9170*/  @!P1 BRA `(.L_x_2464) ;  /* 0x0000000000049947 */ /* 0x000fea0003800000 */
[----:B------:R-:W-:Y:S01]  /*9180*/  BPT.TRAP 0x1 ;  /* 0x000000040000795c */ /* 0x000fe20000300000 */
.L_x_2464:
        /* <DEDUP_REMOVED lines=47> */
.L_x_2502:
        /* <DEDUP_REMOVED lines=8> */
.L_x_2466:
        /* <DEDUP_REMOVED lines=37> */
.L_x_2504:
[----:B------:R-:W-:Y:S05]  /*9750*/  @P0 BRA `(.L_x_2468) ;  /* 0x0000000000140947 */ /* 0x000fea0003800000 */
[----:B------:R-:W-:Y:S01]  /*9760*/  ISETP.NE.AND P1, PT, R18, RZ, PT ;  /* 0x000000ff1200720c */ /* 0x000fe20003f25270 */
[----:B--2---:R-:W-:-:S04]  /*9770*/  IMAD.MOV.U32 R5, RZ, RZ, 0x6100 ;  /* 0x00006100ff057424 */ /* 0x004fc800078e00ff */
[----:B------:R3:W-:Y:S08]  /*9780*/  SYNCS.ARRIVE.TRANS64 RZ, [R0+URZ+0x36410], R5 ;  /* 0x0364100500ff79a7 */ /* 0x0007f0000800003f */
[----:B------:R-:W-:Y:S05]  /*9790*/  @!P1 BRA `(.L_x_2468) ;  /* 0x0000000000049947 */ /* 0x000fea0003800000 */
[----:B------:R-:W-:Y:S01]  /*97a0*/  BPT.TRAP 0x1 ;  /* 0x000000040000795c */ /* 0x000fe20000300000 */
.L_x_2468:
        /* <DEDUP_REMOVED lines=44> */
.L_x_2460:
[----:B------:R-:W-:Y:S01]  /*9a70*/  ISETP.NE.AND P1, PT, R20, RZ, PT ;  /* 0x000000ff1400720c */ /* 0x000fe20003f25270 */
[----:B------:R-:W-:Y:S02]  /*9a80*/  IMAD.MOV.U32 R5, RZ, RZ, R14 ;  /* 0x000000ffff057224 */ /* 0x000fe400078e000e */
[----:B------:R-:W-:-:S10]  /*9a90*/  IMAD.MOV.U32 R16, RZ, RZ, 0x1 ;  /* 0x00000001ff107424 */ /* 0x000fd400078e00ff */
[----:B------:R-:W-:Y:S05]  /*9aa0*/  @!P1 BRA `(.L_x_2459) ;  /* 0x00000004008c9947 */ /* 0x000fea0003800000 */
[----:B------:R-:W2:Y:S02]  /*9ab0*/  SYNCS.PHASECHK.TRANS64.TRYWAIT P1, [R0+URZ+0x36438], R6 ;  /* 0x03643806000075a7 */ /* 0x000ea4000802017f */
[----:B--2---:R-:W-:Y:S05]  /*9ac0*/  @!P1 BRA `(.L_x_2470) ;  /* 0x00000010004c9947 */ /* 0x004fea0003800000 */
.L_x_2505:
[----:B------:R-:W-:Y:S05]  /*9ad0*/  @P0 BRA `(.L_x_2471) ;  /* 0x0000000000140947 */ /* 0x000fea0003800000 */
[----:B------:R-:W-:Y:S01]  /*9ae0*/  ISETP.NE.AND P1, PT, R18, RZ, PT ;  /* 0x000000ff1200720c */ /* 0x000fe20003f25270 */
[----:B------:R-:W-:-:S04]  /*9af0*/  IMAD.MOV.U32 R5, RZ, RZ, 0x6100 ;  /* 0x00006100ff057424 */ /* 0x000fc800078e00ff */
[----:B------:R3:W-:Y:S08]  /*9b00*/  SYNCS.ARRIVE.TRANS64 RZ, [R0+URZ+0x36430], R5 ;  /* 0x0364300500ff79a7 */ /* 0x0007f0000800003f */
[----:B------:R-:W-:Y:S05]  /*9b10*/  @!P1 BRA `(.L_x_2471) ;  /* 0x0000000000049947 */ /* 0x000fea0003800000 */
[----:B------:R-:W-:Y:S01]  /*9b20*/  BPT.TRAP 0x1 ;  /* 0x000000040000795c */ /* 0x000fe20000300000 */
.L_x_2471:
        /* <DEDUP_REMOVED lines=42> */
.L_x_2506:
[----:B------:R-:W-:Y:S01]  /*9dd0*/  IMAD.MOV.U32 R16, RZ, RZ, RZ ;  /* 0x000000ffff107224 */ /* 0x000fe200078e00ff */
[----:B------:R-:W-:Y:S06]  /*9de0*/  @P0 BRA `(.L_x_2473) ;  /* 0x0000000000140947 */ /* 0x000fec0003800000 */
[----:B------:R-:W-:Y:S01]  /*9df0*/  ISETP.NE.AND P1, PT, R18, RZ, PT ;  /* 0x000000ff1200720c */ /* 0x000fe20003f25270 */
[----:B-1----:R-:W-:-:S04]  /*9e00*/  IMAD.MOV.U32 R5, RZ, RZ, 0x6100 ;  /* 0x00006100ff057424 */ /* 0x002fc800078e00ff */
[----:B------:R2:W-:Y:S08]  /*9e10*/  SYNCS.ARRIVE.TRANS64 RZ, [R0+URZ+0x36418], R5 ;  /* 0x0364180500ff79a7 */ /* 0x0005f0000800003f */
[----:B------:R-:W-:Y:S05]  /*9e20*/  @!P1 BRA `(.L_x_2473) ;  /* 0x0000000000049947 */ /* 0x000fea0003800000 */
[----:B------:R-:W-:Y:S01]  /*9e30*/  BPT.TRAP 0x1 ;  /* 0x000000040000795c */ /* 0x000fe20000300000 */
.L_x_2473:
        /* <DEDUP_REMOVED lines=42> */
.L_x_2459:
[----:B------:R-:W-:-:S04]  /*a0e0*/  SHF.L.U32 R3, R16, 0x1f, RZ ;  /* 0x0000001f10037819 */ /* 0x000fc800000006ff */
[----:B------:R-:W2:Y:S02]  /*a0f0*/  SYNCS.PHASECHK.TRANS64.TRYWAIT P1, [R0+URZ+0x36438], R3 ;  /* 0x03643803000075a7 */ /* 0x000ea4000802017f */
[----:B--2---:R-:W-:Y:S05]  /*a100*/  @!P1 BRA `(.L_x_2474) ;  /* 0x0000000800e49947 */ /* 0x004fea0003800000 */
.L_x_2507:
[----:B------:R-:W-:Y:S05]  /*a110*/  @P0 BRA `(.L_x_2475) ;  /* 0x0000000000180947 */ /* 0x000fea0003800000 */
[----:B------:R-:W3:Y:S01]  /*a120*/  S2R R2, SR_TID.X ;  /* 0x0000000000027919 */ /* 0x000ee20000002100 */
[----:B--2---:R-:W-:-:S04]  /*a130*/  IMAD.MOV.U32 R3, RZ, RZ, 0x6100 ;  /* 0x00006100ff037424 */ /* 0x004fc800078e00ff */
[----:B------:R4:W-:Y:S01]  /*a140*/  SYNCS.ARRIVE.TRANS64 RZ, [R0+URZ+0x36430], R3 ;  /* 0x0364300300ff79a7 */ /* 0x0009e2000800003f */
[----:B---3--:R-:W-:-:S13]  /*a150*/  LOP3.LUT P0, RZ, R2, 0x1f, RZ, 0xc0, !PT ;  /* 0x0000001f02ff7812 */ /* 0x008fda000780c0ff */
[----:B----4-:R-:W-:Y:S05]  /*a160*/  @!P0 BRA `(.L_x_2475) ;  /* 0x0000000000048947 */ /* 0x010fea0003800000 */
[----:B------:R-:W-:Y:S01]  /*a170*/  BPT.TRAP 0x1 ;  /* 0x000000040000795c */ /* 0x000fe20000300000 */
.L_x_2475:
        /* <DEDUP_REMOVED lines=44> */
.L_x_2456:
[----:B------:R-:W-:Y:S05]  /*a440*/  BSYNC B0 ;  /* 0x0000000000007941 */ /* 0x000fea0003800000 */
.L_x_2451:
[----:B------:R-:W-:-:S03]  /*a450*/  UMOV UR7, 0xffffffff ;  /* 0xffffffff00077882 */ /* 0x000fc60000000000 */
[----:B------:R-:W-:Y:S05]  /*a460*/  BRA.DIV UR7, `(.L_x_2476) ;  /* 0x0000000a07207947 */ /* 0x000fea000b800000 */
[----:B------:R-:W-:-:S13]  /*a470*/  ELECT P6, URZ, PT ;  /* 0x00000000003f782f */ /* 0x000fda00038c0000 */
.L_x_2510:
[----:B------:R-:W-:Y:S05]  /*a480*/  @!P6 BRA `(.L_x_2330) ;  /* 0x000000000074e947 */ /* 0x000fea0003800000 */
[----:B------:R-:W3:Y:S02]  /*a490*/  LDL.LU R3, [R1] ;  /* 0x0000000001037983 */ /* 0x000ee40000300800 */
[----:B---3--:R-:W-:-:S04]  /*a4a0*/  LOP3.LUT R3, R3, 0x2, RZ, 0xfc, !PT ;  /* 0x0000000203037812 */ /* 0x008fc800078efcff */
[----:B------:R-:W-:-:S13]  /*a4b0*/  ISETP.NE.AND P2, PT, R3, 0x3, PT ;  /* 0x000000030300780c */ /* 0x000fda0003f45270 */
[----:B------:R-:W-:Y:S05]  /*a4c0*/  @!P2 BRA `(.L_x_2477) ;  /* 0x000000000004a947 */ /* 0x000fea0003800000 */
[----:B--2---:R-:W-:Y:S01]  /*a4d0*/  BPT.TRAP 0x1 ;  /* 0x000000040000795c */ /* 0x004fe20000300000 */
.L_x_2477:
        /* <DEDUP_REMOVED lines=15> */
.L_x_2511:
[----:B------:R-:W3:Y:S02]  /*a5d0*/  SYNCS.PHASECHK.TRANS64.TRYWAIT P0, [R3+URZ], R0 ;  /* 0x00000000030075a7 */ /* 0x000ee4000800017f */
[----:B---3--:R-:W-:Y:S05]  /*a5e0*/  @!P0 BRA `(.L_x_2479) ;  /* 0x0000000400f48947 */ /* 0x008fea0003800000 */
.L_x_2512:
[----:B------:R-:W-:Y:S05]  /*a5f0*/  @!P2 BRA `(.L_x_2480) ;  /* 0x000000000004a947 */ /* 0x000fea0003800000 */
[----:B--2---:R-:W-:Y:S01]  /*a600*/  BPT.TRAP 0x1 ;  /* 0x000000040000795c */ /* 0x004fe20000300000 */
.L_x_2480:
[----:B------:R-:W-:-:S07]  /*a610*/  SHF.L.U32 R16, R16, 0x1f, RZ ;  /* 0x0000001f10107819 */ /* 0x000fce00000006ff */
.L_x_2481:
[----:B----4-:R4:W1:Y:S02]  /*a620*/  SYNCS.PHASECHK.TRANS64.TRYWAIT P0, [R9+URZ+0x36438], R16 ;  /* 0x03643810090075a7 */ /* 0x010864000800017f */
[----:B-1----:R-:W-:Y:S05]  /*a630*/  @!P0 NANOSLEEP.SYNCS 0x989680 ;  /* 0x009896800000895d */ /* 0x002fea0003900000 */
[----:B------:R-:W1:Y:S02]  /*a640*/  @!P0 SYNCS.PHASECHK.TRANS64 P0, [R9+URZ+0x36438], R16 ;  /* 0x03643810090085a7 */ /* 0x000e64000800007f */
[----:B-1----:R-:W-:Y:S05]  /*a650*/  @!P0 BRA `(.L_x_2481) ;  /* 0xfffffffc00f08947 */ /* 0x002fea000383ffff */
.L_x_2330:
[----:B--2---:R-:W-:Y:S05]  /*a660*/  BSYNC B6 ;  /* 0x0000000000067941 */ /* 0x004fea0003800000 */
.L_x_2324:
[----:B------:R-:W-:Y:S05]  /*a670*/  EXIT ;  /* 0x000000000000794d */ /* 0x000fea0003800000 */
.L_x_2341:
[----:B------:R-:W-:Y:S02]  /*a680*/  IMAD.MOV.U32 R12, RZ, RZ, RZ ;  /* 0x000000ffff0c7224 */ /* 0x000fe400078e00ff */
[----:B------:R-:W-:Y:S02]  /*a690*/  IMAD.MOV.U32 R11, RZ, RZ, 0x1f ;  /* 0x0000001fff0b7424 */ /* 0x000fe400078e00ff */
[----:B------:R-:W-:-:S07]  /*a6a0*/  IMAD.MOV.U32 R15, RZ, RZ, -0x1 ;  /* 0xffffffffff0f7424 */ /* 0x000fce00078e00ff */
[----:B-1----:R-:W-:Y:S05]  /*a6b0*/  WARPSYNC.COLLECTIVE R15, `(.L_x_2482) ;  /* 0x000000000f087348 */ /* 0x002fea0003c00000 */
[----:B------:R2:W3:Y:S02]  /*a6c0*/  SHFL.IDX P6, R14, R13, R12, R11 ;  /* 0x0000000c0d0e7389 */ /* 0x0004e400000c000b */
[----:B-123--:R-:W-:Y:S01]  /*a6d0*/  ENDCOLLECTIVE ;  /* 0x000000000000791b */ /* 0x00efe20003800000 */
.L_x_2482:
[----:B------:R-:W-:Y:S05]  /*a6e0*/  BRA `(.L_x_2483) ;  /* 0xffffff6c00487947 */ /* 0x000fea000383ffff */
.L_x_2343:
[----:B-1----:R-:W-:-:S04]  /*a6f0*/  IMAD.U32 R3, RZ, RZ, UR36 ;  /* 0x00000024ff037e24 */ /* 0x002fc8000f8e00ff */
[----:B------:R1:W3:Y:S03]  /*a700*/  SYNCS.PHASECHK.TRANS64.TRYWAIT P0, [R3+URZ+0x36400], R10 ;  /* 0x0364000a030075a7 */ /* 0x0002e6000800017f */
[----:B---3--:R-:W-:Y:S05]  /*a710*/  @!P0 NANOSLEEP.SYNCS 0x989680 ;  /* 0x009896800000895d */ /* 0x008fea0003900000 */
[----:B------:R-:W3:Y:S02]  /*a720*/  @!P0 SYNCS.PHASECHK.TRANS64 P0, [R3+URZ+0x36400], R10 ;  /* 0x0364000a030085a7 */ /* 0x000ee4000800007f */
[----:B---3--:R-:W-:Y:S05]  /*a730*/  @!P0 BRA `(.L_x_2343) ;  /* 0xfffffffc00ec8947 */ /* 0x008fea000383ffff */
[----:B------:R-:W-:Y:S05]  /*a740*/  BRA `(.L_x_2342) ;  /* 0xffffff6c007c7947 */ /* 0x000fea000383ffff */
.L_x_2347:
[----:B--2---:R2:W3:Y:S02]  /*a750*/  SYNCS.PHASECHK.TRANS64.TRYWAIT P1, [R3+URZ+0x36410], R10 ;  /* 0x0364100a030075a7 */ /* 0x0044e4000802017f */
[----:B---3--:R-:W-:Y:S05]  /*a760*/  @!P1 NANOSLEEP.SYNCS 0x989680 ;  /* 0x009896800000995d */ /* 0x008fea0003900000 */
[----:B------:R-:W3:Y:S02]  /*a770*/  @!P1 SYNCS.PHASECHK.TRANS64 P1, [R3+URZ+0x36410], R10 ;  /* 0x0364100a030095a7 */ /* 0x000ee4000802007f */
[----:B---3--:R-:W-:Y:S05]  /*a780*/  @!P1 BRA `(.L_x_2347) ;  /* 0xfffffffc00f09947 */ /* 0x008fea000383ffff */
[----:B------:R-:W-:Y:S05]  /*a790*/  BRA `(.L_x_2346) ;  /* 0xffffff7400587947 */ /* 0x000fea000383ffff */
.L_x_2351:
[----:B----4-:R-:W-:-:S04]  /*a7a0*/  IMAD.U32 R12, RZ, RZ, UR36 ;  /* 0x00000024ff0c7e24 */ /* 0x010fc8000f8e00ff */
[----:B------:R4:W1:Y:S03]  /*a7b0*/  SYNCS.PHASECHK.TRANS64.TRYWAIT P1, [R12+URZ+0x36430], R11 ;  /* 0x0364300b0c0075a7 */ /* 0x000866000802017f */
[----:B-1----:R-:W-:Y:S05]  /*a7c0*/  @!P1 NANOSLEEP.SYNCS 0x989680 ;  /* 0x009896800000995d */ /* 0x002fea0003900000 */
[----:B------:R-:W1:Y:S02]  /*a7d0*/  @!P1 SYNCS.PHASECHK.TRANS64 P1, [R12+URZ+0x36430], R11 ;  /* 0x0364300b0c0095a7 */ /* 0x000e64000802007f */
[----:B-1----:R-:W-:Y:S05]  /*a7e0*/  @!P1 BRA `(.L_x_2351) ;  /* 0xfffffffc00ec9947 */ /* 0x002fea000383ffff */
[----:B------:R-:W-:Y:S05]  /*a7f0*/  BRA `(.L_x_2350) ;  /* 0xffffff7800f87947 */ /* 0x000fea000383ffff */
.L_x_2366:
[----:B------:R-:W-:Y:S01]  /*a800*/  BSSY B0, `(.L_x_2484) ;  /* 0x0000005000007945 */ /* 0x000fe20003800000 */
[----:B------:R-:W-:-:S07]  /*a810*/  IMAD.MOV.U32 R15, RZ, RZ, -0x1 ;  /* 0xffffffffff0f7424 */ /* 0x000fce00078e00ff */
[----:B------:R-:W-:Y:S05]  /*a820*/  WARPSYNC.COLLECTIVE R15, `(.L_x_2485) ;  /* 0x000000000f087348 */ /* 0x000fea0003c00000 */
[----:B------:R-:W-:Y:S01]  /*a830*/  NOP ;  /* 0x0000000000007918 */ /* 0x000fe20000000000 */
[----:B------:R-:W-:Y:S01]  /*a840*/  ENDCOLLECTIVE ;  /* 0x000000000000791b */ /* 0x000fe20003800000 */
.L_x_2485:
[----:B------:R-:W-:Y:S05]  /*a850*/  BSYNC B0 ;  /* 0x0000000000007941 */ /* 0x000fea0003800000 */
.L_x_2484:
[----:B------:R-:W-:Y:S05]  /*a860*/  BRA `(.L_x_2486) ;  /* 0xffffffa400cc7947 */ /* 0x000fea000383ffff */
.L_x_2375:
[----:B------:R-:W-:Y:S01]  /*a870*/  BSSY B0, `(.L_x_2487) ;  /* 0x0000005000007945 */ /* 0x000fe20003800000 */
[----:B------:R-:W-:-:S07]  /*a880*/  IMAD.MOV.U32 R15, RZ, RZ, -0x1 ;  /* 0xffffffffff0f7424 */ /* 0x000fce00078e00ff */
[----:B-1----:R-:W-:Y:S05]  /*a890*/  WARPSYNC.COLLECTIVE R15, `(.L_x_2488) ;  /* 0x000000000f087348 */ /* 0x002fea0003c00000 */
[----:B------:R-:W-:Y:S01]  /*a8a0*/  NOP ;  /* 0x0000000000007918 */ /* 0x000fe20000000000 */
[----:B-1----:R-:W-:Y:S01]  /*a8b0*/  ENDCOLLECTIVE ;  /* 0x000000000000791b */ /* 0x002fe20003800000 */
.L_x_2488:
[----:B------:R-:W-:Y:S05]  /*a8c0*/  BSYNC B0 ;  /* 0x0000000000007941 */ /* 0x000fea0003800000 */
.L_x_2487:
[----:B------:R-:W-:Y:S05]  /*a8d0*/  BRA `(.L_x_2489) ;  /* 0xffffffa800b87947 */ /* 0x000fea000383ffff */
.L_x_2392:
[----:B------:R-:W-:Y:S01]  /*a8e0*/  BSSY B0, `(.L_x_2490) ;  /* 0x0000005000007945 */ /* 0x000fe20003800000 */
[----:B------:R-:W-:-:S07]  /*a8f0*/  IMAD.MOV.U32 R15, RZ, RZ, -0x1 ;  /* 0xffffffffff0f7424 */ /* 0x000fce00078e00ff */
[----:B------:R-:W-:Y:S05]  /*a900*/  WARPSYNC.COLLECTIVE R15, `(.L_x_2491) ;  /* 0x000000000f087348 */ /* 0x000fea0003c00000 */
[----:B------:R-:W-:Y:S01]  /*a910*/  NOP ;  /* 0x0000000000007918 */ /* 0x000fe20000000000 */
[----:B------:R-:W-:Y:S01]  /*a920*/  ENDCOLLECTIVE ;  /* 0x000000000000791b */ /* 0x000fe20003800000 */
.L_x_2491:
[----:B------:R-:W-:Y:S05]  /*a930*/  BSYNC B0 ;  /* 0x0000000000007941 */ /* 0x000fea0003800000 */
.L_x_2490:
[----:B------:R-:W-:Y:S05]  /*a940*/  BRA `(.L_x_2492) ;  /* 0xffffffb400fc7947 */ /* 0x000fea000383ffff */
.L_x_2409:
[----:B------:R-:W-:Y:S01]  /*a950*/  BSSY B0, `(.L_x_2493) ;  /* 0x0000005000007945 */ /* 0x000fe20003800000 */
[----:B------:R-:W-:-:S07]  /*a960*/  IMAD.MOV.U32 R15, RZ, RZ, -0x1 ;  /* 0xffffffffff0f7424 */ /* 0x000fce00078e00ff */
[----:B------:R-:W-:Y:S05]  /*a970*/  WARPSYNC.COLLECTIVE R15, `(.L_x_2494) ;  /* 0x000000000f087348 */ /* 0x000fea0003c00000 */
[----:B------:R-:W-:Y:S01]  /*a980*/  NOP ;  /* 0x0000000000007918 */ /* 0x000fe20000000000 */
[----:B------:R-:W-:Y:S01]  /*a990*/  ENDCOLLECTIVE ;  /* 0x000000000000791b */ /* 0x000fe20003800000 */
.L_x_2494:
[----:B------:R-:W-:Y:S05]  /*a9a0*/  BSYNC B0 ;  /* 0x0000000000007941 */ /* 0x000fea0003800000 */
.L_x_2493:
[----:B------:R-:W-:Y:S05]  /*a9b0*/  BRA `(.L_x_2495) ;  /* 0xffffffbc00f07947 */ /* 0x000fea000383ffff */
.L_x_2425:
[----:B------:R-:W-:Y:S01]  /*a9c0*/  BSSY B0, `(.L_x_2496) ;  /* 0x0000005000007945 */ /* 0x000fe20003800000 */
[----:B------:R-:W-:-:S07]  /*a9d0*/  IMAD.MOV.U32 R15, RZ, RZ, -0x1 ;  /* 0xffffffffff0f7424 */ /* 0x000fce00078e00ff */
[----:B------:R-:W-:Y:S05]  /*a9e0*/  WARPSYNC.COLLECTIVE R15, `(.L_x_2497) ;  /* 0x000000000f087348 */ /* 0x000fea0003c00000 */
[----:B------:R-:W-:Y:S01]  /*a9f0*/  NOP ;  /* 0x0000000000007918 */ /* 0x000fe20000000000 */
[----:B------:R-:W-:Y:S01]  /*aa00*/  ENDCOLLECTIVE ;  /* 0x000000000000791b */ /* 0x000fe20003800000 */
.L_x_2497:
[----:B------:R-:W-:Y:S05]  /*aa10*/  BSYNC B0 ;  /* 0x0000000000007941 */ /* 0x000fea0003800000 */
.L_x_2496:
[----:B------:R-:W-:Y:S05]  /*aa20*/  BRA `(.L_x_2498) ;  /* 0xffffffc400607947 */ /* 0x000fea000383ffff */
.L_x_2457:
[----:B-1----:R1:W2:Y:S02]  /*aa30*/  SYNCS.PHASECHK.TRANS64.TRYWAIT P1, [R0+URZ+0x36420], R6 ;  /* 0x03642006000075a7 */ /* 0x0022a4000802017f */
[----:B--2---:R-:W-:Y:S05]  /*aa40*/  @!P1 NANOSLEEP.SYNCS 0x989680 ;  /* 0x009896800000995d */ /* 0x004fea0003900000 */
[----:B------:R-:W2:Y:S02]  /*aa50*/  @!P1 SYNCS.PHASECHK.TRANS64 P1, [R0+URZ+0x36420], R6 ;  /* 0x03642006000095a7 */ /* 0x000ea4000802007f */
[----:B--2---:R-:W-:Y:S05]  /*aa60*/  @!P1 BRA `(.L_x_2457) ;  /* 0xfffffffc00f09947 */ /* 0x004fea000383ffff */
[----:B------:R-:W-:Y:S05]  /*aa70*/  BRA `(.L_x_2499) ;  /* 0xffffffd800e07947 */ /* 0x000fea000383ffff */
.L_x_2461:
[----:B-1----:R1:W2:Y:S02]  /*aa80*/  SYNCS.PHASECHK.TRANS64.TRYWAIT P1, [R0+URZ+0x36438], R6 ;  /* 0x03643806000075a7 */ /* 0x0022a4000802017f */
[----:B--2---:R-:W-:Y:S05]  /*aa90*/  @!P1 NANOSLEEP.SYNCS 0x989680 ;  /* 0x009896800000995d */ /* 0x004fea0003900000 */
[----:B------:R-:W2:Y:S02]  /*aaa0*/  @!P1 SYNCS.PHASECHK.TRANS64 P1, [R0+URZ+0x36438], R6 ;  /* 0x03643806000095a7 */ /* 0x000ea4000802007f */
[----:B--2---:R-:W-:Y:S05]  /*aab0*/  @!P1 BRA `(.L_x_2461) ;  /* 0xfffffffc00f09947 */ /* 0x004fea000383ffff */
[----:B------:R-:W-:Y:S05]  /*aac0*/  BRA `(.L_x_2500) ;  /* 0xffffffe000c07947 */ /* 0x000fea000383ffff */
.L_x_2463:
[----:B--2---:R2:W3:Y:S02]  /*aad0*/  SYNCS.PHASECHK.TRANS64.TRYWAIT P1, [R0+URZ+0x36428], R3 ;  /* 0x03642803000075a7 */ /* 0x0044e4000802017f */
[----:B---3--:R-:W-:Y:S05]  /*aae0*/  @!P1 NANOSLEEP.SYNCS 0x989680 ;  /* 0x009896800000995d */ /* 0x008fea0003900000 */
[----:B------:R-:W3:Y:S02]  /*aaf0*/  @!P1 SYNCS.PHASECHK.TRANS64 P1, [R0+URZ+0x36428], R3 ;  /* 0x03642803000095a7 */ /* 0x000ee4000802007f */
[----:B---3--:R-:W-:Y:S05]  /*ab00*/  @!P1 BRA `(.L_x_2463) ;  /* 0xfffffffc00f09947 */ /* 0x008fea000383ffff */
[----:B------:R-:W-:Y:S05]  /*ab10*/  BRA `(.L_x_2501) ;  /* 0xffffffe400847947 */ /* 0x000fea000383ffff */
.L_x_2465:
        /* <DEDUP_REMOVED lines=8> */
.L_x_2467:
[----:B------:R-:W-:-:S07]  /*aba0*/  SHF.L.U32 R5, R7, 0x1f, RZ ;  /* 0x0000001f07057819 */ /* 0x000fce00000006ff */
.L_x_2503:
[----:B--2---:R2:W3:Y:S02]  /*abb0*/  SYNCS.PHASECHK.TRANS64.TRYWAIT P1, [R0+URZ+0x36420], R5 ;  /* 0x03642005000075a7 */ /* 0x0044e4000802017f */
[----:B---3--:R-:W-:Y:S05]  /*abc0*/  @!P1 NANOSLEEP.SYNCS 0x989680 ;  /* 0x009896800000995d */ /* 0x008fea0003900000 */
[----:B------:R-:W3:Y:S02]  /*abd0*/  @!P1 SYNCS.PHASECHK.TRANS64 P1, [R0+URZ+0x36420], R5 ;  /* 0x03642005000095a7 */ /* 0x000ee4000802007f */
[----:B---3--:R-:W-:Y:S05]  /*abe0*/  @!P1 BRA `(.L_x_2503) ;  /* 0xfffffffc00f09947 */ /* 0x008fea000383ffff */
[----:B------:R-:W-:Y:S05]  /*abf0*/  BRA `(.L_x_2504) ;  /* 0xffffffe800d47947 */ /* 0x000fea000383ffff */
.L_x_2470:
[----:B--2---:R2:W3:Y:S02]  /*ac00*/  SYNCS.PHASECHK.TRANS64.TRYWAIT P1, [R0+URZ+0x36438], R6 ;  /* 0x03643806000075a7 */ /* 0x0044e4000802017f */
[----:B---3--:R-:W-:Y:S05]  /*ac10*/  @!P1 NANOSLEEP.SYNCS 0x989680 ;  /* 0x009896800000995d */ /* 0x008fea0003900000 */
[----:B------:R-:W3:Y:S02]  /*ac20*/  @!P1 SYNCS.PHASECHK.TRANS64 P1, [R0+URZ+0x36438], R6 ;  /* 0x03643806000095a7 */ /* 0x000ee4000802007f */
[----:B---3--:R-:W-:Y:S05]  /*ac30*/  @!P1 BRA `(.L_x_2470) ;  /* 0xfffffffc00f09947 */ /* 0x008fea000383ffff */
[----:B------:R-:W-:Y:S05]  /*ac40*/  BRA `(.L_x_2505) ;  /* 0xffffffec00a07947 */ /* 0x000fea000383ffff */
.L_x_2472:
[----:B-1----:R1:W2:Y:S02]  /*ac50*/  SYNCS.PHASECHK.TRANS64.TRYWAIT P1, [R0+URZ+0x36428], R5 ;  /* 0x03642805000075a7 */ /* 0x0022a4000802017f */
[----:B--2---:R-:W-:Y:S05]  /*ac60*/  @!P1 NANOSLEEP.SYNCS 0x989680 ;  /* 0x009896800000995d */ /* 0x004fea0003900000 */
[----:B------:R-:W2:Y:S02]  /*ac70*/  @!P1 SYNCS.PHASECHK.TRANS64 P1, [R0+URZ+0x36428], R5 ;  /* 0x03642805000095a7 */ /* 0x000ea4000802007f */
[----:B--2---:R-:W-:Y:S05]  /*ac80*/  @!P1 BRA `(.L_x_2472) ;  /* 0xfffffffc00f09947 */ /* 0x004fea000383ffff */
[----:B------:R-:W-:Y:S05]  /*ac90*/  BRA `(.L_x_2506) ;  /* 0xfffffff0004c7947 */ /* 0x000fea000383ffff */
.L_x_2474:
[----:B--2---:R2:W3:Y:S02]  /*aca0*/  SYNCS.PHASECHK.TRANS64.TRYWAIT P1, [R0+URZ+0x36438], R3 ;  /* 0x03643803000075a7 */ /* 0x0044e4000802017f */
[----:B---3--:R-:W-:Y:S05]  /*acb0*/  @!P1 NANOSLEEP.SYNCS 0x989680 ;  /* 0x009896800000995d */ /* 0x008fea0003900000 */
[----:B------:R-:W3:Y:S02]  /*acc0*/  @!P1 SYNCS.PHASECHK.TRANS64 P1, [R0+URZ+0x36438], R3 ;  /* 0x03643803000095a7 */ /* 0x000ee4000802007f */
[----:B---3--:R-:W-:Y:S05]  /*acd0*/  @!P1 BRA `(.L_x_2474) ;  /* 0xfffffffc00f09947 */ /* 0x008fea000383ffff */
[----:B------:R-:W-:Y:S05]  /*ace0*/  BRA `(.L_x_2507) ;  /* 0xfffffff400087947 */ /* 0x000fea000383ffff */
.L_x_2476:
[----:B------:R-:W-:Y:S01]  /*acf0*/  BSSY B0, `(.L_x_2508) ;  /* 0x0000006000007945 */ /* 0x000fe20003800000 */
[----:B------:R-:W-:-:S07]  /*ad00*/  IMAD.MOV.U32 R15, RZ, RZ, -0x1 ;  /* 0xffffffffff0f7424 */ /* 0x000fce00078e00ff */
[----:B--2---:R-:W-:Y:S05]  /*ad10*/  WARPSYNC.COLLECTIVE R15, `(.L_x_2509) ;  /* 0x000000000f0c7348 */ /* 0x004fea0003c00000 */
[----:B------:R-:W-:Y:S02]  /*ad20*/  ELECT P6, UR62, PT ;  /* 0x00000000003e782f */ /* 0x000fe400038c0000 */
[----:B------:R-:W-:Y:S01]  /*ad30*/  MOV R14, UR62 ;  /* 0x0000003e000e7c02 */ /* 0x000fe20008000f00 */
[----:B--2---:R-:W-:Y:S10]  /*ad40*/  ENDCOLLECTIVE ;  /* 0x000000000000791b */ /* 0x004ff40003800000 */
.L_x_2509:
[----:B------:R-:W-:Y:S05]  /*ad50*/  BSYNC B0 ;  /* 0x0000000000007941 */ /* 0x000fea0003800000 */
.L_x_2508:
[----:B------:R-:W-:Y:S05]  /*ad60*/  BRA `(.L_x_2510) ;  /* 0xfffffff400c47947 */ /* 0x000fea000383ffff */
.L_x_2478:
[----:B-1----:R1:W3:Y:S02]  /*ad70*/  SYNCS.PHASECHK.TRANS64.TRYWAIT P0, [R7+URZ], R4 ;  /* 0x00000004070075a7 */ /* 0x0022e4000800017f */
[----:B---3--:R-:W-:Y:S05]  /*ad80*/  @!P0 NANOSLEEP.SYNCS 0x989680 ;  /* 0x009896800000895d */ /* 0x008fea0003900000 */
[----:B------:R-:W3:Y:S02]  /*ad90*/  @!P0 SYNCS.PHASECHK.TRANS64 P0, [R7+URZ], R4 ;  /* 0x00000004070085a7 */ /* 0x000ee4000800007f */
[----:B---3--:R-:W-:Y:S05]  /*ada0*/  @!P0 BRA `(.L_x_2478) ;  /* 0xfffffffc00f08947 */ /* 0x008fea000383ffff */
[----:B------:R-:W-:Y:S05]  /*adb0*/  BRA `(.L_x_2511) ;  /* 0xfffffff800047947 */ /* 0x000fea000383ffff */
.L_x_2479:
[----:B---3--:R3:W4:Y:S02]  /*adc0*/  SYNCS.PHASECHK.TRANS64.TRYWAIT P0, [R3+URZ], R0 ;  /* 0x00000000030075a7 */ /* 0x008724000800017f */
[----:B----4-:R-:W-:Y:S05]  /*add0*/  @!P0 NANOSLEEP.SYNCS 0x989680 ;  /* 0x009896800000895d */ /* 0x010fea0003900000 */
[----:B------:R-:W4:Y:S02]  /*ade0*/  @!P0 SYNCS.PHASECHK.TRANS64 P0, [R3+URZ], R0 ;  /* 0x00000000030085a7 */ /* 0x000f24000800007f */
[----:B----4-:R-:W-:Y:S05]  /*adf0*/  @!P0 BRA `(.L_x_2479) ;  /* 0xfffffffc00f08947 */ /* 0x010fea000383ffff */
[----:B------:R-:W-:Y:S05]  /*ae00*/  BRA `(.L_x_2512) ;  /* 0xfffffff400f87947 */ /* 0x000fea000383ffff */
.L_x_2513:
        /* <DEDUP_REMOVED lines=15> */
.L_x_7664:


//--------------------- .text._ZN7cutlass13device_kernelIN5flash11enable_sm90INS1_16FlashAttnBwdSm90INS1_25CollectiveMainloopBwdSm90ILi2ELi1ELi1EN4cute5tupleIJNS5_1CILi1EEES8_S8_EEENS6_IJNS7_ILi64EEENS7_ILi96EEENS7_ILi192EEEEEENS_10bfloat16_tEfNS_4arch4Sm90ELb1ELb0ELb1ELb0ELb0ELb0ELb1ELb0ELi3ELi1ELi1ELi1ELb0EEENS1_21CollectiveEpilogueBwdISD_SE_SG_Li384ELb0ELb1ELi3EEENS1_25SingleTileBwdLPTSchedulerILb0ELi96ELb0EEEEEEEEEvNT_6ParamsE --------------------------
	.section	.text._ZN7cutlass13device_kernelIN5flash11enable_sm90INS1_16FlashAttnBwdSm90INS1_25CollectiveMainloopBwdSm90ILi2ELi1ELi1EN4cute5tupleIJNS5_1CILi1EEES8_S8_EEENS6_IJNS7_ILi64EEENS7_ILi96EEENS7_ILi192EEEEEENS_10bfloat16_tEfNS_4arch4Sm90ELb1ELb0ELb1ELb0ELb0ELb0ELb1ELb0ELi3ELi1ELi1ELi1ELb0EEENS1_21CollectiveEpilogueBwdISD_SE_SG_Li384ELb0ELb1ELi3EEENS1_25SingleTileBwdLPTSchedulerILb0ELi96ELb0EEEEEEEEEvNT_6ParamsE,"ax",@progbits
	.align	128
.text._ZN7cutlass13device_kernelIN5flash11enable_sm90INS1_16FlashAttnBwdSm90INS1_25CollectiveMainloopBwdSm90ILi2ELi1ELi1EN4cute5tupleIJNS5_1CILi1EEES8_S8_EEENS6_IJNS7_ILi64EEENS7_ILi96EEENS7_ILi192EEEEEENS_10bfloat16_tEfNS_4arch4Sm90ELb1ELb0ELb1ELb0ELb0ELb0ELb1ELb0ELi3ELi1ELi1ELi1ELb0EEENS1_21CollectiveEpilogueBwdISD_SE_SG_Li384ELb0ELb1ELi3EEENS1_25SingleTileBwdLPTSchedulerILb0ELi96ELb0EEEEEEEEEvNT_6ParamsE:
        .type           _ZN7cutlass13device_kernelIN5flash11enable_sm90INS1_16FlashAttnBwdSm90INS1_25CollectiveMainloopBwdSm90ILi2ELi1ELi1EN4cute5tupleIJNS5_1CILi1EEES8_S8_EEENS6_IJNS7_ILi64EEENS7_ILi96EEENS7_ILi192EEEEEENS_10bfloat16_tEfNS_4arch4Sm90ELb1ELb0ELb1ELb0ELb0ELb0ELb1ELb0ELi3ELi1ELi1ELi1ELb0EEENS1_21CollectiveEpilogueBwdISD_SE_SG_Li384ELb0ELb1ELi3EEENS1_25SingleTileBwdLPTSchedulerILb0ELi96ELb0EEEEEEEEEvNT_6ParamsE,@function
        .size           _ZN7cutlass13device_kernelIN5flash11enable_sm90INS1_16FlashAttnBwdSm90INS1_25CollectiveMainloopBwdSm90ILi2ELi1ELi1EN4cute5tupleIJNS5_1CILi1EEES8_S8_EEENS6_IJNS7_ILi64EEENS7_ILi96EEENS7_ILi192EEEEEENS_10bfloat16_tEfNS_4arch4Sm90ELb1ELb0ELb1ELb0ELb0ELb0ELb1ELb0ELi3ELi1ELi1ELi1ELb0EEENS1_21CollectiveEpilogueBwdISD_SE_SG_Li384ELb0ELb1ELi3EEENS1_25SingleTileBwdLPTSchedulerILb0ELi96ELb0EEEEEEEEEvNT_6ParamsE,(.L_x_7665 - _ZN7cutlass13device_kernelIN5flash11enable_sm90INS1_16FlashAttnBwdSm90INS1_25CollectiveMainloopBwdSm90ILi2ELi1ELi1EN4cute5tupleIJNS5_1CILi1EEES8_S8_EEENS6_IJNS7_ILi64EEENS7_ILi96EEENS7_ILi192EEEEEENS_10bfloat16_tEfNS_4arch4Sm90ELb1ELb0ELb1ELb0ELb0ELb0ELb1ELb0ELi3ELi1ELi1ELi1ELb0EEENS1_21CollectiveEpilogueBwdISD_SE_SG_Li384ELb0ELb1ELi3EEENS1_25SingleTileBwdLPTSchedulerILb0ELi96ELb0EEEEEEEEEvNT_6ParamsE)
        .other          _ZN7cutlass13device_kernelIN5flash11enable_sm90INS1_16FlashAttnBwdSm90INS1_25CollectiveMainloopBwdSm90ILi2ELi1ELi1EN4cute5tupleIJNS5_1CILi1EEES8_S8_EEENS6_IJNS7_ILi64EEENS7_ILi96EEENS7_ILi192EEEEEENS_10bfloat16_tEfNS_4arch4Sm90ELb1ELb0ELb1ELb0ELb0ELb0ELb1ELb0ELi3ELi1ELi1ELi1ELb0EEENS1_21CollectiveEpilogueBwdISD_SE_SG_Li384ELb0ELb1ELi3EEENS1_25SingleTileBwdLPTSchedulerILb0ELi96ELb0EEEEEEEEEvNT_6ParamsE,@"STO_CUDA_ENTRY STV_DEFAULT"
_ZN7cutlass13device_kernelIN5flash11enable_sm90INS1_16FlashAttnBwdSm90INS1_25CollectiveMainloopBwdSm90ILi2ELi1ELi1EN4cute5tupleIJNS5_1CILi1EEES8_S8_EEENS6_IJNS7_ILi64EEENS7_ILi96EEENS7_ILi192EEEEEENS_10bfloat16_tEfNS_4arch4Sm90ELb1ELb0ELb1ELb0ELb0ELb0ELb1ELb0ELi3ELi1ELi1ELi1ELb0EEENS1_21CollectiveEpilogueBwdISD_SE_SG_Li384ELb0ELb1ELi3EEENS1_25SingleTileBwdLPTSchedulerILb0ELi96ELb0EEEEEEEEEvNT_6ParamsE:
        /* <DEDUP_REMOVED lines=29> */
.L_x_2515:
[----:B------:R-:W-:Y:S05]  /*01d0*/  BSYNC B0 ;  /* 0x0000000000007941 */ /* 0x000fea0003800000 */
.L_x_2514:
        /* <DEDUP_REMOVED lines=34> */
.L_x_2516:
        /* <DEDUP_REMOVED lines=20> */
.L_x_2517:
[----:B---3--:R-:W-:Y:S01]  /*0540*/  ISETP.NE.AND P0, PT, R2, RZ, PT ;  /* 0x000000ff0200720c */ /* 0x008fe20003f05270 */
[----:B------:R-:W-:Y:S01]  /*0550*/  IMAD.MOV.U32 R2, RZ, RZ, 0x1 ;  /* 0x00000001ff027424 */ /* 0x000fe200078e00ff */
[----:B------:R-:W-:-:S04]  /*0560*/  NOP ;  /* 0x0000000000007918 */ /* 0x000fc80000000000 */
[----:B------:R-:W-:-:S05]  /*0570*/  SEL R2, R2, 0x2, !P0 ;  /* 0x0000000202027807 */ /* 0x000fca0004000000 */
[----:B------:R3:W-:Y:S01]  /*0580*/  STL [R1+0xc], R2 ;  /* 0x00000c0201007387 */ /* 0x0007e20000100800 */
[----:B-12-4-:R-:W-:Y:S06]  /*0590*/  BAR.SYNC.DEFER_BLOCKING 0x0 ;  /* 0x0000000000007b1d */ /* 0x016fec0000010000 */
[----:B------:R-:W-:Y:S05]  /*05a0*/  @!P0 BRA `(.L_x_2518) ;  /* 0x00000058002c8947 */ /* 0x000fea0003800000 */
.L_x_2519:
[----:B------:R-:W-:-:S08]  /*05b0*/  NOP ;  /* 0x0000000000007918 */ /* 0x000fd00000000000 */
[----:B------:R-:W1:Y:S02]  /*05c0*/  USETMAXREG.TRY_ALLOC.CTAPOOL UP0, 0xa0 ;  /* 0x000000a0000079c8 */ /* 0x000e640008000600 */
[----:B-1----:R-:W-:-:S13]  /*05d0*/  PLOP3.LUT P0, PT, PT, PT, UP0, 0x80, 0x0 ;  /* 0x000000000000781c */ /* 0x002fda0003f0f008 */
[----:B------:R-:W-:Y:S05]  /*05e0*/  @!P0 BRA `(.L_x_2519) ;  /* 0xfffffffc00f08947 */ /* 0x000fea000383ffff */
[----:B------:R-:W-:Y:S01]  /*05f0*/  LOP3.LUT R0, R0, 0x3, RZ, 0xc0, !PT ;  /* 0x0000000300007812 */ /* 0x000fe200078ec0ff */
[----:B---3--:R-:W1:Y:S01]  /*0600*/  S2R R2, SR_TID.X ;  /* 0x0000000000027919 */ /* 0x008e620000002100 */
[----:B------:R-:W2:Y:S01]  /*0610*/  S2UR UR7, SR_CTAID.X ;  /* 0x00000000000779c3 */ /* 0x000ea20000002500 */
[----:B------:R-:W-:Y:S02]  /*0620*/  ULDC UR8, c[0x0][0xb50] ;  /* 0x0002d40000087ab9 */ /* 0x000fe40000000800 */
[----:B------:R-:W-:Y:S01]  /*0630*/  UISETP.NE.AND UP0, UPT, UR8, 0x1, UPT ;  /* 0x000000010800788c */ /* 0x000fe2000bf05270 */
[----:B------:R-:W3:Y:S04]  /*0640*/  SHFL.IDX PT, R0, R0, RZ, 0x1f ;  /* 0x00001fff00007589 */ /* 0x000ee800000e0000 */
[----:B------:R-:W4:Y:S06]  /*0650*/  LDC R3, c[0x0][0xb68] ;  /* 0x0002da00ff037b82 */ /* 0x000f2c0000000800 */
[----:B------:R-:W-:Y:S01]  /*0660*/  @UP0 ULDC UR4, c[0x0][0xb54] ;  /* 0x0002d50000040ab9 */ /* 0x000fe20000000800 */
[----:B------:R-:W-:Y:S01]  /*0670*/  @UP0 ULDC UR9, c[0x0][0xb58] ;  /* 0x0002d60000090ab9 */ /* 0x000fe20000000800 */
[----:B--2---:R-:W-:-:S02]  /*0680*/  UIMAD.WIDE.U32 UR4, UR7, UR4, URZ ;  /* 0x00000004070472a5 */ /* 0x004fc4000f8e003f */
[----:B------:R-:W-:Y:S01]  /*0690*/  UMOV UR6, UR7 ;  /* 0x0000000700067c82 */ /* 0x000fe20008000000 */
[----:B---3--:R-:W-:Y:S01]  /*06a0*/  ISETP.NE.AND P0, PT, R0, RZ, PT ;  /* 0x000000ff0000720c */ /* 0x008fe20003f05270 */
[----:B------:R-:W-:Y:S01]  /*06b0*/  @UP0 USHF.R.U32.HI UR6, URZ, UR9, UR5 ;  /* 0x000000093f060299 */ /* 0x000fe20008011605 */
[----:B-1----:R-:W-:-:S03]  /*06c0*/  SHF.R.U32.HI R2, RZ, 0x7, R2 ;  /* 0x00000007ff027819 */ /* 0x002fc60000011602 */
[----:B------:R-:W-:-:S04]  /*06d0*/  UIADD3 UR4, -UR6, URZ, URZ ;  /* 0x0000003f06047290 */ /* 0x000fc8000fffe13f */
[----:B------:R-:W-:-:S04]  /*06e0*/  UIMAD UR10, UR8, UR4, UR7 ;  /* 0x00000004080a72a4 */ /* 0x000fc8000f8e0207 */
[----:B------:R-:W-:-:S05]  /*06f0*/  @!P0 VIADD R2, R2, 0x9 ;  /* 0x0000000902028836 */ /* 0x000fca0000000000 */
[----:B------:R1:W-:Y:S06]  /*0700*/  @!P0 BAR.ARV R2, 0xa0 ;  /* 0x000280020000851d */ /* 0x0003ec0000002000 */
[----:B----4-:R-:W-:-:S13]  /*0710*/  ISETP.LE.AND P0, PT, R3, UR6, PT ;  /* 0x0000000603007c0c */ /* 0x010fda000bf03270 */
[----:B-1----:R-:W-:Y:S05]  /*0720*/  @!P0 BRA `(.L_x_2520) ;  /* 0x0000000000208947 */ /* 0x002fea0003800000 */
[----:B------:R-:W-:Y:S01]  /*0730*/  ULDC UR7, c[0x0][0xb5c] ;  /* 0x0002d70000077ab9 */ /* 0x000fe20000000800 */
[----:B------:R-:W-:Y:S01]  /*0740*/  UMOV UR38, UR10 ;  /* 0x0000000a00267c82 */ /* 0x000fe20008000000 */
[----:B------:R-:W-:-:S11]  /*0750*/  UISETP.NE.AND UP0, UPT, UR7, 0x1, UPT ;  /* 0x000000010700788c */ /* 0x000fd6000bf05270 */
[----:B------:R-:W-:Y:S02]  /*0760*/  @UP0 ULDC.64 UR8, c[0x0][0xb60] ;  /* 0x0002d80000080ab9 */ /* 0x000fe40000000a00 */
[----:B------:R-:W-:-:S04]  /*0770*/  UIMAD.WIDE.U32 UR4, UR10, UR8, URZ ;  /* 0x000000080a0472a5 */ /* 0x000fc8000f8e003f */
[----:B------:R-:W-:-:S04]  /*0780*/  @UP0 USHF.R.U32.HI UR38, URZ, UR9, UR5 ;  /* 0x000000093f260299 */ /* 0x000fc80008011605 */
[----:B------:R-:W-:Y:S01]  /*0790*/  UIMAD UR4, UR38, UR7, URZ ;  /* 0x00000007260472a4 */ /* 0x000fe2000f8e023f */
[----:B------:R-:W-:Y:S11]  /*07a0*/  BRA `(.L_x_2521) ;  /* 0x00000000001c7947 */ /* 0x000ff60003800000 */
.L_x_2520:
[----:B------:R-:W-:Y:S01]  /*07b0*/  ULDC UR7, c[0x0][0xb44] ;  /* 0x0002d10000077ab9 */ /* 0x000fe20000000800 */
[----:B------:R-:W-:Y:S01]  /*07c0*/  UMOV UR38, UR10 ;  /* 0x0000000a00267c82 */ /* 0x000fe20008000000 */
[----:B------:R-:W-:-:S11]  /*07d0*/  UISETP.NE.AND UP0, UPT, UR7, 0x1, UPT ;  /* 0x000000010700788c */ /* 0x000fd6000bf05270 */
[----:B------:R-:W-:Y:S02]  /*07e0*/  @UP0 ULDC.64 UR8, c[0x0][0xb48] ;  /* 0x0002d20000080ab9 */ /* 0x000fe40000000a00 */
[----:B------:R-:W-:-:S04]  /*07f0*/  UIMAD.WIDE.U32 UR4, UR10, UR8, URZ ;  /* 0x000000080a0472a5 */ /* 0x000fc8000f8e003f */
[----:B------:R-:W-:-:S04]  /*0800*/  @UP0 USHF.R.U32.HI UR38, URZ, UR9, UR5 ;  /* 0x000000093f260299 */ /* 0x000fc80008011605 */
[----:B------:R-:W-:-:S12]  /*0810*/  UIMAD UR4, UR38, UR7, URZ ;  /* 0x00000007260472a4 */ /* 0x000fd8000f8e023f */
.L_x_2521:
[----:B------:R-:W-:Y:S01]  /*0820*/  ULDC UR43, c[0x0][0xb38] ;  /* 0x0002ce00002b7ab9 */ /* 0x000fe20000000800 */
[----:B------:R-:W-:Y:S02]  /*0830*/  UIADD3 UR4, UR10, -UR4, URZ ;  /* 0x800000040a047290 */ /* 0x000fe4000fffe03f */
[----:B------:R-:W-:Y:S01]  /*0840*/  UISETP.NE.AND UP0, UPT, UR43, 0x1, UPT ;  /* 0x000000012b00788c */ /* 0x000fe2000bf05270 */
[----:B------:R-:W-:Y:S02]  /*0850*/  ULDC UR5, c[0x0][0xb44] ;  /* 0x0002d10000057ab9 */ /* 0x000fe40000000800 */
[----:B------:R-:W-:-:S08]  /*0860*/  UIMAD UR6, UR6, UR5, UR4 ;  /* 0x00000005060672a4 */ /* 0x000fd0000f8e0204 */
[----:B------:R-:W-:Y:S01]  /*0870*/  @UP0 ULDC UR4, c[0x0][0xb3c] ;  /* 0x0002cf0000040ab9 */ /* 0x000fe20000000800 */
[----:B------:R-:W-:Y:S01]  /*0880*/  @UP0 ULDC UR7, c[0x0][0xb40] ;  /* 0x0002d00000070ab9 */ /* 0x000fe20000000800 */
[----:B------:R-:W-:Y:S02]  /*0890*/  UIMAD.WIDE.U32 UR4, UR6, UR4, URZ ;  /* 0x00000004060472a5 */ /* 0x000fe4000f8e003f */
[----:B------:R-:W-:Y:S02]  /*08a0*/  UMOV UR44, UR6 ;  /* 0x00000006002c7c82 */ /* 0x000fe40008000000 */
[----:B------:R-:W-:-:S04]  /*08b0*/  @UP0 USHF.R.U32.HI UR44, URZ, UR7, UR5 ;  /* 0x000000073f2c0299 */ /* 0x000fc80008011605 */
[----:B------:R-:W-:Y:S02]  /*08c0*/  UIADD3 UR4, -UR44, URZ, URZ ;  /* 0x0000003f2c047290 */ /* 0x000fe4000fffe13f */
[----:B------:R-:W-:Y:S02]  /*08d0*/  ISETP.LE.AND P0, PT, RZ, UR44, PT ;  /* 0x0000002cff007c0c */ /* 0x000fe4000bf03270 */
[----:B------:R-:W-:-:S11]  /*08e0*/  UIMAD UR43, UR43, UR4, UR6 ;  /* 0x000000042b2b72a4 */ /* 0x000fd6000f8e0206 */
[----:B------:R-:W-:Y:S05]  /*08f0*/  @!P0 EXIT ;  /* 0x000000000000894d */ /* 0x000fea0003800000 */
[----:B------:R-:W-:Y:S01]  /*0900*/  ULDC UR5, c[0x0][0x280] ;  /* 0x0000a00000057ab9 */ /* 0x000fe20000000800 */
[----:B------:R-:W-:Y:S01]  /*0910*/  ULDC UR6, c[0x0][0x290] ;  /* 0x0000a40000067ab9 */ /* 0x000fe20000000800 */
[----:B------:R-:W-:Y:S01]  /*0920*/  UIMAD UR4, UR38, 0x60, UR5 ;  /* 0x00000060260478a4 */ /* 0x000fe2000f8e0205 */
[----:B------:R-:W-:Y:S01]  /*0930*/  PLOP3.LUT P0, PT, PT, PT, PT, 0x80, 0x0 ;  /* 0x000000000000781c */ /* 0x000fe20003f0f070 */
[----:B------:R-:W-:Y:S01]  /*0940*/  ULDC UR7, c[0x0][0x74c] ;  /* 0x0001d30000077ab9 */ /* 0x000fe20000000800 */
[----:B------:R-:W-:Y:S01]  /*0950*/  CS2R R70, SRZ ;  /* 0x0000000000467805 */ /* 0x000fe2000001ff00 */
[----:B------:R-:W-:Y:S01]  /*0960*/  UIADD3 UR6, -UR7, UR4, -UR6 ;  /* 0x0000000407067290 */ /* 0x000fe2000fffe906 */
[----:B------:R-:W-:Y:S01]  /*0970*/  CS2R R68, SRZ ;  /* 0x0000000000447805 */ /* 0x000fe2000001ff00 */
[----:B------:R-:W-:Y:S01]  /*0980*/  UIADD3 UR4, UR5, 0x3f, URZ ;  /* 0x0000003f05047890 */ /* 0x000fe2000fffe03f */
[----:B------:R-:W-:Y:S01]  /*0990*/  CS2R R66, SRZ ;  /* 0x0000000000427805 */ /* 0x000fe2000001ff00 */
[----:B------:R-:W-:Y:S01]  /*09a0*/  USHF.R.S32.HI UR7, URZ, 0x1f, UR6 ;  /* 0x0000001f3f077899 */ /* 0x000fe20008011406 */
[----:B------:R-:W-:Y:S01]  /*09b0*/  CS2R R64, SRZ ;  /* 0x0000000000407805 */ /* 0x000fe2000001ff00 */
[----:B------:R-:W-:Y:S01]  /*09c0*/  USHF.R.S32.HI UR5, URZ, 0x1f, UR4 ;  /* 0x0000001f3f057899 */ /* 0x000fe20008011404 */
[----:B------:R-:W-:Y:S01]  /*09d0*/  CS2R R62, SRZ ;  /* 0x00000000003e7805 */ /* 0x000fe2000001ff00 */
[----:B------:R-:W-:Y:S01]  /*09e0*/  ULEA.HI UR7, UR7, UR6, URZ, 0x6 ;  /* 0x0000000607077291 */ /* 0x000fe2000f8f303f */
[----:B------:R-:W-:Y:S01]  /*09f0*/  CS2R R60, SRZ ;  /* 0x00000000003c7805 */ /* 0x000fe2000001ff00 */
[----:B------:R-:W-:Y:S01]  /*0a00*/  ULEA.HI UR5, UR5, UR4, URZ, 0x6 ;  /* 0x0000000405057291 */ /* 0x000fe2000f8f303f */
[----:B------:R-:W-:Y:S01]  /*0a10*/  CS2R R58, SRZ ;  /* 0x00000000003a7805 */ /* 0x000fe2000001ff00 */
[----:B------:R-:W-:Y:S01]  /*0a20*/  USHF.R.S32.HI UR7, URZ, 0x6, UR7 ;  /* 0x000000063f077899 */ /* 0x000fe20008011407 */
[----:B------:R-:W-:Y:S01]  /*0a30*/  CS2R R56, SRZ ;  /* 0x0000000000387805 */ /* 0x000fe2000001ff00 */
[----:B------:R-:W-:Y:S01]  /*0a40*/  USHF.R.S32.HI UR36, URZ, 0x6, UR5 ;  /* 0x000000063f247899 */ /* 0x000fe20008011405 */
[----:B------:R-:W-:-:S02]  /*0a50*/  CS2R R54, SRZ ;  /* 0x0000000000367805 */ /* 0x000fc4000001ff00 */
[----:B------:R-:W-:Y:S02]  /*0a60*/  CS2R R52, SRZ ;  /* 0x0000000000347805 */ /* 0x000fe4000001ff00 */
[----:B------:R-:W-:Y:S02]  /*0a70*/  CS2R R50, SRZ ;  /* 0x0000000000327805 */ /* 0x000fe4000001ff00 */
[----:B------:R-:W-:Y:S02]  /*0a80*/  VIMNMX R16, RZ, UR7, !PT ;  /* 0x00000007ff107c48 */ /* 0x000fe4000ffe0100 */
[----:B------:R-:W-:Y:S02]  /*0a90*/  CS2R R48, SRZ ;  /* 0x0000000000307805 */ /* 0x000fe4000001ff00 */
[----:B------:R-:W-:Y:S02]  /*0aa0*/  CS2R R46, SRZ ;  /* 0x00000000002e7805 */ /* 0x000fe4000001ff00 */
[----:B------:R-:W-:-:S02]  /*0ab0*/  CS2R R44, SRZ ;  /* 0x00000000002c7805 */ /* 0x000fc4000001ff00 */
[----:B------:R-:W-:Y:S02]  /*0ac0*/  ISETP.LT.AND P1, PT, R16, UR36, PT ;  /* 0x0000002410007c0c */ /* 0x000fe4000bf21270 */
        /* <DEDUP_REMOVED lines=33> */
[----:B------:R-:W-:Y:S01]  /*0ce0*/  CS2R R72, SRZ ;  /* 0x0000000000487805 */ /* 0x000fe2000001ff00 */
[----:B------:R-:W-:Y:S06]  /*0cf0*/  @!P1 BRA `(.L_x_2522) ;  /* 0x00000034001c9947 */ /* 0x000fec0003800000 */
[----:B------:R-:W1:Y:S01]  /*0d00*/  S2UR UR4, SR_CgaCtaId ;  /* 0x00000000000479c3 */ /* 0x000e620000008800 */
[----:B------:R-:W-:Y:S01]  /*0d10*/  UMOV UR37, 0x400 ;  /* 0x0000040000257882 */ /* 0x000fe20000000000 */
[----:B------:R-:W-:Y:S01]  /*0d20*/  ULDC UR40, c[0x0][0x75c] ;  /* 0x0001d70000287ab9 */ /* 0x000fe20000000800 */
[----:B------:R-:W-:Y:S01]  /*0d30*/  ULDC UR41, c[0x0][0x744] ;  /* 0x0001d10000297ab9 */ /* 0x000fe20000000800 */
        /* <DEDUP_REMOVED lines=21> */
.L_x_2524:
        /* <DEDUP_REMOVED lines=15> */
.L_x_2523:
        /* <DEDUP_REMOVED lines=20> */
.L_x_2526:
        /* <DEDUP_REMOVED lines=15> */
.L_x_2525:
        /* <DEDUP_REMOVED lines=8> */
.L_x_2640:
        /* <DEDUP_REMOVED lines=19> */
.L_x_2528:
[----:B------:R-:W3:Y:S01]  /*1360*/  LDL.LU R15, [R1+0xc] ;  /* 0x00000c00010f7983 */ /* 0x000ee20000300800 */
[----:B------:R-:W-:Y:S01]  /*1370*/  IMAD.IADD R12, R8, 0x1, -R9 ;  /* 0x00000001080c7824 */ /* 0x000fe200078e0a09 */
[--C-:B------:R-:W-:Y:S01]  /*1380*/  SHF.R.S32.HI R5, RZ, 0x1, R2.reuse ;  /* 0x00000001ff057819 */ /* 0x100fe20000011402 */
[----:B------:R-:W-:Y:S01]  /*1390*/  IMAD.HI R11, R13, 0x55555556, RZ ;  /* 0x555555560d0b7827 */ /* 0x000fe200078e02ff */
[----:B------:R-:W-:Y:S01]  /*13a0*/  SHF.R.S32.HI R8, RZ, 0x1f, R2 ;  /* 0x0000001fff087819 */ /* 0x000fe20000011402 */
[----:B------:R-:W-:Y:S01]  /*13b0*/  ULDC UR4, c[0x0][0x290] ;  /* 0x0000a40000047ab9 */ /* 0x000fe20000000800 */
[----:B--2---:R-:W-:Y:S01]  /*13c0*/  SHF.R.S32.HI R10, RZ, 0x1f, R7 ;  /* 0x0000001fff0a7819 */ /* 0x004fe20000011407 */
[----:B------:R-:W-:Y:S01]  /*13d0*/  UIMAD UR4, UR38, -0x60, UR4 ;  /* 0xffffffa0260478a4 */ /* 0x000fe2000f8e0204 */
[----:B------:R-:W-:Y:S01]  /*13e0*/  LEA.HI R8, R8, R5, RZ, 0x2 ;  /* 0x0000000508087211 */ /* 0x000fe200078f10ff */
[----:B------:R-:W-:Y:S01]  /*13f0*/  ULDC UR5, c[0x0][0x280] ;  /* 0x0000a00000057ab9 */ /* 0x000fe20000000800 */
[----:B------:R-:W-:Y:S01]  /*1400*/  LEA.HI R10, R10, R7, RZ, 0x3 ;  /* 0x000000070a0a7211 */ /* 0x000fe200078f18ff */
[----:B------:R-:W-:Y:S01]  /*1410*/  UIADD3 UR5, UR4, 0x1, -UR5 ;  /* 0x0000000104057890 */ /* 0x000fe2000fffe805 */
[----:B------:R-:W-:-:S02]  /*1420*/  LOP3.LUT R8, R8, 0xfffffffc, RZ, 0xc0, !PT ;  /* 0xfffffffc08087812 */ /* 0x000fc400078ec0ff */
[----:B------:R-:W-:Y:S02]  /*1430*/  CS2R R70, SRZ ;  /* 0x0000000000467805 */ /* 0x000fe4000001ff00 */
[----:B------:R-:W-:Y:S01]  /*1440*/  LOP3.LUT R2, R2, 0x7fffffe, RZ, 0xc0, !PT ;  /* 0x07fffffe02027812 */ /* 0x000fe200078ec0ff */
[----:B------:R-:W-:Y:S01]  /*1450*/  IMAD.SHL.U32 R10, R10, 0x20, RZ ;  /* 0x000000200a0a7824 */ /* 0x000fe200078e00ff */
[----:B------:R-:W-:Y:S01]  /*1460*/  SHF.R.S32.HI R6, RZ, 0x4, R6 ;  /* 0x00000004ff067819 */ /* 0x000fe20000011406 */
[----:B------:R-:W-:Y:S01]  /*1470*/  IMAD.IADD R8, R5, 0x1, -R8 ;  /* 0x0000000105087824 */ /* 0x000fe200078e0a08 */
[----:B------:R-:W-:Y:S01]  /*1480*/  SHF.R.S32.HI R3, RZ, 0x1f, R0 ;  /* 0x0000001fff037819 */ /* 0x000fe20000011400 */
[----:B------:R-:W-:Y:S01]  /*1490*/  IMAD.IADD R9, R7, 0x1, -R2 ;  /* 0x0000000107097824 */ /* 0x000fe200078e0a02 */
[----:B------:R-:W-:Y:S01]  /*14a0*/  LOP3.LUT R10, R10, 0x7fffff00, RZ, 0xc0, !PT ;  /* 0x7fffff000a0a7812 */ /* 0x000fe200078ec0ff */
[----:B------:R-:W-:Y:S01]  /*14b0*/  IMAD.SHL.U32 R7, R8, 0x40, RZ ;  /* 0x0000004008077824 */ /* 0x000fe200078e00ff */
[----:B------:R-:W-:Y:S01]  /*14c0*/  LEA.HI R2, R3, R0, RZ, 0x2 ;  /* 0x0000000003027211 */ /* 0x000fe200078f10ff */
[----:B------:R-:W-:Y:S01]  /*14d0*/  IMAD.SHL.U32 R14, R6, 0x8, RZ ;  /* 0x00000008060e7824 */ /* 0x000fe200078e00ff */
[----:B------:R-:W-:Y:S01]  /*14e0*/  LEA.HI R18, R11, R11, RZ, 0x1 ;  /* 0x0000000b0b127211 */ /* 0x000fe200078f08ff */
[----:B------:R-:W-:Y:S01]  /*14f0*/  IMAD R10, R13, 0x800, R10 ;  /* 0x000008000d0a7824 */ /* 0x000fe200078e020a */
[----:B------:R-:W-:-:S02]  /*1500*/  LOP3.LUT R7, R7, 0xc0, RZ, 0xc0, !PT ;  /* 0x000000c007077812 */ /* 0x000fc400078ec0ff */
[----:B------:R-:W-:Y:S02]  /*1510*/  CS2R R68, SRZ ;  /* 0x0000000000447805 */ /* 0x000fe4000001ff00 */
[----:B------:R-:W-:Y:S01]  /*1520*/  LOP3.LUT R11, R2, 0x7ffffffc, RZ, 0xc0, !PT ;  /* 0x7ffffffc020b7812 */ /* 0x000fe200078ec0ff */
[----:B------:R-:W-:Y:S01]  /*1530*/  IMAD R9, R9, 0x20, R10 ;  /* 0x0000002009097824 */ /* 0x000fe200078e020a */
[----:B------:R-:W-:Y:S01]  /*1540*/  LOP3.LUT R14, R7, 0x8, R14, 0xf8, !PT ;  /* 0x00000008070e7812 */ /* 0x000fe200078ef80e */
[----:B------:R-:W-:Y:S01]  /*1550*/  IMAD R18, R18, -0x3, R13 ;  /* 0xfffffffd12127824 */ /* 0x000fe200078e020d */
[--C-:B------:R-:W-:Y:S01]  /*1560*/  SHF.R.S32.HI R5, RZ, 0x2, R2.reuse ;  /* 0x00000002ff057819 */ /* 0x100fe20000011402 */
[----:B------:R-:W-:Y:S01]  /*1570*/  IMAD.IADD R11, R0, 0x1, -R11 ;  /* 0x00000001000b7824 */ /* 0x000fe200078e0a0b */
[----:B------:R-:W-:Y:S01]  /*1580*/  SHF.R.S32.HI R6, RZ, 0x1f, R2 ;  /* 0x0000001fff067819 */ /* 0x000fe20000011402 */
[----:B------:R-:W-:Y:S01]  /*1590*/  IMAD R9, R12, 0x200, R9 ;  /* 0x000002000c097824 */ /* 0x000fe200078e0209 */
[----:B------:R-:W-:Y:S01]  /*15a0*/  SHF.R.U32.HI R7, RZ, 0x3, R7 ;  /* 0x00000003ff077819 */ /* 0x000fe20000011607 */
[----:B------:R-:W-:Y:S01]  /*15b0*/  IMAD R11, R18, 0x10, R11 ;  /* 0x00000010120b7824 */ /* 0x000fe200078e020b */
[----:B------:R-:W-:Y:S01]  /*15c0*/  LEA.HI R6, R6, R5, RZ, 0x3 ;  /* 0x0000000506067211 */ /* 0x000fe200078f18ff */
[----:B------:R-:W-:Y:S01]  /*15d0*/  IMAD.MOV.U32 R10, RZ, RZ, 0x20 ;  /* 0x00000020ff0a7424 */ /* 0x000fe200078e00ff */
[----:B------:R-:W-:Y:S01]  /*15e0*/  LOP3.LUT R14, R14, R7, RZ, 0x3c, !PT ;  /* 0x000000070e0e7212 */ /* 0x000fe200078e3cff */
[----:B------:R-:W-:Y:S01]  /*15f0*/  IMAD.SHL.U32 R157, R11, 0x2, RZ ;  /* 0x000000020b9d7824 */ /* 0x000fe200078e00ff */
[----:B------:R-:W-:Y:S01]  /*1600*/  LEA.HI R3, R3, R0, RZ, 0x5 ;  /* 0x0000000003037211 */ /* 0x000fe200078f28ff */
[----:B-1----:R-:W-:Y:S01]  /*1610*/  IMAD R13, R13, 0x400, R0 ;  /* 0x000004000d0d7824 */ /* 0x002fe200078e0200 */
[----:B------:R-:W-:Y:S01]  /*1620*/  LOP3.LUT R6, R6, 0xfffffff8, RZ, 0xc0, !PT ;  /* 0xfffffff806067812 */ /* 0x000fe200078ec0ff */
[----:B------:R-:W-:Y:S01]  /*1630*/  IMAD.IADD R9, R9, 0x1, R14 ;  /* 0x0000000109097824 */ /* 0x000fe200078e020e */
[----:B------:R-:W-:Y:S01]  /*1640*/  LOP3.LUT P0, RZ, R8, 0x2, RZ, 0xc0, !PT ;  /* 0x0000000208ff7812 */ /* 0x000fe2000780c0ff */
[----:B------:R-:W-:Y:S01]  /*1650*/  IMAD.SHL.U32 R0, R13, 0x4, RZ ;  /* 0x000000040d007824 */ /* 0x000fe200078e00ff */
[----:B------:R-:W-:Y:S01]  /*1660*/  SHF.R.S32.HI R3, RZ, 0x5, R3 ;  /* 0x00000005ff037819 */ /* 0x000fe20000011403 */
[----:B------:R-:W-:Y:S01]  /*1670*/  IMAD.IADD R6, R5, 0x1, -R6 ;  /* 0x0000000105067824 */ /* 0x000fe200078e0a06 */
[----:B------:R-:W-:Y:S01]  /*1680*/  SEL R10, R10, 0xffffffe0, !P0 ;  /* 0xffffffe00a0a7807 */ /* 0x000fe20004000000 */
[----:B------:R-:W-:Y:S01]  /*1690*/  IMAD.MOV.U32 R7, RZ, RZ, RZ ;  /* 0x000000ffff077224 */ /* 0x000fe200078e00ff */
[----:B------:R-:W-:Y:S01]  /*16a0*/  LEA R155, R9, UR37, 0x1 ;  /* 0x00000025099b7c11 */ /* 0x000fe2000f8e08ff */
[----:B------:R-:W-:Y:S01]  /*16b0*/  IMAD R6, R3, 0x10, R6 ;  /* 0x0000001003067824 */ /* 0x000fe200078e0206 */
[----:B------:R-:W-:Y:S01]  /*16c0*/  IADD3 R9, -R157, UR4, RZ ;  /* 0x000000049d097c10 */ /* 0x000fe2000fffe1ff */
[----:B------:R-:W-:Y:S01]  /*16d0*/  IMAD.MOV.U32 R2, RZ, RZ, RZ ;  /* 0x000000ffff027224 */ /* 0x000fe200078e00ff */
[----:B------:R-:W-:Y:S01]  /*16e0*/  IADD3 R3, R10, 0x30400, R155 ;  /* 0x000304000a037810 */ /* 0x000fe20007ffe09b */
[----:B------:R-:W-:Y:S01]  /*16f0*/  IMAD.MOV.U32 R5, RZ, RZ, RZ ;  /* 0x000000ffff057224 */ /* 0x000fe200078e00ff */
        /* <DEDUP_REMOVED lines=48> */
[----:B------:R-:W-:Y:S02]  /*1a00*/  LEA R0, R0, UR37, 0x2 ;  /* 0x0000002500007c11 */ /* 0x000fe4000f8e10ff */
[----:B------:R-:W-:Y:S02]  /*1a10*/  IADD3 R157, -R157, UR5, RZ ;  /* 0x000000059d9d7c10 */ /* 0x000fe4000fffe1ff */
[----:B-1-3--:R-:W-:-:S07]  /*1a20*/  LOP3.LUT R8, R15, 0x1, RZ, 0xfc, !PT ;  /* 0x000000010f087812 */ /* 0x00afce00078efcff */
.L_x_2540:
[----:B------:R-:W-:Y:S01]  /*1a30*/  ISETP.NE.AND P0, PT, R8, 0x3, PT ;  /* 0x000000030800780c */ /* 0x000fe20003f05270 */
[----:B------:R-:W-:-:S12]  /*1a40*/  YIELD ;  /* 0x0000000000007946 */ /* 0x000fd80003800000 */
[----:B-1----:R-:W-:Y:S05]  /*1a50*/  @!P0 BRA `(.L_x_2530) ;  /* 0x0000000000048947 */ /* 0x002fea0003800000 */
[----:B------:R-:W-:Y:S01]  /*1a60*/  BPT.TRAP 0x1 ;  /* 0x000000040000795c */ /* 0x000fe20000300000 */
.L_x_2530:
[----:B------:R-:W-:Y:S02]  /*1a70*/  LEA R3, R2, UR37, 0x3 ;  /* 0x0000002502037c11 */ /* 0x000fe4000f8e18ff */
[----:B------:R-:W-:-:S04]  /*1a80*/  SHF.L.U32 R10, R7, 0x1f, RZ ;  /* 0x0000001f070a7819 */ /* 0x000fc800000006ff */
[----:B------:R1:W2:Y:S01]  /*1a90*/  SYNCS.PHASECHK.TRANS64.TRYWAIT P1, [R3+URZ+0x36410], R10 ;  /* 0x0364100a030075a7 */ /* 0x0002a2000802017f */
[----:B------:R-:W-:Y:S05]  /*1aa0*/  @!P0 BRA `(.L_x_2531) ;  /* 0x0000000000048947 */ /* 0x000fea0003800000 */
[----:B------:R-:W-:Y:S01]  /*1ab0*/  BPT.TRAP 0x1 ;  /* 0x000000040000795c */ /* 0x000fe20000300000 */
.L_x_2531:
[----:B--2---:R-:W-:Y:S05]  /*1ac0*/  @P1 BRA `(.L_x_2532) ;  /* 0x0000000000081947 */ /* 0x004fea0003800000 */
[----:B------:R-:W2:Y:S02]  /*1ad0*/  SYNCS.PHASECHK.TRANS64.TRYWAIT P1, [R3+URZ+0x36410], R10 ;  /* 0x0364100a030075a7 */ /* 0x000ea4000802017f */
[----:B--2---:R-:W-:Y:S05]  /*1ae0*/  @!P1 BRA `(.L_x_2533) ;  /* 0x0000007c008c9947 */ /* 0x004fea0003800000 */
.L_x_2532:
        /* <DEDUP_REMOVED lines=103> */
.L_x_2534:
[----:B------:R-:W-:-:S04]  /*2160*/  SHF.L.U32 R14, R5, 0x1f, RZ ;  /* 0x0000001f050e7819 */ /* 0x000fc800000006ff */
[----:B------:R1:W1:Y:S01]  /*2170*/  SYNCS.PHASECHK.TRANS64.TRYWAIT P1, [UR37+0x36430], R14 ;  /* 0x0364300eff0075a7 */ /* 0x0002620008020165 */
[----:B------:R-:W-:Y:S05]  /*2180*/  @!P0 BRA `(.L_x_2535) ;  /* 0x0000000000048947 */ /* 0x000fea0003800000 */
[----:B------:R-:W-:Y:S01]  /*2190*/  BPT.TRAP 0x1 ;  /* 0x000000040000795c */ /* 0x000fe20000300000 */
.L_x_2535:
[----:B------:R-:W5:Y:S01]  /*21a0*/  LDL R15, [R1] ;  /* 0x00000000010f7983 */ /* 0x000f620000100800 */
        /* <DEDUP_REMOVED lines=14> */
[----:B------:R-:W-:-:S02]  /*2290*/  IMAD R120, R16, 0x40, R6 ;  /* 0x0000004010787824 */ /* 0x000fc400078e0206 */
[----:B------:R-:W-:Y:S01]  /*22a0*/  FMUL.FTZ R141, R133, UR40 ;  /* 0x00000028858d7c20 */ /* 0x000fe20008410000 */
[----:B------:R-:W-:Y:S01]  /*22b0*/  FMUL.FTZ R137, R134, UR40 ;  /* 0x0000002886897c20 */ /* 0x000fe20008410000 */
[----:B------:R-:W-:-:S03]  /*22c0*/  FMUL.FTZ R136, R135, UR40 ;  /* 0x0000002887887c20 */ /* 0x000fc60008410000 */
        /* <DEDUP_REMOVED lines=12> */
[----:B-----5:R-:W-:-:S02]  /*2390*/  VIADDMNMX R15, R120, R157, R15, PT ;  /* 0x0000009d780f7246 */ /* 0x020fc4000380010f */
[----:B------:R-:W-:Y:S01]  /*23a0*/  IADD3 R120, R157, 0x8, R120 ;  /* 0x000000089d787810 */ /* 0x000fe20007ffe078 */
[----:B-123--:R-:W-:Y:S06]  /*23b0*/  @P1 BRA `(.L_x_2536) ;  /* 0x0000000000081947 */ /* 0x00efec0003800000 */
[----:B------:R-:W1:Y:S02]  /*23c0*/  SYNCS.PHASECHK.TRANS64.TRYWAIT P1, [UR37+0x36430], R14 ;  /* 0x0364300eff0075a7 */ /* 0x000e640008020165 */
[----:B-1----:R-:W-:Y:S05]  /*23d0*/  @!P1 BRA `(.L_x_2537) ;  /* 0x0000007400649947 */ /* 0x002fea0003800000 */
.L_x_2536:
[----:B-1----:R-:W2:Y:S01]  /*23e0*/  LDL R121, [R1] ;  /* 0x0000000001797983 */ /* 0x002ea20000100800 */
[----:B------:R-:W1:Y:S01]  /*23f0*/  MUFU.TANH R141, R141 ;  /* 0x0000008d008d7308 */ /* 0x000e620000002400 */
[C---:B------:R-:W-:Y:S01]  /*2400*/  ISETP.GT.AND P2, PT, R15.reuse, RZ, PT ;  /* 0x000000ff0f00720c */ /* 0x040fe20003f44270 */
[----:B------:R-:W-:Y:S01]  /*2410*/  UIADD3 UR5, UR4, 0x9000, URZ ;  /* 0x0000900004057890 */ /* 0x000fe2000fffe03f */
[C---:B------:R-:W-:Y:S01]  /*2420*/  ISETP.GT.AND P3, PT, R15.reuse, 0x1, PT ;  /* 0x000000010f00780c */ /* 0x040fe20003f64270 */
[----:B------:R-:W-:Y:S01]  /*2430*/  UIADD3 UR4, UR37, 0x2a000, URZ ;  /* 0x0002a00025047890 */ /* 0x000fe2000fffe03f */
[C---:B------:R-:W-:Y:S01]  /*2440*/  ISETP.GT.AND P4, PT, R15.reuse, 0x8, PT ;  /* 0x000000080f00780c */ /* 0x040fe20003f84270 */
[----:B------:R-:W-:Y:S01]  /*2450*/  USHF.R.U32.HI UR5, URZ, 0x4, UR5 ;  /* 0x000000043f057899 */ /* 0x000fe20008011605 */
[C---:B------:R-:W-:Y:S01]  /*2460*/  ISETP.GT.AND P5, PT, R15.reuse, 0x9, PT ;  /* 0x000000090f00780c */ /* 0x040fe20003fa4270 */
[----:B------:R-:W3:Y:S01]  /*2470*/  MUFU.TANH R137, R137 ;  /* 0x0000008900897308 */ /* 0x000ee20000002400 */
[----:B------:R-:W-:Y:S01]  /*2480*/  FSEL R153, R12, -INF , P3 ;  /* 0xff8000000c997808 */ /* 0x000fe20001800000 */
[----:B------:R-:W-:Y:S01]  /*2490*/  USHF.R.U32.HI UR6, URZ, 0x4, UR4 ;  /* 0x000000043f067899 */ /* 0x000fe20008011604 */
[C---:B------:R-:W-:Y:S01]  /*24a0*/  ISETP.GT.AND P6, PT, R15.reuse, 0x10, PT ;  /* 0x000000100f00780c */ /* 0x040fe20003fc4270 */
[----:B------:R-:W-:Y:S01]  /*24b0*/  ULOP3.LUT UR5, UR5, 0x3fff, URZ, 0xc0, !UPT ;  /* 0x00003fff05057892 */ /* 0x000fe2000f8ec03f */
[C---:B------:R-:W-:Y:S01]  /*24c0*/  ISETP.GT.AND P1, PT, R15.reuse, 0x11, PT ;  /* 0x000000110f00780c */ /* 0x040fe20003f24270 */
[----:B------:R-:W-:Y:S01]  /*24d0*/  ULOP3.LUT UR6, UR6, 0x3fff, URZ, 0xc0, !UPT ;  /* 0x00003fff06067892 */ /* 0x000fe2000f8ec03f */
[----:B------:R-:W-:Y:S01]  /*24e0*/  ISETP.GT.AND P3, PT, R15, 0x19, PT ;  /* 0x000000190f00780c */ /* 0x000fe20003f64270 */
[----:B------:R-:W5:Y:S01]  /*24f0*/  MUFU.TANH R136, R136 ;  /* 0x0000008800887308 */ /* 0x000f620000002400 */
[----:B------:R-:W-:Y:S01]  /*2500*/  FSEL R151, R17, -INF , P5 ;  /* 0xff80000011977808 */ /* 0x000fe20002800000 */
[----:B------:R-:W-:Y:S01]  /*2510*/  ULOP3.LUT UR6, UR6, 0x10000, URZ, 0xfc, !UPT ;  /* 0x0001000006067892 */ /* 0x000fe2000f8efc3f */
[----:B------:R-:W-:Y:S01]  /*2520*/  FSEL R149, R22, -INF , P6 ;  /* 0xff80000016957808 */ /* 0x000fe20003000000 */
[----:B------:R-:W-:Y:S01]  /*2530*/  ULOP3.LUT UR8, UR5, 0x10000, URZ, 0xfc, !UPT ;  /* 0x0001000005087892 */ /* 0x000fe2000f8efc3f */
[----:B------:R-:W-:Y:S01]  /*2540*/  FSEL R143, R23, -INF , P1 ;  /* 0xff800000178f7808 */ /* 0x000fe20000800000 */
[--C-:B----4-:R-:W-:Y:S01]  /*2550*/  FFMA.FTZ R153, R153, UR41, -R142.reuse ;  /* 0x0000002999997c23 */ /* 0x110fe2000801088e */
[----:B-1----:R-:W-:Y:S01]  /*2560*/  FSEL R125, R141, -INF , P3 ;  /* 0xff8000008d7d7808 */ /* 0x002fe20001800000 */
[--C-:B------:R-:W-:Y:S01]  /*2570*/  FFMA.FTZ R151, R151, UR41, -R142.reuse ;  /* 0x0000002997977c23 */ /* 0x100fe2000801088e */
[--C-:B------:R-:W-:Y:S01]  /*2580*/  FFMA.FTZ R149, R149, UR41, -R142.reuse ;  /* 0x0000002995957c23 */ /* 0x100fe2000801088e */
[----:B------:R-:W-:Y:S01]  /*2590*/  FFMA.FTZ R143, R143, UR41, -R142 ;  /* 0x000000298f8f7c23 */ /* 0x000fe2000801088e */
[----:B------:R-:W-:Y:S01]  /*25a0*/  UMOV UR12, UR6 ;  /* 0x00000006000c7c82 */ /* 0x000fe20008000000 */
[----:B------:R-:W-:Y:S01]  /*25b0*/  UMOV UR13, 0x40000040 ;  /* 0x40000040000d7882 */ /* 0x000fe20000000000 */
[----:B------:R-:W-:Y:S01]  /*25c0*/  UMOV UR14, UR8 ;  /* 0x00000008000e7c82 */ /* 0x000fe20008000000 */
[----:B------:R-:W-:Y:S01]  /*25d0*/  UMOV UR15, 0x40000040 ;  /* 0x40000040000f7882 */ /* 0x000fe20000000000 */
[----:B------:R-:W-:Y:S01]  /*25e0*/  UIADD3 UR10, UR8, 0x606, URZ ;  /* 0x00000606080a7890 */ /* 0x000fe2000fffe03f */
[----:B------:R-:W-:Y:S01]  /*25f0*/  MUFU.EX2 R153, R153 ;  /* 0x0000009900997308 */ /* 0x000fe20000000800 */
[----:B------:R-:W-:Y:S01]  /*2600*/  UMOV UR11, 0x40000040 ;  /* 0x40000040000b7882 */ /* 0x000fe20000000000 */
[----:B------:R-:W-:Y:S01]  /*2610*/  UMOV UR9, 0x40000040 ;  /* 0x4000004000097882 */ /* 0x000fe20000000000 */
[----:B------:R-:W-:-:S05]  /*2620*/  FFMA.FTZ R12, -R12, R12, 1 ;  /* 0x3f8000000c0c7423 */ /* 0x000fca000001010c */
[----:B------:R-:W-:Y:S08]  /*2630*/  MUFU.EX2 R151, R151 ;  /* 0x0000009700977308 */ /* 0x000ff00000000800 */
[----:B------:R-:W-:Y:S01]  /*2640*/  MUFU.EX2 R149, R149 ;  /* 0x0000009500957308 */ /* 0x000fe20000000800 */
[----:B--2---:R-:W-:Y:S02]  /*2650*/  VIMNMX R120, R121, R120, PT ;  /* 0x0000007879787248 */ /* 0x004fe40003fe0100 */
[C---:B------:R-:W-:Y:S01]  /*2660*/  FSEL R121, R11.reuse, -INF , P2 ;  /* 0xff8000000b797808 */ /* 0x040fe20001000000 */
[----:B------:R-:W-:Y:S01]  /*2670*/  FFMA.FTZ R11, -R11, R11, 1 ;  /* 0x3f8000000b0b7423 */ /* 0x000fe2000001010b */
[----:B------:R-:W-:-:S02]  /*2680*/  ISETP.GT.AND P2, PT, R15, 0x18, PT ;  /* 0x000000180f00780c */ /* 0x000fc40003f44270 */
[----:B------:R-:W-:Y:S01]  /*2690*/  FSEL R15, R13, -INF , P4 ;  /* 0xff8000000d0f7808 */ /* 0x000fe20002000000 */
[--C-:B------:R-:W-:Y:S01]  /*26a0*/  FFMA.FTZ R154, R121, UR41, -R142.reuse ;  /* 0x00000029799a7c23 */ /* 0x100fe2000801088e */
[C---:B------:R-:W-:Y:S01]  /*26b0*/  ISETP.GT.AND P4, PT, R120.reuse, RZ, PT ;  /* 0x000000ff7800720c */ /* 0x040fe20003f84270 */
[----:B------:R-:W-:Y:S01]  /*26c0*/  FFMA.FTZ R13, -R13, R13, 1 ;  /* 0x3f8000000d0d7423 */ /* 0x000fe2000001010d */
[----:B------:R-:W-:Y:S01]  /*26d0*/  ISETP.GT.AND P5, PT, R120, 0x1, PT ;  /* 0x000000017800780c */ /* 0x000fe20003fa4270 */
[--C-:B------:R-:W-:Y:S01]  /*26e0*/  FFMA.FTZ R14, R15, UR41, -R142.reuse ;  /* 0x000000290f0e7c23 */ /* 0x100fe2000801088e */
[----:B------:R-:W-:Y:S01]  /*26f0*/  FSEL R123, R138, -INF , P2 ;  /* 0xff8000008a7b7808 */ /* 0x000fe20001000000 */
[----:B------:R-:W1:Y:S01]  /*2700*/  MUFU.EX2 R154, R154 ;  /* 0x0000009a009a7308 */ /* 0x000e620000000800 */
[----:B------:R-:W-:Y:S02]  /*2710*/  FSEL R144, R9, -INF , P4 ;  /* 0xff80000009907808 */ /* 0x000fe40002000000 */
[C---:B------:R-:W-:Y:S01]  /*2720*/  ISETP.GT.AND P6, PT, R120.reuse, 0x8, PT ;  /* 0x000000087800780c */ /* 0x040fe20003fc4270 */
[--C-:B------:R-:W-:Y:S01]  /*2730*/  FFMA.FTZ R140, R123, UR41, -R142.reuse ;  /* 0x000000297b8c7c23 */ /* 0x100fe2000801088e */
[----:B------:R-:W-:Y:S01]  /*2740*/  ISETP.GT.AND P1, PT, R120, 0x9, PT ;  /* 0x000000097800780c */ /* 0x000fe20003f24270 */
[----:B------:R-:W-:Y:S01]  /*2750*/  FFMA.FTZ R144, R144, UR41, -R139 ;  /* 0x0000002990907c23 */ /* 0x000fe2000801088b */
[C---:B------:R-:W-:Y:S01]  /*2760*/  ISETP.GT.AND P2, PT, R120.reuse, 0x10, PT ;  /* 0x000000107800780c */ /* 0x040fe20003f44270 */
[----:B------:R-:W-:Y:S01]  /*2770*/  FFMA.FTZ R142, R125, UR41, -R142 ;  /* 0x000000297d8e7c23 */ /* 0x000fe2000801088e */
[C---:B------:R-:W-:Y:S01]  /*2780*/  ISETP.GT.AND P3, PT, R120.reuse, 0x11, PT ;  /* 0x000000117800780c */ /* 0x040fe20003f64270 */
[----:B------:R-:W2:Y:S01]  /*2790*/  MUFU.EX2 R14, R14 ;  /* 0x0000000e000e7308 */ /* 0x000ea20000000800 */
[----:B------:R-:W-:-:S02]  /*27a0*/  ISETP.GT.AND P4, PT, R120, 0x18, PT ;  /* 0x000000187800780c */ /* 0x000fc40003f84270 */
[----:B------:R-:W-:Y:S02]  /*27b0*/  FSEL R150, R10, -INF , P5 ;  /* 0xff8000000a967808 */ /* 0x000fe40002800000 */
[----:B------:R-:W-:Y:S02]  /*27c0*/  ISETP.GT.AND P5, PT, R120, 0x19, PT ;  /* 0x000000197800780c */ /* 0x000fe40003fa4270 */
[----:B------:R-:W-:Y:S01]  /*27d0*/  FSEL R156, R18, -INF , P6 ;  /* 0xff800000129c7808 */ /* 0x000fe20003000000 */
[--C-:B------:R-:W-:Y:S01]  /*27e0*/  FFMA.FTZ R150, R150, UR41, -R139.reuse ;  /* 0x0000002996967c23 */ /* 0x100fe2000801088b */
[----:B------:R-:W-:Y:S01]  /*27f0*/  FSEL R152, R19, -INF , P1 ;  /* 0xff80000013987808 */ /* 0x000fe20000800000 */
[----:B------:R-:W-:Y:S01]  /*2800*/  MUFU.EX2 R144, R144 ;  /* 0x0000009000907308 */ /* 0x000fe20000000800 */
[----:B------:R-:W-:Y:S01]  /*2810*/  FSEL R148, R20, -INF , P2 ;  /* 0xff80000014947808 */ /* 0x000fe20001000000 */
[--C-:B------:R-:W-:Y:S01]  /*2820*/  FFMA.FTZ R156, R156, UR41, -R139.reuse ;  /* 0x000000299c9c7c23 */ /* 0x100fe2000801088b */
[----:B------:R-:W-:Y:S01]  /*2830*/  FSEL R120, R21, -INF , P3 ;  /* 0xff80000015787808 */ /* 0x000fe20001800000 */
[--C-:B------:R-:W-:Y:S01]  /*2840*/  FFMA.FTZ R152, R152, UR41, -R139.reuse ;  /* 0x0000002998987c23 */ /* 0x100fe2000801088b */
[----:B---3--:R-:W-:Y:S01]  /*2850*/  FSEL R146, R137, -INF , P4 ;  /* 0xff80000089927808 */ /* 0x008fe20002000000 */
[--C-:B------:R-:W-:Y:S01]  /*2860*/  FFMA.FTZ R148, R148, UR41, -R139.reuse ;  /* 0x0000002994947c23 */ /* 0x100fe2000801088b */
[----:B-----5:R-:W-:Y:S01]  /*2870*/  FSEL R122, R136, -INF , P5 ;  /* 0xff800000887a7808 */ /* 0x020fe20002800000 */
[--C-:B------:R-:W-:Y:S01]  /*2880*/  FFMA.FTZ R147, R120, UR41, -R139.reuse ;  /* 0x0000002978937c23 */ /* 0x100fe2000801088b */
[----:B------:R-:W-:Y:S01]  /*2890*/  LEA R15, R6, UR37, 0x2 ;  /* 0x00000025060f7c11 */ /* 0x000fe2000f8e10ff */
[--C-:B------:R-:W-:Y:S01]  /*28a0*/  FFMA.FTZ R146, R146, UR41, -R139.reuse ;  /* 0x0000002992927c23 */ /* 0x100fe2000801088b */
[----:B------:R-:W3:Y:S01]  /*28b0*/  MUFU.EX2 R150, R150 ;  /* 0x0000009600967308 */ /* 0x000ee20000000800 */
[----:B------:R-:W-:-:S02]  /*28c0*/  FFMA.FTZ R139, R122, UR41, -R139 ;  /* 0x000000297a8b7c23 */ /* 0x000fc4000801088b */
[----:B------:R-:W-:-:S05]  /*28d0*/  WARPGROUP.ARRIVE ;  /* 0x00000000000079c5 */ /* 0x000fca0000000000 */
[----:B------:R-:W-:Y:S01]  /*28e0*/  MUFU.EX2 R152, R152 ;  /* 0x0000009800987308 */ /* 0x000fe20000000800 */
        /* <DEDUP_REMOVED lines=68> */
[----:B------:R-:W-:Y:S01]  /*2d30*/  UIADD3 UR8, UR6, 0x406, URZ ;  /* 0x0000040606087890 */ /* 0x000fe2000fffe03f */
[----:B------:R-:W-:Y:S02]  /*2d40*/  WARPGROUP.DEPBAR.LE gsb0, 0x0 ;  /* 0x00008000000079c5 */ /* 0x000fe40000010000 */
[----:B------:R-:W-:-:S06]  /*2d50*/  WARPGROUP.ARRIVE ;  /* 0x00000000000079c5 */ /* 0x000fcc0000000000 */
[----:B------:R-:W-:Y:S03]  /*2d60*/  HGMMA.64x32x16.F32.BF16 R120, gdesc[UR12], R120, gsb0 ;  /* 0x006000000c7879f0 */ /* 0x000fe60008001878 */
[----:B------:R-:W-:Y:S02]  /*2d70*/  WARPGROUP.DEPBAR.LE gsb0, 0x0 ;  /* 0x00008000000079c5 */ /* 0x000fe40000010000 */
[----:B------:R-:W-:-:S06]  /*2d80*/  WARPGROUP.ARRIVE ;  /* 0x00000000000079c5 */ /* 0x000fcc0000000000 */
[----:B------:R-:W-:Y:S03]  /*2d90*/  HGMMA.64x32x16.F32.BF16 R120, gdesc[UR8], R120, gsb0 ;  /* 0x00600000087879f0 */ /* 0x000fe60008001878 */
[----:B------:R-:W-:Y:S02]  /*2da0*/  WARPGROUP.DEPBAR.LE gsb0, 0x0 ;  /* 0x00008000000079c5 */ /* 0x000fe40000010000 */
[----:B------:R-:W4:Y:S02]  /*2db0*/  LDS R145, [R15+0x30200] ;  /* 0x030200000f917984 */ /* 0x000f240000000800 */
[--C-:B----4-:R-:W-:Y:S01]  /*2dc0*/  FADD.FTZ R120, R120, -R145.reuse ;  /* 0x8000009178787221 */ /* 0x110fe20000010000 */
[--C-:B------:R-:W-:Y:S01]  /*2dd0*/  FADD.FTZ R124, R124, -R145.reuse ;  /* 0x800000917c7c7221 */ /* 0x100fe20000010000 */
[--C-:B------:R-:W-:Y:S02]  /*2de0*/  FADD.FTZ R125, R125, -R145.reuse ;  /* 0x800000917d7d7221 */ /* 0x100fe40000010000 */
[----:B-1----:R-:W-:Y:S01]  /*2df0*/  FMUL.FTZ R120, R154, R120 ;  /* 0x000000789a787220 */ /* 0x002fe20000410000 */
[----:B--2---:R-:W-:Y:S01]  /*2e00*/  FMUL.FTZ R124, R14, R124 ;  /* 0x0000007c0e7c7220 */ /* 0x004fe20000410000 */
[C---:B------:R-:W-:Y:S01]  /*2e10*/  FMUL.FTZ R125, R151.reuse, R125 ;  /* 0x0000007d977d7220 */ /* 0x040fe20000410000 */
[----:B------:R-:W-:Y:S01]  /*2e20*/  F2FP.BF16.F32.PACK_AB R14, R151, R14 ;  /* 0x0000000e970e723e */ /* 0x000fe200000010ff */
[----:B------:R-:W-:Y:S01]  /*2e30*/  FMUL.FTZ R11, R11, R120 ;  /* 0x000000780b0b7220 */ /* 0x000fe20000410000 */
[----:B------:R-:W-:Y:S01]  /*2e40*/  FADD.FTZ R120, R121, -R145 ;  /* 0x8000009179787221 */ /* 0x000fe20000010000 */
[----:B------:R1:W2:Y:S01]  /*2e50*/  LDS R151, [R15+0x30220] ;  /* 0x030220000f977984 */ /* 0x0002a20000000800 */
[----:B------:R-:W1:Y:S01]  /*2e60*/  MUFU.EX2 R121, R156 ;  /* 0x0000009c00797308 */ /* 0x000e620000000800 */
[----:B------:R-:W-:Y:S01]  /*2e70*/  FMUL.FTZ R124, R13, R124 ;  /* 0x0000007c0d7c7220 */ /* 0x000fe20000410000 */
[----:B------:R-:W-:Y:S01]  /*2e80*/  FMUL.FTZ R120, R153, R120 ;  /* 0x0000007899787220 */ /* 0x000fe20000410000 */
[----:B---3--:R-:W-:-:S03]  /*2e90*/  F2FP.BF16.F32.PACK_AB R13, R150, R144 ;  /* 0x00000090960d723e */ /* 0x008fc600000010ff */
[----:B------:R-:W-:Y:S01]  /*2ea0*/  FMUL.FTZ R120, R12, R120 ;  /* 0x000000780c787220 */ /* 0x000fe20000410000 */
[----:B------:R-:W-:Y:S02]  /*2eb0*/  F2FP.BF16.F32.PACK_AB R12, R153, R154 ;  /* 0x0000009a990c723e */ /* 0x000fe400000010ff */
[----:B------:R3:W4:Y:S01]  /*2ec0*/  MUFU.EX2 R154, R143 ;  /* 0x0000008f009a7308 */ /* 0x0007220000000800 */
[--C-:B------:R-:W-:Y:S01]  /*2ed0*/  FADD.FTZ R128, R128, -R145.reuse ;  /* 0x8000009180807221 */ /* 0x100fe20000010000 */
[----:B------:R-:W-:Y:S01]  /*2ee0*/  FADD.FTZ R129, R129, -R145 ;  /* 0x8000009181817221 */ /* 0x000fe20000010000 */
[----:B-1----:R-:W-:Y:S01]  /*2ef0*/  F2FP.BF16.F32.PACK_AB R15, R152, R121 ;  /* 0x00000079980f723e */ /* 0x002fe200000010ff */
[----:B---3--:R-:W3:Y:S01]  /*2f00*/  LDL R143, [R1+0x4] ;  /* 0x00000400018f7983 */ /* 0x008ee20000100800 */
[----:B------:R-:W-:Y:S06]  /*2f10*/  BAR.SYNC.DEFER_BLOCKING 0x9, 0x180 ;  /* 0x0246000000007b1d */ /* 0x000fec0000010000 */
[----:B------:R-:W-:Y:S01]  /*2f20*/  MUFU.EX2 R140, R140 ;  /* 0x0000008c008c7308 */ /* 0x000fe20000000800 */
[----:B------:R-:W-:-:S07]  /*2f30*/  FFMA.FTZ R22, -R22, R22, 1 ;  /* 0x3f80000016167423 */ /* 0x000fce0000010116 */
[----:B------:R-:W1:Y:S01]  /*2f40*/  MUFU.EX2 R153, R142 ;  /* 0x0000008e00997308 */ /* 0x000e620000000800 */
[----:B----4-:R-:W-:-:S07]  /*2f50*/  FMUL.FTZ R129, R154, R129 ;  /* 0x000000819a817220 */ /* 0x010fce0000410000 */
[----:B------:R-:W-:Y:S01]  /*2f60*/  MUFU.EX2 R148, R148 ;  /* 0x0000009400947308 */ /* 0x000fe20000000800 */
[----:B------:R4:W-:Y:S07]  /*2f70*/  STSM.16.M88.4 [R155+0x30400], R12 ;  /* 0x0304000c9b007844 */ /* 0x0009ee0000000200 */
[----:B------:R-:W5:Y:S08]  /*2f80*/  MUFU.EX2 R147, R147 ;  /* 0x0000009300937308 */ /* 0x000f700000000800 */
[----:B------:R-:W-:Y:S01]  /*2f90*/  MUFU.EX2 R146, R146 ;  /* 0x0000009200927308 */ /* 0x000fe20000000800 */
[----:B----4-:R-:W-:-:S07]  /*2fa0*/  FFMA.FTZ R12, -R23, R23, 1 ;  /* 0x3f800000170c7423 */ /* 0x010fce0000010117 */
[----:B------:R-:W4:Y:S01]  /*2fb0*/  MUFU.EX2 R139, R139 ;  /* 0x0000008b008b7308 */ /* 0x000f220000000800 */
[----:B------:R-:W-:Y:S01]  /*2fc0*/  FMUL.FTZ R23, R149, R128 ;  /* 0x0000008095177220 */ /* 0x000fe20000410000 */
[--C-:B--2---:R-:W-:Y:S01]  /*2fd0*/  FADD.FTZ R13, R122, -R151.reuse ;  /* 0x800000977a0d7221 */ /* 0x104fe20000010000 */
[--C-:B------:R-:W-:Y:S02]  /*2fe0*/  FADD.FTZ R15, R123, -R151.reuse ;  /* 0x800000977b0f7221 */ /* 0x100fe40000010000 */
[----:B------:R-:W-:Y:S01]  /*2ff0*/  FMUL.FTZ R23, R22, R23 ;  /* 0x0000001716177220 */ /* 0x000fe20000410000 */
[----:B------:R-:W-:Y:S01]  /*3000*/  FMUL.FTZ R22, R12, R129 ;  /* 0x000000810c167220 */ /* 0x000fe20000410000 */
[----:B------:R-:W-:Y:S01]  /*3010*/  FADD.FTZ R12, R126, -R151 ;  /* 0x800000977e0c7221 */ /* 0x000fe20000010000 */
[----:B------:R-:W-:Y:S01]  /*3020*/  FMUL.FTZ R144, R144, R13 ;  /* 0x0000000d90907220 */ /* 0x000fe20000410000 */
[----:B------:R-:W-:Y:S01]  /*3030*/  FMUL.FTZ R150, R150, R15 ;  /* 0x0000000f96967220 */ /* 0x000fe20000410000 */
[----:B-1----:R-:W-:Y:S01]  /*3040*/  F2FP.BF16.F32.PACK_AB R14, R153, R140 ;  /* 0x0000008c990e723e */ /* 0x002fe200000010ff */
[----:B------:R-:W-:Y:S01]  /*3050*/  FMUL.FTZ R121, R121, R12 ;  /* 0x0000000c79797220 */ /* 0x000fe20000410000 */
[----:B------:R-:W-:-:S02]  /*3060*/  F2FP.BF16.F32.PACK_AB R12, R154, R149 ;  /* 0x000000959a0c723e */ /* 0x000fc400000010ff */
[----:B-----5:R-:W-:Y:S02]  /*3070*/  F2FP.BF16.F32.PACK_AB R13, R147, R148 ;  /* 0x00000094930d723e */ /* 0x020fe400000010ff */
[----:B----4-:R-:W-:Y:S02]  /*3080*/  F2FP.BF16.F32.PACK_AB R15, R139, R146 ;  /* 0x000000928b0f723e */ /* 0x010fe400000010ff */
[----:B------:R-:W-:Y:S01]  /*3090*/  R2UR UR10, R4 ;  /* 0x00000000040a72ca */ /* 0x000fe200000e0000 */
[--C-:B------:R-:W-:Y:S01]  /*30a0*/  FADD.FTZ R129, R127, -R151.reuse ;  /* 0x800000977f817221 */ /* 0x100fe20000010000 */
[----:B------:R-:W-:Y:S01]  /*30b0*/  FFMA.FTZ R156, -R17, R17, 1 ;  /* 0x3f800000119c7423 */ /* 0x000fe20000010111 */
[----:B------:R-:W-:Y:S01]  /*30c0*/  FADD.FTZ R127, R134, -R151 ;  /* 0x80000097867f7221 */ /* 0x000fe20000010000 */
[--C-:B------:R-:W-:Y:S01]  /*30d0*/  FADD.FTZ R17, R132, -R145.reuse ;  /* 0x8000009184117221 */ /* 0x100fe20000010000 */
[----:B------:R-:W-:Y:S01]  /*30e0*/  FADD.FTZ R132, R133, -R145 ;  /* 0x8000009185847221 */ /* 0x000fe20000010000 */
[--C-:B------:R-:W-:Y:S01]  /*30f0*/  FADD.FTZ R123, R130, -R151.reuse ;  /* 0x80000097827b7221 */ /* 0x100fe20000010000 */
[--C-:B------:R-:W-:Y:S01]  /*3100*/  FADD.FTZ R122, R131, -R151.reuse ;  /* 0x80000097837a7221 */ /* 0x100fe20000010000 */
[----:B------:R-:W-:Y:S01]  /*3110*/  FADD.FTZ R126, R135, -R151 ;  /* 0x80000097877e7221 */ /* 0x000fe20000010000 */
[----:B------:R-:W-:Y:S01]  /*3120*/  FMUL.FTZ R146, R146, R127 ;  /* 0x0000007f92927220 */ /* 0x000fe20000410000 */
[----:B------:R-:W-:Y:S01]  /*3130*/  FFMA.FTZ R128, -R138, R138, 1 ;  /* 0x3f8000008a807423 */ /* 0x000fe2000001018a */
[----:B------:R-:W-:Y:S01]  /*3140*/  FMUL.FTZ R17, R140, R17 ;  /* 0x000000118c117220 */ /* 0x000fe20000410000 */
[----:B------:R-:W-:Y:S01]  /*3150*/  FMUL.FTZ R152, R152, R129 ;  /* 0x0000008198987220 */ /* 0x000fe20000410000 */
[----:B------:R-:W-:Y:S01]  /*3160*/  FFMA.FTZ R9, -R9, R9, 1 ;  /* 0x3f80000009097423 */ /* 0x000fe20000010109 */
[----:B------:R-:W-:Y:S01]  /*3170*/  FFMA.FTZ R127, -R10, R10, 1 ;  /* 0x3f8000000a7f7423 */ /* 0x000fe2000001010a */
[----:B------:R-:W-:Y:S01]  /*3180*/  FFMA.FTZ R18, -R18, R18, 1 ;  /* 0x3f80000012127423 */ /* 0x000fe20000010112 */
[----:B------:R-:W-:Y:S01]  /*3190*/  FFMA.FTZ R19, -R19, R19, 1 ;  /* 0x3f80000013137423 */ /* 0x000fe20000010113 */
        /* <DEDUP_REMOVED lines=18> */
[----:B------:R-:W-:-:S02]  /*32c0*/  USHF.R.U32.HI UR5, URZ, 0x4, UR39 ;  /* 0x000000043f057899 */ /* 0x000fc40008011627 */
[----:B------:R-:W-:Y:S01]  /*32d0*/  ULEA UR4, UR10, UR4, 0xd ;  /* 0x000000040a047291 */ /* 0x000fe2000f8e683f */
[----:B------:R-:W-:Y:S01]  /*32e0*/  F2FP.BF16.F32.PACK_AB R120, R120, R11 ;  /* 0x0000000b7878723e */ /* 0x000fe200000010ff */
[----:B------:R-:W-:Y:S01]  /*32f0*/  ULOP3.LUT UR5, UR5, 0x3fff, URZ, 0xc0, !UPT ;  /* 0x00003fff05057892 */ /* 0x000fe2000f8ec03f */
[----:B------:R-:W-:Y:S01]  /*3300*/  F2FP.BF16.F32.PACK_AB R122, R125, R124 ;  /* 0x0000007c7d7a723e */ /* 0x000fe200000010ff */
[----:B------:R-:W-:Y:S01]  /*3310*/  USHF.R.U32.HI UR4, URZ, 0x4, UR4 ;  /* 0x000000043f047899 */ /* 0x000fe20008011604 */
[----:B------:R-:W-:Y:S01]  /*3320*/  F2FP.BF16.F32.PACK_AB R121, R150, R9 ;  /* 0x000000099679723e */ /* 0x000fe200000010ff */
[----:B------:R-:W-:Y:S02]  /*3330*/  ULOP3.LUT UR9, UR5, 0x1000000, URZ, 0xfc, !UPT ;  /* 0x0100000005097892 */ /* 0x000fe4000f8efc3f */
[----:B------:R-:W-:Y:S01]  /*3340*/  ULOP3.LUT UR8, UR4, 0x3fff, URZ, 0xc0, !UPT ;  /* 0x00003fff04087892 */ /* 0x000fe2000f8ec03f */
[----:B------:R-:W-:Y:S01]  /*3350*/  UMOV UR7, 0x80000020 ;  /* 0x8000002000077882 */ /* 0x000fe20000000000 */
[----:B------:R-:W-:-:S03]  /*3360*/  UMOV UR5, 0x40000040 ;  /* 0x4000004000057882 */ /* 0x000fc60000000000 */
[----:B------:R-:W-:Y:S02]  /*3370*/  UMOV UR6, UR9 ;  /* 0x0000000900067c82 */ /* 0x000fe40008000000 */
[----:B------:R-:W-:Y:S01]  /*3380*/  UMOV UR4, UR8 ;  /* 0x0000000800047c82 */ /* 0x000fe20008000000 */
[----:B---3--:R1:W-:Y:S01]  /*3390*/  STSM.16.M88.4 [R143], R12 ;  /* 0x0000000c8f007844 */ /* 0x0083e20000000200 */
[----:B------:R-:W-:Y:S01]  /*33a0*/  @!PT LDS RZ, [RZ] ;  /* 0x00000000fffff984 */ /* 0x000fe20000000800 */
[----:B------:R-:W-:Y:S01]  /*33b0*/  @!PT LDS RZ, [RZ] ;  /* 0x00000000fffff984 */ /* 0x000fe20000000800 */
[----:B------:R-:W-:Y:S01]  /*33c0*/  @!PT LDS RZ, [RZ] ;  /* 0x00000000fffff984 */ /* 0x000fe20000000800 */
[----:B------:R-:W-:Y:S01]  /*33d0*/  @!PT LDS RZ, [RZ] ;  /* 0x00000000fffff984 */ /* 0x000fe20000000800 */
[----:B------:R2:W-:Y:S06]  /*33e0*/  MEMBAR.ALL.CTA ;  /* 0x0000000000007992 */ /* 0x0005ec0000008000 */
[----:B--2---:R-:W2:Y:S01]  /*33f0*/  FENCE.VIEW.ASYNC.S ;  /* 0x00000000000073c6 */ /* 0x004ea20000000000 */
[----:B-1----:R-:W-:Y:S01]  /*3400*/  FMUL.FTZ R13, R20, R123 ;  /* 0x0000007b140d7220 */ /* 0x002fe20000410000 */
[----:B------:R-:W-:Y:S01]  /*3410*/  FMUL.FTZ R15, R137, R146 ;  /* 0x00000092890f7220 */ /* 0x000fe20000410000 */
[----:B------:R-:W-:Y:S01]  /*3420*/  F2FP.BF16.F32.PACK_AB R123, R19, R18 ;  /* 0x00000012137b723e */ /* 0x000fe200000010ff */
[----:B--2---:R-:W-:Y:S01]  /*3430*/  BAR.SYNC.DEFER_BLOCKING 0x9, 0x180 ;  /* 0x0246000000007b1d */ /* 0x004fe20000010000 */
[----:B------:R-:W-:-:S02]  /*3440*/  F2FP.BF16.F32.PACK_AB R12, R22, R23 ;  /* 0x00000017160c723e */ /* 0x000fc400000010ff */
[----:B------:R-:W-:Y:S02]  /*3450*/  F2FP.BF16.F32.PACK_AB R14, R17, R128 ;  /* 0x00000080110e723e */ /* 0x000fe400000010ff */
[----:B------:R-:W-:Y:S02]  /*3460*/  F2FP.BF16.F32.PACK_AB R13, R10, R13 ;  /* 0x0000000d0a0d723e */ /* 0x000fe400000010ff */
[----:B------:R-:W-:Y:S01]  /*3470*/  F2FP.BF16.F32.PACK_AB R15, R136, R15 ;  /* 0x0000000f880f723e */ /* 0x000fe200000010ff */
        /* <DEDUP_REMOVED lines=15> */
[----:B-1----:R-:W-:-:S04]  /*3570*/  IMAD.U32 R143, RZ, RZ, UR37 ;  /* 0x00000025ff8f7e24 */ /* 0x002fc8000f8e00ff */
[----:B------:R-:W-:Y:S01]  /*3580*/  VIADD R143, R143, 0x33400 ;  /* 0x000334008f8f7836 */ /* 0x000fe20000000000 */
[----:B------:R-:W-:Y:S02]  /*3590*/  WARPGROUP.DEPBAR.LE gsb0, 0x0 ;  /* 0x00008000000079c5 */ /* 0x000fe40000010000 */
[----:B------:R-:W-:-:S06]  /*35a0*/  WARPGROUP.ARRIVE ;  /* 0x00000000000079c5 */ /* 0x000fcc0000000000 */
[----:B------:R-:W-:Y:S01]  /*35b0*/  HGMMA.64x96x16.F32.BF16 R72, gdesc[UR4].tnspA.tnspB, R72, gsb0 ;  /* 0x61600000044879f0 */ /* 0x000fe20008001848 */
[----:B------:R-:W-:Y:S01]  /*35c0*/  R2UR UR5, R143 ;  /* 0x000000008f0572ca */ /* 0x000fe200000e0000 */
[----:B------:R-:W-:Y:S02]  /*35d0*/  UIMAD UR4, UR10, 0x3000, UR37 ;  /* 0x000030000a0478a4 */ /* 0x000fe4000f8e0225 */
[----:B------:R-:W-:-:S10]  /*35e0*/  UIADD3 UR6, UR9, 0xc0, URZ ;  /* 0x000000c009067890 */ /* 0x000fd4000fffe03f */
[----:B------:R-:W-:-:S04]  /*35f0*/  USHF.R.U32.HI UR5, URZ, 0x4, UR5 ;  /* 0x000000043f057899 */ /* 0x000fc80008011605 */
[----:B------:R-:W-:Y:S02]  /*3600*/  ULOP3.LUT UR12, UR5, 0x3fff, URZ, 0xc0, !UPT ;  /* 0x00003fff050c7892 */ /* 0x000fe4000f8ec03f */
[----:B------:R-:W-:Y:S02]  /*3610*/  USHF.R.U32.HI UR5, URZ, 0x4, UR4 ;  /* 0x000000043f057899 */ /* 0x000fe40008011604 */
[----:B------:R-:W-:Y:S02]  /*3620*/  UIADD3 UR4, UR8, 0x180, URZ ;  /* 0x0000018008047890 */ /* 0x000fe4000fffe03f */
[----:B------:R-:W-:Y:S01]  /*3630*/  ULOP3.LUT UR10, UR5, 0x3fff, URZ, 0xc0, !UPT ;  /* 0x00003fff050a7892 */ /* 0x000fe2000f8ec03f */
[----:B------:R-:W-:Y:S02]  /*3640*/  UMOV UR7, 0x80000020 ;  /* 0x8000002000077882 */ /* 0x000fe40000000000 */
[----:B------:R-:W-:Y:S01]  /*3650*/  UMOV UR5, 0x40000040 ;  /* 0x4000004000057882 */ /* 0x000fe20000000000 */
[----:B------:R-:W-:-:S02]  /*3660*/  WARPGROUP.DEPBAR.LE gsb0, 0x0 ;  /* 0x00008000000079c5 */ /* 0x000fc40000010000 */
[----:B------:R-:W-:-:S06]  /*3670*/  WARPGROUP.ARRIVE ;  /* 0x00000000000079c5 */ /* 0x000fcc0000000000 */
[----:B------:R-:W-:Y:S01]  /*3680*/  HGMMA.64x96x16.F32.BF16 R72, gdesc[UR4].tnspA.tnspB, R72, gsb0 ;  /* 0x61600000044879f0 */ /* 0x000fe20008001848 */
        /* <DEDUP_REMOVED lines=52> */
.L_x_2538:
        /* <DEDUP_REMOVED lines=60> */
.L_x_2539:
[----:B------:R-:W-:Y:S01]  /*3d90*/  VIADD R16, R16, 0x1 ;  /* 0x0000000110107836 */ /* 0x000fe20000000000 */
[----:B------:R-:W-:Y:S01]  /*3da0*/  LOP3.LUT R5, R5, 0x1, RZ, 0x3c, !PT ;  /* 0x0000000105057812 */ /* 0x000fe200078e3cff */
[----:B------:R-:W-:Y:S02]  /*3db0*/  VIADD R2, R2, 0x1 ;  /* 0x0000000102027836 */ /* 0x000fe40000000000 */
[----:B------:R-:W-:Y:S01]  /*3dc0*/  VIADD R3, R3, 0x36420 ;  /* 0x0003642003037836 */ /* 0x000fe20000000000 */
[----:B------:R-:W-:Y:S02]  /*3dd0*/  ISETP.GE.AND P1, PT, R16, UR36, PT ;  /* 0x0000002410007c0c */ /* 0x000fe4000bf26270 */
[----:B------:R-:W-:Y:S02]  /*3de0*/  ISETP.NE.AND P0, PT, R2, 0x2, PT ;  /* 0x000000020200780c */ /* 0x000fe40003f05270 */
[----:B------:R-:W-:Y:S02]  /*3df0*/  PRMT R3, RZ, 0x654, R3 ;  /* 0x00000654ff037816 */ /* 0x000fe40000000003 */
[----:B-1----:R-:W-:-:S02]  /*3e00*/  SEL R10, RZ, 0x1, P0 ;  /* 0x00000001ff0a7807 */ /* 0x002fc40000000000 */
[----:B------:R1:W-:Y:S01]  /*3e10*/  SYNCS.ARRIVE.TRANS64.RED.A1T0 RZ, [R3+URZ], RZ ;  /* 0x000000ff03ff79a7 */ /* 0x0003e2000810043f */
[----:B------:R-:W-:Y:S02]  /*3e20*/  SEL R2, R2, RZ, P0 ;  /* 0x000000ff02027207 */ /* 0x000fe40000000000 */
[----:B------:R-:W-:Y:S02]  /*3e30*/  LOP3.LUT R7, R7, R10, RZ, 0x3c, !PT ;  /* 0x0000000a07077212 */ /* 0x000fe400078e3cff */
        /* <DEDUP_REMOVED lines=51> */
.L_x_2522:
[----:B------:R-:W-:Y:S05]  /*4170*/  @P0 BRA `(.L_x_2541) ;  /* 0x0000000c005c0947 */ /* 0x000fea0003800000 */
[----:B------:R-:W2:Y:S01]  /*4180*/  S2UR UR4, SR_CgaCtaId ;  /* 0x00000000000479c3 */ /* 0x000ea20000008800 */
[----:B------:R-:W-:Y:S02]  /*4190*/  UMOV UR37, 0x400 ;  /* 0x0000040000257882 */ /* 0x000fe40000000000 */
[----:B--2---:R-:W-:-:S06]  /*41a0*/  ULEA UR37, UR4, UR37, 0x18 ;  /* 0x0000002504257291 */ /* 0x004fcc000f8ec03f */
        /* <DEDUP_REMOVED lines=8> */
[----:B-1----:R-:W1:Y:S01]  /*4230*/  LDC.64 R2, c[0x4][R2] ;  /* 0x0100000002027b82 */ /* 0x002e620000000a00 */
        /* <DEDUP_REMOVED lines=10> */
.L_x_2542:
        /* <DEDUP_REMOVED lines=20> */
.L_x_2543:
        /* <DEDUP_REMOVED lines=18> */
.L_x_2544:
        /* <DEDUP_REMOVED lines=18> */
.L_x_2545:
[----:B------:R-:W2:Y:S01]  /*4660*/  S2R R0, SR_TID.X ;  /* 0x0000000000007919 */ /* 0x000ea20000002100 */
        /* <DEDUP_REMOVED lines=15> */
[----:B--2---:R-:W-:Y:S01]  /*4760*/  VIADD R5, R0, 0xffffff80 ;  /* 0xffffff8000057836 */ /* 0x004fe20000000000 */
        /* <DEDUP_REMOVED lines=10> */
[----:B-1----:R-:W-:Y:S01]  /*4810*/  IMAD.SHL.U32 R3, R7, 0x10, RZ ;  /* 0x0000001007037824 */ /* 0x002fe200078e00ff */
        /* <DEDUP_REMOVED lines=70> */
[----:B------:R-:W-:Y:S01]  /*4c80*/  ULDC.64 UR6, c[0x0][0x198] ;  /* 0x0000660000067ab9 */ /* 0x000fe20000000a00 */
[----:B------:R-:W-:Y:S02]  /*4c90*/  UIADD3 UR40, UR37, 0x9000, URZ ;  /* 0x0000900025287890 */ /* 0x000fe4000fffe03f */
[----:B------:R-:W-:Y:S02]  /*4ca0*/  UIADD3 UR4, UP0, UR6, 0x770, URZ ;  /* 0x0000077006047890 */ /* 0x000fe4000ff1e03f */
[----:B------:R-:W-:Y:S02]  /*4cb0*/  UIMAD UR42, UR38, 0x60, URZ ;  /* 0x00000060262a78a4 */ /* 0x000fe4000f8e023f */
[----:B------:R-:W-:Y:S02]  /*4cc0*/  UIADD3.X UR5, URZ, UR7, URZ, UP0, !UPT ;  /* 0x000000073f057290 */ /* 0x000fe400087fe43f */
[----:B------:R-:W-:Y:S02]  /*4cd0*/  UIADD3 UR6, UP0, UR6, 0x670, URZ ;  /* 0x0000067006067890 */ /* 0x000fe4000ff1e03f */
[----:B------:R-:W-:-:S02]  /*4ce0*/  UIADD3 UR32, UR37, 0xc000, URZ ;  /* 0x0000c00025207890 */ /* 0x000fc4000fffe03f */
[----:B------:R-:W-:Y:S02]  /*4cf0*/  UIADD3 UR24, UR37, 0xf000, URZ ;  /* 0x0000f00025187890 */ /* 0x000fe4000fffe03f */
[----:B------:R-:W-:Y:S02]  /*4d00*/  UIADD3.X UR7, URZ, UR7, URZ, UP0, !UPT ;  /* 0x000000073f077290 */ /* 0x000fe400087fe43f */
[----:B------:R-:W-:Y:S02]  /*4d10*/  UIADD3 UR16, UR37, 0x3000, URZ ;  /* 0x0000300025107890 */ /* 0x000fe4000fffe03f */
[----:B------:R-:W-:Y:S01]  /*4d20*/  UIADD3 UR8, UR37, 0x6000, URZ ;  /* 0x0000600025087890 */ /* 0x000fe2000fffe03f */
[----:B------:R-:W-:Y:S01]  /*4d30*/  UMOV UR41, URZ ;  /* 0x0000003f00297c82 */ /* 0x000fe20008000000 */
[----:B------:R-:W-:Y:S01]  /*4d40*/  UMOV UR33, 0x40 ;  /* 0x0000004000217882 */ /* 0x000fe20000000000 */
[----:B------:R-:W-:Y:S01]  /*4d50*/  UMOV UR35, UR43 ;  /* 0x0000002b00237c82 */ /* 0x000fe20008000000 */
[----:B------:R-:W-:Y:S01]  /*4d60*/  UMOV UR36, UR44 ;  /* 0x0000002c00247c82 */ /* 0x000fe20008000000 */
[----:B------:R-:W-:Y:S01]  /*4d70*/  UMOV UR34, UR42 ;  /* 0x0000002a00227c82 */ /* 0x000fe20008000000 */
[----:B------:R-:W-:Y:S01]  /*4d80*/  UMOV UR25, 0x80 ;  /* 0x0000008000197882 */ /* 0x000fe20000000000 */
[----:B------:R-:W-:Y:S01]  /*4d90*/  UMOV UR27, UR43 ;  /* 0x0000002b001b7c82 */ /* 0x000fe20008000000 */
[----:B------:R-:W-:Y:S01]  /*4da0*/  UMOV UR28, UR44 ;  /* 0x0000002c001c7c82 */ /* 0x000fe20008000000 */
[----:B------:R1:W-:Y:S01]  /*4db0*/  UTMASTG.4D [UR40], [UR4] ;  /* 0x00000028040073b5 */ /* 0x0003e20008018000 */
[----:B------:R-:W-:Y:S01]  /*4dc0*/  UMOV UR26, UR42 ;  /* 0x0000002a001a7c82 */ /* 0x000fe20008000000 */
[----:B------:R-:W-:Y:S01]  /*4dd0*/  UMOV UR17, 0x40 ;  /* 0x0000004000117882 */ /* 0x000fe20000000000 */
[----:B------:R-:W-:Y:S01]  /*4de0*/  UMOV UR19, UR43 ;  /* 0x0000002b00137c82 */ /* 0x000fe20008000000 */
[----:B------:R-:W-:Y:S01]  /*4df0*/  UMOV UR20, UR44 ;  /* 0x0000002c00147c82 */ /* 0x000fe20008000000 */
[----:B------:R-:W-:Y:S01]  /*4e00*/  UMOV UR18, UR42 ;  /* 0x0000002a00127c82 */ /* 0x000fe20008000000 */
[----:B------:R-:W-:Y:S01]  /*4e10*/  UMOV UR9, 0x80 ;  /* 0x0000008000097882 */ /* 0x000fe20000000000 */
[----:B------:R-:W-:Y:S01]  /*4e20*/  UMOV UR11, UR43 ;  /* 0x0000002b000b7c82 */ /* 0x000fe20008000000 */
[----:B------:R3:W-:Y:S01]  /*4e30*/  UTMASTG.4D [UR32], [UR4] ;  /* 0x00000020040073b5 */ /* 0x0007e20008018000 */
[----:B------:R-:W-:Y:S01]  /*4e40*/  UMOV UR12, UR44 ;  /* 0x0000002c000c7c82 */ /* 0x000fe20008000000 */
[----:B------:R-:W-:Y:S01]  /*4e50*/  UMOV UR10, UR42 ;  /* 0x0000002a000a7c82 */ /* 0x000fe20008000000 */
[----:B------:R3:W-:Y:S01]  /*4e60*/  UTMASTG.4D [UR24], [UR4] ;  /* 0x00000018040073b5 */ /* 0x0007e20008018000 */
[----:B-1----:R-:W-:-:S02]  /*4e70*/  UMOV UR40, UR37 ;  /* 0x0000002500287c82 */ /* 0x002fc40008000000 */
[----:B------:R3:W-:Y:S01]  /*4e80*/  UTMASTG.4D [UR40], [UR6] ;  /* 0x00000028060073b5 */ /* 0x0007e20008018000 */
[----:B------:R3:W-:Y:S01]  /*4e90*/  UTMASTG.4D [UR16], [UR6] ;  /* 0x00000010060073b5 */ /* 0x0007e20008018000 */
[----:B------:R3:W-:Y:S02]  /*4ea0*/  UTMASTG.4D [UR8], [UR6] ;  /* 0x00000008060073b5 */ /* 0x0007e40008018000 */
[----:B---3--:R0:W-:Y:S02]  /*4eb0*/  UTMACMDFLUSH ;  /* 0x00000000000079b7 */ /* 0x0081e40000000000 */
.L_x_2547:
[----:B------:R-:W-:Y:S05]  /*4ec0*/  BSYNC B0 ;  /* 0x0000000000007941 */ /* 0x000fea0003800000 */
.L_x_2546:
[----:B------:R-:W-:-:S04]  /*4ed0*/  DEPBAR.LE SB0, 0x0 ;  /* 0x000080000000791a */ /* 0x000fc80000000000 */
[----:B------:R-:W-:Y:S05]  /*4ee0*/  EXIT ;  /* 0x000000000000794d */ /* 0x000fea0003800000 */
.L_x_2541:
[----:B------:R-:W2:Y:S01]  /*4ef0*/  S2R R0, SR_TID.X ;  /* 0x0000000000007919 */ /* 0x000ea20000002100 */
[----:B-1----:R-:W1:Y:S01]  /*4f00*/  LDC.64 R2, c[0x0][0x820] ;  /* 0x00020800ff027b82 */ /* 0x002e620000000a00 */
[----:B------:R-:W-:Y:S01]  /*4f10*/  ULDC.64 UR4, c[0x0][0x808] ;  /* 0x0002020000047ab9 */ /* 0x000fe20000000a00 */
[----:B------:R-:W-:Y:S01]  /*4f20*/  USHF.R.S32.HI UR10, URZ, 0x1f, UR43 ;  /* 0x0000001f3f0a7899 */ /* 0x000fe2000801142b */
[----:B------:R-:W-:Y:S01]  /*4f30*/  BSSY B0, `(.L_x_2548) ;  /* 0x000002f000007945 */ /* 0x000fe20003800000 */
[----:B------:R-:W-:Y:S02]  /*4f40*/  UIMAD UR4, UR38, -0x60, UR4 ;  /* 0xffffffa0260478a4 */ /* 0x000fe4000f8e0204 */
[----:B------:R-:W-:Y:S02]  /*4f50*/  USHF.R.S32.HI UR11, URZ, 0x1f, UR44 ;  /* 0x0000001f3f0b7899 */ /* 0x000fe4000801142c */
[----:B------:R-:W3:Y:S01]  /*4f60*/  LDC.64 R10, c[0x0][0x828] ;  /* 0x00020a00ff0a7b82 */ /* 0x000ee20000000a00 */
[----:B------:R-:W-:-:S07]  /*4f70*/  ULDC.64 UR6, c[0x0][0x208] ;  /* 0x0000820000067ab9 */ /* 0x000fce0000000a00 */
[----:B------:R-:W4:Y:S08]  /*4f80*/  LDC.64 R16, c[0x0][0x850] ;  /* 0x00021400ff107b82 */ /* 0x000f300000000a00 */
[----:B------:R-:W3:Y:S01]  /*4f90*/  LDC.64 R18, c[0x0][0x858] ;  /* 0x00021600ff127b82 */ /* 0x000ee20000000a00 */
[----:B--2---:R-:W-:Y:S02]  /*4fa0*/  VIADD R7, R0, 0xffffff80 ;  /* 0xffffff8000077836 */ /* 0x004fe40000000000 */
[----:B-1----:R-:W-:-:S02]  /*4fb0*/  IMAD R0, R2, UR10, RZ ;  /* 0x0000000a02007c24 */ /* 0x002fc4000f8e02ff */
[----:B------:R-:W-:-:S05]  /*4fc0*/  IMAD.HI R4, R7, 0x2aaaaaab, RZ ;  /* 0x2aaaaaab07047827 */ /* 0x000fca00078e02ff */
[----:B------:R-:W-:-:S04]  /*4fd0*/  SHF.R.U32.HI R5, RZ, 0x1f, R4 ;  /* 0x0000001fff057819 */ /* 0x000fc80000011604 */
[----:B------:R-:W-:-:S04]  /*4fe0*/  LEA.HI.SX32 R4, R4, R5, 0x1e ;  /* 0x0000000504047211 */ /* 0x000fc800078ff2ff */
[C---:B------:R-:W-:Y:S01]  /*4ff0*/  ISETP.GE.AND P3, PT, R4.reuse, UR4, PT ;  /* 0x0000000404007c0c */ /* 0x040fe2000bf66270 */
[C---:B------:R-:W-:Y:S02]  /*5000*/  IMAD R6, R4.reuse, -0x18, R7 ;  /* 0xffffffe804067824 */ /* 0x040fe400078e0207 */
[----:B------:R-:W-:Y:S02]  /*5010*/  VIADD R5, R4, 0x10 ;  /* 0x0000001004057836 */ /* 0x000fe40000000000 */
[----:B------:R-:W-:Y:S02]  /*5020*/  IMAD.SHL.U32 R6, R6, 0x8, RZ ;  /* 0x0000000806067824 */ /* 0x000fe400078e00ff */
[C---:B------:R-:W-:Y:S01]  /*5030*/  VIADD R9, R4.reuse, 0x40 ;  /* 0x0000004004097836 */ /* 0x040fe20000000000 */
[----:B------:R-:W-:Y:S01]  /*5040*/  ISETP.GE.AND P4, PT, R5, UR4, PT ;  /* 0x0000000405007c0c */ /* 0x000fe2000bf86270 */
[----:B------:R-:W-:Y:S01]  /*5050*/  IMAD R5, R3, UR43, R0 ;  /* 0x0000002b03057c24 */ /* 0x000fe2000f8e0200 */
[--C-:B------:R-:W-:Y:S01]  /*5060*/  SHF.R.S32.HI R7, RZ, 0x1f, R6.reuse ;  /* 0x0000001fff077819 */ /* 0x100fe20000011406 */
[----:B------:R-:W-:Y:S01]  /*5070*/  VIADD R0, R4, 0x20 ;  /* 0x0000002004007836 */ /* 0x000fe20000000000 */
[----:B------:R-:W-:Y:S01]  /*5080*/  ISETP.GE.OR P6, PT, R6, UR5, P3 ;  /* 0x0000000506007c0c */ /* 0x000fe20009fc6670 */
[----:B------:R-:W-:Y:S01]  /*5090*/  VIADD R8, R4, 0x30 ;  /* 0x0000003004087836 */ /* 0x000fe20000000000 */
[----:B------:R-:W-:Y:S01]  /*50a0*/  ISETP.GE.AND P1, PT, R9, UR4, PT ;  /* 0x0000000409007c0c */ /* 0x000fe2000bf26270 */
[----:B------:R-:W-:Y:S01]  /*50b0*/  IMAD.WIDE.U32 R2, R2, UR43, R6 ;  /* 0x0000002b02027c25 */ /* 0x000fe2000f8e0006 */
[----:B------:R-:W-:-:S02]  /*50c0*/  ISETP.GE.AND P5, PT, R0, UR4, PT ;  /* 0x0000000400007c0c */ /* 0x000fc4000bfa6270 */
[----:B------:R-:W-:Y:S01]  /*50d0*/  ISETP.GE.AND P0, PT, R8, UR4, PT ;  /* 0x0000000408007c0c */ /* 0x000fe2000bf06270 */
[----:B------:R-:W-:Y:S01]  /*50e0*/  IMAD.IADD R3, R3, 0x1, R5 ;  /* 0x0000000103037824 */ /* 0x000fe200078e0205 */
[----:B------:R-:W-:Y:S01]  /*50f0*/  SHF.R.S32.HI R5, RZ, 0x1f, R4 ;  /* 0x0000001fff057819 */ /* 0x000fe20000011404 */
[----:B---3--:R-:W-:Y:S01]  /*5100*/  IMAD R0, R10, UR11, RZ ;  /* 0x0000000b0a007c24 */ /* 0x008fe2000f8e02ff */
[----:B------:R-:W-:Y:S01]  /*5110*/  ISETP.GE.OR P2, PT, R6, UR5, P4 ;  /* 0x0000000506007c0c */ /* 0x000fe2000a746670 */
[----:B------:R-:W-:Y:S02]  /*5120*/  IMAD.U32 R9, RZ, RZ, UR38 ;  /* 0x00000026ff097e24 */ /* 0x000fe4000f8e00ff */
[----:B------:R-:W-:Y:S02]  /*5130*/  IMAD R11, R11, UR44, R0 ;  /* 0x0000002c0b0b7c24 */ /* 0x000fe4000f8e0200 */
[----:B------:R-:W-:-:S04]  /*5140*/  IMAD.WIDE.U32 R12, R10, UR44, R2 ;  /* 0x0000002c0a0c7c25 */ /* 0x000fc8000f8e0002 */
[----:B------:R-:W-:-:S04]  /*5150*/  IMAD.WIDE R2, R9, 0x60, R4 ;  /* 0x0000006009027825 */ /* 0x000fc800078e0204 */
[----:B------:R-:W-:Y:S01]  /*5160*/  IMAD.IADD R11, R13, 0x1, R11 ;  /* 0x000000010d0b7824 */ /* 0x000fe200078e020b */
[----:B----4-:R-:W-:Y:S06]  /*5170*/  @P6 BRA `(.L_x_2549) ;  /* 0x0000000000286947 */ /* 0x010fec0003800000 */
        /* <DEDUP_REMOVED lines=10> */
.L_x_2549:
[----:B------:R-:W-:Y:S05]  /*5220*/  BSYNC B0 ;  /* 0x0000000000007941 */ /* 0x000fea0003800000 */
.L_x_2548:
[----:B------:R-:W-:Y:S01]  /*5230*/  BSSY B0, `(.L_x_2550) ;  /* 0x0000010000007945 */ /* 0x000fe20003800000 */
[----:B------:R-:W-:-:S03]  /*5240*/  ISETP.GE.OR P6, PT, R6, UR5, P5 ;  /* 0x0000000506007c0c */ /* 0x000fc6000afc6670 */
        /* <DEDUP_REMOVED lines=14> */
.L_x_2551:
[----:B------:R-:W-:Y:S05]  /*5330*/  BSYNC B0 ;  /* 0x0000000000007941 */ /* 0x000fea0003800000 */
.L_x_2550:
[----:B------:R-:W-:Y:S01]  /*5340*/  BSSY B0, `(.L_x_2552) ;  /* 0x0000010000007945 */ /* 0x000fe20003800000 */
[----:B------:R-:W-:-:S03]  /*5350*/  ISETP.GE.OR P2, PT, R6, UR5, P0 ;  /* 0x0000000506007c0c */ /* 0x000fc60008746670 */
[----:B------:R-:W-:Y:S10]  /*5360*/  @P6 BRA `(.L_x_2553) ;  /* 0x0000000000346947 */ /* 0x000ff40003800000 */
[----:B-12---:R-:W-:Y:S01]  /*5370*/  IADD3 R15, P6, R2, 0x20, RZ ;  /* 0x00000020020f7810 */ /* 0x006fe20007fde0ff */
        /* <DEDUP_REMOVED lines=12> */
.L_x_2553:
[----:B------:R-:W-:Y:S05]  /*5440*/  BSYNC B0 ;  /* 0x0000000000007941 */ /* 0x000fea0003800000 */
.L_x_2552:
[----:B------:R-:W-:Y:S01]  /*5450*/  BSSY B0, `(.L_x_2554) ;  /* 0x0000011000007945 */ /* 0x000fe20003800000 */
[----:B------:R-:W-:Y:S01]  /*5460*/  ISETP.GE.OR P6, PT, R6, UR5, P1 ;  /* 0x0000000506007c0c */ /* 0x000fe20008fc6670 */
        /* <DEDUP_REMOVED lines=15> */
.L_x_2555:
[----:B------:R-:W-:Y:S05]  /*5560*/  BSYNC B0 ;  /* 0x0000000000007941 */ /* 0x000fea0003800000 */
.L_x_2554:
[----:B------:R-:W-:Y:S01]  /*5570*/  ISETP.GE.AND P2, PT, R0, UR4, PT ;  /* 0x0000000400007c0c */ /* 0x000fe2000bf46270 */
[C---:B------:R-:W-:Y:S01]  /*5580*/  IMAD R0, R16.reuse, UR10, RZ ;  /* 0x0000000a10007c24 */ /* 0x040fe2000f8e02ff */
[----:B------:R-:W-:Y:S01]  /*5590*/  ULDC UR8, c[0x0][0x83c] ;  /* 0x00020f0000087ab9 */ /* 0x000fe20000000800 */
[----:B------:R-:W-:Y:S01]  /*55a0*/  BSSY B0, `(.L_x_2556) ;  /* 0x0000011000007945 */ /* 0x000fe20003800000 */
[----:B----4-:R-:W-:-:S04]  /*55b0*/  IMAD.WIDE.U32 R8, R16, UR43, R6 ;  /* 0x0000002b10087c25 */ /* 0x010fc8000f8e0006 */
[----:B------:R-:W-:Y:S01]  /*55c0*/  IMAD R17, R17, UR43, R0 ;  /* 0x0000002b11117c24 */ /* 0x000fe2000f8e0200 */
[----:B------:R-:W-:Y:S06]  /*55d0*/  @P6 BRA `(.L_x_2557) ;  /* 0x0000000000346947 */ /* 0x000fec0003800000 */
[----:B-123--:R-:W-:Y:S01]  /*55e0*/  IADD3 R15, P6, R2, 0x40, RZ ;  /* 0x00000040020f7810 */ /* 0x00efe20007fde0ff */
        /* <DEDUP_REMOVED lines=12> */
.L_x_2557:
[----:B------:R-:W-:Y:S05]  /*56b0*/  BSYNC B0 ;  /* 0x0000000000007941 */ /* 0x000fea0003800000 */
.L_x_2556:
[----:B------:R-:W-:Y:S01]  /*56c0*/  ISETP.GE.OR P6, PT, R6, UR5, P2 ;  /* 0x0000000506007c0c */ /* 0x000fe200097c6670 */
[----:B------:R-:W-:Y:S01]  /*56d0*/  IMAD.IADD R9, R9, 0x1, R17 ;  /* 0x0000000109097824 */ /* 0x000fe200078e0211 */
[----:B------:R-:W-:Y:S01]  /*56e0*/  BSSY B0, `(.L_x_2558) ;  /* 0x0000018000007945 */ /* 0x000fe20003800000 */
[----:B------:R-:W-:Y:S01]  /*56f0*/  IMAD R0, R18, UR11, RZ ;  /* 0x0000000b12007c24 */ /* 0x000fe2000f8e02ff */
[----:B------:R-:W-:Y:S01]  /*5700*/  ISETP.GE.OR P3, PT, R6, UR8, P3 ;  /* 0x0000000806007c0c */ /* 0x000fe20009f66670 */
[----:B------:R-:W-:Y:S01]  /*5710*/  IMAD.WIDE.U32 R8, R18, UR44, R8 ;  /* 0x0000002c12087c25 */ /* 0x000fe2000f8e0008 */
[C---:B------:R-:W-:Y:S02]  /*5720*/  ISETP.GE.OR P4, PT, R6.reuse, UR8, P4 ;  /* 0x0000000806007c0c */ /* 0x040fe4000a786670 */
[C---:B------:R-:W-:Y:S01]  /*5730*/  ISETP.GE.OR P5, PT, R6.reuse, UR8, P5 ;  /* 0x0000000806007c0c */ /* 0x040fe2000afa6670 */
[----:B-1234-:R-:W-:Y:S01]  /*5740*/  IMAD R15, R19, UR44, R0 ;  /* 0x0000002c130f7c24 */ /* 0x01efe2000f8e0200 */
[----:B------:R-:W-:-:S02]  /*5750*/  ISETP.GE.OR P0, PT, R6, UR8, P0 ;  /* 0x0000000806007c0c */ /* 0x000fc40008706670 */
[C---:B------:R-:W-:Y:S02]  /*5760*/  ISETP.GE.OR P1, PT, R6.reuse, UR8, P1 ;  /* 0x0000000806007c0c */ /* 0x040fe40008f26670 */
[----:B------:R-:W-:Y:S01]  /*5770*/  ISETP.GE.OR P2, PT, R6, UR8, P2 ;  /* 0x0000000806007c0c */ /* 0x000fe20009746670 */
[----:B------:R-:W-:-:S12]  /*5780*/  @P6 BRA `(.L_x_2559) ;  /* 0x0000000000346947 */ /* 0x000fd80003800000 */
        /* <DEDUP_REMOVED lines=13> */
.L_x_2559:
[----:B------:R-:W-:Y:S05]  /*5860*/  BSYNC B0 ;  /* 0x0000000000007941 */ /* 0x000fea0003800000 */
.L_x_2558:
[----:B------:R-:W-:Y:S01]  /*5870*/  BSSY B0, `(.L_x_2560) ;  /* 0x000000d000007945 */ /* 0x000fe20003800000 */
[----:B-1----:R-:W-:-:S03]  /*5880*/  IMAD.IADD R7, R9, 0x1, R15 ;  /* 0x0000000109077824 */ /* 0x002fc600078e020f */
        /* <DEDUP_REMOVED lines=11> */
.L_x_2561:
[----:B------:R-:W-:Y:S05]  /*5940*/  BSYNC B0 ;  /* 0x0000000000007941 */ /* 0x000fea0003800000 */
.L_x_2560:
        /* <DEDUP_REMOVED lines=15> */
.L_x_2563:
[----:B------:R-:W-:Y:S05]  /*5a40*/  BSYNC B0 ;  /* 0x0000000000007941 */ /* 0x000fea0003800000 */
.L_x_2562:
[----:B------:R-:W-:Y:S04]  /*5a50*/  BSSY B0, `(.L_x_2564) ;  /* 0x000000f000007945 */ /* 0x000fe80003800000 */
[----:B------:R-:W-:Y:S05]  /*5a60*/  @P5 BRA `(.L_x_2565) ;  /* 0x0000000000345947 */ /* 0x000fea0003800000 */
        /* <DEDUP_REMOVED lines=13> */
.L_x_2565:
[----:B------:R-:W-:Y:S05]  /*5b40*/  BSYNC B0 ;  /* 0x0000000000007941 */ /* 0x000fea0003800000 */
.L_x_2564:
[----:B------:R-:W-:Y:S04]  /*5b50*/  BSSY B0, `(.L_x_2566) ;  /* 0x000000f000007945 */ /* 0x000fe80003800000 */
[----:B------:R-:W-:Y:S05]  /*5b60*/  @P0 BRA `(.L_x_2567) ;  /* 0x0000000000340947 */ /* 0x000fea0003800000 */
        /* <DEDUP_REMOVED lines=13> */
.L_x_2567:
[----:B------:R-:W-:Y:S05]  /*5c40*/  BSYNC B0 ;  /* 0x0000000000007941 */ /* 0x000fea0003800000 */
.L_x_2566:
[----:B------:R-:W-:Y:S04]  /*5c50*/  BSSY B0, `(.L_x_2568) ;  /* 0x000000f000007945 */ /* 0x000fe80003800000 */
[----:B------:R-:W-:Y:S05]  /*5c60*/  @P1 BRA `(.L_x_2569) ;  /* 0x0000000000341947 */ /* 0x000fea0003800000 */
[----:B-1234-:R-:W-:Y:S01]  /*5c70*/  IADD3 R11, P0, R2, 0x40, RZ ;  /* 0x00000040020b7810 */ /* 0x01efe20007f1e0ff */
        /* <DEDUP_REMOVED lines=12> */
.L_x_2569:
[----:B------:R-:W-:Y:S05]  /*5d40*/  BSYNC B0 ;  /* 0x0000000000007941 */ /* 0x000fea0003800000 */
.L_x_2568:
        /* <DEDUP_REMOVED lines=15> */
.L_x_2571:
[----:B------:R-:W-:Y:S05]  /*5e40*/  BSYNC B0 ;  /* 0x0000000000007941 */ /* 0x000fea0003800000 */
.L_x_2570:
[----:B------:R-:W-:Y:S05]  /*5e50*/  EXIT ;  /* 0x000000000000794d */ /* 0x000fea0003800000 */
.L_x_2518:
[----:B------:R-:W-:-:S08]  /*5e60*/  NOP ;  /* 0x0000000000007918 */ /* 0x000fd00000000000 */
[----:B---3--:R-:W1:-:S00]  /*5e70*/  USETMAXREG.DEALLOC.CTAPOOL 0x20 ;  /* 0x00000020000079c8 */ /* 0x008e4000080e0500 */
[----:B-1----:R-:W-:Y:S01]  /*5e80*/  LOP3.LUT R0, R0, 0x3, RZ, 0xc0, !PT ;  /* 0x0000000300007812 */ /* 0x002fe200078ec0ff */
[----:B------:R-:W-:Y:S05]  /*5e90*/  BSSY B0, `(.L_x_2572) ;  /* 0x000039a000007945 */ /* 0x000fea0003800000 */
[----:B------:R-:W1:Y:S02]  /*5ea0*/  SHFL.IDX PT, R0, R0, RZ, 0x1f ;  /* 0x00001fff00007589 */ /* 0x000e6400000e0000 */
[----:B-1----:R-:W-:-:S13]  /*5eb0*/  ISETP.NE.AND P0, PT, R0, RZ, PT ;  /* 0x000000ff0000720c */ /* 0x002fda0003f05270 */
[----:B------:R-:W-:Y:S05]  /*5ec0*/  @!P0 BRA `(.L_x_2573) ;  /* 0x0000001000908947 */ /* 0x000fea0003800000 */
[----:B------:R-:W-:-:S13]  /*5ed0*/  ISETP.NE.AND P0, PT, R0, 0x1, PT ;  /* 0x000000010000780c */ /* 0x000fda0003f05270 */
[----:B------:R-:W-:Y:S05]  /*5ee0*/  @P0 BRA `(.L_x_2574) ;  /* 0x0000003800500947 */ /* 0x000fea0003800000 */
[----:B------:R-:W1:Y:S01]  /*5ef0*/  S2UR UR7, SR_CTAID.X ;  /* 0x00000000000779c3 */ /* 0x000e620000002500 */
[----:B------:R-:W-:Y:S02]  /*5f00*/  ULDC UR8, c[0x0][0xb50] ;  /* 0x0002d40000087ab9 */ /* 0x000fe40000000800 */
[----:B------:R-:W-:-:S05]  /*5f10*/  UISETP.NE.AND UP0, UPT, UR8, 0x1, UPT ;  /* 0x000000010800788c */ /* 0x000fca000bf05270 */
[----:B------:R-:W2:Y:S06]  /*5f20*/  LDC R0, c[0x0][0xb68] ;  /* 0x0002da00ff007b82 */ /* 0x000eac0000000800 */
[----:B------:R-:W-:Y:S01]  /*5f30*/  @UP0 ULDC UR4, c[0x0][0xb54] ;  /* 0x0002d50000040ab9 */ /* 0x000fe20000000800 */
[----:B------:R-:W-:Y:S01]  /*5f40*/  @UP0 ULDC UR9, c[0x0][0xb58] ;  /* 0x0002d60000090ab9 */ /* 0x000fe20000000800 */
[----:B-1----:R-:W-:Y:S02]  /*5f50*/  UIMAD.WIDE.U32 UR4, UR7, UR4, URZ ;  /* 0x00000004070472a5 */ /* 0x002fe4000f8e003f */
[----:B------:R-:W-:-:S02]  /*5f60*/  UMOV UR6, UR7 ;  /* 0x0000000700067c82 */ /* 0x000fc40008000000 */
[----:B------:R-:W-:-:S04]  /*5f70*/  @UP0 USHF.R.U32.HI UR6, URZ, UR9, UR5 ;  /* 0x000000093f060299 */ /* 0x000fc80008011605 */
[----:B------:R-:W-:Y:S02]  /*5f80*/  UIADD3 UR4, -UR6, URZ, URZ ;  /* 0x0000003f06047290 */ /* 0x000fe4000fffe13f */
[----:B--2---:R-:W-:Y:S02]  /*5f90*/  ISETP.LE.AND P0, PT, R0, UR6, PT ;  /* 0x0000000600007c0c */ /* 0x004fe4000bf03270 */
[----:B------:R-:W-:-:S11]  /*5fa0*/  UIMAD UR8, UR8, UR4, UR7 ;  /* 0x00000004080872a4 */ /* 0x000fd6000f8e0207 */
[----:B------:R-:W-:Y:S05]  /*5fb0*/  @!P0 BRA `(.L_x_2575) ;  /* 0x0000000000208947 */ /* 0x000fea0003800000 */
        /* <DEDUP_REMOVED lines=8> */
.L_x_2575:
[----:B------:R-:W-:Y:S01]  /*6040*/  ULDC UR9, c[0x0][0xb44] ;  /* 0x0002d10000097ab9 */ /* 0x000fe20000000800 */
[----:B------:R-:W-:Y:S01]  /*6050*/  UMOV UR7, UR8 ;  /* 0x0000000800077c82 */ /* 0x000fe20008000000 */
[----:B------:R-:W-:-:S11]  /*6060*/  UISETP.NE.AND UP0, UPT, UR9, 0x1, UPT ;  /* 0x000000010900788c */ /* 0x000fd6000bf05270 */
[----:B------:R-:W-:Y:S02]  /*6070*/  @UP0 ULDC.64 UR10, c[0x0][0xb48] ;  /* 0x0002d200000a0ab9 */ /* 0x000fe40000000a00 */
[----:B------:R-:W-:-:S04]  /*6080*/  UIMAD.WIDE.U32 UR4, UR8, UR10, URZ ;  /* 0x0000000a080472a5 */ /* 0x000fc8000f8e003f */
[----:B------:R-:W-:-:S04]  /*6090*/  @UP0 USHF.R.U32.HI UR7, URZ, UR11, UR5 ;  /* 0x0000000b3f070299 */ /* 0x000fc80008011605 */
[----:B------:R-:W-:-:S12]  /*60a0*/  UIMAD UR4, UR7, UR9, URZ ;  /* 0x00000009070472a4 */ /* 0x000fd8000f8e023f */
.L_x_2576:
        /* <DEDUP_REMOVED lines=13> */
[----:B------:R-:W-:Y:S05]  /*6180*/  @!P0 BRA `(.L_x_2574) ;  /* 0x0000003400a88947 */ /* 0x000fea0003800000 */
[----:B------:R-:W-:Y:S01]  /*6190*/  ULDC UR5, c[0x0][0x280] ;  /* 0x0000a00000057ab9 */ /* 0x000fe20000000800 */
[----:B------:R-:W-:Y:S01]  /*61a0*/  ULDC UR4, c[0x0][0x290] ;  /* 0x0000a40000047ab9 */ /* 0x000fe20000000800 */
[----:B------:R-:W-:Y:S01]  /*61b0*/  UIMAD UR7, UR7, 0x60, UR5 ;  /* 0x00000060070778a4 */ /* 0x000fe2000f8e0205 */
[----:B------:R-:W-:Y:S01]  /*61c0*/  ULDC UR6, c[0x0][0x74c] ;  /* 0x0001d30000067ab9 */ /* 0x000fe20000000800 */
[----:B------:R-:W-:Y:S02]  /*61d0*/  UIADD3 UR5, UR5, 0x3f, URZ ;  /* 0x0000003f05057890 */ /* 0x000fe4000fffe03f */
[----:B------:R-:W-:Y:S02]  /*61e0*/  UIADD3 UR7, -UR6, UR7, -UR4 ;  /* 0x0000000706077290 */ /* 0x000fe4000fffe904 */
[----:B------:R-:W-:Y:S02]  /*61f0*/  USHF.R.S32.HI UR6, URZ, 0x1f, UR5 ;  /* 0x0000001f3f067899 */ /* 0x000fe40008011405 */
[----:B------:R-:W-:-:S02]  /*6200*/  USHF.R.S32.HI UR4, URZ, 0x1f, UR7 ;  /* 0x0000001f3f047899 */ /* 0x000fc40008011407 */
[----:B------:R-:W-:Y:S02]  /*6210*/  ULEA.HI UR5, UR6, UR5, URZ, 0x6 ;  /* 0x0000000506057291 */ /* 0x000fe4000f8f303f */
[----:B------:R-:W-:Y:S02]  /*6220*/  ULEA.HI UR4, UR4, UR7, URZ, 0x6 ;  /* 0x0000000704047291 */ /* 0x000fe4000f8f303f */
[----:B------:R-:W-:Y:S02]  /*6230*/  USHF.R.S32.HI UR5, URZ, 0x6, UR5 ;  /* 0x000000063f057899 */ /* 0x000fe40008011405 */
[----:B------:R-:W-:-:S04]  /*6240*/  USHF.R.S32.HI UR4, URZ, 0x6, UR4 ;  /* 0x000000063f047899 */ /* 0x000fc80008011404 */
[----:B------:R-:W-:-:S04]  /*6250*/  UISETP.LT.AND UP0, UPT, URZ, UR4, UPT ;  /* 0x000000043f00728c */ /* 0x000fc8000bf01270 */
[----:B------:R-:W-:-:S04]  /*6260*/  USEL UR8, URZ, UR4, !UP0 ;  /* 0x000000043f087287 */ /* 0x000fc8000c000000 */
[----:B------:R-:W-:-:S06]  /*6270*/  UISETP.GT.AND UP0, UPT, UR5, UR8, UPT ;  /* 0x000000080500728c */ /* 0x000fcc000bf04270 */
[----:B------:R-:W-:-:S13]  /*6280*/  PLOP3.LUT P0, PT, PT, PT, UP0, 0x80, 0x0 ;  /* 0x000000000000781c */ /* 0x000fda0003f0f008 */
[----:B------:R-:W-:Y:S05]  /*6290*/  @!P0 BRA `(.L_x_2574) ;  /* 0x0000003400648947 */ /* 0x000fea0003800000 */
[----:B------:R-:W-:Y:S01]  /*62a0*/  USHF.R.S32.HI UR4, URZ, 0x1f, UR11 ;  /* 0x0000001f3f047899 */ /* 0x000fe2000801140b */
[----:B------:R-:W-:Y:S01]  /*62b0*/  ULDC.64 UR12, c[0x0][0x2d8] ;  /* 0x0000b600000c7ab9 */ /* 0x000fe20000000a00 */
[----:B------:R-:W-:Y:S02]  /*62c0*/  ELECT P0, URZ, PT ;  /* 0x00000000003f782f */ /* 0x000fe40003800000 */
[----:B------:R-:W-:Y:S02]  /*62d0*/  UIMAD UR9, UR4, UR12, URZ ;  /* 0x0000000c040972a4 */ /* 0x000fe4000f8e023f */
[----:B------:R-:W-:Y:S02]  /*62e0*/  UIADD3 UR4, UR5, -UR8, URZ ;  /* 0x8000000805047290 */ /* 0x000fe4000fffe03f */
[----:B------:R-:W-:Y:S02]  /*62f0*/  UIMAD.WIDE.U32 UR6, UR11, UR12, URZ ;  /* 0x0000000c0b0672a5 */ /* 0x000fe4000f8e003f */
[----:B------:R-:W-:-:S02]  /*6300*/  ULOP3.LUT UR4, UR4, 0x1, URZ, 0xc0, !UPT ;  /* 0x0000000104047892 */ /* 0x000fc4000f8ec03f */
[----:B------:R-:W-:Y:S02]  /*6310*/  UIMAD UR9, UR11, UR13, UR9 ;  /* 0x0000000d0b0972a4 */ /* 0x000fe4000f8e0209 */
[----:B------:R-:W-:Y:S02]  /*6320*/  UISETP.NE.U32.AND UP0, UPT, UR4, 0x1, UPT ;  /* 0x000000010400788c */ /* 0x000fe4000bf05070 */
[----:B------:R-:W-:Y:S01]  /*6330*/  USHF.R.S32.HI UR11, URZ, 0x1f, UR10 ;  /* 0x0000001f3f0b7899 */ /* 0x000fe2000801140a */
[----:B------:R-:W-:Y:S01]  /*6340*/  ULDC.64 UR12, c[0x0][0x2e0] ;  /* 0x0000b800000c7ab9 */ /* 0x000fe20000000a00 */
[----:B------:R-:W-:Y:S02]  /*6350*/  UIADD3 UR7, UR7, UR9, URZ ;  /* 0x0000000907077290 */ /* 0x000fe4000fffe03f */
[----:B------:R-:W-:Y:S01]  /*6360*/  PLOP3.LUT P1, PT, PT, PT, UP0, 0x80, 0x0 ;  /* 0x000000000000781c */ /* 0x000fe20003f2f008 */
[----:B------:R-:W-:Y:S02]  /*6370*/  UIMAD UR9, UR11, UR12, URZ ;  /* 0x0000000c0b0972a4 */ /* 0x000fe4000f8e023f */
[----:B------:R-:W-:-:S02]  /*6380*/  UIMAD.WIDE.U32 UR6, UR10, UR12, UR6 ;  /* 0x0000000c0a0672a5 */ /* 0x000fc4000f8e0006 */
[----:B------:R-:W-:-:S04]  /*6390*/  UIMAD UR9, UR10, UR13, UR9 ;  /* 0x0000000d0a0972a4 */ /* 0x000fc8000f8e0209 */
[----:B------:R-:W-:-:S04]  /*63a0*/  UIADD3 UR25, UR7, UR9, URZ ;  /* 0x0000000907197290 */ /* 0x000fc8000fffe03f */
[----:B------:R-:W-:Y:S08]  /*63b0*/  @P1 BRA `(.L_x_2577) ;  /* 0x00000004001c1947 */ /* 0x000ff00003800000 */
        /* <DEDUP_REMOVED lines=18> */
.L_x_2579:
[----:B------:R-:W-:Y:S05]  /*64e0*/  BSYNC B1 ;  /* 0x0000000000017941 */ /* 0x000fea0003800000 */
.L_x_2578:
        /* <DEDUP_REMOVED lines=18> */
.L_x_2581:
[----:B------:R-:W-:Y:S05]  /*6610*/  BSYNC B1 ;  /* 0x0000000000017941 */ /* 0x000fea0003800000 */
.L_x_2580:
        /* <DEDUP_REMOVED lines=19> */
.L_x_2583:
[----:B------:R-:W-:Y:S05]  /*6750*/  BSYNC B1 ;  /* 0x0000000000017941 */ /* 0x000fea0003800000 */
.L_x_2582:
[----:B------:R-:W-:Y:S06]  /*6760*/  BAR.ARV 0xa, 0xa0 ;  /* 0x0282800000007b1d */ /* 0x000fec0000002000 */
[----:B------:R-:W-:Y:S04]  /*6770*/  BSSY B1, `(.L_x_2584) ;  /* 0x0000003000017945 */ /* 0x000fe80003800000 */
[----:B------:R-:W-:Y:S05]  /*6780*/  @!P0 BRA `(.L_x_2585) ;  /* 0x0000000000048947 */ /* 0x000fea0003800000 */
[----:B------:R-:W-:-:S04]  /*6790*/  DEPBAR.LE SB0, 0x1 ;  /* 0x000080400000791a */ /* 0x000fc80000000000 */
.L_x_2585:
[----:B------:R-:W-:Y:S05]  /*67a0*/  BSYNC B1 ;  /* 0x0000000000017941 */ /* 0x000fea0003800000 */
.L_x_2584:
[----:B------:R-:W-:Y:S06]  /*67b0*/  BAR.ARV 0xb, 0xa0 ;  /* 0x02c2800000007b1d */ /* 0x000fec0000002000 */
[----:B------:R-:W-:Y:S04]  /*67c0*/  BSSY B1, `(.L_x_2586) ;  /* 0x0000003000017945 */ /* 0x000fe80003800000 */
[----:B------:R-:W-:Y:S05]  /*67d0*/  @!P0 BRA `(.L_x_2587) ;  /* 0x0000000000048947 */ /* 0x000fea0003800000 */
[----:B------:R-:W-:-:S04]  /*67e0*/  DEPBAR.LE SB0, 0x0 ;  /* 0x000080000000791a */ /* 0x000fc80000000000 */
.L_x_2587:
[----:B------:R-:W-:Y:S05]  /*67f0*/  BSYNC B1 ;  /* 0x0000000000017941 */ /* 0x000fea0003800000 */
.L_x_2586:
[----:B------:R-:W-:Y:S06]  /*6800*/  BAR.ARV 0xc, 0xa0 ;  /* 0x0302800000007b1d */ /* 0x000fec0000002000 */
[----:B------:R-:W-:Y:S01]  /*6810*/  UIADD3 UR12, UR8, 0x1, URZ ;  /* 0x00000001080c7890 */ /* 0x000fe2000fffe03f */
[----:B------:R-:W-:Y:S11]  /*6820*/  BRA `(.L_x_2588) ;  /* 0x0000000000047947 */ /* 0x000ff60003800000 */
.L_x_2577:
[----:B------:R-:W-:-:S05]  /*6830*/  UMOV UR12, UR8 ;  /* 0x00000008000c7c82 */ /* 0x000fca0008000000 */
.L_x_2588:
[----:B------:R-:W-:-:S04]  /*6840*/  UIADD3 UR4, UR8, 0x1, URZ ;  /* 0x0000000108047890 */ /* 0x000fc8000fffe03f */
[----:B------:R-:W-:-:S06]  /*6850*/  UISETP.NE.AND UP0, UPT, UR5, UR4, UPT ;  /* 0x000000040500728c */ /* 0x000fcc000bf05270 */
[----:B------:R-:W-:-:S13]  /*6860*/  PLOP3.LUT P1, PT, PT, PT, UP0, 0x80, 0x0 ;  /* 0x000000000000781c */ /* 0x000fda0003f2f008 */
[----:B------:R-:W-:Y:S05]  /*6870*/  @!P1 BRA `(.L_x_2574) ;  /* 0x0000002c00ec9947 */ /* 0x000fea0003800000 */
[----:B------:R-:W-:Y:S01]  /*6880*/  ULDC.64 UR10, c[0x0][0x2c0] ;  /* 0x0000b000000a7ab9 */ /* 0x000fe20000000a00 */
[----:B------:R-:W-:Y:S02]  /*6890*/  UIADD3 UR23, UR9, UR7, URZ ;  /* 0x0000000709177290 */ /* 0x000fe4000fffe03f */
[----:B------:R-:W-:Y:S02]  /*68a0*/  ULEA UR22, UP0, UR6, UR10, 0x2 ;  /* 0x0000000a06167291 */ /* 0x000fe4000f80103f */
[----:B------:R-:W-:Y:S02]  /*68b0*/  UIMAD UR13, UR12, 0x3000, URZ ;  /* 0x000030000c0d78a4 */ /* 0x000fe4000f8e023f */
        /* <DEDUP_REMOVED lines=11> */
[----:B------:R-:W-:Y:S01]  /*6970*/  UMOV UR4, URZ ;  /* 0x0000003f00047c82 */ /* 0x000fe20008000000 */
[----:B------:R-:W-:Y:S01]  /*6980*/  ULDC.64 UR28, c[0x0][0x2c0] ;  /* 0x0000b000001c7ab9 */ /* 0x000fe20000000a00 */
[----:B------:R-:W-:-:S09]  /*6990*/  UMOV UR24, UR13 ;  /* 0x0000000d00187c82 */ /* 0x000fd20008000000 */
.L_x_2609:
        /* <DEDUP_REMOVED lines=13> */
[----:B------:R-:W-:Y:S02]  /*6a70*/  ULEA.HI.X.SX32 UR40, UR24, UR25, 0x1, UP0 ;  /* 0x0000001918287291 */ /* 0x000fe400080f0e3f */
[----:B------:R-:W-:-:S04]  /*6a80*/  ULEA UR38, UP0, UR39, UR28, 0x2 ;  /* 0x0000001c27267291 */ /* 0x000fc8000f80103f */
[----:B------:R-:W-:-:S03]  /*6a90*/  ULEA.HI.X UR39, UR39, UR29, UR40, 0x2, UP0 ;  /* 0x0000001d27277291 */ /* 0x000fc600080f1428 */
[----:B------:R-:W-:Y:S01]  /*6aa0*/  UMOV UR40, 0x0 ;  /* 0x0000000000287882 */ /* 0x000fe20000000000 */
[----:B-1----:R-:W-:-:S03]  /*6ab0*/  ULEA UR26, UR27, UR26, 0x18 ;  /* 0x0000001a1b1a7291 */ /* 0x002fc6000f8ec03f */
[----:B------:R-:W-:Y:S01]  /*6ac0*/  UMOV UR27, 0x400 ;  /* 0x00000400001b7882 */ /* 0x000fe20000000000 */
[----:B------:R-:W-:-:S09]  /*6ad0*/  UIADD3 UR26, UR26, 0x12000, URZ ;  /* 0x000120001a1a7890 */ /* 0x000fd2000fffe03f */
[----:B------:R1:W-:Y:S02]  /*6ae0*/  UBLKRED.G.S.ADD.F32.RN [UR38], [UR26], UR27, desc[UR40] ;  /* 0x000028261a0073bb */ /* 0x0003e400080a141b */
[----:B-1----:R0:W-:Y:S02]  /*6af0*/  UTMACMDFLUSH ;  /* 0x00000000000079b7 */ /* 0x0021e40000000000 */
.L_x_2590:
[----:B------:R-:W-:Y:S05]  /*6b00*/  BSYNC B1 ;  /* 0x0000000000017941 */ /* 0x000fea0003800000 */
.L_x_2589:
        /* <DEDUP_REMOVED lines=12> */
.L_x_2592:
[----:B------:R-:W-:Y:S05]  /*6bd0*/  BSYNC B1 ;  /* 0x0000000000017941 */ /* 0x000fea0003800000 */
.L_x_2591:
        /* <DEDUP_REMOVED lines=13> */
.L_x_2594:
[----:B------:R-:W-:Y:S05]  /*6cb0*/  BSYNC B1 ;  /* 0x0000000000017941 */ /* 0x000fea0003800000 */
.L_x_2593:
[----:B------:R-:W-:Y:S06]  /*6cc0*/  BAR.ARV 0xa, 0xa0 ;  /* 0x0282800000007b1d */ /* 0x000fec0000002000 */
[----:B------:R-:W-:Y:S04]  /*6cd0*/  BSSY B1, `(.L_x_2595) ;  /* 0x0000003000017945 */ /* 0x000fe80003800000 */
[----:B------:R-:W-:Y:S05]  /*6ce0*/  @!P0 BRA `(.L_x_2596) ;  /* 0x0000000000048947 */ /* 0x000fea0003800000 */
[----:B------:R-:W-:-:S04]  /*6cf0*/  DEPBAR.LE SB0, 0x1 ;  /* 0x000080400000791a */ /* 0x000fc80000000000 */
.L_x_2596:
[----:B------:R-:W-:Y:S05]  /*6d00*/  BSYNC B1 ;  /* 0x0000000000017941 */ /* 0x000fea0003800000 */
.L_x_2595:
[----:B------:R-:W-:Y:S06]  /*6d10*/  BAR.ARV 0xb, 0xa0 ;  /* 0x02c2800000007b1d */ /* 0x000fec0000002000 */
[----:B------:R-:W-:Y:S04]  /*6d20*/  BSSY B1, `(.L_x_2597) ;  /* 0x0000003000017945 */ /* 0x000fe80003800000 */
[----:B------:R-:W-:Y:S05]  /*6d30*/  @!P0 BRA `(.L_x_2598) ;  /* 0x0000000000048947 */ /* 0x000fea0003800000 */
[----:B------:R-:W-:-:S04]  /*6d40*/  DEPBAR.LE SB0, 0x0 ;  /* 0x000080000000791a */ /* 0x000fc80000000000 */
.L_x_2598:
[----:B------:R-:W-:Y:S05]  /*6d50*/  BSYNC B1 ;  /* 0x0000000000017941 */ /* 0x000fea0003800000 */
.L_x_2597:
        /* <DEDUP_REMOVED lines=13> */
.L_x_2600:
[----:B------:R-:W-:Y:S05]  /*6e30*/  BSYNC B1 ;  /* 0x0000000000017941 */ /* 0x000fea0003800000 */
.L_x_2599:
        /* <DEDUP_REMOVED lines=12> */
.L_x_2602:
[----:B------:R-:W-:Y:S05]  /*6f00*/  BSYNC B1 ;  /* 0x0000000000017941 */ /* 0x000fea0003800000 */
.L_x_2601:
        /* <DEDUP_REMOVED lines=13> */
.L_x_2604:
[----:B------:R-:W-:Y:S05]  /*6fe0*/  BSYNC B1 ;  /* 0x0000000000017941 */ /* 0x000fea0003800000 */
.L_x_2603:
[----:B------:R-:W-:Y:S06]  /*6ff0*/  BAR.ARV 0xa, 0xa0 ;  /* 0x0282800000007b1d */ /* 0x000fec0000002000 */
[----:B------:R-:W-:Y:S04]  /*7000*/  BSSY B1, `(.L_x_2605) ;  /* 0x0000003000017945 */ /* 0x000fe80003800000 */
[----:B------:R-:W-:Y:S05]  /*7010*/  @!P0 BRA `(.L_x_2606) ;  /* 0x0000000000048947 */ /* 0x000fea0003800000 */
[----:B------:R-:W-:-:S04]  /*7020*/  DEPBAR.LE SB0, 0x1 ;  /* 0x000080400000791a */ /* 0x000fc80000000000 */
.L_x_2606:
[----:B------:R-:W-:Y:S05]  /*7030*/  BSYNC B1 ;  /* 0x0000000000017941 */ /* 0x000fea0003800000 */
.L_x_2605:
[----:B------:R-:W-:Y:S01]  /*7040*/  UIADD3 UR12, UR12, 0x2, URZ ;  /* 0x000000020c0c7890 */ /* 0x000fe2000fffe03f */
[----:B------:R-:W-:Y:S06]  /*7050*/  BAR.ARV 0xb, 0xa0 ;  /* 0x02c2800000007b1d */ /* 0x000fec0000002000 */
[----:B------:R-:W-:Y:S01]  /*7060*/  UISETP.GE.AND UP0, UPT, UR12, UR5, UPT ;  /* 0x000000050c00728c */ /* 0x000fe2000bf06270 */
[----:B------:R-:W-:Y:S04]  /*7070*/  BSSY B1, `(.L_x_2607) ;  /* 0x0000003000017945 */ /* 0x000fe80003800000 */
[----:B------:R-:W-:Y:S06]  /*7080*/  @!P0 BRA `(.L_x_2608) ;  /* 0x0000000000048947 */ /* 0x000fec0003800000 */
[----:B------:R-:W-:-:S04]  /*7090*/  DEPBAR.LE SB0, 0x0 ;  /* 0x000080000000791a */ /* 0x000fc80000000000 */
.L_x_2608:
[----:B------:R-:W-:Y:S05]  /*70a0*/  BSYNC B1 ;  /* 0x0000000000017941 */ /* 0x000fea0003800000 */
.L_x_2607:
[----:B------:R-:W-:Y:S06]  /*70b0*/  BAR.ARV 0xc, 0xa0 ;  /* 0x0302800000007b1d */ /* 0x000fec0000002000 */
[----:B------:R-:W-:Y:S01]  /*70c0*/  PLOP3.LUT P1, PT, PT, PT, UP0, 0x80, 0x0 ;  /* 0x000000000000781c */ /* 0x000fe20003f2f008 */
[----:B------:R-:W-:Y:S02]  /*70d0*/  UIADD3 UR24, UR24, 0x6000, URZ ;  /* 0x0000600018187890 */ /* 0x000fe4000fffe03f */
[----:B------:R-:W-:-:S10]  /*70e0*/  UIADD3 UR4, UR4, 0x6000, URZ ;  /* 0x0000600004047890 */ /* 0x000fd4000fffe03f */
[----:B------:R-:W-:Y:S05]  /*70f0*/  @!P1 BRA `(.L_x_2609) ;  /* 0xfffffff800289947 */ /* 0x000fea000383ffff */
[----:B------:R-:W-:Y:S05]  /*7100*/  BRA `(.L_x_2574) ;  /* 0x0000002400c87947 */ /* 0x000fea0003800000 */
.L_x_2573:
        /* <DEDUP_REMOVED lines=21> */
.L_x_2610:
[----:B------:R-:W-:Y:S01]  /*7260*/  ULDC UR8, c[0x0][0xb44] ;  /* 0x0002d10000087ab9 */ /* 0x000fe20000000800 */
[----:B------:R-:W-:Y:S01]  /*7270*/  UMOV UR35, UR7 ;  /* 0x0000000700237c82 */ /* 0x000fe20008000000 */
[----:B------:R-:W-:-:S11]  /*7280*/  UISETP.NE.AND UP0, UPT, UR8, 0x1, UPT ;  /* 0x000000010800788c */ /* 0x000fd6000bf05270 */
[----:B------:R-:W-:Y:S02]  /*7290*/  @UP0 ULDC.64 UR10, c[0x0][0xb48] ;  /* 0x0002d200000a0ab9 */ /* 0x000fe40000000a00 */
[----:B------:R-:W-:-:S04]  /*72a0*/  UIMAD.WIDE.U32 UR4, UR7, UR10, URZ ;  /* 0x0000000a070472a5 */ /* 0x000fc8000f8e003f */
[----:B------:R-:W-:-:S04]  /*72b0*/  @UP0 USHF.R.U32.HI UR35, URZ, UR11, UR5 ;  /* 0x0000000b3f230299 */ /* 0x000fc80008011605 */
[----:B------:R-:W-:-:S12]  /*72c0*/  UIMAD UR4, UR35, UR8, URZ ;  /* 0x00000008230472a4 */ /* 0x000fd8000f8e023f */
.L_x_2611:
[----:B------:R-:W-:Y:S01]  /*72d0*/  ULDC UR8, c[0x0][0xb38] ;  /* 0x0002ce0000087ab9 */ /* 0x000fe20000000800 */
[----:B------:R-:W-:Y:S01]  /*72e0*/  UIADD3 UR4, UR7, -UR4, URZ ;  /* 0x8000000407047290 */ /* 0x000fe2000fffe03f */
[----:B------:R-:W-:Y:S01]  /*72f0*/  IMAD.MOV.U32 R16, RZ, RZ, 0x1 ;  /* 0x00000001ff107424 */ /* 0x000fe200078e00ff */
[----:B------:R-:W-:Y:S01]  /*7300*/  UISETP.NE.AND UP0, UPT, UR8, 0x1, UPT ;  /* 0x000000010800788c */ /* 0x000fe2000bf05270 */
[----:B------:R-:W-:Y:S01]  /*7310*/  IMAD.MOV.U32 R23, RZ, RZ, RZ ;  /* 0x000000ffff177224 */ /* 0x000fe200078e00ff */
[----:B------:R-:W-:Y:S01]  /*7320*/  ULDC UR5, c[0x0][0xb44] ;  /* 0x0002d10000057ab9 */ /* 0x000fe20000000800 */
[----:B------:R-:W-:Y:S01]  /*7330*/  IMAD.MOV.U32 R10, RZ, RZ, 0x1 ;  /* 0x00000001ff0a7424 */ /* 0x000fe200078e00ff */
[----:B------:R-:W-:-:S07]  /*7340*/  UIMAD UR6, UR6, UR5, UR4 ;  /* 0x00000005060672a4 */ /* 0x000fce000f8e0204 */
        /* <DEDUP_REMOVED lines=9> */
[----:B------:R-:W1:Y:S01]  /*73e0*/  LDC R2, c[0x0][0x280] ;  /* 0x0000a000ff027b82 */ /* 0x000e620000000800 */
[----:B------:R-:W-:Y:S01]  /*73f0*/  UIMAD UR35, UR35, 0x60, URZ ;  /* 0x00000060232378a4 */ /* 0x000fe2000f8e023f */
[----:B------:R-:W-:-:S06]  /*7400*/  ULDC UR4, c[0x0][0x74c] ;  /* 0x0001d30000047ab9 */ /* 0x000fcc0000000800 */
[----:B------:R-:W1:Y:S02]  /*7410*/  LDC R3, c[0x0][0x290] ;  /* 0x0000a400ff037b82 */ /* 0x000e640000000800 */
[----:B-1----:R-:W-:Y:S01]  /*7420*/  IADD3 R0, -R3, UR35, R2 ;  /* 0x0000002303007c10 */ /* 0x002fe2000fffe102 */
[----:B------:R-:W-:-:S04]  /*7430*/  VIADD R2, R2, 0x3f ;  /* 0x0000003f02027836 */ /* 0x000fc80000000000 */
[----:B------:R-:W-:Y:S01]  /*7440*/  VIADD R0, R0, -UR4 ;  /* 0x8000000400007c36 */ /* 0x000fe20008000000 */
[----:B------:R-:W-:-:S04]  /*7450*/  SHF.R.S32.HI R5, RZ, 0x1f, R2 ;  /* 0x0000001fff057819 */ /* 0x000fc80000011402 */
[----:B------:R-:W-:Y:S02]  /*7460*/  SHF.R.S32.HI R3, RZ, 0x1f, R0 ;  /* 0x0000001fff037819 */ /* 0x000fe40000011400 */
[----:B------:R-:W-:Y:S02]  /*7470*/  LEA.HI R4, R5, R2, RZ, 0x6 ;  /* 0x0000000205047211 */ /* 0x000fe400078f30ff */
[----:B------:R-:W-:Y:S02]  /*7480*/  LEA.HI R3, R3, R0, RZ, 0x6 ;  /* 0x0000000003037211 */ /* 0x000fe400078f30ff */
[----:B------:R-:W-:Y:S02]  /*7490*/  SHF.R.S32.HI R4, RZ, 0x6, R4 ;  /* 0x00000006ff047819 */ /* 0x000fe40000011404 */
[----:B------:R-:W-:-:S04]  /*74a0*/  SHF.R.S32.HI R3, RZ, 0x6, R3 ;  /* 0x00000006ff037819 */ /* 0x000fc80000011403 */
[----:B------:R-:W-:-:S04]  /*74b0*/  VIMNMX R5, RZ, R3, !PT ;  /* 0x00000003ff057248 */ /* 0x000fc80007fe0100 */
[----:B------:R-:W-:-:S13]  /*74c0*/  ISETP.GT.AND P0, PT, R4, R5, PT ;  /* 0x000000050400720c */ /* 0x000fda0003f04270 */
[----:B------:R-:W-:Y:S05]  /*74d0*/  @!P0 BRA `(.L_x_2612) ;  /* 0x0000002000508947 */ /* 0x000fea0003800000 */
[----:B------:R-:W1:Y:S01]  /*74e0*/  LDC.64 R8, c[0x0][0x718] ;  /* 0x0001c600ff087b82 */ /* 0x000e620000000a00 */
[----:B------:R-:W-:Y:S01]  /*74f0*/  IMAD.U32 R3, RZ, RZ, UR28 ;  /* 0x0000001cff037e24 */ /* 0x000fe2000f8e00ff */
[----:B------:R-:W-:Y:S01]  /*7500*/  ULDC UR4, c[0x0][0x2e8] ;  /* 0x0000ba0000047ab9 */ /* 0x000fe20000000800 */
[----:B------:R-:W-:Y:S01]  /*7510*/  ELECT P0, URZ, PT ;  /* 0x00000000003f782f */ /* 0x000fe20003800000 */
[----:B------:R-:W-:Y:S01]  /*7520*/  BSSY B1, `(.L_x_2612) ;  /* 0x000020f000017945 */ /* 0x000fe20003800000 */
[----:B------:R-:W-:Y:S01]  /*7530*/  UISETP.NE.AND UP0, UPT, UR4, 0x1, UPT ;  /* 0x000000010400788c */ /* 0x000fe2000bf05270 */
[----:B------:R-:W-:Y:S01]  /*7540*/  SHF.R.S32.HI R3, RZ, 0x1f, R3 ;  /* 0x0000001fff037819 */ /* 0x000fe20000011403 */
[----:B------:R-:W-:Y:S01]  /*7550*/  UMOV UR36, UR28 ;  /* 0x0000001c00247c82 */ /* 0x000fe20008000000 */
[----:B------:R-:W2:Y:S01]  /*7560*/  LDC.64 R6, c[0x0][0x730] ;  /* 0x0001cc00ff067b82 */ /* 0x000ea20000000a00 */
[----:B------:R-:W-:-:S07]  /*7570*/  IMAD.MOV.U32 R23, RZ, RZ, RZ ;  /* 0x000000ffff177224 */ /* 0x000fce00078e00ff */
[----:B------:R-:W3:Y:S01]  /*7580*/  LDC.64 R10, c[0x0][0x720] ;  /* 0x0001c800ff0a7b82 */ /* 0x000ee20000000a00 */
[----:B------:R-:W-:Y:S01]  /*7590*/  @UP0 ULDC UR4, c[0x0][0x2ec] ;  /* 0x0000bb0000040ab9 */ /* 0x000fe20000000800 */
[----:B------:R-:W-:Y:S01]  /*75a0*/  @UP0 ULDC UR6, c[0x0][0x2f0] ;  /* 0x0000bc0000060ab9 */ /* 0x000fe20000000800 */
[----:B------:R-:W-:-:S04]  /*75b0*/  UIMAD.WIDE.U32 UR4, UR28, UR4, URZ ;  /* 0x000000041c0472a5 */ /* 0x000fc8000f8e003f */
[----:B------:R-:W-:Y:S01]  /*75c0*/  @UP0 USHF.R.U32.HI UR36, URZ, UR6, UR5 ;  /* 0x000000063f240299 */ /* 0x000fe20008011605 */
[----:B-1----:R-:W-:-:S04]  /*75d0*/  IMAD R0, R3, R8, RZ ;  /* 0x0000000803007224 */ /* 0x002fc800078e02ff */
[----:B------:R-:W-:Y:S02]  /*75e0*/  IMAD R13, R9, UR28, R0 ;  /* 0x0000001c090d7c24 */ /* 0x000fe4000f8e0200 */
[----:B------:R-:W-:-:S04]  /*75f0*/  IMAD.WIDE.U32 R8, R8, UR28, RZ ;  /* 0x0000001c08087c25 */ /* 0x000fc8000f8e00ff */
[----:B--2---:R-:W-:Y:S02]  /*7600*/  IMAD R12, R3, R6, RZ ;  /* 0x00000006030c7224 */ /* 0x004fe400078e02ff */
[----:B------:R-:W1:Y:S01]  /*7610*/  LDC.64 R2, c[0x0][0x738] ;  /* 0x0001ce00ff027b82 */ /* 0x000e620000000a00 */
[----:B------:R-:W-:Y:S02]  /*7620*/  IMAD.U32 R0, RZ, RZ, UR29 ;  /* 0x0000001dff007e24 */ /* 0x000fe4000f8e00ff */
[----:B------:R-:W-:Y:S02]  /*7630*/  IMAD.IADD R9, R9, 0x1, R13 ;  /* 0x0000000109097824 */ /* 0x000fe400078e020d */
[----:B------:R-:W-:Y:S01]  /*7640*/  IMAD R15, R7, UR28, R12 ;  /* 0x0000001c070f7c24 */ /* 0x000fe2000f8e020c */
[----:B------:R-:W-:Y:S01]  /*7650*/  SHF.R.S32.HI R13, RZ, 0x1f, R0 ;  /* 0x0000001fff0d7819 */ /* 0x000fe20000011400 */
[----:B------:R-:W-:-:S04]  /*7660*/  IMAD.WIDE.U32 R6, R6, UR28, RZ ;  /* 0x0000001c06067c25 */ /* 0x000fc8000f8e00ff */
[----:B---3--:R-:W-:Y:S02]  /*7670*/  IMAD R0, R13, R10, RZ ;  /* 0x0000000a0d007224 */ /* 0x008fe400078e02ff */
[----:B------:R-:W-:Y:S02]  /*7680*/  IMAD.IADD R7, R7, 0x1, R15 ;  /* 0x0000000107077824 */ /* 0x000fe400078e020f */
[----:B------:R-:W-:Y:S02]  /*7690*/  IMAD R11, R11, UR29, R0 ;  /* 0x0000001d0b0b7c24 */ /* 0x000fe4000f8e0200 */
[----:B------:R-:W-:-:S04]  /*76a0*/  IMAD.WIDE.U32 R8, R10, UR29, R8 ;  /* 0x0000001d0a087c25 */ /* 0x000fc8000f8e0008 */
[----:B------:R-:W-:Y:S02]  /*76b0*/  IMAD.MOV.U32 R10, RZ, RZ, 0x1 ;  /* 0x00000001ff0a7424 */ /* 0x000fe400078e00ff */
[----:B-1----:R-:W-:Y:S02]  /*76c0*/  IMAD R0, R13, R2, RZ ;  /* 0x000000020d007224 */ /* 0x002fe400078e02ff */
[----:B------:R-:W-:-:S04]  /*76d0*/  IMAD.WIDE.U32 R6, R2, UR29, R6 ;  /* 0x0000001d02067c25 */ /* 0x000fc8000f8e0006 */
[----:B------:R-:W-:Y:S01]  /*76e0*/  IMAD R3, R3, UR29, R0 ;  /* 0x0000001d03037c24 */ /* 0x000fe2000f8e0200 */
[----:B------:R-:W-:Y:S06]  /*76f0*/  @!P0 BRA `(.L_x_2613) ;  /* 0x0000001c00c48947 */ /* 0x000fec0003800000 */
[----:B------:R-:W1:Y:S01]  /*7700*/  S2R R13, SR_CgaCtaId ;  /* 0x00000000000d7919 */ /* 0x000e620000008800 */
[----:B------:R-:W-:Y:S01]  /*7710*/  MOV R12, 0x400 ;  /* 0x00000400000c7802 */ /* 0x000fe20000000f00 */
[----:B------:R-:W-:Y:S01]  /*7720*/  IMAD.MOV.U32 R0, RZ, RZ, 0x1 ;  /* 0x00000001ff007424 */ /* 0x000fe200078e00ff */
[----:B------:R-:W2:Y:S02]  /*7730*/  S2R R14, SR_TID.X ;  /* 0x00000000000e7919 */ /* 0x000ea40000002100 */
[----:B-1----:R-:W-:Y:S02]  /*7740*/  LEA R12, R13, R12, 0x18 ;  /* 0x0000000c0d0c7211 */ /* 0x002fe400078ec0ff */
[----:B------:R-:W-:Y:S02]  /*7750*/  SHF.L.U32 R13, R0, 0x1f, RZ ;  /* 0x0000001f000d7819 */ /* 0x000fe400000006ff */
[----:B--2---:R-:W-:Y:S01]  /*7760*/  LOP3.LUT P0, RZ, R14, 0x7f, RZ, 0xc0, !PT ;  /* 0x0000007f0eff7812 */ /* 0x004fe2000780c0ff */
[----:B------:R-:W-:Y:S01]  /*7770*/  IMAD.IADD R14, R9, 0x1, R11 ;  /* 0x00000001090e7824 */ /* 0x000fe200078e020b */
[----:B------:R-:W1:Y:S02]  /*7780*/  SYNCS.PHASECHK.TRANS64.TRYWAIT P1, [R12+URZ+0x36420], R13 ;  /* 0x0364200d0c0075a7 */ /* 0x000e64000802017f */
[----:B-1----:R-:W-:Y:S09]  /*7790*/  @!P1 BRA `(.L_x_2614) ;  /* 0x00000020008c9947 */ /* 0x002ff20003800000 */
.L_x_2641:
        /* <DEDUP_REMOVED lines=9> */
.L_x_2615:
[----:B------:R-:W-:Y:S01]  /*7830*/  R2UR UR27, R5 ;  /* 0x00000000051b72ca */ /* 0x000fe200000e0000 */
[----:B------:R-:W2:Y:S01]  /*7840*/  LDC.64 R18, c[0x0][0x198] ;  /* 0x00006600ff127b82 */ /* 0x000ea20000000a00 */
[----:B------:R-:W-:Y:S01]  /*7850*/  ULDC.64 UR4, c[0x0][0x700] ;  /* 0x0001c00000047ab9 */ /* 0x000fe20000000a00 */
[----:B------:R-:W-:Y:S01]  /*7860*/  R2UR UR32, R12 ;  /* 0x000000000c2072ca */ /* 0x000fe200000e0000 */
[----:B------:R-:W-:Y:S01]  /*7870*/  IMAD.U32 R11, RZ, RZ, UR4 ;  /* 0x00000004ff0b7e24 */ /* 0x000fe2000f8e00ff */
[----:B------:R-:W-:Y:S01]  /*7880*/  UMOV UR30, 0x0 ;  /* 0x00000000001e7882 */ /* 0x000fe20000000000 */
[----:B------:R-:W-:Y:S01]  /*7890*/  IMAD.U32 R0, RZ, RZ, UR5 ;  /* 0x00000005ff007e24 */ /* 0x000fe2000f8e00ff */
[----:B------:R-:W-:Y:S01]  /*78a0*/  UMOV UR31, 0x14f00000 ;  /* 0x14f00000001f7882 */ /* 0x000fe20000000000 */
[----:B------:R-:W-:Y:S01]  /*78b0*/  UMOV UR26, URZ ;  /* 0x0000003f001a7c82 */ /* 0x000fe20008000000 */
[----:B------:R-:W-:Y:S01]  /*78c0*/  UMOV UR18, 0x40 ;  /* 0x0000004000127882 */ /* 0x000fe20000000000 */
[----:B------:R-:W-:Y:S01]  /*78d0*/  UMOV UR20, UR28 ;  /* 0x0000001c00147c82 */ /* 0x000fe20008000000 */
[----:B------:R-:W-:Y:S01]  /*78e0*/  UMOV UR21, UR29 ;  /* 0x0000001d00157c82 */ /* 0x000fe20008000000 */
[----:B------:R-:W-:Y:S01]  /*78f0*/  UMOV UR10, 0x80 ;  /* 0x00000080000a7882 */ /* 0x000fe20000000000 */
[----:B------:R-:W-:Y:S01]  /*7900*/  USHF.L.U32 UR27, UR27, 0x6, URZ ;  /* 0x000000061b1b7899 */ /* 0x000fe2000800063f */
[----:B------:R-:W-:Y:S01]  /*7910*/  IMAD.MOV.U32 R17, RZ, RZ, 0x12000 ;  /* 0x00012000ff117424 */ /* 0x000fe200078e00ff */
[----:B------:R-:W-:Y:S01]  /*7920*/  UMOV UR12, UR28 ;  /* 0x0000001c000c7c82 */ /* 0x000fe20008000000 */
[----:B------:R-:W-:Y:S01]  /*7930*/  UIADD3 UR25, UR32, 0x36410, URZ ;  /* 0x0003641020197890 */ /* 0x000fe2000fffe03f */
[----:B------:R-:W-:Y:S01]  /*7940*/  IMAD.MOV.U32 R23, RZ, RZ, 0x1 ;  /* 0x00000001ff177424 */ /* 0x000fe200078e00ff */
[----:B------:R-:W-:Y:S01]  /*7950*/  UIADD3 UR24, UR32, 0x1e000, URZ ;  /* 0x0001e00020187890 */ /* 0x000fe2000fffe03f */
[----:B------:R-:W-:Y:S01]  /*7960*/  IMAD.U32 R3, RZ, RZ, UR27 ;  /* 0x0000001bff037e24 */ /* 0x000fe2000f8e00ff */
[----:B------:R-:W-:Y:S01]  /*7970*/  IADD3 R2, P1, R8, UR27, RZ ;  /* 0x0000001b08027c10 */ /* 0x000fe2000ff3e0ff */
[----:B------:R-:W-:-:S02]  /*7980*/  UIADD3 UR16, UR32, 0x20000, URZ ;  /* 0x0002000020107890 */ /* 0x000fc4000fffe03f */
[----:B------:R-:W-:Y:S01]  /*7990*/  UIADD3 UR8, UR32, 0x22000, URZ ;  /* 0x0002200020087890 */ /* 0x000fe2000fffe03f */
[----:B------:R-:W-:Y:S01]  /*79a0*/  LEA.HI.X.SX32 R3, R3, R14, 0x1, P1 ;  /* 0x0000000e03037211 */ /* 0x000fe200008f0eff */
[----:B--2---:R-:W-:Y:S01]  /*79b0*/  IMAD.MOV.U32 R20, RZ, RZ, R18 ;  /* 0x000000ffff147224 */ /* 0x004fe200078e0012 */
[C---:B------:R-:W-:Y:S01]  /*79c0*/  LEA R10, P1, R2.reuse, R11, 0x2 ;  /* 0x0000000b020a7211 */ /* 0x040fe200078210ff */
[----:B------:R-:W-:Y:S01]  /*79d0*/  IMAD.MOV.U32 R21, RZ, RZ, R19 ;  /* 0x000000ffff157224 */ /* 0x000fe200078e0013 */
[----:B------:R-:W-:Y:S02]  /*79e0*/  UIADD3 UR40, UR32, 0x30000, URZ ;  /* 0x0003000020287890 */ /* 0x000fe4000fffe03f */
[----:B------:R-:W-:Y:S01]  /*79f0*/  LEA.HI.X R2, R2, R0, R3, 0x2, P1 ;  /* 0x0000000002027211 */ /* 0x000fe200008f1403 */
[----:B------:R-:W-:Y:S01]  /*7a00*/  UMOV UR17, UR25 ;  /* 0x0000001900117c82 */ /* 0x000fe20008000000 */
[----:B------:R-:W-:Y:S01]  /*7a10*/  R2UR UR14, R10 ;  /* 0x000000000a0e72ca */ /* 0x000fe200000e0000 */
[----:B------:R-:W-:Y:S01]  /*7a20*/  UMOV UR19, UR27 ;  /* 0x0000001b00137c82 */ /* 0x000fe20008000000 */
[----:B------:R-:W-:Y:S01]  /*7a30*/  R2UR UR15, R2 ;  /* 0x00000000020f72ca */ /* 0x000fe200000e0000 */
[----:B------:R-:W-:Y:S01]  /*7a40*/  UMOV UR13, UR29 ;  /* 0x0000001d000d7c82 */ /* 0x000fe20008000000 */
[----:B------:R-:W-:Y:S01]  /*7a50*/  IADD3 R2, P1, R20, 0x2f0, RZ ;  /* 0x000002f014027810 */ /* 0x000fe20007f3e0ff */
[----:B------:R-:W-:Y:S01]  /*7a60*/  UMOV UR9, UR25 ;  /* 0x0000001900097c82 */ /* 0x000fe20008000000 */
[----:B------:R-:W-:Y:S01]  /*7a70*/  UMOV UR11, UR27 ;  /* 0x0000001b000b7c82 */ /* 0x000fe20008000000 */
[----:B------:R-:W-:Y:S01]  /*7a80*/  UMOV UR33, 0x10 ;  /* 0x0000001000217882 */ /* 0x000fe20000000000 */
[----:B------:R-:W-:Y:S01]  /*7a90*/  R2UR UR6, R2 ;  /* 0x00000000020672ca */ /* 0x000fe200000e0000 */
[----:B------:R-:W-:Y:S01]  /*7aa0*/  UMOV UR41, UR25 ;  /* 0x0000001900297c82 */ /* 0x000fe20008000000 */
[----:B------:R-:W-:Y:S01]  /*7ab0*/  IADD3 R2, P2, R20, 0x3f0, RZ ;  /* 0x000003f014027810 */ /* 0x000fe20007f5e0ff */
[----:B------:R-:W-:Y:S01]  /*7ac0*/  VIADD R10, R4, 0xffffffff ;  /* 0xffffffff040a7836 */ /* 0x000fe20000000000 */
[----:B------:R-:W-:-:S02]  /*7ad0*/  UIADD3 UR48, UR32, 0x3000, URZ ;  /* 0x0000300020307890 */ /* 0x000fc4000fffe03f */
[----:B------:R-:W-:Y:S01]  /*7ae0*/  R2UR UR4, R2 ;  /* 0x00000000020472ca */ /* 0x000fe200000e0000 */
[--C-:B------:R-:W-:Y:S01]  /*7af0*/  IMAD.X R2, RZ, RZ, R21.reuse, P1 ;  /* 0x000000ffff027224 */ /* 0x100fe200008e0615 */
[----:B------:R-:W-:Y:S01]  /*7b00*/  UMOV UR38, 0x0 ;  /* 0x0000000000267882 */ /* 0x000fe20000000000 */
[----:B------:R-:W-:Y:S01]  /*7b10*/  UMOV UR39, 0x10000000 ;  /* 0x1000000000277882 */ /* 0x000fe20000000000 */
[----:B------:R-:W-:Y:S01]  /*7b20*/  UMOV UR37, UR29 ;  /* 0x0000001d00257c82 */ /* 0x000fe20008000000 */
[----:B------:R-:W-:Y:S01]  /*7b30*/  UMOV UR34, UR26 ;  /* 0x0000001a00227c82 */ /* 0x000fe20008000000 */
[----:B------:R-:W-:Y:S01]  /*7b40*/  R2UR UR7, R2 ;  /* 0x00000000020772ca */ /* 0x000fe200000e0000 */
[--C-:B------:R-:W-:Y:S01]  /*7b50*/  IMAD.X R2, RZ, RZ, R21.reuse, P2 ;  /* 0x000000ffff027224 */ /* 0x100fe200010e0615 */
[----:B------:R-:W-:Y:S01]  /*7b60*/  UMOV UR50, 0x40 ;  /* 0x0000004000327882 */ /* 0x000fe20000000000 */
[----:B------:R-:W-:Y:S01]  /*7b70*/  UMOV UR51, UR35 ;  /* 0x0000002300337c82 */ /* 0x000fe20008000000 */
[----:B------:R-:W-:Y:S01]  /*7b80*/  UMOV UR52, UR36 ;  /* 0x0000002400347c82 */ /* 0x000fe20008000000 */
[----:B------:R-:W-:Y:S01]  /*7b90*/  UMOV UR53, UR29 ;  /* 0x0000001d00357c82 */ /* 0x000fe20008000000 */
[----:B------:R-:W-:Y:S01]  /*7ba0*/  R2UR UR5, R2 ;  /* 0x00000000020572ca */ /* 0x000fe200000e0000 */
[----:B------:R-:W-:Y:S01]  /*7bb0*/  UMOV UR42, 0x80 ;  /* 0x00000080002a7882 */ /* 0x000fe20000000000 */
[----:B------:R-:W-:Y:S01]  /*7bc0*/  IADD3 R2, P1, R20, 0xf0, RZ ;  /* 0x000000f014027810 */ /* 0x000fe20007f3e0ff */
[----:B------:R-:W-:Y:S01]  /*7bd0*/  UMOV UR43, UR35 ;  /* 0x00000023002b7c82 */ /* 0x000fe20008000000 */
[----:B------:R-:W-:Y:S01]  /*7be0*/  UMOV UR44, UR36 ;  /* 0x00000024002c7c82 */ /* 0x000fe20008000000 */
[----:B------:R-:W-:Y:S01]  /*7bf0*/  UMOV UR45, UR29 ;  /* 0x0000001d002d7c82 */ /* 0x000fe20008000000 */
[----:B------:R-:W-:Y:S01]  /*7c00*/  R2UR UR22, R2 ;  /* 0x00000000021672ca */ /* 0x000fe200000e0000 */
[----:B------:R-:W-:Y:S01]  /*7c10*/  IMAD.X R3, RZ, RZ, R21, P1 ;  /* 0x000000ffff037224 */ /* 0x000fe200008e0615 */
[----:B------:R-:W-:Y:S01]  /*7c20*/  ISETP.GE.AND P1, PT, R5, R10, PT ;  /* 0x0000000a0500720c */ /* 0x000fe20003f26270 */
[----:B------:R2:W-:Y:S03]  /*7c30*/  STL [R1+0x8], R10 ;  /* 0x0000080a01007387 */ /* 0x0005e60000100800 */
[----:B------:R-:W-:Y:S01]  /*7c40*/  R2UR UR23, R3 ;  /* 0x00000000031772ca */ /* 0x000fe200000e0000 */
[----:B--2---:R-:W-:-:S12]  /*7c50*/  IMAD.MOV.U32 R10, RZ, RZ, 0x1 ;  /* 0x00000001ff0a7424 */ /* 0x004fd800078e00ff */
[----:B------:R-:W-:Y:S01]  /*7c60*/  UTMALDG.4D [UR24], [UR22], desc[UR30] ;  /* 0x00001e18160075b4 */ /* 0x000fe20008019000 */
[----:B------:R2:W-:Y:S01]  /*7c70*/  UTMALDG.4D [UR16], [UR22], desc[UR30] ;  /* 0x00001e10160075b4 */ /* 0x0005e20008019000 */
[----:B------:R-:W-:Y:S01]  /*7c80*/  UTMALDG.4D [UR8], [UR22], desc[UR30] ;  /* 0x00001e08160075b4 */ /* 0x000fe20008019000 */
[----:B------:R3:W-:Y:S01]  /*7c90*/  UBLKCP.S.G [UR40], [UR14], UR33 ;  /* 0x000000280e0073ba */ /* 0x0007e20008000221 */
[----:B------:R4:W-:Y:S01]  /*7ca0*/  SYNCS.ARRIVE.TRANS64 RZ, [R12+URZ+0x36400], R17 ;  /* 0x036400110cff79a7 */ /* 0x0009e2000800003f */
[----:B--2---:R-:W-:Y:S01]  /*7cb0*/  UIADD3 UR16, UR32, 0x9000, URZ ;  /* 0x0000900020107890 */ /* 0x004fe2000fffe03f */
[----:B------:R-:W-:Y:S01]  /*7cc0*/  UMOV UR19, UR35 ;  /* 0x0000002300137c82 */ /* 0x000fe20008000000 */
[----:B------:R-:W-:Y:S01]  /*7cd0*/  UMOV UR20, UR36 ;  /* 0x0000002400147c82 */ /* 0x000fe20008000000 */
[----:B------:R-:W-:Y:S01]  /*7ce0*/  UMOV UR18, UR26 ;  /* 0x0000001a00127c82 */ /* 0x000fe20008000000 */
[----:B---3--:R-:W-:Y:S02]  /*7cf0*/  UIADD3 UR33, UR32, 0x36400, URZ ;  /* 0x0003640020217890 */ /* 0x008fe4000fffe03f */
[----:B------:R-:W-:-:S02]  /*7d00*/  UIADD3 UR40, UR32, 0x6000, URZ ;  /* 0x0000600020287890 */ /* 0x000fc4000fffe03f */
[----:B------:R-:W-:Y:S01]  /*7d10*/  UIADD3 UR8, UR32, 0xc000, URZ ;  /* 0x0000c00020087890 */ /* 0x000fe2000fffe03f */
[----:B------:R-:W-:Y:S02]  /*7d20*/  UMOV UR10, 0x40 ;  /* 0x00000040000a7882 */ /* 0x000fe40000000000 */
[----:B------:R-:W-:Y:S01]  /*7d30*/  UMOV UR49, UR33 ;  /* 0x0000002100317c82 */ /* 0x000fe20008000000 */
[----:B------:R-:W-:Y:S01]  /*7d40*/  UMOV UR41, UR33 ;  /* 0x0000002100297c82 */ /* 0x000fe20008000000 */
[----:B------:R2:W-:Y:S01]  /*7d50*/  UTMALDG.4D [UR32], [UR6], desc[UR38] ;  /* 0x00002620060075b4 */ /* 0x0005e20008019000 */
[----:B------:R-:W-:Y:S01]  /*7d60*/  UMOV UR17, UR33 ;  /* 0x0000002100117c82 */ /* 0x000fe20008000000 */
[----:B------:R-:W-:Y:S01]  /*7d70*/  UMOV UR11, UR35 ;  /* 0x00000023000b7c82 */ /* 0x000fe20008000000 */
[----:B------:R-:W-:Y:S01]  /*7d80*/  UMOV UR12, UR36 ;  /* 0x00000024000c7c82 */ /* 0x000fe20008000000 */
[----:B------:R-:W-:Y:S01]  /*7d90*/  UMOV UR9, UR33 ;  /* 0x0000002100097c82 */ /* 0x000fe20008000000 */
[----:B------:R4:W-:Y:S01]  /*7da0*/  UTMALDG.4D [UR48], [UR6], desc[UR38] ;  /* 0x00002630060075b4 */ /* 0x0009e20008019000 */
[----:B------:R4:W-:Y:S01]  /*7db0*/  UTMALDG.4D [UR40], [UR6], desc[UR38] ;  /* 0x00002628060075b4 */ /* 0x0009e20008019000 */
[----:B------:R4:W-:Y:S01]  /*7dc0*/  UTMALDG.4D [UR16], [UR4], desc[UR38] ;  /* 0x00002610040075b4 */ /* 0x0009e20008019000 */
[----:B--2---:R-:W-:Y:S01]  /*7dd0*/  UIADD3 UR32, UR32, 0xf000, URZ ;  /* 0x0000f00020207890 */ /* 0x004fe2000fffe03f */
[----:B------:R-:W-:Y:S01]  /*7de0*/  UMOV UR34, 0x80 ;  /* 0x0000008000227882 */ /* 0x000fe20000000000 */
[----:B------:R4:W-:Y:S07]  /*7df0*/  UTMALDG.4D [UR8], [UR4], desc[UR38] ;  /* 0x00002608040075b4 */ /* 0x0009ee0008019000 */
[----:B------:R4:W-:Y:S02]  /*7e00*/  UTMALDG.4D [UR32], [UR4], desc[UR38] ;  /* 0x00002620040075b4 */ /* 0x0009e40008019000 */
[----:B----4-:R-:W-:Y:S05]  /*7e10*/  @P1 BRA `(.L_x_2616) ;  /* 0x0000001400201947 */ /* 0x010fea0003800000 */
[-C--:B------:R-:W-:Y:S01]  /*7e20*/  LOP3.LUT R17, RZ, R5.reuse, RZ, 0x33, !PT ;  /* 0x00000005ff117212 */ /* 0x080fe200078e33ff */
[C---:B------:R-:W-:Y:S02]  /*7e30*/  VIADD R10, R4.reuse, 0xfffffffe ;  /* 0xfffffffe040a7836 */ /* 0x040fe40000000000 */
[----:B------:R-:W-:Y:S02]  /*7e40*/  IMAD.MOV.U32 R23, RZ, RZ, 0x1 ;  /* 0x00000001ff177424 */ /* 0x000fe400078e00ff */
[----:B------:R-:W-:Y:S01]  /*7e50*/  IMAD.IADD R17, R4, 0x1, R17 ;  /* 0x0000000104117824 */ /* 0x000fe200078e0211 */
[----:B------:R-:W-:Y:S01]  /*7e60*/  ISETP.NE.AND P1, PT, R10, R5, PT ;  /* 0x000000050a00720c */ /* 0x000fe20003f25270 */
[----:B------:R-:W-:Y:S02]  /*7e70*/  IMAD.MOV.U32 R24, RZ, RZ, R5 ;  /* 0x000000ffff187224 */ /* 0x000fe400078e0005 */
[----:B------:R-:W-:Y:S01]  /*7e80*/  IMAD.MOV.U32 R16, RZ, RZ, 0x1 ;  /* 0x00000001ff107424 */ /* 0x000fe200078e00ff */
[----:B------:R-:W-:-:S05]  /*7e90*/  LOP3.LUT R4, R17, 0x1, RZ, 0xc0, !PT ;  /* 0x0000000111047812 */ /* 0x000fca00078ec0ff */
[----:B------:R2:W-:Y:S04]  /*7ea0*/  STL [R1+0x4], R4 ;  /* 0x0000040401007387 */ /* 0x0005e80000100800 */
[----:B------:R-:W-:Y:S05]  /*7eb0*/  @!P1 BRA `(.L_x_2617) ;  /* 0x0000000c005c9947 */ /* 0x000fea0003800000 */
[----:B------:R-:W-:Y:S02]  /*7ec0*/  IMAD.IADD R25, R17, 0x1, -R4 ;  /* 0x0000000111197824 */ /* 0x000fe400078e0a04 */
[----:B------:R-:W-:Y:S02]  /*7ed0*/  IMAD.MOV.U32 R24, RZ, RZ, R5 ;  /* 0x000000ffff187224 */ /* 0x000fe400078e0005 */
[----:B------:R-:W-:-:S07]  /*7ee0*/  IMAD.MOV.U32 R16, RZ, RZ, 0x1 ;  /* 0x00000001ff107424 */ /* 0x000fce00078e00ff */
.L_x_2626:
[----:B-1----:R-:W-:-:S05]  /*7ef0*/  IMAD.MOV.U32 R13, RZ, RZ, 0x1 ;  /* 0x00000001ff0d7424 */ /* 0x002fca00078e00ff */
[----:B------:R-:W-:-:S04]  /*7f00*/  SHF.L.U32 R13, R13, 0x1f, RZ ;  /* 0x0000001f0d0d7819 */ /* 0x000fc800000006ff */
[----:B------:R-:W1:Y:S02]  /*7f10*/  SYNCS.PHASECHK.TRANS64.TRYWAIT P1, [R12+URZ+0x36438], R13 ;  /* 0x0364380d0c0075a7 */ /* 0x000e64000802017f */
[----:B-1----:R-:W-:Y:S05]  /*7f20*/  @!P1 BRA `(.L_x_2618) ;  /* 0x0000001800bc9947 */ /* 0x002fea0003800000 */
.L_x_2642:
[----:B------:R-:W-:Y:S05]  /*7f30*/  @P0 BRA `(.L_x_2619) ;  /* 0x00000000001c0947 */ /* 0x000fea0003800000 */
[----:B------:R-:W3:Y:S01]  /*7f40*/  S2R R0, SR_TID.X ;  /* 0x0000000000007919 */ /* 0x000ee20000002100 */
[----:B------:R-:W-:-:S04]  /*7f50*/  IMAD.MOV.U32 R3, RZ, RZ, 0x6100 ;  /* 0x00006100ff037424 */ /* 0x000fc800078e00ff */
[----:B------:R4:W-:Y:S01]  /*7f60*/  SYNCS.ARRIVE.TRANS64 RZ, [R12+URZ+0x36430], R3 ;  /* 0x036430030cff79a7 */ /* 0x0009e2000800003f */
[----:B---3--:R-:W-:-:S04]  /*7f70*/  LOP3.LUT R0, R0, 0x1f, RZ, 0xc0, !PT ;  /* 0x0000001f00007812 */ /* 0x008fc800078ec0ff */
[----:B------:R-:W-:-:S13]  /*7f80*/  ISETP.NE.AND P1, PT, R0, RZ, PT ;  /* 0x000000ff0000720c */ /* 0x000fda0003f25270 */
[----:B----4-:R-:W-:Y:S05]  /*7f90*/  @!P1 BRA `(.L_x_2619) ;  /* 0x0000000000049947 */ /* 0x010fea0003800000 */
[----:B------:R-:W-:Y:S01]  /*7fa0*/  BPT.TRAP 0x1 ;  /* 0x000000040000795c */ /* 0x000fe20000300000 */
.L_x_2619:
[----:B------:R-:W3:Y:S01]  /*7fb0*/  LDC.64 R18, c[0x0][0x728] ;  /* 0x0001ca00ff127b82 */ /* 0x000ee20000000a00 */
[----:B------:R-:W-:Y:S01]  /*7fc0*/  IMAD.SHL.U32 R22, R24, 0x40, RZ ;  /* 0x0000004018167824 */ /* 0x000fe200078e00ff */
[----:B------:R-:W-:Y:S01]  /*7fd0*/  UMOV UR6, 0x0 ;  /* 0x0000000000067882 */ /* 0x000fe20000000000 */
[C---:B------:R-:W-:Y:S01]  /*7fe0*/  VIADD R26, R12.reuse, 0x36430 ;  /* 0x000364300c1a7836 */ /* 0x040fe20000000000 */
[----:B------:R-:W-:Y:S01]  /*7ff0*/  UMOV UR7, 0x14f00000 ;  /* 0x14f0000000077882 */ /* 0x000fe20000000000 */
[----:B------:R-:W-:Y:S01]  /*8000*/  VIADD R27, R12, 0x2a000 ;  /* 0x0002a0000c1b7836 */ /* 0x000fe20000000000 */
[----:B------:R-:W-:Y:S01]  /*8010*/  IADD3 R0, P1, R22, R6, RZ ;  /* 0x0000000616007210 */ /* 0x000fe20007f3e0ff */
[C---:B------:R-:W-:Y:S01]  /*8020*/  VIADD R28, R12.reuse, 0x2c000 ;  /* 0x0002c0000c1c7836 */ /* 0x040fe20000000000 */
[----:B--2---:R-:W2:Y:S01]  /*8030*/  LDC.64 R4, c[0x0][0x198] ;  /* 0x00006600ff047b82 */ /* 0x004ea20000000a00 */
        /* <DEDUP_REMOVED lines=39> */
.L_x_2643:
[----:B------:R-:W-:Y:S05]  /*82b0*/  @P0 BRA `(.L_x_2621) ;  /* 0x00000000001c0947 */ /* 0x000fea0003800000 */
[----:B------:R-:W3:Y:S01]  /*82c0*/  S2R R2, SR_TID.X ;  /* 0x0000000000027919 */ /* 0x000ee20000002100 */
[----:B--2---:R-:W-:-:S04]  /*82d0*/  IMAD.MOV.U32 R0, RZ, RZ, 0x6100 ;  /* 0x00006100ff007424 */ /* 0x004fc800078e00ff */
[----:B------:R4:W-:Y:S01]  /*82e0*/  SYNCS.ARRIVE.TRANS64 RZ, [R12+URZ+0x36418], R0 ;  /* 0x036418000cff79a7 */ /* 0x0009e2000800003f */
[----:B---3--:R-:W-:-:S04]  /*82f0*/  LOP3.LUT R2, R2, 0x1f, RZ, 0xc0, !PT ;  /* 0x0000001f02027812 */ /* 0x008fc800078ec0ff */
[----:B------:R-:W-:-:S13]  /*8300*/  ISETP.NE.AND P1, PT, R2, RZ, PT ;  /* 0x000000ff0200720c */ /* 0x000fda0003f25270 */
[----:B----4-:R-:W-:Y:S05]  /*8310*/  @!P1 BRA `(.L_x_2621) ;  /* 0x0000000000049947 */ /* 0x010fea0003800000 */
[----:B------:R-:W-:Y:S01]  /*8320*/  BPT.TRAP 0x1 ;  /* 0x000000040000795c */ /* 0x000fe20000300000 */
.L_x_2621:
[----:B------:R-:W-:Y:S01]  /*8330*/  VIADD R22, R22, 0x40 ;  /* 0x0000004016167836 */ /* 0x000fe20000000000 */
[----:B------:R-:W-:Y:S01]  /*8340*/  ULDC.64 UR4, c[0x0][0x700] ;  /* 0x0001c00000047ab9 */ /* 0x000fe20000000a00 */
[----:B------:R-:W-:Y:S01]  /*8350*/  R2UR UR14, R12 ;  /* 0x000000000c0e72ca */ /* 0x000fe200000e0000 */
[----:B------:R-:W-:Y:S01]  /*8360*/  IMAD.U32 R11, RZ, RZ, UR4 ;  /* 0x00000004ff0b7e24 */ /* 0x000fe2000f8e00ff */
[----:B------:R3:W-:Y:S01]  /*8370*/  STL [R1+0x10], R4 ;  /* 0x0000100401007387 */ /* 0x0007e20000100800 */
[----:B------:R-:W-:Y:S01]  /*8380*/  IADD3 R2, P1, R22, R8, RZ ;  /* 0x0000000816027210 */ /* 0x000fe20007f3e0ff */
[----:B------:R-:W-:Y:S01]  /*8390*/  UMOV UR6, 0x0 ;  /* 0x0000000000067882 */ /* 0x000fe20000000000 */
[----:B------:R-:W-:Y:S01]  /*83a0*/  SHF.R.S32.HI R10, RZ, 0x1f, R22 ;  /* 0x0000001fff0a7819 */ /* 0x000fe20000011416 */
[----:B------:R-:W-:Y:S01]  /*83b0*/  UMOV UR7, 0x14f00000 ;  /* 0x14f0000000077882 */ /* 0x000fe20000000000 */
[----:B--2---:R-:W-:Y:S01]  /*83c0*/  LEA R0, P2, R2, R11, 0x2 ;  /* 0x0000000b02007211 */ /* 0x004fe200078410ff */
[----:B------:R-:W-:Y:S01]  /*83d0*/  UMOV UR18, URZ ;  /* 0x0000003f00127c82 */ /* 0x000fe20008000000 */
[----:B------:R-:W-:Y:S01]  /*83e0*/  R2UR UR19, R22 ;  /* 0x00000000161372ca */ /* 0x000fe200000e0000 */
[----:B------:R-:W-:Y:S01]  /*83f0*/  IMAD.X R3, R10, 0x1, R14, P1 ;  /* 0x000000010a037824 */ /* 0x000fe200008e060e */
[----:B------:R-:W-:Y:S01]  /*8400*/  R2UR UR30, R0 ;  /* 0x00000000001e72ca */ /* 0x000fe200000e0000 */
[----:B------:R-:W-:Y:S01]  /*8410*/  IMAD.U32 R0, RZ, RZ, UR5 ;  /* 0x00000005ff007e24 */ /* 0x000fe2000f8e00ff */
[----:B------:R-:W-:Y:S01]  /*8420*/  UIADD3 UR17, UR14, 0x36418, URZ ;  /* 0x000364180e117890 */ /* 0x000fe2000fffe03f */
[----:B---3--:R-:W-:Y:S01]  /*8430*/  SHF.L.U32 R4, RZ, 0x1f, RZ ;  /* 0x0000001fff047819 */ /* 0x008fe200000006ff */
        /* <DEDUP_REMOVED lines=10> */
[----:B------:R-:W-:Y:S01]  /*84e0*/  UMOV UR21, UR29 ;  /* 0x0000001d00157c82 */ /* 0x000fe20008000000 */
[----:B------:R-:W-:Y:S01]  /*84f0*/  UMOV UR10, 0x40 ;  /* 0x00000040000a7882 */ /* 0x000fe20000000000 */
[----:B------:R-:W-:Y:S01]  /*8500*/  UMOV UR12, UR28 ;  /* 0x0000001c000c7c82 */ /* 0x000fe20008000000 */
[----:B------:R-:W-:Y:S01]  /*8510*/  R2UR UR5, R3 ;  /* 0x00000000030572ca */ /* 0x000fe200000e0000 */
[----:B------:R-:W-:Y:S01]  /*8520*/  UMOV UR13, UR29 ;  /* 0x0000001d000d7c82 */ /* 0x000fe20008000000 */
[----:B------:R-:W-:Y:S01]  /*8530*/  UMOV UR9, UR17 ;  /* 0x0000001100097c82 */ /* 0x000fe20008000000 */
[----:B------:R-:W-:Y:S01]  /*8540*/  UMOV UR11, UR19 ;  /* 0x00000013000b7c82 */ /* 0x000fe20008000000 */
[----:B------:R-:W-:Y:S01]  /*8550*/  UMOV UR26, 0x80 ;  /* 0x00000080001a7882 */ /* 0x000fe20000000000 */
[----:B------:R-:W-:Y:S01]  /*8560*/  UMOV UR25, UR17 ;  /* 0x0000001100197c82 */ /* 0x000fe20008000000 */
[----:B------:R-:W-:Y:S01]  /*8570*/  UMOV UR27, UR19 ;  /* 0x00000013001b7c82 */ /* 0x000fe20008000000 */
[----:B------:R-:W-:Y:S01]  /*8580*/  UMOV UR15, UR17 ;  /* 0x00000011000f7c82 */ /* 0x000fe20008000000 */
[----:B------:R-:W-:-:S05]  /*8590*/  UMOV UR22, 0x10 ;  /* 0x0000001000167882 */ /* 0x000fca0000000000 */
[----:B------:R2:W-:Y:S01]  /*85a0*/  UTMALDG.4D [UR16], [UR4], desc[UR6] ;  /* 0x00000610040075b4 */ /* 0x0005e20008019000 */
[----:B------:R2:W-:Y:S01]  /*85b0*/  UTMALDG.4D [UR8], [UR4], desc[UR6] ;  /* 0x00000608040075b4 */ /* 0x0005e20008019000 */
[----:B------:R2:W-:Y:S01]  /*85c0*/  UTMALDG.4D [UR24], [UR4], desc[UR6] ;  /* 0x00000618040075b4 */ /* 0x0005e20008019000 */
[----:B------:R2:W-:Y:S01]  /*85d0*/  UBLKCP.S.G [UR14], [UR30], UR22 ;  /* 0x0000000e1e0073ba */ /* 0x0005e20008000216 */
[----:B------:R3:W4:Y:S02]  /*85e0*/  SYNCS.PHASECHK.TRANS64.TRYWAIT P1, [R12+URZ+0x36438], R4 ;  /* 0x036438040c0075a7 */ /* 0x000724000802017f */
[----:B---3--:R2:W5:Y:S02]  /*85f0*/  LDL.LU R4, [R1+0x10] ;  /* 0x0000100001047983 */ /* 0x0085640000300800 */
[----:B--2-4-:R-:W-:Y:S05]  /*8600*/  @!P1 BRA `(.L_x_2622) ;  /* 0x00000014002c9947 */ /* 0x014fea0003800000 */
.L_x_2644:
[----:B------:R-:W-:Y:S05]  /*8610*/  @P0 BRA `(.L_x_2623) ;  /* 0x00000000002c0947 */ /* 0x000fea0003800000 */
[----:B------:R2:W-:Y:S04]  /*8620*/  STL [R1+0x14], R2 ;  /* 0x0000140201007387 */ /* 0x0005e80000100800 */
[----:B-----5:R3:W-:Y:S01]  /*8630*/  STL [R1+0x10], R0 ;  /* 0x0000100001007387 */ /* 0x0207e20000100800 */
[----:B--2---:R-:W3:Y:S02]  /*8640*/  S2R R2, SR_TID.X ;  /* 0x0000000000027919 */ /* 0x004ee40000002100 */
[----:B---3--:R-:W-:Y:S01]  /*8650*/  LOP3.LUT R0, R2, 0x1f, RZ, 0xc0, !PT ;  /* 0x0000001f02007812 */ /* 0x008fe200078ec0ff */
[----:B------:R-:W-:-:S03]  /*8660*/  IMAD.MOV.U32 R2, RZ, RZ, 0x6100 ;  /* 0x00006100ff027424 */ /* 0x000fc600078e00ff */
[----:B------:R-:W-:Y:S01]  /*8670*/  ISETP.NE.AND P1, PT, R0, RZ, PT ;  /* 0x000000ff0000720c */ /* 0x000fe20003f25270 */
[----:B------:R2:W-:Y:S02]  /*8680*/  SYNCS.ARRIVE.TRANS64 RZ, [R12+URZ+0x36430], R2 ;  /* 0x036430020cff79a7 */ /* 0x0005e4000800003f */
[----:B--2---:R2:W5:Y:S04]  /*8690*/  LDL.LU R2, [R1+0x14] ;  /* 0x0000140001027983 */ /* 0x0045680000300800 */
[----:B------:R2:W5:Y:S06]  /*86a0*/  LDL.LU R0, [R1+0x10] ;  /* 0x0000100001007983 */ /* 0x00056c0000300800 */
[----:B------:R-:W-:Y:S05]  /*86b0*/  @!P1 BRA `(.L_x_2623) ;  /* 0x0000000000049947 */ /* 0x000fea0003800000 */
[----:B------:R-:W-:Y:S01]  /*86c0*/  BPT.TRAP 0x1 ;  /* 0x000000040000795c */ /* 0x000fe20000300000 */
.L_x_2623:
        /* <DEDUP_REMOVED lines=10> */
[----:B-----5:R-:W-:Y:S01]  /*8770*/  R2UR UR4, R4 ;  /* 0x00000000040472ca */ /* 0x020fe200000e0000 */
        /* <DEDUP_REMOVED lines=26> */
.L_x_2646:
[----:B------:R-:W-:Y:S05]  /*8920*/  @P0 BRA `(.L_x_2625) ;  /* 0x00000000001c0947 */ /* 0x000fea0003800000 */
[----:B------:R-:W4:Y:S01]  /*8930*/  S2R R4, SR_TID.X ;  /* 0x0000000000047919 */ /* 0x000f220000002100 */
[----:B---3--:R-:W-:-:S04]  /*8940*/  IMAD.MOV.U32 R5, RZ, RZ, 0x6100 ;  /* 0x00006100ff057424 */ /* 0x008fc800078e00ff */
[----:B------:R3:W-:Y:S01]  /*8950*/  SYNCS.ARRIVE.TRANS64 RZ, [R12+URZ+0x36410], R5 ;  /* 0x036410050cff79a7 */ /* 0x0007e2000800003f */
[----:B----4-:R-:W-:-:S04]  /*8960*/  LOP3.LUT R4, R4, 0x1f, RZ, 0xc0, !PT ;  /* 0x0000001f04047812 */ /* 0x010fc800078ec0ff */
[----:B------:R-:W-:-:S13]  /*8970*/  ISETP.NE.AND P1, PT, R4, RZ, PT ;  /* 0x000000ff0400720c */ /* 0x000fda0003f25270 */
[----:B---3--:R-:W-:Y:S05]  /*8980*/  @!P1 BRA `(.L_x_2625) ;  /* 0x0000000000049947 */ /* 0x008fea0003800000 */
[----:B------:R-:W-:Y:S01]  /*8990*/  BPT.TRAP 0x1 ;  /* 0x000000040000795c */ /* 0x000fe20000300000 */
.L_x_2625:
        /* <DEDUP_REMOVED lines=18> */
[----:B------:R-:W-:Y:S02]  /*8ac0*/  UIADD3 UR8, UR22, 0x20000, URZ ;  /* 0x0002000016087890 */ /* 0x000fe4000fffe03f */
[----:B------:R-:W-:Y:S01]  /*8ad0*/  IADD3 R4, P1, R8, UR19, RZ ;  /* 0x0000001308047c10 */ /* 0x000fe2000ff3e0ff */
[----:B------:R-:W-:Y:S02]  /*8ae0*/  UIADD3 UR24, UR22, 0x22000, URZ ;  /* 0x0002200016187890 */ /* 0x000fe4000fffe03f */
[----:B------:R-:W-:Y:S01]  /*8af0*/  UIADD3 UR22, UR22, 0x30000, URZ ;  /* 0x0003000016167890 */ /* 0x000fe2000fffe03f */
[----:B---3--:R-:W-:Y:S01]  /*8b00*/  LEA R5, P2, R4, R11, 0x2 ;  /* 0x0000000b04057211 */ /* 0x008fe200078410ff */
[----:B------:R-:W-:Y:S01]  /*8b10*/  UMOV UR9, UR17 ;  /* 0x0000001100097c82 */ /* 0x000fe20008000000 */
[----:B------:R-:W-:Y:S01]  /*8b20*/  UMOV UR11, UR19 ;  /* 0x00000013000b7c82 */ /* 0x000fe20008000000 */
[----:B------:R-:W-:Y:S01]  /*8b30*/  UMOV UR26, 0x80 ;  /* 0x00000080001a7882 */ /* 0x000fe20000000000 */
[----:B------:R-:W-:Y:S01]  /*8b40*/  R2UR UR30, R5 ;  /* 0x00000000051e72ca */ /* 0x000fe200000e0000 */
[----:B------:R-:W-:Y:S01]  /*8b50*/  IMAD.U32 R5, RZ, RZ, UR19 ;  /* 0x00000013ff057e24 */ /* 0x000fe2000f8e00ff */
[----:B------:R-:W-:Y:S01]  /*8b60*/  UMOV UR25, UR17 ;  /* 0x0000001100197c82 */ /* 0x000fe20008000000 */
[----:B------:R3:W-:Y:S01]  /*8b70*/  UTMALDG.4D [UR16], [UR4], desc[UR6] ;  /* 0x00000610040075b4 */ /* 0x0007e20008019000 */
[----:B------:R-:W-:Y:S01]  /*8b80*/  UMOV UR27, UR19 ;  /* 0x00000013001b7c82 */ /* 0x000fe20008000000 */
[----:B------:R-:W-:Y:S01]  /*8b90*/  UMOV UR23, UR17 ;  /* 0x0000001100177c82 */ /* 0x000fe20008000000 */
[----:B------:R-:W-:Y:S01]  /*8ba0*/  LEA.HI.X.SX32 R5, R5, R14, 0x1, P1 ;  /* 0x0000000e05057211 */ /* 0x000fe200008f0eff */
[----:B------:R-:W-:Y:S01]  /*8bb0*/  UMOV UR15, 0x10 ;  /* 0x00000010000f7882 */ /* 0x000fe20000000000 */
[----:B------:R-:W-:-:S02]  /*8bc0*/  ISETP.NE.AND P1, PT, R25, RZ, PT ;  /* 0x000000ff1900720c */ /* 0x000fc40003f25270 */
[----:B------:R-:W-:Y:S01]  /*8bd0*/  LEA.HI.X R4, R4, R0, R5, 0x2, P2 ;  /* 0x0000000004047211 */ /* 0x000fe200010f1405 */
[----:B------:R3:W-:Y:S03]  /*8be0*/  UTMALDG.4D [UR8], [UR4], desc[UR6] ;  /* 0x00000608040075b4 */ /* 0x0007e60008019000 */
[----:B------:R-:W-:Y:S01]  /*8bf0*/  R2UR UR31, R4 ;  /* 0x00000000041f72ca */ /* 0x000fe200000e0000 */
[----:B------:R3:W-:-:S12]  /*8c00*/  UTMALDG.4D [UR24], [UR4], desc[UR6] ;  /* 0x00000618040075b4 */ /* 0x0007d80008019000 */
[----:B------:R3:W-:Y:S02]  /*8c10*/  UBLKCP.S.G [UR22], [UR30], UR15 ;  /* 0x000000161e0073ba */ /* 0x0007e4000800020f */
[----:B---3--:R-:W-:Y:S05]  /*8c20*/  @P1 BRA `(.L_x_2626) ;  /* 0xfffffff000b01947 */ /* 0x008fea000383ffff */
.L_x_2617:
[----:B--2---:R-:W2:Y:S01]  /*8c30*/  LDL.LU R4, [R1+0x4] ;  /* 0x0000040001047983 */ /* 0x004ea20000300800 */
[----:B------:R-:W-:-:S03]  /*8c40*/  IMAD.MOV.U32 R10, RZ, RZ, 0x1 ;  /* 0x00000001ff0a7424 */ /* 0x000fc600078e00ff */
[----:B------:R3:W5:Y:S01]  /*8c50*/  LDL R5, [R1+0x8] ;  /* 0x0000080001057983 */ /* 0x0007620000100800 */
[----:B--2---:R-:W-:-:S13]  /*8c60*/  ISETP.NE.AND P1, PT, R4, RZ, PT ;  /* 0x000000ff0400720c */ /* 0x004fda0003f25270 */
[----:B---3--:R-:W-:Y:S05]  /*8c70*/  @!P1 BRA `(.L_x_2616) ;  /* 0x0000000400889947 */ /* 0x008fea0003800000 */
[----:B------:R-:W2:Y:S02]  /*8c80*/  SYNCS.PHASECHK.TRANS64.TRYWAIT P1, [R12+URZ+0x36438], R13 ;  /* 0x0364380d0c0075a7 */ /* 0x000ea4000802017f */
[----:B--2---:R-:W-:Y:S05]  /*8c90*/  @!P1 BRA `(.L_x_2627) ;  /* 0x0000000c00c09947 */ /* 0x004fea0003800000 */
.L_x_2647:
[----:B------:R-:W-:Y:S05]  /*8ca0*/  @P0 BRA `(.L_x_2628) ;  /* 0x00000000001c0947 */ /* 0x000fea0003800000 */
[----:B------:R-:W3:Y:S01]  /*8cb0*/  S2R R4, SR_TID.X ;  /* 0x0000000000047919 */ /* 0x000ee20000002100 */
[----:B-----5:R-:W-:-:S04]  /*8cc0*/  IMAD.MOV.U32 R5, RZ, RZ, 0x6100 ;  /* 0x00006100ff057424 */ /* 0x020fc800078e00ff */
[----:B------:R4:W-:Y:S01]  /*8cd0*/  SYNCS.ARRIVE.TRANS64 RZ, [R12+URZ+0x36430], R5 ;  /* 0x036430050cff79a7 */ /* 0x0009e2000800003f */
[----:B---3--:R-:W-:-:S04]  /*8ce0*/  LOP3.LUT R4, R4, 0x1f, RZ, 0xc0, !PT ;  /* 0x0000001f04047812 */ /* 0x008fc800078ec0ff */
[----:B------:R-:W-:-:S13]  /*8cf0*/  ISETP.NE.AND P1, PT, R4, RZ, PT ;  /* 0x000000ff0400720c */ /* 0x000fda0003f25270 */
[----:B----4-:R-:W-:Y:S05]  /*8d00*/  @!P1 BRA `(.L_x_2628) ;  /* 0x0000000000049947 */ /* 0x010fea0003800000 */
[----:B------:R-:W-:Y:S01]  /*8d10*/  BPT.TRAP 0x1 ;  /* 0x000000040000795c */ /* 0x000fe20000300000 */
.L_x_2628:
[----:B-----5:R-:W3:Y:S01]  /*8d20*/  LDC.64 R4, c[0x0][0x728] ;  /* 0x0001ca00ff047b82 */ /* 0x020ee20000000a00 */
        /* <DEDUP_REMOVED lines=9> */
[----:B-12---:R-:W-:Y:S01]  /*8dc0*/  LEA.HI.X.SX32 R13, R24, R15, 0x1, P1 ;  /* 0x0000000f180d7211 */ /* 0x006fe200008f0eff */
        /* <DEDUP_REMOVED lines=9> */
[----:B---3--:R-:W-:Y:S01]  /*8e60*/  LEA R4, P2, R10, R4, 0x2 ;  /* 0x000000040a047211 */ /* 0x008fe200078410ff */
[----:B------:R-:W-:Y:S01]  /*8e70*/  UMOV UR9, UR17 ;  /* 0x0000001100097c82 */ /* 0x000fe20008000000 */
[----:B------:R-:W-:Y:S01]  /*8e80*/  UMOV UR11, UR19 ;  /* 0x00000013000b7c82 */ /* 0x000fe20008000000 */
[----:B------:R-:W-:Y:S01]  /*8e90*/  UMOV UR25, UR17 ;  /* 0x0000001100197c82 */ /* 0x000fe20008000000 */
[----:B------:R-:W-:Y:S01]  /*8ea0*/  R2UR UR22, R4 ;  /* 0x00000000041672ca */ /* 0x000fe200000e0000 */
[----:B------:R-:W-:Y:S01]  /*8eb0*/  UMOV UR27, UR19 ;  /* 0x00000013001b7c82 */ /* 0x000fe20008000000 */
[----:B------:R-:W-:Y:S01]  /*8ec0*/  IADD3 R4, P1, R20, 0x1f0, RZ ;  /* 0x000001f014047810 */ /* 0x000fe20007f3e0ff */
[----:B------:R-:W-:Y:S01]  /*8ed0*/  UMOV UR31, UR17 ;  /* 0x00000011001f7c82 */ /* 0x000fe20008000000 */
[----:B------:R-:W-:Y:S01]  /*8ee0*/  LEA.HI.X R5, R10, R5, R13, 0x2, P2 ;  /* 0x000000050a057211 */ /* 0x000fe200010f140d */
        /* <DEDUP_REMOVED lines=10> */
[----:B------:R-:W2:Y:S02]  /*8f90*/  SYNCS.PHASECHK.TRANS64.TRYWAIT P1, [R12+URZ+0x36428], R5 ;  /* 0x036428050c0075a7 */ /* 0x000ea4000802017f */
[----:B-12---:R-:W-:Y:S05]  /*8fa0*/  @!P1 BRA `(.L_x_2629) ;  /* 0x0000000c00109947 */ /* 0x006fea0003800000 */
.L_x_2648:
[----:B------:R-:W-:Y:S01]  /*8fb0*/  IMAD.MOV.U32 R10, RZ, RZ, RZ ;  /* 0x000000ffff0a7224 */ /* 0x000fe200078e00ff */
[----:B------:R-:W-:Y:S06]  /*8fc0*/  @P0 BRA `(.L_x_2630) ;  /* 0x00000000001c0947 */ /* 0x000fec0003800000 */
[----:B------:R-:W2:Y:S01]  /*8fd0*/  S2R R4, SR_TID.X ;  /* 0x0000000000047919 */ /* 0x000ea20000002100 */
[----:B-1----:R-:W-:-:S04]  /*8fe0*/  IMAD.MOV.U32 R5, RZ, RZ, 0x6100 ;  /* 0x00006100ff057424 */ /* 0x002fc800078e00ff */
[----:B------:R3:W-:Y:S01]  /*8ff0*/  SYNCS.ARRIVE.TRANS64 RZ, [R12+URZ+0x36418], R5 ;  /* 0x036418050cff79a7 */ /* 0x0007e2000800003f */
[----:B--2---:R-:W-:-:S04]  /*9000*/  LOP3.LUT R4, R4, 0x1f, RZ, 0xc0, !PT ;  /* 0x0000001f04047812 */ /* 0x004fc800078ec0ff */
[----:B------:R-:W-:-:S13]  /*9010*/  ISETP.NE.AND P1, PT, R4, RZ, PT ;  /* 0x000000ff0400720c */ /* 0x000fda0003f25270 */
[----:B---3--:R-:W-:Y:S05]  /*9020*/  @!P1 BRA `(.L_x_2630) ;  /* 0x0000000000049947 */ /* 0x008fea0003800000 */
[----:B------:R-:W-:Y:S01]  /*9030*/  BPT.TRAP 0x1 ;  /* 0x000000040000795c */ /* 0x000fe20000300000 */
.L_x_2630:
[----:B-1----:R2:W5:Y:S01]  /*9040*/  LDL.LU R5, [R1+0x8] ;  /* 0x0000080001057983 */ /* 0x0025620000300800 */
        /* <DEDUP_REMOVED lines=14> */
[----:B------:R-:W-:-:S03]  /*9130*/  UMOV UR22, 0x10 ;  /* 0x0000001000167882 */ /* 0x000fc60000000000 */
[----:B------:R-:W-:Y:S02]  /*9140*/  UIADD3 UR16, UR14, 0x24000, URZ ;  /* 0x000240000e107890 */ /* 0x000fe4000fffe03f */
[----:B------:R-:W-:Y:S01]  /*9150*/  IMAD.U32 R3, RZ, RZ, UR19 ;  /* 0x00000013ff037e24 */ /* 0x000fe2000f8e00ff */
[----:B------:R-:W-:Y:S01]  /*9160*/  IADD3 R8, P1, R8, UR19, RZ ;  /* 0x0000001308087c10 */ /* 0x000fe2000ff3e0ff */
[----:B------:R-:W-:Y:S02]  /*9170*/  UIADD3 UR17, UR14, 0x36418, URZ ;  /* 0x000364180e117890 */ /* 0x000fe4000fffe03f */
[----:B------:R-:W-:Y:S01]  /*9180*/  UIADD3 UR8, UR14, 0x26000, URZ ;  /* 0x000260000e087890 */ /* 0x000fe2000fffe03f */
[----:B------:R-:W-:Y:S01]  /*9190*/  LEA.HI.X.SX32 R3, R3, R14, 0x1, P1 ;  /* 0x0000000e03037211 */ /* 0x000fe200008f0eff */
[----:B------:R-:W-:Y:S01]  /*91a0*/  UIADD3 UR24, UR14, 0x28000, URZ ;  /* 0x000280000e187890 */ /* 0x000fe2000fffe03f */
[----:B------:R-:W-:Y:S01]  /*91b0*/  LEA R11, P1, R8, R11, 0x2 ;  /* 0x0000000b080b7211 */ /* 0x000fe200078210ff */
[----:B------:R-:W-:Y:S01]  /*91c0*/  UIADD3 UR14, UR14, 0x30100, URZ ;  /* 0x000301000e0e7890 */ /* 0x000fe2000fffe03f */
[----:B------:R-:W-:-:S02]  /*91d0*/  UMOV UR9, UR17 ;  /* 0x0000001100097c82 */ /* 0x000fc40008000000 */
[----:B------:R-:W-:Y:S01]  /*91e0*/  LEA.HI.X R0, R8, R0, R3, 0x2, P1 ;  /* 0x0000000008007211 */ /* 0x000fe200008f1403 */
[----:B------:R-:W-:Y:S01]  /*91f0*/  UMOV UR11, UR19 ;  /* 0x00000013000b7c82 */ /* 0x000fe20008000000 */
[----:B------:R-:W-:Y:S01]  /*9200*/  R2UR UR30, R11 ;  /* 0x000000000b1e72ca */ /* 0x000fe200000e0000 */
[----:B------:R2:W-:Y:S01]  /*9210*/  UTMALDG.4D [UR16], [UR4], desc[UR6] ;  /* 0x00000610040075b4 */ /* 0x0005e20008019000 */
[----:B------:R-:W-:Y:S01]  /*9220*/  R2UR UR31, R0 ;  /* 0x00000000001f72ca */ /* 0x000fe200000e0000 */
[----:B------:R-:W-:Y:S01]  /*9230*/  UMOV UR25, UR17 ;  /* 0x0000001100197c82 */ /* 0x000fe20008000000 */
[----:B------:R-:W-:Y:S01]  /*9240*/  UMOV UR27, UR19 ;  /* 0x00000013001b7c82 */ /* 0x000fe20008000000 */
[----:B------:R-:W-:Y:S01]  /*9250*/  UMOV UR15, UR17 ;  /* 0x00000011000f7c82 */ /* 0x000fe20008000000 */
[----:B------:R2:W-:Y:S01]  /*9260*/  UTMALDG.4D [UR8], [UR4], desc[UR6] ;  /* 0x00000608040075b4 */ /* 0x0005e20008019000 */
[----:B------:R2:W-:Y:S08]  /*9270*/  UTMALDG.4D [UR24], [UR4], desc[UR6] ;  /* 0x00000618040075b4 */ /* 0x0005f00008019000 */
[----:B------:R2:W-:Y:S02]  /*9280*/  UBLKCP.S.G [UR14], [UR30], UR22 ;  /* 0x0000000e1e0073ba */ /* 0x0005e40008000216 */
[----:B--2---:R-:W-:-:S07]  /*9290*/  IMAD.MOV.U32 R23, RZ, RZ, 0x2 ;  /* 0x00000002ff177424 */ /* 0x004fce00078e00ff */
.L_x_2616:
[----:B------:R-:W-:-:S04]  /*92a0*/  SHF.L.U32 R3, R10, 0x1f, RZ ;  /* 0x0000001f0a037819 */ /* 0x000fc800000006ff */
[----:B------:R-:W2:Y:S02]  /*92b0*/  SYNCS.PHASECHK.TRANS64.TRYWAIT P1, [R12+URZ+0x36438], R3 ;  /* 0x036438030c0075a7 */ /* 0x000ea4000802017f */
[----:B--2---:R-:W-:Y:S05]  /*92c0*/  @!P1 BRA `(.L_x_2631) ;  /* 0x00000008005c9947 */ /* 0x004fea0003800000 */
.L_x_2649:
[----:B------:R-:W-:Y:S05]  /*92d0*/  @P0 BRA `(.L_x_2632) ;  /* 0x0000000000180947 */ /* 0x000fea0003800000 */
[----:B------:R-:W3:Y:S01]  /*92e0*/  S2R R0, SR_TID.X ;  /* 0x0000000000007919 */ /* 0x000ee20000002100 */
[----:B--2---:R-:W-:-:S04]  /*92f0*/  IMAD.MOV.U32 R3, RZ, RZ, 0x6100 ;  /* 0x00006100ff037424 */ /* 0x004fc800078e00ff */
[----:B------:R4:W-:Y:S01]  /*9300*/  SYNCS.ARRIVE.TRANS64 RZ, [R12+URZ+0x36430], R3 ;  /* 0x036430030cff79a7 */ /* 0x0009e2000800003f */
[----:B---3--:R-:W-:-:S13]  /*9310*/  LOP3.LUT P0, RZ, R0, 0x1f, RZ, 0xc0, !PT ;  /* 0x0000001f00ff7812 */ /* 0x008fda000780c0ff */
[----:B----4-:R-:W-:Y:S05]  /*9320*/  @!P0 BRA `(.L_x_2632) ;  /* 0x0000000000048947 */ /* 0x010fea0003800000 */
[----:B------:R-:W-:Y:S01]  /*9330*/  BPT.TRAP 0x1 ;  /* 0x000000040000795c */ /* 0x000fe20000300000 */
.L_x_2632:
[----:B-----5:R-:W-:Y:S01]  /*9340*/  R2UR UR19, R5 ;  /* 0x00000000051372ca */ /* 0x020fe200000e0000 */
[----:B--2---:R-:W2:Y:S01]  /*9350*/  LDC.64 R2, c[0x0][0x728] ;  /* 0x0001ca00ff027b82 */ /* 0x004ea20000000a00 */
[----:B------:R-:W-:Y:S01]  /*9360*/  IADD3 R20, P1, R20, 0x1f0, RZ ;  /* 0x000001f014147810 */ /* 0x000fe20007f3e0ff */
[----:B------:R-:W-:Y:S01]  /*9370*/  UMOV UR6, 0x0 ;  /* 0x0000000000067882 */ /* 0x000fe20000000000 */
[----:B------:R-:W-:Y:S01]  /*9380*/  R2UR UR24, R12 ;  /* 0x000000000c1872ca */ /* 0x000fe200000e0000 */
[----:B------:R-:W-:Y:S01]  /*9390*/  UMOV UR7, 0x14f00000 ;  /* 0x14f0000000077882 */ /* 0x000fe20000000000 */
[----:B------:R-:W-:Y:S01]  /*93a0*/  R2UR UR4, R20 ;  /* 0x00000000140472ca */ /* 0x000fe200000e0000 */
[----:B------:R-:W-:Y:S01]  /*93b0*/  IMAD.X R21, RZ, RZ, R21, P1 ;  /* 0x000000ffff157224 */ /* 0x000fe200008e0615 */
[----:B------:R-:W-:Y:S01]  /*93c0*/  UMOV UR18, URZ ;  /* 0x0000003f00127c82 */ /* 0x000fe20008000000 */
[----:B------:R-:W-:Y:S01]  /*93d0*/  UMOV UR20, UR28 ;  /* 0x0000001c00147c82 */ /* 0x000fe20008000000 */
[----:B------:R-:W-:Y:S01]  /*93e0*/  UMOV UR21, UR29 ;  /* 0x0000001d00157c82 */ /* 0x000fe20008000000 */
[----:B------:R-:W-:Y:S01]  /*93f0*/  UMOV UR10, 0x40 ;  /* 0x00000040000a7882 */ /* 0x000fe20000000000 */
[----:B------:R-:W-:Y:S01]  /*9400*/  R2UR UR5, R21 ;  /* 0x00000000150572ca */ /* 0x000fe200000e0000 */
[----:B------:R-:W-:Y:S01]  /*9410*/  USHF.L.U32 UR19, UR19, 0x6, URZ ;  /* 0x0000000613137899 */ /* 0x000fe2000800063f */
[----:B------:R-:W-:Y:S01]  /*9420*/  LOP3.LUT R10, R10, 0x1, RZ, 0x3c, !PT ;  /* 0x000000010a0a7812 */ /* 0x000fe200078e3cff */
[----:B------:R-:W-:Y:S01]  /*9430*/  UMOV UR12, UR28 ;  /* 0x0000001c000c7c82 */ /* 0x000fe20008000000 */
[----:B------:R-:W-:Y:S01]  /*9440*/  UMOV UR13, UR29 ;  /* 0x0000001d000d7c82 */ /* 0x000fe20008000000 */
[----:B------:R-:W-:-:S02]  /*9450*/  UIADD3 UR17, UR24, 0x36430, URZ ;  /* 0x0003643018117890 */ /* 0x000fc4000fffe03f */
[----:B------:R-:W-:Y:S01]  /*9460*/  IMAD.U32 R0, RZ, RZ, UR19 ;  /* 0x00000013ff007e24 */ /* 0x000fe2000f8e00ff */
[----:B------:R-:W-:Y:S01]  /*9470*/  IADD3 R6, P0, R6, UR19, RZ ;  /* 0x0000001306067c10 */ /* 0x000fe2000ff1e0ff */
[----:B------:R-:W-:Y:S02]  /*9480*/  UIADD3 UR16, UR24, 0x2a000, URZ ;  /* 0x0002a00018107890 */ /* 0x000fe4000fffe03f */
[----:B------:R-:W-:Y:S01]  /*9490*/  UIADD3 UR30, UR24, 0x30200, URZ ;  /* 0x00030200181e7890 */ /* 0x000fe2000fffe03f */
[----:B------:R-:W-:Y:S01]  /*94a0*/  LEA.HI.X.SX32 R15, R0, R15, 0x1, P0 ;  /* 0x0000000f000f7211 */ /* 0x000fe200000f0eff */
[----:B------:R-:W-:Y:S01]  /*94b0*/  UIADD3 UR8, UR24, 0x2c000, URZ ;  /* 0x0002c00018087890 */ /* 0x000fe2000fffe03f */
[C---:B--2---:R-:W-:Y:S01]  /*94c0*/  LEA R2, P0, R6.reuse, R2, 0x2 ;  /* 0x0000000206027211 */ /* 0x044fe200078010ff */
[----:B------:R-:W-:Y:S01]  /*94d0*/  UIADD3 UR24, UR24, 0x2e000, URZ ;  /* 0x0002e00018187890 */ /* 0x000fe2000fffe03f */
[----:B------:R-:W-:Y:S02]  /*94e0*/  UMOV UR9, UR17 ;  /* 0x0000001100097c82 */ /* 0x000fe40008000000 */
[----:B------:R-:W-:Y:S01]  /*94f0*/  LEA.HI.X R3, R6, R3, R15, 0x2, P0 ;  /* 0x0000000306037211 */ /* 0x000fe200000f140f */
[----:B------:R-:W-:Y:S01]  /*9500*/  UMOV UR11, UR19 ;  /* 0x00000013000b7c82 */ /* 0x000fe20008000000 */
[----:B------:R-:W-:Y:S01]  /*9510*/  R2UR UR22, R2 ;  /* 0x00000000021672ca */ /* 0x000fe200000e0000 */
[----:B------:R-:W-:Y:S01]  /*9520*/  UMOV UR26, 0x80 ;  /* 0x00000080001a7882 */ /* 0x000fe20000000000 */
        /* <DEDUP_REMOVED lines=13> */
[----:B--2---:R-:W-:-:S03]  /*9600*/  NOP ;  /* 0x0000000000007918 */ /* 0x004fc60000000000 */
.L_x_2613:
[----:B------:R-:W-:Y:S05]  /*9610*/  BSYNC B1 ;  /* 0x0000000000017941 */ /* 0x000fea0003800000 */
.L_x_2612:
[----:B------:R-:W-:-:S03]  /*9620*/  UMOV UR4, 0xffffffff ;  /* 0xffffffff00047882 */ /* 0x000fc60000000000 */
[----:B------:R-:W-:Y:S05]  /*9630*/  BRA.DIV UR4, `(.L_x_2633) ;  /* 0x0000000604947947 */ /* 0x000fea000b800000 */
[----:B------:R-:W-:-:S13]  /*9640*/  ELECT P6, URZ, PT ;  /* 0x00000000003f782f */ /* 0x000fda00038c0000 */
.L_x_2652:
[----:B------:R-:W-:Y:S05]  /*9650*/  @!P6 BRA `(.L_x_2574) ;  /* 0x000000000074e947 */ /* 0x000fea0003800000 */
[----:B------:R-:W2:Y:S02]  /*9660*/  LDL.LU R0, [R1+0xc] ;  /* 0x00000c0001007983 */ /* 0x000ea40000300800 */
[----:B--2---:R-:W-:-:S04]  /*9670*/  LOP3.LUT R0, R0, 0x2, RZ, 0xfc, !PT ;  /* 0x0000000200007812 */ /* 0x004fc800078efcff */
[----:B------:R-:W-:-:S13]  /*9680*/  ISETP.NE.AND P2, PT, R0, 0x3, PT ;  /* 0x000000030000780c */ /* 0x000fda0003f45270 */
[----:B------:R-:W-:Y:S05]  /*9690*/  @!P2 BRA `(.L_x_2634) ;  /* 0x000000000004a947 */ /* 0x000fea0003800000 */
[----:B------:R-:W-:Y:S01]  /*96a0*/  BPT.TRAP 0x1 ;  /* 0x000000040000795c */ /* 0x000fe20000300000 */
.L_x_2634:
[----:B------:R-:W2:Y:S01]  /*96b0*/  S2R R3, SR_CgaCtaId ;  /* 0x0000000000037919 */ /* 0x000ea20000008800 */
[----:B------:R-:W-:Y:S02]  /*96c0*/  MOV R0, 0x400 ;  /* 0x0000040000007802 */ /* 0x000fe40000000f00 */
[----:B------:R-:W-:Y:S02]  /*96d0*/  SHF.L.U32 R2, R16, 0x1f, RZ ;  /* 0x0000001f10027819 */ /* 0x000fe400000006ff */
[----:B--2---:R-:W-:-:S05]  /*96e0*/  LEA R7, R3, R0, 0x18 ;  /* 0x0000000003077211 */ /* 0x004fca00078ec0ff */
[----:B------:R-:W-:-:S04]  /*96f0*/  VIADD R0, R7, 0x36420 ;  /* 0x0003642007007836 */ /* 0x000fc80000000000 */
[C---:B------:R-:W-:Y:S02]  /*9700*/  IMAD R5, R23.reuse, 0x8, R0 ;  /* 0x0000000817057824 */ /* 0x040fe400078e0200 */
[----:B------:R-:W-:Y:S02]  /*9710*/  VIADD R23, R23, 0x1 ;  /* 0x0000000117177836 */ /* 0x000fe40000000000 */
[----:B------:R-:W2:Y:S03]  /*9720*/  SYNCS.PHASECHK.TRANS64.TRYWAIT P0, [R5+URZ], R2 ;  /* 0x00000002050075a7 */ /* 0x000ea6000800017f */
[----:B------:R-:W-:-:S04]  /*9730*/  ISETP.NE.AND P1, PT, R23, 0x2, PT ;  /* 0x000000021700780c */ /* 0x000fc80003f25270 */
[----:B------:R-:W-:Y:S02]  /*9740*/  SEL R3, RZ, 0x1, P1 ;  /* 0x00000001ff037807 */ /* 0x000fe40000800000 */
[----:B------:R-:W-:Y:S02]  /*9750*/  SEL R23, R23, RZ, P1 ;  /* 0x000000ff17177207 */ /* 0x000fe40000800000 */
[----:B------:R-:W-:-:S03]  /*9760*/  LOP3.LUT R3, R16, R3, RZ, 0x3c, !PT ;  /* 0x0000000310037212 */ /* 0x000fc600078e3cff */
[----:B------:R-:W-:Y:S01]  /*9770*/  IMAD R23, R23, 0x8, R0 ;  /* 0x0000000817177824 */ /* 0x000fe200078e0200 */
[----:B------:R-:W-:Y:S01]  /*9780*/  SHF.L.U32 R0, R3, 0x1f, RZ ;  /* 0x0000001f03007819 */ /* 0x000fe200000006ff */
[----:B--2---:R-:W-:Y:S06]  /*9790*/  @!P0 BRA `(.L_x_2635) ;  /* 0x00000004005c8947 */ /* 0x004fec0003800000 */
.L_x_2653:
[----:B------:R-:W3:Y:S02]  /*97a0*/  SYNCS.PHASECHK.TRANS64.TRYWAIT P0, [R23+URZ], R0 ;  /* 0x00000000170075a7 */ /* 0x000ee4000800017f */
[----:B---3--:R-:W-:Y:S05]  /*97b0*/  @!P0 BRA `(.L_x_2636) ;  /* 0x0000000400688947 */ /* 0x008fea0003800000 */
.L_x_2654:
[----:B------:R-:W-:Y:S05]  /*97c0*/  @!P2 BRA `(.L_x_2637) ;  /* 0x000000000004a947 */ /* 0x000fea0003800000 */
[----:B------:R-:W-:Y:S01]  /*97d0*/  BPT.TRAP 0x1 ;  /* 0x000000040000795c */ /* 0x000fe20000300000 */
.L_x_2637:
[----:B------:R-:W-:-:S07]  /*97e0*/  SHF.L.U32 R10, R10, 0x1f, RZ ;  /* 0x0000001f0a0a7819 */ /* 0x000fce00000006ff */
.L_x_2638:
[----:B----4-:R4:W1:Y:S02]  /*97f0*/  SYNCS.PHASECHK.TRANS64.TRYWAIT P0, [R7+URZ+0x36438], R10 ;  /* 0x0364380a070075a7 */ /* 0x010864000800017f */
[----:B-1----:R-:W-:Y:S05]  /*9800*/  @!P0 NANOSLEEP.SYNCS 0x989680 ;  /* 0x009896800000895d */ /* 0x002fea0003900000 */
[----:B------:R-:W1:Y:S02]  /*9810*/  @!P0 SYNCS.PHASECHK.TRANS64 P0, [R7+URZ+0x36438], R10 ;  /* 0x0364380a070085a7 */ /* 0x000e64000800007f */
[----:B-1----:R-:W-:Y:S05]  /*9820*/  @!P0 BRA `(.L_x_2638) ;  /* 0xfffffffc00f08947 */ /* 0x002fea000383ffff */
.L_x_2574:
[----:B------:R-:W-:Y:S05]  /*9830*/  BSYNC B0 ;  /* 0x0000000000007941 */ /* 0x000fea0003800000 */
.L_x_2572:
[----:B------:R-:W-:Y:S05]  /*9840*/  EXIT ;  /* 0x000000000000794d */ /* 0x000fea0003800000 */
.L_x_2527:
[----:B------:R-:W-:Y:S02]  /*9850*/  IMAD.MOV.U32 R12, RZ, RZ, RZ ;  /* 0x000000ffff0c7224 */ /* 0x000fe400078e00ff */
[----:B------:R-:W-:Y:S02]  /*9860*/  IMAD.MOV.U32 R11, RZ, RZ, 0x1f ;  /* 0x0000001fff0b7424 */ /* 0x000fe400078e00ff */
[----:B------:R-:W-:-:S07]  /*9870*/  IMAD.MOV.U32 R15, RZ, RZ, -0x1 ;  /* 0xffffffffff0f7424 */ /* 0x000fce00078e00ff */
[----:B------:R-:W-:Y:S05]  /*9880*/  WARPSYNC.COLLECTIVE R15, `(.L_x_2639) ;  /* 0x000000000f087348 */ /* 0x000fea0003c00000 */
[----:B------:R1:W2:Y:S02]  /*9890*/  SHFL.IDX P6, R14, R13, R12, R11 ;  /* 0x0000000c0d0e7389 */ /* 0x0002a400000c000b */
[----:B-12---:R-:W-:Y:S01]  /*98a0*/  ENDCOLLECTIVE ;  /* 0x000000000000791b */ /* 0x006fe20003800000 */
.L_x_2639:
[----:B------:R-:W-:Y:S05]  /*98b0*/  BRA `(.L_x_2640) ;  /* 0xffffff78005c7947 */ /* 0x000fea000383ffff */
.L_x_2529:
[----:B--2---:R-:W-:-:S04]  /*98c0*/  IMAD.U32 R3, RZ, RZ, UR37 ;  /* 0x00000025ff037e24 */ /* 0x004fc8000f8e00ff */
[----:B------:R2:W3:Y:S03]  /*98d0*/  SYNCS.PHASECHK.TRANS64.TRYWAIT P0, [R3+URZ+0x36400], R10 ;  /* 0x0364000a030075a7 */ /* 0x0004e6000800017f */
[----:B---3--:R-:W-:Y:S05]  /*98e0*/  @!P0 NANOSLEEP.SYNCS 0x989680 ;  /* 0x009896800000895d */ /* 0x008fea0003900000 */
[----:B------:R-:W3:Y:S02]  /*98f0*/  @!P0 SYNCS.PHASECHK.TRANS64 P0, [R3+URZ+0x36400], R10 ;  /* 0x0364000a030085a7 */ /* 0x000ee4000800007f */
[----:B---3--:R-:W-:Y:S05]  /*9900*/  @!P0 BRA `(.L_x_2529) ;  /* 0xfffffffc00ec8947 */ /* 0x008fea000383ffff */
[----:B------:R-:W-:Y:S05]  /*9910*/  BRA `(.L_x_2528) ;  /* 0xffffff7800907947 */ /* 0x000fea000383ffff */
.L_x_2533:
[----:B--2---:R2:W3:Y:S02]  /*9920*/  SYNCS.PHASECHK.TRANS64.TRYWAIT P1, [R3+URZ+0x36410], R10 ;  /* 0x0364100a030075a7 */ /* 0x0044e4000802017f */
[----:B---3--:R-:W-:Y:S05]  /*9930*/  @!P1 NANOSLEEP.SYNCS 0x989680 ;  /* 0x009896800000995d */ /* 0x008fea0003900000 */
[----:B------:R-:W3:Y:S02]  /*9940*/  @!P1 SYNCS.PHASECHK.TRANS64 P1, [R3+URZ+0x36410], R10 ;  /* 0x0364100a030095a7 */ /* 0x000ee4000802007f */
[----:B---3--:R-:W-:Y:S05]  /*9950*/  @!P1 BRA `(.L_x_2533) ;  /* 0xfffffffc00f09947 */ /* 0x008fea000383ffff */
[----:B------:R-:W-:Y:S05]  /*9960*/  BRA `(.L_x_2532) ;  /* 0xffffff8000607947 */ /* 0x000fea000383ffff */
.L_x_2537:
[----:B-1----:R-:W-:-:S04]  /*9970*/  IMAD.U32 R121, RZ, RZ, UR37 ;  /* 0x00000025ff797e24 */ /* 0x002fc8000f8e00ff */
[----:B------:R1:W2:Y:S03]  /*9980*/  SYNCS.PHASECHK.TRANS64.TRYWAIT P1, [R121+URZ+0x36430], R14 ;  /* 0x0364300e790075a7 */ /* 0x0002a6000802017f */
[----:B--2---:R-:W-:Y:S05]  /*9990*/  @!P1 NANOSLEEP.SYNCS 0x989680 ;  /* 0x009896800000995d */ /* 0x004fea0003900000 */
[----:B------:R-:W2:Y:S02]  /*99a0*/  @!P1 SYNCS.PHASECHK.TRANS64 P1, [R121+URZ+0x36430], R14 ;  /* 0x0364300e790095a7 */ /* 0x000ea4000802007f */
[----:B--2---:R-:W-:Y:S05]  /*99b0*/  @!P1 BRA `(.L_x_2537) ;  /* 0xfffffffc00ec9947 */ /* 0x004fea000383ffff */
[----:B------:R-:W-:Y:S05]  /*99c0*/  BRA `(.L_x_2536) ;  /* 0xffffff8800847947 */ /* 0x000fea000383ffff */
.L_x_2614:
[----:B-1----:R1:W2:Y:S02]  /*99d0*/  SYNCS.PHASECHK.TRANS64.TRYWAIT P1, [R12+URZ+0x36420], R13 ;  /* 0x0364200d0c0075a7 */ /* 0x0022a4000802017f */
[----:B--2---:R-:W-:Y:S05]  /*99e0*/  @!P1 NANOSLEEP.SYNCS 0x989680 ;  /* 0x009896800000995d */ /* 0x004fea0003900000 */
[----:B------:R-:W2:Y:S02]  /*99f0*/  @!P1 SYNCS.PHASECHK.TRANS64 P1, [R12+URZ+0x36420], R13 ;  /* 0x0364200d0c0095a7 */ /* 0x000ea4000802007f */
[----:B--2---:R-:W-:Y:S05]  /*9a00*/  @!P1 BRA `(.L_x_2614) ;  /* 0xfffffffc00f09947 */ /* 0x004fea000383ffff */
[----:B------:R-:W-:Y:S05]  /*9a10*/  BRA `(.L_x_2641) ;  /* 0xffffffdc00607947 */ /* 0x000fea000383ffff */
.L_x_2618:
[----:B-1----:R1:W3:Y:S02]  /*9a20*/  SYNCS.PHASECHK.TRANS64.TRYWAIT P1, [R12+URZ+0x36438], R13 ;  /* 0x0364380d0c0075a7 */ /* 0x0022e4000802017f */
[----:B---3--:R-:W-:Y:S05]  /*9a30*/  @!P1 NANOSLEEP.SYNCS 0x989680 ;  /* 0x009896800000995d */ /* 0x008fea0003900000 */
[----:B------:R-:W3:Y:S02]  /*9a40*/  @!P1 SYNCS.PHASECHK.TRANS64 P1, [R12+URZ+0x36438], R13 ;  /* 0x0364380d0c0095a7 */ /* 0x000ee4000802007f */
[----:B---3--:R-:W-:Y:S05]  /*9a50*/  @!P1 BRA `(.L_x_2618) ;  /* 0xfffffffc00f09947 */ /* 0x008fea000383ffff */
[----:B------:R-:W-:Y:S05]  /*9a60*/  BRA `(.L_x_2642) ;  /* 0xffffffe400307947 */ /* 0x000fea000383ffff */
.L_x_2620:
[----:B--2---:R2:W3:Y:S02]  /*9a70*/  SYNCS.PHASECHK.TRANS64.TRYWAIT P1, [R12+URZ+0x36428], R0 ;  /* 0x036428000c0075a7 */ /* 0x0044e4000802017f */
[----:B---3--:R-:W-:Y:S05]  /*9a80*/  @!P1 NANOSLEEP.SYNCS 0x989680 ;  /* 0x009896800000995d */ /* 0x008fea0003900000 */
[----:B------:R-:W3:Y:S02]  /*9a90*/  @!P1 SYNCS.PHASECHK.TRANS64 P1, [R12+URZ+0x36428], R0 ;  /* 0x036428000c0095a7 */ /* 0x000ee4000802007f */
[----:B---3--:R-:W-:Y:S05]  /*9aa0*/  @!P1 BRA `(.L_x_2620) ;  /* 0xfffffffc00f09947 */ /* 0x008fea000383ffff */
[----:B------:R-:W-:Y:S05]  /*9ab0*/  BRA `(.L_x_2643) ;  /* 0xffffffe400fc7947 */ /* 0x000fea000383ffff */
.L_x_2622:
[----:B-----5:R2:W-:Y:S02]  /*9ac0*/  STL [R1+0x10], R0 ;  /* 0x0000100001007387 */ /* 0x0205e40000100800 */
[----:B--2---:R-:W-:-:S04]  /*9ad0*/  SHF.L.U32 R0, RZ, 0x1f, RZ ;  /* 0x0000001fff007819 */ /* 0x004fc800000006ff */
[----:B------:R2:W3:Y:S03]  /*9ae0*/  SYNCS.PHASECHK.TRANS64.TRYWAIT P1, [R12+URZ+0x36438], R0 ;  /* 0x036438000c0075a7 */ /* 0x0004e6000802017f */
[----:B---3--:R-:W-:Y:S05]  /*9af0*/  @!P1 NANOSLEEP.SYNCS 0x989680 ;  /* 0x009896800000995d */ /* 0x008fea0003900000 */
[----:B------:R2:W3:Y:S02]  /*9b00*/  @!P1 SYNCS.PHASECHK.TRANS64 P1, [R12+URZ+0x36438], R0 ;  /* 0x036438000c0095a7 */ /* 0x0004e4000802007f */
[----:B--2---:R2:W5:Y:S02]  /*9b10*/  LDL.LU R0, [R1+0x10] ;  /* 0x0000100001007983 */ /* 0x0045640000300800 */
[----:B--23--:R-:W-:Y:S05]  /*9b20*/  @!P1 BRA `(.L_x_2622) ;  /* 0xfffffffc00e49947 */ /* 0x00cfea000383ffff */
[----:B------:R-:W-:Y:S05]  /*9b30*/  BRA `(.L_x_2644) ;  /* 0xffffffe800b47947 */ /* 0x000fea000383ffff */
.L_x_2624:
[----:B------:R-:W-:-:S07]  /*9b40*/  SHF.L.U32 R5, R16, 0x1f, RZ ;  /* 0x0000001f10057819 */ /* 0x000fce00000006ff */
.L_x_2645:
[----:B---3--:R3:W4:Y:S02]  /*9b50*/  SYNCS.PHASECHK.TRANS64.TRYWAIT P1, [R12+URZ+0x36420], R5 ;  /* 0x036420050c0075a7 */ /* 0x008724000802017f */
[----:B----4-:R-:W-:Y:S05]  /*9b60*/  @!P1 NANOSLEEP.SYNCS 0x989680 ;  /* 0x009896800000995d */ /* 0x010fea0003900000 */
[----:B------:R-:W4:Y:S02]  /*9b70*/  @!P1 SYNCS.PHASECHK.TRANS64 P1, [R12+URZ+0x36420], R5 ;  /* 0x036420050c0095a7 */ /* 0x000f24000802007f */
[----:B----4-:R-:W-:Y:S05]  /*9b80*/  @!P1 BRA `(.L_x_2645) ;  /* 0xfffffffc00f09947 */ /* 0x010fea000383ffff */
[----:B------:R-:W-:Y:S05]  /*9b90*/  BRA `(.L_x_2646) ;  /* 0xffffffec00607947 */ /* 0x000fea000383ffff */
.L_x_2627:
[----:B--2---:R2:W3:Y:S02]  /*9ba0*/  SYNCS.PHASECHK.TRANS64.TRYWAIT P1, [R12+URZ+0x36438], R13 ;  /* 0x0364380d0c0075a7 */ /* 0x0044e4000802017f */
[----:B---3--:R-:W-:Y:S05]  /*9bb0*/  @!P1 NANOSLEEP.SYNCS 0x989680 ;  /* 0x009896800000995d */ /* 0x008fea0003900000 */
[----:B------:R-:W3:Y:S02]  /*9bc0*/  @!P1 SYNCS.PHASECHK.TRANS64 P1, [R12+URZ+0x36438], R13 ;  /* 0x0364380d0c0095a7 */ /* 0x000ee4000802007f */
[----:B---3--:R-:W-:Y:S05]  /*9bd0*/  @!P1 BRA `(.L_x_2627) ;  /* 0xfffffffc00f09947 */ /* 0x008fea000383ffff */
[----:B------:R-:W-:Y:S05]  /*9be0*/  BRA `(.L_x_2647) ;  /* 0xfffffff0002c7947 */ /* 0x000fea000383ffff */
.L_x_2629:
[----:B-1----:R1:W2:Y:S02]  /*9bf0*/  SYNCS.PHASECHK.TRANS64.TRYWAIT P1, [R12+URZ+0x36428], R5 ;  /* 0x036428050c0075a7 */ /* 0x0022a4000802017f */
[----:B--2---:R-:W-:Y:S05]  /*9c00*/  @!P1 NANOSLEEP.SYNCS 0x989680 ;  /* 0x009896800000995d */ /* 0x004fea0003900000 */
[----:B------:R-:W2:Y:S02]  /*9c10*/  @!P1 SYNCS.PHASECHK.TRANS64 P1, [R12+URZ+0x36428], R5 ;  /* 0x036428050c0095a7 */ /* 0x000ea4000802007f */
[----:B--2---:R-:W-:Y:S05]  /*9c20*/  @!P1 BRA `(.L_x_2629) ;  /* 0xfffffffc00f09947 */ /* 0x004fea000383ffff */
[----:B------:R-:W-:Y:S05]  /*9c30*/  BRA `(.L_x_2648) ;  /* 0xfffffff000dc7947 */ /* 0x000fea000383ffff */
.L_x_2631:
[----:B--2---:R2:W3:Y:S02]  /*9c40*/  SYNCS.PHASECHK.TRANS64.TRYWAIT P1, [R12+URZ+0x36438], R3 ;  /* 0x036438030c0075a7 */ /* 0x0044e4000802017f */
[----:B---3--:R-:W-:Y:S05]  /*9c50*/  @!P1 NANOSLEEP.SYNCS 0x989680 ;  /* 0x009896800000995d */ /* 0x008fea0003900000 */
[----:B------:R-:W3:Y:S02]  /*9c60*/  @!P1 SYNCS.PHASECHK.TRANS64 P1, [R12+URZ+0x36438], R3 ;  /* 0x036438030c0095a7 */ /* 0x000ee4000802007f */
[----:B---3--:R-:W-:Y:S05]  /*9c70*/  @!P1 BRA `(.L_x_2631) ;  /* 0xfffffffc00f09947 */ /* 0x008fea000383ffff */
[----:B------:R-:W-:Y:S05]  /*9c80*/  BRA `(.L_x_2649) ;  /* 0xfffffff400907947 */ /* 0x000fea000383ffff */
.L_x_2633:
[----:B------:R-:W-:Y:S01]  /*9c90*/  BSSY B1, `(.L_x_2650) ;  /* 0x0000006000017945 */ /* 0x000fe20003800000 */
[----:B------:R-:W-:-:S07]  /*9ca0*/  IMAD.MOV.U32 R15, RZ, RZ, -0x1 ;  /* 0xffffffffff0f7424 */ /* 0x000fce00078e00ff */
[----:B-1----:R-:W-:Y:S05]  /*9cb0*/  WARPSYNC.COLLECTIVE R15, `(.L_x_2651) ;  /* 0x000000000f0c7348 */ /* 0x002fea0003c00000 */
[----:B------:R-:W-:Y:S02]  /*9cc0*/  ELECT P6, UR62, PT ;  /* 0x00000000003e782f */ /* 0x000fe400038c0000 */
[----:B------:R-:W-:Y:S01]  /*9cd0*/  MOV R14, UR62 ;  /* 0x0000003e000e7c02 */ /* 0x000fe20008000f00 */
[----:B-1----:R-:W-:Y:S10]  /*9ce0*/  ENDCOLLECTIVE ;  /* 0x000000000000791b */ /* 0x002ff40003800000 */
.L_x_2651:
[----:B------:R-:W-:Y:S05]  /*9cf0*/  BSYNC B1 ;  /* 0x0000000000017941 */ /* 0x000fea0003800000 */
.L_x_2650:
[----:B------:R-:W-:Y:S05]  /*9d00*/  BRA `(.L_x_2652) ;  /* 0xfffffff800507947 */ /* 0x000fea000383ffff */
.L_x_2635:
[----:B--2---:R2:W3:Y:S02]  /*9d10*/  SYNCS.PHASECHK.TRANS64.TRYWAIT P0, [R5+URZ], R2 ;  /* 0x00000002050075a7 */ /* 0x0044e4000800017f */
[----:B---3--:R-:W-:Y:S05]  /*9d20*/  @!P0 NANOSLEEP.SYNCS 0x989680 ;  /* 0x009896800000895d */ /* 0x008fea0003900000 */
[----:B------:R-:W3:Y:S02]  /*9d30*/  @!P0 SYNCS.PHASECHK.TRANS64 P0, [R5+URZ], R2 ;  /* 0x00000002050085a7 */ /* 0x000ee4000800007f */
[----:B---3--:R-:W-:Y:S05]  /*9d40*/  @!P0 BRA `(.L_x_2635) ;  /* 0xfffffffc00f08947 */ /* 0x008fea000383ffff */
[----:B------:R-:W-:Y:S05]  /*9d50*/  BRA `(.L_x_2653) ;  /* 0xfffffff800907947 */ /* 0x000fea000383ffff */
.L_x_2636:
[----:B---3--:R3:W4:Y:S02]  /*9d60*/  SYNCS.PHASECHK.TRANS64.TRYWAIT P0, [R23+URZ], R0 ;  /* 0x00000000170075a7 */ /* 0x008724000800017f */
[----:B----4-:R-:W-:Y:S05]  /*9d70*/  @!P0 NANOSLEEP.SYNCS 0x989680 ;  /* 0x009896800000895d */ /* 0x010fea0003900000 */
[----:B------:R-:W4:Y:S02]  /*9d80*/  @!P0 SYNCS.PHASECHK.TRANS64 P0, [R23+URZ], R0 ;  /* 0x00000000170085a7 */ /* 0x000f24000800007f */
[----:B----4-:R-:W-:Y:S05]  /*9d90*/  @!P0 BRA `(.L_x_2636) ;  /* 0xfffffffc00f08947 */ /* 0x010fea000383ffff */
[----:B------:R-:W-:Y:S05]  /*9da0*/  BRA `(.L_x_2654) ;  /* 0xfffffff800847947 */ /* 0x000fea000383ffff */
.L_x_2655:
        /* <DEDUP_REMOVED lines=13> */
.L_x_7665:


//--------------------- .text._ZN7cutlass13device_kernelIN5flash11enable_sm90INS1_16FlashAttnBwdSm90INS1_25CollectiveMainloopBwdSm90ILi2ELi1ELi1EN4cute5tupleIJNS5_1CILi1EEES8_S8_EEENS6_IJNS7_ILi64EEENS7_ILi96EEENS7_ILi192EEEEEENS_10bfloat16_tEfNS_4arch4Sm90ELb1ELb0ELb1ELb0ELb1ELb0ELb1ELb0ELi3ELi1ELi1ELi1ELb0EEENS1_21CollectiveEpilogueBwdISD_SE_SG_Li384ELb0ELb1ELi3EEENS1_25SingleTileBwdLPTSchedulerILb0ELi96ELb1EEEEEEEEEvNT_6ParamsE --------------------------
	.section	.text._ZN7cutlass13device_kernelIN5flash11enable_sm90INS1_16FlashAttnBwdSm90INS1_25CollectiveMainloopBwdSm90ILi2ELi1ELi1EN4cute5tupleIJNS5_1CILi1EEES8_S8_EEENS6_IJNS7_ILi64EEENS7_ILi96EEENS7_ILi192EEEEEENS_10bfloat16_tEfNS_4arch4Sm90ELb1ELb0ELb1ELb0ELb1ELb0ELb1ELb0ELi3ELi1ELi1ELi1ELb0EEENS1_21CollectiveEpilogueBwdISD_SE_SG_Li384ELb0ELb1ELi3EEENS1_25SingleTileBwdLPTSchedulerILb0ELi96ELb1EEEEEEEEEvNT_6ParamsE,"ax",@progbits
	.align	128
.text._ZN7cutlass13device_kernelIN5flash11enable_sm90INS1_16FlashAttnBwdSm90INS1_25CollectiveMainloopBwdSm90ILi2ELi1ELi1EN4cute5tupleIJNS5_1CILi1EEES8_S8_EEENS6_IJNS7_ILi64EEENS7_ILi96EEENS7_ILi192EEEEEENS_10bfloat16_tEfNS_4arch4Sm90ELb1ELb0ELb1ELb0ELb1ELb0ELb1ELb0ELi3ELi1ELi1ELi1ELb0EEENS1_21CollectiveEpilogueBwdISD_SE_SG_Li384ELb0ELb1ELi3EEENS1_25SingleTileBwdLPTSchedulerILb0ELi96ELb1EEEEEEEEEvNT_6ParamsE:
        .type           _ZN7cutlass13device_kernelIN5flash11enable_sm90INS1_16FlashAttnBwdSm90INS1_25CollectiveMainloopBwdSm90ILi2ELi1ELi1EN4cute5tupleIJNS5_1CILi1EEES8_S8_EEENS6_IJNS7_ILi64EEENS7_ILi96EEENS7_ILi192EEEEEENS_10bfloat16_tEfNS_4arch4Sm90ELb1ELb0ELb1ELb0ELb1ELb0ELb1ELb0ELi3ELi1ELi1ELi1ELb0EEENS1_21CollectiveEpilogueBwdISD_SE_SG_Li384ELb0ELb1ELi3EEENS1_25SingleTileBwdLPTSchedulerILb0ELi96ELb1EEEEEEEEEvNT_6ParamsE,@function
        .size           _ZN7cutlass13device_kernelIN5flash11enable_sm90INS1_16FlashAttnBwdSm90INS1_25CollectiveMainloopBwdSm90ILi2ELi1ELi1EN4cute5tupleIJNS5_1CILi1EEES8_S8_EEENS6_IJNS7_ILi64EEENS7_ILi96EEENS7_ILi192EEEEEENS_10bfloat16_tEfNS_4arch4Sm90ELb1ELb0ELb1ELb0ELb1ELb0ELb1ELb0ELi3ELi1ELi1ELi1ELb0EEENS1_21CollectiveEpilogueBwdISD_SE_SG_Li384ELb0ELb1ELi3EEENS1_25SingleTileBwdLPTSchedulerILb0ELi96ELb1EEEEEEEEEvNT_6ParamsE,(.L_x_7666 - _ZN7cutlass13device_kernelIN5flash11enable_sm90INS1_16FlashAttnBwdSm90INS1_25CollectiveMainloopBwdSm90ILi2ELi1ELi1EN4cute5tupleIJNS5_1CILi1EEES8_S8_EEENS6_IJNS7_ILi64EEENS7_ILi96EEENS7_ILi192EEEEEENS_10bfloat16_tEfNS_4arch4Sm90ELb1ELb0ELb1ELb0ELb1ELb0ELb1ELb0ELi3ELi1ELi1ELi1ELb0EEENS1_21CollectiveEpilogueBwdISD_SE_SG_Li384ELb0ELb1ELi3EEENS1_25SingleTileBwdLPTSchedulerILb0ELi96ELb1EEEEEEEEEvNT_6ParamsE)
        .other          _ZN7cutlass13device_kernelIN5flash11enable_sm90INS1_16FlashAttnBwdSm90INS1_25CollectiveMainloopBwdSm90ILi2ELi1ELi1EN4cute5tupleIJNS5_1CILi1EEES8_S8_EEENS6_IJNS7_ILi64EEENS7_ILi96EEENS7_ILi192EEEEEENS_10bfloat16_tEfNS_4arch4Sm90ELb1ELb0ELb1ELb0ELb1ELb0ELb1ELb0ELi3ELi1ELi1ELi1ELb0EEENS1_21CollectiveEpilogueBwdISD_SE_SG_Li384ELb0ELb1ELi3EEENS1_25SingleTileBwdLPTSchedulerILb0ELi96ELb1EEEEEEEEEvNT_6ParamsE,@"STO_CUDA_ENTRY STV_DEFAULT"
_ZN7cutlass13device_kernelIN5flash11enable_sm90INS1_16FlashAttnBwdSm90INS1_25CollectiveMainloopBwdSm90ILi2ELi1ELi1EN4cute5tupleIJNS5_1CILi1EEES8_S8_EEENS6_IJNS7_ILi64EEENS7_ILi96EEENS7_ILi192EEEEEENS_10bfloat16_tEfNS_4arch4Sm90ELb1ELb0ELb1ELb0ELb1ELb0ELb1ELb0ELi3ELi1ELi1ELi1ELb0EEENS1_21CollectiveEpilogueBwdISD_SE_SG_Li384ELb0ELb1ELi3EEENS1_25SingleTileBwdLPTSchedulerILb0ELi96ELb1EEEEEEEEEvNT_6ParamsE:
        /* <DEDUP_REMOVED lines=29> */
.L_x_2657:
[----:B------:R-:W-:Y:S05]  /*01d0*/  BSYNC B0 ;  /* 0x0000000000007941 */ /* 0x000fea0003800000 */
.L_x_2656:
        /* <DEDUP_REMOVED lines=34> */
.L_x_2658:
        /* <DEDUP_REMOVED lines=20> */
.L_x_2659:
[----:B---3--:R-:W-:Y:S01]  /*0540*/  ISETP.NE.AND P0, PT, R2, RZ, PT ;  /* 0x000000ff0200720c */ /* 0x008fe20003f05270 */
[----:B------:R-:W-:Y:S01]  /*0550*/  IMAD.MOV.U32 R2, RZ, RZ, 0x1 ;  /* 0x00000001ff027424 */ /* 0x000fe200078e00ff */
[----:B------:R-:W-:Y:S01]  /*0560*/  NOP ;  /* 0x0000000000007918 */ /* 0x000fe20000000000 */
[----:B------:R-:W-:-:S03]  /*0570*/  ULDC.64 UR38, c[0x0][0x208] ;  /* 0x0000820000267ab9 */ /* 0x000fc60000000a00 */
[----:B------:R-:W-:-:S05]  /*0580*/  SEL R2, R2, 0x2, !P0 ;  /* 0x0000000202027807 */ /* 0x000fca0004000000 */
[----:B------:R3:W-:Y:S01]  /*0590*/  STL [R1+0xc], R2 ;  /* 0x00000c0201007387 */ /* 0x0007e20000100800 */
[----:B-12-4-:R-:W-:Y:S06]  /*05a0*/  BAR.SYNC.DEFER_BLOCKING 0x0 ;  /* 0x0000000000007b1d */ /* 0x016fec0000010000 */
[----:B------:R-:W-:Y:S05]  /*05b0*/  @!P0 BRA `(.L_x_2660) ;  /* 0x0000005800488947 */ /* 0x000fea0003800000 */
.L_x_2661:
        /* <DEDUP_REMOVED lines=32> */
.L_x_2662:
[----:B------:R-:W-:Y:S01]  /*07c0*/  ULDC UR7, c[0x0][0xb44] ;  /* 0x0002d10000077ab9 */ /* 0x000fe20000000800 */
[----:B------:R-:W-:Y:S01]  /*07d0*/  UMOV UR45, UR10 ;  /* 0x0000000a002d7c82 */ /* 0x000fe20008000000 */
[----:B------:R-:W-:-:S11]  /*07e0*/  UISETP.NE.AND UP0, UPT, UR7, 0x1, UPT ;  /* 0x000000010700788c */ /* 0x000fd6000bf05270 */
[----:B------:R-:W-:Y:S02]  /*07f0*/  @UP0 ULDC.64 UR8, c[0x0][0xb48] ;  /* 0x0002d20000080ab9 */ /* 0x000fe40000000a00 */
[----:B------:R-:W-:-:S04]  /*0800*/  UIMAD.WIDE.U32 UR4, UR10, UR8, URZ ;  /* 0x000000080a0472a5 */ /* 0x000fc8000f8e003f */
[----:B------:R-:W-:-:S04]  /*0810*/  @UP0 USHF.R.U32.HI UR45, URZ, UR9, UR5 ;  /* 0x000000093f2d0299 */ /* 0x000fc80008011605 */
[----:B------:R-:W-:-:S12]  /*0820*/  UIMAD UR4, UR45, UR7, URZ ;  /* 0x000000072d0472a4 */ /* 0x000fd8000f8e023f */
.L_x_2663:
[----:B------:R-:W-:Y:S01]  /*0830*/  ULDC UR43, c[0x0][0xb38] ;  /* 0x0002ce00002b7ab9 */ /* 0x000fe20000000800 */
[----:B------:R-:W-:Y:S02]  /*0840*/  UIADD3 UR4, UR10, -UR4, URZ ;  /* 0x800000040a047290 */ /* 0x000fe4000fffe03f */
[----:B------:R-:W-:Y:S01]  /*0850*/  UISETP.NE.AND UP0, UPT, UR43, 0x1, UPT ;  /* 0x000000012b00788c */ /* 0x000fe2000bf05270 */
[----:B------:R-:W-:Y:S01]  /*0860*/  ULDC UR5, c[0x0][0xb44] ;  /* 0x0002d10000057ab9 */ /* 0x000fe20000000800 */
[----:B------:R-:W-:Y:S02]  /*0870*/  ULOP3.LUT UR36, URZ, UR45, URZ, 0x33, !UPT ;  /* 0x0000002d3f247292 */ /* 0x000fe4000f8e333f */
[----:B------:R-:W-:-:S07]  /*0880*/  UIMAD UR6, UR6, UR5, UR4 ;  /* 0x00000005060672a4 */ /* 0x000fce000f8e0204 */
[----:B------:R-:W-:Y:S01]  /*0890*/  @UP0 ULDC UR4, c[0x0][0xb3c] ;  /* 0x0002cf0000040ab9 */ /* 0x000fe20000000800 */
[----:B------:R-:W-:Y:S01]  /*08a0*/  @UP0 ULDC UR7, c[0x0][0xb40] ;  /* 0x0002d00000070ab9 */ /* 0x000fe20000000800 */
[----:B------:R-:W-:Y:S02]  /*08b0*/  UIMAD.WIDE.U32 UR4, UR6, UR4, URZ ;  /* 0x00000004060472a5 */ /* 0x000fe4000f8e003f */
[----:B------:R-:W-:Y:S02]  /*08c0*/  UMOV UR44, UR6 ;  /* 0x00000006002c7c82 */ /* 0x000fe40008000000 */
[----:B------:R-:W-:-:S03]  /*08d0*/  @UP0 USHF.R.U32.HI UR44, URZ, UR7, UR5 ;  /* 0x000000073f2c0299 */ /* 0x000fc60008011605 */
[----:B------:R-:W-:Y:S01]  /*08e0*/  ULDC UR5, c[0x0][0xb2c] ;  /* 0x0002cb0000057ab9 */ /* 0x000fe20000000800 */
[----:B------:R-:W-:Y:S02]  /*08f0*/  UIADD3 UR4, -UR44, URZ, URZ ;  /* 0x0000003f2c047290 */ /* 0x000fe4000fffe13f */
[----:B------:R-:W-:Y:S01]  /*0900*/  ISETP.LE.AND P0, PT, RZ, UR44, PT ;  /* 0x0000002cff007c0c */ /* 0x000fe2000bf03270 */
[----:B------:R-:W-:Y:S02]  /*0910*/  UIADD3 UR36, UR36, UR5, URZ ;  /* 0x0000000524247290 */ /* 0x000fe4000fffe03f */
[----:B------:R-:W-:-:S10]  /*0920*/  UIMAD UR43, UR43, UR4, UR6 ;  /* 0x000000042b2b72a4 */ /* 0x000fd4000f8e0206 */
        /* <DEDUP_REMOVED lines=90> */
.L_x_2666:
        /* <DEDUP_REMOVED lines=15> */
.L_x_2665:
        /* <DEDUP_REMOVED lines=20> */
.L_x_2668:
        /* <DEDUP_REMOVED lines=15> */
.L_x_2667:
        /* <DEDUP_REMOVED lines=8> */
.L_x_2800:
        /* <DEDUP_REMOVED lines=19> */
.L_x_2670:
        /* <DEDUP_REMOVED lines=109> */
.L_x_2682:
[----:B------:R-:W-:Y:S01]  /*1a70*/  ISETP.NE.AND P0, PT, R8, 0x3, PT ;  /* 0x000000030800780c */ /* 0x000fe20003f05270 */
[----:B------:R-:W-:-:S12]  /*1a80*/  YIELD ;  /* 0x0000000000007946 */ /* 0x000fd80003800000 */
[----:B-1----:R-:W-:Y:S05]  /*1a90*/  @!P0 BRA `(.L_x_2672) ;  /* 0x0000000000048947 */ /* 0x002fea0003800000 */
[----:B------:R-:W-:Y:S01]  /*1aa0*/  BPT.TRAP 0x1 ;  /* 0x000000040000795c */ /* 0x000fe20000300000 */
.L_x_2672:
[----:B------:R-:W-:Y:S02]  /*1ab0*/  LEA R3, R2, UR40, 0x3 ;  /* 0x0000002802037c11 */ /* 0x000fe4000f8e18ff */
[----:B------:R-:W-:-:S04]  /*1ac0*/  SHF.L.U32 R10, R7, 0x1f, RZ ;  /* 0x0000001f070a7819 */ /* 0x000fc800000006ff */
[----:B------:R1:W2:Y:S01]  /*1ad0*/  SYNCS.PHASECHK.TRANS64.TRYWAIT P1, [R3+URZ+0x36410], R10 ;  /* 0x0364100a030075a7 */ /* 0x0002a2000802017f */
[----:B------:R-:W-:Y:S05]  /*1ae0*/  @!P0 BRA `(.L_x_2673) ;  /* 0x0000000000048947 */ /* 0x000fea0003800000 */
[----:B------:R-:W-:Y:S01]  /*1af0*/  BPT.TRAP 0x1 ;  /* 0x000000040000795c */ /* 0x000fe20000300000 */
.L_x_2673:
[----:B--2---:R-:W-:Y:S05]  /*1b00*/  @P1 BRA `(.L_x_2674) ;  /* 0x0000000000081947 */ /* 0x004fea0003800000 */
[----:B------:R-:W2:Y:S02]  /*1b10*/  SYNCS.PHASECHK.TRANS64.TRYWAIT P1, [R3+URZ+0x36410], R10 ;  /* 0x0364100a030075a7 */ /* 0x000ea4000802017f */
[----:B--2---:R-:W-:Y:S05]  /*1b20*/  @!P1 BRA `(.L_x_2675) ;  /* 0x00000088001c9947 */ /* 0x004fea0003800000 */
.L_x_2674:
        /* <DEDUP_REMOVED lines=103> */
.L_x_2676:
[----:B------:R-:W-:-:S04]  /*21a0*/  SHF.L.U32 R14, R5, 0x1f, RZ ;  /* 0x0000001f050e7819 */ /* 0x000fc800000006ff */
[----:B------:R1:W1:Y:S01]  /*21b0*/  SYNCS.PHASECHK.TRANS64.TRYWAIT P1, [UR40+0x36430], R14 ;  /* 0x0364300eff0075a7 */ /* 0x0002620008020168 */
[----:B------:R-:W-:Y:S05]  /*21c0*/  @!P0 BRA `(.L_x_2677) ;  /* 0x0000000000048947 */ /* 0x000fea0003800000 */
[----:B------:R-:W-:Y:S01]  /*21d0*/  BPT.TRAP 0x1 ;  /* 0x000000040000795c */ /* 0x000fe20000300000 */
.L_x_2677:
        /* <DEDUP_REMOVED lines=36> */
.L_x_2678:
        /* <DEDUP_REMOVED lines=351> */
.L_x_2680:
        /* <DEDUP_REMOVED lines=60> */
.L_x_2681:
        /* <DEDUP_REMOVED lines=62> */
.L_x_2664:
        /* <DEDUP_REMOVED lines=23> */
.L_x_2684:
        /* <DEDUP_REMOVED lines=20> */
.L_x_2685:
        /* <DEDUP_REMOVED lines=18> */
.L_x_2686:
        /* <DEDUP_REMOVED lines=18> */
.L_x_2687:
        /* <DEDUP_REMOVED lines=98> */
[----:B------:R-:W-:Y:S01]  /*4cc0*/  ULOP3.LUT UR4, URZ, UR45, URZ, 0x33, !UPT ;  /* 0x0000002d3f047292 */ /* 0x000fe2000f8e333f */
[----:B------:R-:W-:Y:S01]  /*4cd0*/  ULDC UR5, c[0x0][0xb2c] ;  /* 0x0002cb0000057ab9 */ /* 0x000fe20000000800 */
[----:B------:R-:W-:Y:S02]  /*4ce0*/  ULDC.64 UR6, c[0x0][0x198] ;  /* 0x0000660000067ab9 */ /* 0x000fe40000000a00 */
[----:B------:R-:W-:Y:S02]  /*4cf0*/  UIADD3 UR42, UR4, UR5, URZ ;  /* 0x00000005042a7290 */ /* 0x000fe4000fffe03f */
[----:B------:R-:W-:Y:S02]  /*4d00*/  UIADD3 UR4, UP0, UR6, 0x770, URZ ;  /* 0x0000077006047890 */ /* 0x000fe4000ff1e03f */
[----:B------:R-:W-:Y:S02]  /*4d10*/  UIADD3 UR40, UR37, 0x9000, URZ ;  /* 0x0000900025287890 */ /* 0x000fe4000fffe03f */
[----:B------:R-:W-:-:S02]  /*4d20*/  UIADD3.X UR5, URZ, UR7, URZ, UP0, !UPT ;  /* 0x000000073f057290 */ /* 0x000fc400087fe43f */
[----:B------:R-:W-:Y:S02]  /*4d30*/  UIADD3 UR6, UP0, UR6, 0x670, URZ ;  /* 0x0000067006067890 */ /* 0x000fe4000ff1e03f */
[----:B------:R-:W-:Y:S02]  /*4d40*/  UIMAD UR42, UR42, 0x60, URZ ;  /* 0x000000602a2a78a4 */ /* 0x000fe4000f8e023f */
[----:B------:R-:W-:Y:S02]  /*4d50*/  UIADD3 UR32, UR37, 0xc000, URZ ;  /* 0x0000c00025207890 */ /* 0x000fe4000fffe03f */
[----:B------:R-:W-:Y:S02]  /*4d60*/  UIADD3 UR24, UR37, 0xf000, URZ ;  /* 0x0000f00025187890 */ /* 0x000fe4000fffe03f */
[----:B------:R-:W-:Y:S02]  /*4d70*/  UIADD3.X UR7, URZ, UR7, URZ, UP0, !UPT ;  /* 0x000000073f077290 */ /* 0x000fe400087fe43f */
[----:B------:R-:W-:-:S02]  /*4d80*/  UIADD3 UR16, UR37, 0x3000, URZ ;  /* 0x0000300025107890 */ /* 0x000fc4000fffe03f */
        /* <DEDUP_REMOVED lines=9> */
[----:B------:R-:W-:Y:S01]  /*4e20*/  UMOV UR26, UR42 ;  /* 0x0000002a001a7c82 */ /* 0x000fe20008000000 */
[----:B------:R1:W-:Y:S01]  /*4e30*/  UTMASTG.4D [UR40], [UR4] ;  /* 0x00000028040073b5 */ /* 0x0003e20008018000 */
        /* <DEDUP_REMOVED lines=9> */
[----:B------:R3:W-:Y:S01]  /*4ed0*/  UTMASTG.4D [UR24], [UR4] ;  /* 0x00000018040073b5 */ /* 0x0007e20008018000 */
[----:B-1----:R-:W-:-:S02]  /*4ee0*/  UMOV UR40, UR37 ;  /* 0x0000002500287c82 */ /* 0x002fc40008000000 */
[----:B------:R3:W-:Y:S01]  /*4ef0*/  UTMASTG.4D [UR40], [UR6] ;  /* 0x00000028060073b5 */ /* 0x0007e20008018000 */
[----:B------:R3:W-:Y:S01]  /*4f00*/  UTMASTG.4D [UR16], [UR6] ;  /* 0x00000010060073b5 */ /* 0x0007e20008018000 */
[----:B------:R3:W-:Y:S02]  /*4f10*/  UTMASTG.4D [UR8], [UR6] ;  /* 0x00000008060073b5 */ /* 0x0007e40008018000 */
[----:B---3--:R0:W-:Y:S02]  /*4f20*/  UTMACMDFLUSH ;  /* 0x00000000000079b7 */ /* 0x0081e40000000000 */
.L_x_2689:
[----:B------:R-:W-:Y:S05]  /*4f30*/  BSYNC B0 ;  /* 0x0000000000007941 */ /* 0x000fea0003800000 */
.L_x_2688:
[----:B------:R-:W-:-:S04]  /*4f40*/  DEPBAR.LE SB0, 0x0 ;  /* 0x000080000000791a */ /* 0x000fc80000000000 */
[----:B------:R-:W-:Y:S05]  /*4f50*/  EXIT ;  /* 0x000000000000794d */ /* 0x000fea0003800000 */
.L_x_2683:
[----:B------:R-:W2:Y:S01]  /*4f60*/  S2R R0, SR_TID.X ;  /* 0x0000000000007919 */ /* 0x000ea20000002100 */
[----:B------:R-:W3:Y:S01]  /*4f70*/  LDC R8, c[0x0][0xb2c] ;  /* 0x0002cb00ff087b82 */ /* 0x000ee20000000800 */
[----:B------:R-:W-:Y:S01]  /*4f80*/  ULOP3.LUT UR45, URZ, UR45, URZ, 0x33, !UPT ;  /* 0x0000002d3f2d7292 */ /* 0x000fe2000f8e333f */
[----:B------:R-:W-:Y:S01]  /*4f90*/  BSSY B0, `(.L_x_2690) ;  /* 0x0000031000007945 */ /* 0x000fe20003800000 */
[----:B------:R-:W-:Y:S02]  /*4fa0*/  USHF.R.S32.HI UR6, URZ, 0x1f, UR43 ;  /* 0x0000001f3f067899 */ /* 0x000fe4000801142b */
[----:B------:R-:W-:-:S03]  /*4fb0*/  USHF.R.S32.HI UR7, URZ, 0x1f, UR44 ;  /* 0x0000001f3f077899 */ /* 0x000fc6000801142c */
[----:B-1----:R-:W1:Y:S08]  /*4fc0*/  LDC.64 R2, c[0x0][0x820] ;  /* 0x00020800ff027b82 */ /* 0x002e700000000a00 */
[----:B------:R-:W4:Y:S08]  /*4fd0*/  LDC.64 R16, c[0x0][0x808] ;  /* 0x00020200ff107b82 */ /* 0x000f300000000a00 */
[----:B------:R-:W5:Y:S01]  /*4fe0*/  LDC.64 R10, c[0x0][0x828] ;  /* 0x00020a00ff0a7b82 */ /* 0x000f620000000a00 */
[----:B---3--:R-:W-:-:S02]  /*4ff0*/  VIADD R9, R8, UR45 ;  /* 0x0000002d08097c36 */ /* 0x008fc40008000000 */
[----:B--2---:R-:W-:-:S05]  /*5000*/  VIADD R7, R0, 0xffffff80 ;  /* 0xffffff8000077836 */ /* 0x004fca0000000000 */
[----:B------:R-:W2:Y:S01]  /*5010*/  LDC.64 R18, c[0x0][0x850] ;  /* 0x00021400ff127b82 */ /* 0x000ea20000000a00 */
[----:B-1----:R-:W-:Y:S02]  /*5020*/  IMAD R0, R2, UR6, RZ ;  /* 0x0000000602007c24 */ /* 0x002fe4000f8e02ff */
[----:B------:R-:W-:-:S05]  /*5030*/  IMAD.HI R4, R7, 0x2aaaaaab, RZ ;  /* 0x2aaaaaab07047827 */ /* 0x000fca00078e02ff */
[----:B------:R-:W-:Y:S01]  /*5040*/  SHF.R.U32.HI R5, RZ, 0x1f, R4 ;  /* 0x0000001fff057819 */ /* 0x000fe20000011604 */
[----:B----4-:R-:W-:Y:S01]  /*5050*/  IMAD R23, R9, -0x60, R16 ;  /* 0xffffffa009177824 */ /* 0x010fe200078e0210 */
[----:B------:R-:W1:Y:S02]  /*5060*/  LDC.64 R20, c[0x0][0x858] ;  /* 0x00021600ff147b82 */ /* 0x000e640000000a00 */
[----:B------:R-:W-:Y:S01]  /*5070*/  LEA.HI.SX32 R4, R4, R5, 0x1e ;  /* 0x0000000504047211 */ /* 0x000fe200078ff2ff */
[----:B------:R-:W-:-:S03]  /*5080*/  IMAD R5, R3, UR43, R0 ;  /* 0x0000002b03057c24 */ /* 0x000fc6000f8e0200 */
[CC--:B------:R-:W-:Y:S01]  /*5090*/  ISETP.GE.AND P3, PT, R4.reuse, R23.reuse, PT ;  /* 0x000000170400720c */ /* 0x0c0fe20003f66270 */
[C---:B------:R-:W-:Y:S02]  /*50a0*/  IMAD R6, R4.reuse, -0x18, R7 ;  /* 0xffffffe804067824 */ /* 0x040fe400078e0207 */
[----:B------:R-:W-:Y:S02]  /*50b0*/  VIADD R0, R4, 0x10 ;  /* 0x0000001004007836 */ /* 0x000fe40000000000 */
[----:B------:R-:W-:Y:S02]  /*50c0*/  IMAD.SHL.U32 R6, R6, 0x8, RZ ;  /* 0x0000000806067824 */ /* 0x000fe400078e00ff */
[----:B------:R-:W-:Y:S01]  /*50d0*/  VIADD R8, R4, 0x40 ;  /* 0x0000004004087836 */ /* 0x000fe20000000000 */
[----:B------:R-:W-:Y:S01]  /*50e0*/  ISETP.GE.AND P4, PT, R0, R23, PT ;  /* 0x000000170000720c */ /* 0x000fe20003f86270 */
[----:B------:R-:W-:Y:S01]  /*50f0*/  VIADD R0, R4, 0x20 ;  /* 0x0000002004007836 */ /* 0x000fe20000000000 */
[----:B------:R-:W-:-:S02]  /*5100*/  SHF.R.S32.HI R7, RZ, 0x1f, R6 ;  /* 0x0000001fff077819 */ /* 0x000fc40000011406 */
[----:B------:R-:W-:Y:S02]  /*5110*/  ISETP.GE.OR P6, PT, R6, R17, P3 ;  /* 0x000000110600720c */ /* 0x000fe40001fc6670 */
[-C--:B------:R-:W-:Y:S01]  /*5120*/  ISETP.GE.AND P5, PT, R0, R23.reuse, PT ;  /* 0x000000170000720c */ /* 0x080fe20003fa6270 */
[----:B------:R-:W-:Y:S01]  /*5130*/  IMAD.WIDE.U32 R2, R2, UR43, R6 ;  /* 0x0000002b02027c25 */ /* 0x000fe2000f8e0006 */
[----:B------:R-:W-:Y:S02]  /*5140*/  ISETP.GE.AND P1, PT, R8, R23, PT ;  /* 0x000000170800720c */ /* 0x000fe40003f26270 */
[----:B------:R-:W-:Y:S01]  /*5150*/  ISETP.GE.OR P2, PT, R6, R17, P4 ;  /* 0x000000110600720c */ /* 0x000fe20002746670 */
[----:B------:R-:W-:Y:S02]  /*5160*/  IMAD.IADD R3, R3, 0x1, R5 ;  /* 0x0000000103037824 */ /* 0x000fe400078e0205 */
[----:B------:R-:W-:Y:S02]  /*5170*/  VIADD R5, R4, 0x30 ;  /* 0x0000003004057836 */ /* 0x000fe40000000000 */
[----:B-----5:R-:W-:-:S02]  /*5180*/  IMAD R0, R10, UR7, RZ ;  /* 0x000000070a007c24 */ /* 0x020fc4000f8e02ff */
[----:B------:R-:W-:Y:S01]  /*5190*/  IMAD.WIDE.U32 R12, R10, UR44, R2 ;  /* 0x0000002c0a0c7c25 */ /* 0x000fe2000f8e0002 */
[----:B------:R-:W-:Y:S02]  /*51a0*/  ISETP.GE.AND P0, PT, R5, R23, PT ;  /* 0x000000170500720c */ /* 0x000fe40003f06270 */
[----:B------:R-:W-:Y:S01]  /*51b0*/  SHF.R.S32.HI R5, RZ, 0x1f, R4 ;  /* 0x0000001fff057819 */ /* 0x000fe20000011404 */
[----:B------:R-:W-:Y:S02]  /*51c0*/  IMAD R11, R11, UR44, R0 ;  /* 0x0000002c0b0b7c24 */ /* 0x000fe4000f8e0200 */
[----:B------:R-:W-:-:S04]  /*51d0*/  IMAD.WIDE R2, R9, 0x60, R4 ;  /* 0x0000006009027825 */ /* 0x000fc800078e0204 */
[----:B------:R-:W-:Y:S01]  /*51e0*/  IMAD.IADD R11, R13, 0x1, R11 ;  /* 0x000000010d0b7824 */ /* 0x000fe200078e020b */
[----:B--2---:R-:W-:Y:S06]  /*51f0*/  @P6 BRA `(.L_x_2691) ;  /* 0x0000000000286947 */ /* 0x004fec0003800000 */
        /* <DEDUP_REMOVED lines=10> */
.L_x_2691:
[----:B------:R-:W-:Y:S05]  /*52a0*/  BSYNC B0 ;  /* 0x0000000000007941 */ /* 0x000fea0003800000 */
.L_x_2690:
[----:B------:R-:W-:Y:S01]  /*52b0*/  BSSY B0, `(.L_x_2692) ;  /* 0x0000010000007945 */ /* 0x000fe20003800000 */
[----:B------:R-:W-:-:S03]  /*52c0*/  ISETP.GE.OR P6, PT, R6, R17, P5 ;  /* 0x000000110600720c */ /* 0x000fc60002fc6670 */
[----:B------:R-:W-:Y:S10]  /*52d0*/  @P2 BRA `(.L_x_2693) ;  /* 0x0000000000342947 */ /* 0x000ff40003800000 */
        /* <DEDUP_REMOVED lines=13> */
.L_x_2693:
[----:B------:R-:W-:Y:S05]  /*53b0*/  BSYNC B0 ;  /* 0x0000000000007941 */ /* 0x000fea0003800000 */
.L_x_2692:
[----:B------:R-:W-:Y:S01]  /*53c0*/  BSSY B0, `(.L_x_2694) ;  /* 0x0000010000007945 */ /* 0x000fe20003800000 */
[----:B------:R-:W-:-:S03]  /*53d0*/  ISETP.GE.OR P2, PT, R6, R17, P0 ;  /* 0x000000110600720c */ /* 0x000fc60000746670 */
[----:B------:R-:W-:Y:S10]  /*53e0*/  @P6 BRA `(.L_x_2695) ;  /* 0x0000000000346947 */ /* 0x000ff40003800000 */
        /* <DEDUP_REMOVED lines=13> */
.L_x_2695:
[----:B------:R-:W-:Y:S05]  /*54c0*/  BSYNC B0 ;  /* 0x0000000000007941 */ /* 0x000fea0003800000 */
.L_x_2694:
        /* <DEDUP_REMOVED lines=17> */
.L_x_2697:
[----:B------:R-:W-:Y:S05]  /*55e0*/  BSYNC B0 ;  /* 0x0000000000007941 */ /* 0x000fea0003800000 */
.L_x_2696:
[----:B------:R-:W-:Y:S01]  /*55f0*/  BSSY B0, `(.L_x_2698) ;  /* 0x0000011000007945 */ /* 0x000fe20003800000 */
[----:B------:R-:W-:Y:S01]  /*5600*/  ISETP.GE.AND P2, PT, R0, R23, PT ;  /* 0x000000170000720c */ /* 0x000fe20003f46270 */
[----:B-1----:R-:W-:Y:S02]  /*5610*/  IMAD R8, R18, UR6, RZ ;  /* 0x0000000612087c24 */ /* 0x002fe4000f8e02ff */
        /* <DEDUP_REMOVED lines=14> */
.L_x_2699:
[----:B------:R-:W-:Y:S05]  /*5700*/  BSYNC B0 ;  /* 0x0000000000007941 */ /* 0x000fea0003800000 */
.L_x_2698:
        /* <DEDUP_REMOVED lines=8> */
[----:B------:R-:W-:Y:S01]  /*5790*/  IMAD R0, R20, UR7, RZ ;  /* 0x0000000714007c24 */ /* 0x000fe2000f8e02ff */
[----:B------:R-:W-:Y:S01]  /*57a0*/  ISETP.GE.OR P5, PT, R6, UR4, P5 ;  /* 0x0000000406007c0c */ /* 0x000fe2000afa6670 */
[----:B------:R-:W-:Y:S01]  /*57b0*/  IMAD.WIDE.U32 R8, R20, UR44, R4 ;  /* 0x0000002c14087c25 */ /* 0x000fe2000f8e0004 */
[----:B------:R-:W-:-:S02]  /*57c0*/  ISETP.GE.OR P0, PT, R6, UR4, P0 ;  /* 0x0000000406007c0c */ /* 0x000fc40008706670 */
[C---:B------:R-:W-:Y:S01]  /*57d0*/  ISETP.GE.OR P1, PT, R6.reuse, UR4, P1 ;  /* 0x0000000406007c0c */ /* 0x040fe20008f26670 */
[----:B-1234-:R-:W-:Y:S01]  /*57e0*/  IMAD R15, R21, UR44, R0 ;  /* 0x0000002c150f7c24 */ /* 0x01efe2000f8e0200 */
        /* <DEDUP_REMOVED lines=15> */
.L_x_2701:
[----:B------:R-:W-:Y:S05]  /*58e0*/  BSYNC B0 ;  /* 0x0000000000007941 */ /* 0x000fea0003800000 */
.L_x_2700:
        /* <DEDUP_REMOVED lines=13> */
.L_x_2703:
[----:B------:R-:W-:Y:S05]  /*59c0*/  BSYNC B0 ;  /* 0x0000000000007941 */ /* 0x000fea0003800000 */
.L_x_2702:
        /* <DEDUP_REMOVED lines=15> */
.L_x_2705:
[----:B------:R-:W-:Y:S05]  /*5ac0*/  BSYNC B0 ;  /* 0x0000000000007941 */ /* 0x000fea0003800000 */
.L_x_2704:
        /* <DEDUP_REMOVED lines=15> */
.L_x_2707:
[----:B------:R-:W-:Y:S05]  /*5bc0*/  BSYNC B0 ;  /* 0x0000000000007941 */ /* 0x000fea0003800000 */
.L_x_2706:
        /* <DEDUP_REMOVED lines=15> */
.L_x_2709:
[----:B------:R-:W-:Y:S05]  /*5cc0*/  BSYNC B0 ;  /* 0x0000000000007941 */ /* 0x000fea0003800000 */
.L_x_2708:
        /* <DEDUP_REMOVED lines=15> */
.L_x_2711:
[----:B------:R-:W-:Y:S05]  /*5dc0*/  BSYNC B0 ;  /* 0x0000000000007941 */ /* 0x000fea0003800000 */
.L_x_2710:
        /* <DEDUP_REMOVED lines=15> */
.L_x_2713:
[----:B------:R-:W-:Y:S05]  /*5ec0*/  BSYNC B0 ;  /* 0x0000000000007941 */ /* 0x000fea0003800000 */
.L_x_2712:
[----:B------:R-:W-:Y:S05]  /*5ed0*/  EXIT ;  /* 0x000000000000794d */ /* 0x000fea0003800000 */
.L_x_2660:
        /* <DEDUP_REMOVED lines=30> */
.L_x_2717:
[----:B------:R-:W-:Y:S01]  /*60c0*/  ULDC UR9, c[0x0][0xb44] ;  /* 0x0002d10000097ab9 */ /* 0x000fe20000000800 */
[----:B------:R-:W-:Y:S01]  /*60d0*/  UMOV UR7, UR8 ;  /* 0x0000000800077c82 */ /* 0x000fe20008000000 */
[----:B------:R-:W-:-:S11]  /*60e0*/  UISETP.NE.AND UP0, UPT, UR9, 0x1, UPT ;  /* 0x000000010900788c */ /* 0x000fd6000bf05270 */
[----:B------:R-:W-:Y:S02]  /*60f0*/  @UP0 ULDC.64 UR10, c[0x0][0xb48] ;  /* 0x0002d200000a0ab9 */ /* 0x000fe40000000a00 */
[----:B------:R-:W-:-:S04]  /*6100*/  UIMAD.WIDE.U32 UR4, UR8, UR10, URZ ;  /* 0x0000000a080472a5 */ /* 0x000fc8000f8e003f */
[----:B------:R-:W-:-:S04]  /*6110*/  @UP0 USHF.R.U32.HI UR7, URZ, UR11, UR5 ;  /* 0x0000000b3f070299 */ /* 0x000fc80008011605 */
[----:B------:R-:W-:-:S12]  /*6120*/  UIMAD UR4, UR7, UR9, URZ ;  /* 0x00000009070472a4 */ /* 0x000fd8000f8e023f */
.L_x_2718:
[----:B------:R-:W-:Y:S01]  /*6130*/  ULDC UR16, c[0x0][0xb38] ;  /* 0x0002ce0000107ab9 */ /* 0x000fe20000000800 */
[----:B------:R-:W-:Y:S02]  /*6140*/  UIADD3 UR4, UR8, -UR4, URZ ;  /* 0x8000000408047290 */ /* 0x000fe4000fffe03f */
[----:B------:R-:W-:Y:S01]  /*6150*/  UISETP.NE.AND UP0, UPT, UR16, 0x1, UPT ;  /* 0x000000011000788c */ /* 0x000fe2000bf05270 */
[----:B------:R-:W-:Y:S01]  /*6160*/  ULDC UR5, c[0x0][0xb44] ;  /* 0x0002d10000057ab9 */ /* 0x000fe20000000800 */
[----:B------:R-:W-:Y:S02]  /*6170*/  ULOP3.LUT UR7, URZ, UR7, URZ, 0x33, !UPT ;  /* 0x000000073f077292 */ /* 0x000fe4000f8e333f */
[----:B------:R-:W-:Y:S01]  /*6180*/  UIMAD UR6, UR6, UR5, UR4 ;  /* 0x00000005060672a4 */ /* 0x000fe2000f8e0204 */
[----:B------:R-:W-:Y:S02]  /*6190*/  ULDC UR18, c[0x0][0xb2c] ;  /* 0x0002cb0000127ab9 */ /* 0x000fe40000000800 */
[----:B------:R-:W-:-:S04]  /*61a0*/  UIADD3 UR18, UR7, UR18, URZ ;  /* 0x0000001207127290 */ /* 0x000fc8000fffe03f */
        /* <DEDUP_REMOVED lines=14> */
[----:B------:R-:W-:-:S04]  /*6290*/  UIADD3 UR4, -UR5, UR4, -UR20 ;  /* 0x0000000405047290 */ /* 0x000fc8000fffe914 */
        /* <DEDUP_REMOVED lines=8> */
[----:B------:R-:W-:-:S06]  /*6320*/  UISETP.GT.AND UP0, UPT, UR5, UR8, UPT ;  /* 0x000000080500728c */ /* 0x000fcc000bf04270 */
[----:B------:R-:W-:-:S13]  /*6330*/  PLOP3.LUT P0, PT, PT, PT, UP0, 0x80, 0x0 ;  /* 0x000000000000781c */ /* 0x000fda0003f0f008 */
[----:B------:R-:W-:Y:S05]  /*6340*/  @!P0 BRA `(.L_x_2716) ;  /* 0x0000003c00d88947 */ /* 0x000fea0003800000 */
[----:B------:R-:W-:Y:S01]  /*6350*/  USHF.R.S32.HI UR19, URZ, 0x1f, UR16 ;  /* 0x0000001f3f137899 */ /* 0x000fe20008011410 */
[----:B------:R-:W1:Y:S01]  /*6360*/  S2R R0, SR_TID.X ;  /* 0x0000000000007919 */ /* 0x000e620000002100 */
[----:B------:R-:W-:Y:S01]  /*6370*/  ULDC.64 UR12, c[0x0][0x2d8] ;  /* 0x0000b600000c7ab9 */ /* 0x000fe20000000a00 */
[----:B------:R-:W-:Y:S01]  /*6380*/  UIADD3 UR11, UR5, -UR8, URZ ;  /* 0x80000008050b7290 */ /* 0x000fe2000fffe03f */
[----:B------:R-:W-:Y:S01]  /*6390*/  LOP3.LUT R10, RZ, UR18, RZ, 0x33, !PT ;  /* 0x00000012ff0a7c12 */ /* 0x000fe2000f8e33ff */
[----:B------:R-:W-:Y:S02]  /*63a0*/  UIMAD UR4, UR19, UR12, URZ ;  /* 0x0000000c130472a4 */ /* 0x000fe4000f8e023f */
[----:B------:R-:W-:Y:S02]  /*63b0*/  UIMAD.WIDE.U32 UR6, UR16, UR12, URZ ;  /* 0x0000000c100672a5 */ /* 0x000fe4000f8e003f */
[----:B------:R-:W-:Y:S02]  /*63c0*/  UIMAD UR4, UR16, UR13, UR4 ;  /* 0x0000000d100472a4 */ /* 0x000fe4000f8e0204 */
[----:B------:R-:W-:-:S02]  /*63d0*/  USHF.R.S32.HI UR9, URZ, 0x1f, UR10 ;  /* 0x0000001f3f097899 */ /* 0x000fc4000801140a */
[----:B------:R-:W-:Y:S02]  /*63e0*/  UIADD3 UR7, UR7, UR4, URZ ;  /* 0x0000000407077290 */ /* 0x000fe4000fffe03f */
[----:B------:R-:W-:Y:S01]  /*63f0*/  ULOP3.LUT UR14, UR11, 0x1, URZ, 0xc0, !UPT ;  /* 0x000000010b0e7892 */ /* 0x000fe2000f8ec03f */
[----:B------:R-:W-:Y:S01]  /*6400*/  ULDC.64 UR12, c[0x0][0x2e0] ;  /* 0x0000b800000c7ab9 */ /* 0x000fe20000000a00 */
[----:B------:R-:W-:Y:S01]  /*6410*/  ULDC UR15, c[0x0][0x288] ;  /* 0x0000a200000f7ab9 */ /* 0x000fe20000000800 */
[----:B------:R-:W-:Y:S02]  /*6420*/  UIMAD UR9, UR9, UR12, URZ ;  /* 0x0000000c090972a4 */ /* 0x000fe4000f8e023f */
[----:B------:R-:W-:Y:S02]  /*6430*/  UIMAD.WIDE.U32 UR6, UR10, UR12, UR6 ;  /* 0x0000000c0a0672a5 */ /* 0x000fe4000f8e0006 */
[----:B------:R-:W-:Y:S02]  /*6440*/  UISETP.NE.U32.AND UP0, UPT, UR14, 0x1, UPT ;  /* 0x000000010e00788c */ /* 0x000fe4000bf05070 */
[----:B------:R-:W-:-:S02]  /*6450*/  UIADD3 UR12, UR20, 0x5f, URZ ;  /* 0x0000005f140c7890 */ /* 0x000fc4000fffe03f */
[----:B------:R-:W-:Y:S02]  /*6460*/  UIMAD UR9, UR10, UR13, UR9 ;  /* 0x0000000d0a0972a4 */ /* 0x000fe4000f8e0209 */
[----:B------:R-:W-:Y:S01]  /*6470*/  UIMAD.WIDE UR12, UR12, 0x2aaaaaab, URZ ;  /* 0x2aaaaaab0c0c78a5 */ /* 0x000fe2000f8e023f */
[----:B------:R-:W-:Y:S01]  /*6480*/  PLOP3.LUT P1, PT, PT, PT, UP0, 0x80, 0x0 ;  /* 0x000000000000781c */ /* 0x000fe20003f2f008 */
[----:B------:R-:W-:Y:S02]  /*6490*/  UIMAD UR4, UR10, UR15, URZ ;  /* 0x0000000f0a0472a4 */ /* 0x000fe4000f8e023f */
[----:B------:R-:W-:Y:S01]  /*64a0*/  UIADD3 UR10, UR20, 0x9f, -UR17 ;  /* 0x0000009f140a7890 */ /* 0x000fe2000fffe811 */
[----:B-1----:R-:W-:Y:S01]  /*64b0*/  LOP3.LUT R0, R0, 0x1f, RZ, 0xc0, !PT ;  /* 0x0000001f00007812 */ /* 0x002fe200078ec0ff */
[----:B------:R-:W-:Y:S01]  /*64c0*/  UIADD3 UR11, UP1, UR16, UR4, URZ ;  /* 0x00000004100b7290 */ /* 0x000fe2000ff3e03f */
[----:B------:R-:W-:Y:S02]  /*64d0*/  ULDC UR17, c[0x0][0x760] ;  /* 0x0001d80000117ab9 */ /* 0x000fe40000000800 */
[----:B------:R-:W-:Y:S01]  /*64e0*/  UMOV UR16, UR13 ;  /* 0x0000000d00107c82 */ /* 0x000fe20008000000 */
[----:B------:R-:W-:Y:S01]  /*64f0*/  ELECT P0, URZ, PT ;  /* 0x00000000003f782f */ /* 0x000fe20003800000 */
[----:B------:R-:W-:-:S02]  /*6500*/  USHF.R.U32.HI UR14, URZ, 0x1f, UR16 ;  /* 0x0000001f3f0e7899 */ /* 0x000fc40008011610 */
[----:B------:R-:W-:Y:S02]  /*6510*/  UIMAD UR12, UR15, UR17, URZ ;  /* 0x000000110f0c72a4 */ /* 0x000fe4000f8e023f */
[----:B------:R-:W-:Y:S02]  /*6520*/  ULEA.HI.X.SX32 UR13, UR4, UR19, 0x1, UP1 ;  /* 0x00000013040d7291 */ /* 0x000fe400088f0e3f */
[----:B------:R-:W-:Y:S02]  /*6530*/  ULEA.HI.SX32 UR16, UR16, UR14, 0x1c ;  /* 0x0000000e10107291 */ /* 0x000fe4000f8fe23f */
[----:B------:R-:W-:Y:S01]  /*6540*/  UIADD3 UR25, UR7, UR9, URZ ;  /* 0x0000000907197290 */ /* 0x000fe2000fffe03f */
[----:B------:R-:W-:Y:S11]  /*6550*/  @P1 BRA `(.L_x_2719) ;  /* 0x0000000400ec1947 */ /* 0x000ff60003800000 */
        /* <DEDUP_REMOVED lines=11> */
[----:B------:R-:W-:-:S04]  /*6610*/  ULEA UR14, UR8, UR10, 0x6 ;  /* 0x0000000a080e7291 */ /* 0x000fc8000f8e303f */
[----:B------:R-:W-:-:S04]  /*6620*/  UIMAD.WIDE UR14, UR14, 0x2aaaaaab, URZ ;  /* 0x2aaaaaab0e0e78a5 */ /* 0x000fc8000f8e023f */
[----:B------:R-:W-:-:S04]  /*6630*/  USHF.R.U32.HI UR4, URZ, 0x1f, UR15 ;  /* 0x0000001f3f047899 */ /* 0x000fc8000801160f */
[----:B------:R-:W-:-:S04]  /*6640*/  ULEA.HI.SX32 UR4, UR15, UR4, 0x1c ;  /* 0x000000040f047291 */ /* 0x000fc8000f8fe23f */
[----:B------:R-:W-:-:S04]  /*6650*/  UISETP.LT.AND UP0, UPT, UR16, UR4, UPT ;  /* 0x000000041000728c */ /* 0x000fc8000bf01270 */
[----:B------:R-:W-:-:S06]  /*6660*/  USEL UR4, UR16, UR4, UP0 ;  /* 0x0000000410047287 */ /* 0x000fcc0008000000 */
[----:B------:R-:W-:-:S07]  /*6670*/  VIADD R5, R10, UR4 ;  /* 0x000000040a057c36 */ /* 0x000fce0008000000 */
.L_x_2722:
[----:B------:R-:W2:Y:S04]  /*6680*/  LDG.E.STRONG.GPU R4, desc[UR38][R2.64] ;  /* 0x0000002602047981 */ /* 0x000ea8000c1ef900 */
[----:B--2---:R-:W-:Y:S01]  /*6690*/  CCTL.IVALL ;  /* 0x00000000ff00798f */ /* 0x004fe20002000000 */
[----:B------:R-:W-:Y:S05]  /*66a0*/  YIELD ;  /* 0x0000000000007946 */ /* 0x000fea0003800000 */
[----:B------:R-:W-:-:S13]  /*66b0*/  ISETP.NE.AND P1, PT, R4, R5, PT ;  /* 0x000000050400720c */ /* 0x000fda0003f25270 */
[----:B------:R-:W-:Y:S05]  /*66c0*/  @P1 BRA `(.L_x_2722) ;  /* 0xfffffffc00ec1947 */ /* 0x000fea000383ffff */
.L_x_2721:
[----:B------:R-:W-:Y:S05]  /*66d0*/  BSYNC B1 ;  /* 0x0000000000017941 */ /* 0x000fea0003800000 */
.L_x_2720:
[----:B------:R-:W-:-:S03]  /*66e0*/  UMOV UR4, 0xffffffff ;  /* 0xffffffff00047882 */ /* 0x000fc60000000000 */
[----:B------:R-:W-:Y:S05]  /*66f0*/  BRA.DIV UR4, `(.L_x_2723) ;  /* 0x0000003e04547947 */ /* 0x000fea000b800000 */
[----:B------:R-:W-:Y:S01]  /*6700*/  NOP ;  /* 0x0000000000007918 */ /* 0x000fe20000000000 */
.L_x_2803:
        /* <DEDUP_REMOVED lines=22> */
.L_x_2725:
[----:B------:R-:W-:Y:S05]  /*6870*/  BSYNC B1 ;  /* 0x0000000000017941 */ /* 0x000fea0003800000 */
.L_x_2724:
[----:B------:R-:W-:Y:S06]  /*6880*/  BAR.SYNC.DEFER_BLOCKING 0xe, 0xa0 ;  /* 0x0382800000007b1d */ /* 0x000fec0000010000 */
[----:B------:R-:W-:Y:S04]  /*6890*/  BSSY B1, `(.L_x_2726) ;  /* 0x0000012000017945 */ /* 0x000fe80003800000 */
[----:B------:R-:W-:Y:S05]  /*68a0*/  @!P0 BRA `(.L_x_2727) ;  /* 0x0000000000408947 */ /* 0x000fea0003800000 */
[----:B------:R-:W1:Y:S01]  /*68b0*/  S2UR UR18, SR_CgaCtaId ;  /* 0x00000000001279c3 */ /* 0x000e620000008800 */
[----:B------:R-:W-:Y:S01]  /*68c0*/  R2UR UR4, R7 ;  /* 0x00000000070472ca */ /* 0x000fe200000e0000 */
[----:B------:R-:W-:Y:S01]  /*68d0*/  UMOV UR17, 0x400 ;  /* 0x0000040000117882 */ /* 0x000fe20000000000 */
[----:B------:R-:W-:-:S11]  /*68e0*/  ULDC.64 UR14, c[0x0][0x2c0] ;  /* 0x0000b000000e7ab9 */ /* 0x000fd60000000a00 */
[----:B------:R-:W-:-:S04]  /*68f0*/  UIADD3 UR4, UR4, 0x1000, URZ ;  /* 0x0000100004047890 */ /* 0x000fc8000fffe03f */
[----:B------:R-:W-:-:S04]  /*6900*/  UIADD3 UR19, UP0, UR4, UR6, URZ ;  /* 0x0000000604137290 */ /* 0x000fc8000ff1e03f */
[----:B------:R-:W-:Y:S02]  /*6910*/  ULEA.HI.X.SX32 UR4, UR4, UR25, 0x1, UP0 ;  /* 0x0000001904047291 */ /* 0x000fe400080f0e3f */
[----:B-1----:R-:W-:Y:S02]  /*6920*/  ULEA UR17, UR18, UR17, 0x18 ;  /* 0x0000001112117291 */ /* 0x002fe4000f8ec03f */
[----:B------:R-:W-:Y:S02]  /*6930*/  ULEA UR14, UP0, UR19, UR14, 0x2 ;  /* 0x0000000e130e7291 */ /* 0x000fe4000f80103f */
[----:B------:R-:W-:Y:S02]  /*6940*/  UIADD3 UR17, UR17, 0x16000, URZ ;  /* 0x0001600011117890 */ /* 0x000fe4000fffe03f */
[----:B------:R-:W-:Y:S01]  /*6950*/  ULEA.HI.X UR15, UR19, UR15, UR4, 0x2, UP0 ;  /* 0x0000000f130f7291 */ /* 0x000fe200080f1404 */
[----:B------:R-:W-:Y:S02]  /*6960*/  UMOV UR18, 0x0 ;  /* 0x0000000000127882 */ /* 0x000fe40000000000 */
[----:B------:R-:W-:Y:S01]  /*6970*/  UMOV UR4, 0x400 ;  /* 0x0000040000047882 */ /* 0x000fe20000000000 */
[----:B------:R-:W-:-:S05]  /*6980*/  UMOV UR19, 0x14f00000 ;  /* 0x14f0000000137882 */ /* 0x000fca0000000000 */
[----:B------:R1:W-:Y:S02]  /*6990*/  UBLKRED.G.S.ADD.F32.RN [UR14], [UR17], UR4, desc[UR18] ;  /* 0x0000120e110073bb */ /* 0x0003e400080a1404 */
[----:B-1----:R0:W-:Y:S02]  /*69a0*/  UTMACMDFLUSH ;  /* 0x00000000000079b7 */ /* 0x0021e40000000000 */
.L_x_2727:
[----:B------:R-:W-:Y:S05]  /*69b0*/  BSYNC B1 ;  /* 0x0000000000017941 */ /* 0x000fea0003800000 */
.L_x_2726:
        /* <DEDUP_REMOVED lines=17> */
[----:B------:R1:W-:Y:S01]  /*6ad0*/  UBLKRED.G.S.ADD.F32.RN [UR14], [UR17], UR4, desc[UR18] ;  /* 0x0000120e110073bb */ /* 0x0003e200080a1404 */
[----:B------:R0:W-:Y:S01]  /*6ae0*/  UTMACMDFLUSH ;  /* 0x00000000000079b7 */ /* 0x0001e20000000000 */
[----:B-1----:R-:W-:-:S04]  /*6af0*/  DEPBAR.LE SB0, 0x2 ;  /* 0x000080800000791a */ /* 0x002fc80000000000 */
.L_x_2729:
[----:B------:R-:W-:Y:S05]  /*6b00*/  BSYNC B1 ;  /* 0x0000000000017941 */ /* 0x000fea0003800000 */
.L_x_2728:
[----:B------:R-:W-:Y:S06]  /*6b10*/  BAR.ARV 0xa, 0xa0 ;  /* 0x0282800000007b1d */ /* 0x000fec0000002000 */
[----:B------:R-:W-:Y:S04]  /*6b20*/  BSSY B1, `(.L_x_2730) ;  /* 0x0000003000017945 */ /* 0x000fe80003800000 */
[----:B------:R-:W-:Y:S05]  /*6b30*/  @!P0 BRA `(.L_x_2731) ;  /* 0x0000000000048947 */ /* 0x000fea0003800000 */
[----:B------:R-:W-:-:S04]  /*6b40*/  DEPBAR.LE SB0, 0x1 ;  /* 0x000080400000791a */ /* 0x000fc80000000000 */
.L_x_2731:
[----:B------:R-:W-:Y:S05]  /*6b50*/  BSYNC B1 ;  /* 0x0000000000017941 */ /* 0x000fea0003800000 */
.L_x_2730:
[----:B------:R-:W-:Y:S06]  /*6b60*/  BAR.ARV 0xb, 0xa0 ;  /* 0x02c2800000007b1d */ /* 0x000fec0000002000 */
[----:B------:R-:W-:Y:S04]  /*6b70*/  BSSY B1, `(.L_x_2732) ;  /* 0x0000003000017945 */ /* 0x000fe80003800000 */
[----:B------:R-:W-:Y:S05]  /*6b80*/  @!P0 BRA `(.L_x_2733) ;  /* 0x0000000000048947 */ /* 0x000fea0003800000 */
[----:B------:R-:W-:-:S04]  /*6b90*/  DEPBAR.LE SB0, 0x0 ;  /* 0x000080000000791a */ /* 0x000fc80000000000 */
.L_x_2733:
[----:B------:R-:W-:Y:S05]  /*6ba0*/  BSYNC B1 ;  /* 0x0000000000017941 */ /* 0x000fea0003800000 */
.L_x_2732:
        /* <DEDUP_REMOVED lines=19> */
.L_x_2735:
[----:B------:R-:W-:Y:S05]  /*6ce0*/  BSYNC B1 ;  /* 0x0000000000017941 */ /* 0x000fea0003800000 */
.L_x_2734:
[----:B------:R-:W-:Y:S01]  /*6cf0*/  UIADD3 UR17, UR8, 0x1, URZ ;  /* 0x0000000108117890 */ /* 0x000fe2000fffe03f */
[----:B------:R-:W-:Y:S11]  /*6d00*/  BRA `(.L_x_2736) ;  /* 0x0000000000047947 */ /* 0x000ff60003800000 */
.L_x_2719:
[----:B------:R-:W-:-:S05]  /*6d10*/  UMOV UR17, UR8 ;  /* 0x0000000800117c82 */ /* 0x000fca0008000000 */
.L_x_2736:
[----:B------:R-:W-:-:S04]  /*6d20*/  UIADD3 UR4, UR8, 0x1, URZ ;  /* 0x0000000108047890 */ /* 0x000fc8000fffe03f */
[----:B------:R-:W-:-:S06]  /*6d30*/  UISETP.NE.AND UP0, UPT, UR5, UR4, UPT ;  /* 0x000000040500728c */ /* 0x000fcc000bf05270 */
[----:B------:R-:W-:-:S13]  /*6d40*/  PLOP3.LUT P1, PT, PT, PT, UP0, 0x80, 0x0 ;  /* 0x000000000000781c */ /* 0x000fda0003f2f008 */
[----:B------:R-:W-:Y:S05]  /*6d50*/  @!P1 BRA `(.L_x_2716) ;  /* 0x0000003400549947 */ /* 0x000fea0003800000 */
[----:B------:R-:W-:Y:S01]  /*6d60*/  ULDC.64 UR14, c[0x0][0x2c0] ;  /* 0x0000b000000e7ab9 */ /* 0x000fe20000000a00 */
[----:B------:R-:W-:Y:S02]  /*6d70*/  UIADD3 UR21, UR9, UR7, URZ ;  /* 0x0000000709157290 */ /* 0x000fe4000fffe03f */
[----:B------:R-:W-:Y:S01]  /*6d80*/  ULEA UR20, UP0, UR6, UR14, 0x2 ;  /* 0x0000000e06147291 */ /* 0x000fe2000f80103f */
[----:B------:R-:W-:Y:S01]  /*6d90*/  UMOV UR22, UR17 ;  /* 0x0000001100167c82 */ /* 0x000fe20008000000 */
[----:B------:R-:W-:Y:S02]  /*6da0*/  UMOV UR4, URZ ;  /* 0x0000003f00047c82 */ /* 0x000fe40008000000 */
[----:B------:R-:W-:Y:S02]  /*6db0*/  ULEA.HI.X UR21, UR6, UR15, UR21, 0x2, UP0 ;  /* 0x0000000f06157291 */ /* 0x000fe400080f1415 */
[----:B------:R-:W-:-:S04]  /*6dc0*/  UIADD3 UR20, UP0, UR20, 0x4000, URZ ;  /* 0x0000400014147890 */ /* 0x000fc8000ff1e03f */
[----:B------:R-:W-:-:S12]  /*6dd0*/  UIADD3.X UR21, URZ, UR21, URZ, UP0, !UPT ;  /* 0x000000153f157290 */ /* 0x000fd800087fe43f */
.L_x_2769:
[----:B------:R-:W-:Y:S01]  /*6de0*/  UIMAD UR23, UR12, UR17, URZ ;  /* 0x000000110c1772a4 */ /* 0x000fe2000f8e023f */
[----:B------:R-:W-:Y:S01]  /*6df0*/  ISETP.NE.AND P2, PT, R0, RZ, PT ;  /* 0x000000ff0000720c */ /* 0x000fe20003f45270 */
[----:B------:R-:W-:Y:S01]  /*6e00*/  ULDC.64 UR14, c[0x0][0x768] ;  /* 0x0001da00000e7ab9 */ /* 0x000fe20000000a00 */
[----:B------:R-:W-:Y:S01]  /*6e10*/  ULEA UR28, UR17, UR10, 0x6 ;  /* 0x0000000a111c7291 */ /* 0x000fe2000f8e303f */
        /* <DEDUP_REMOVED lines=8> */
[----:B------:R-:W-:-:S04]  /*6ea0*/  UIMAD.WIDE UR18, UR28, 0x2aaaaaab, URZ ;  /* 0x2aaaaaab1c1278a5 */ /* 0x000fc8000f8e023f */
[----:B------:R-:W-:-:S04]  /*6eb0*/  USHF.R.U32.HI UR18, URZ, 0x1f, UR19 ;  /* 0x0000001f3f127899 */ /* 0x000fc80008011613 */
[----:B------:R-:W-:-:S04]  /*6ec0*/  ULEA.HI.SX32 UR18, UR19, UR18, 0x1c ;  /* 0x0000001213127291 */ /* 0x000fc8000f8fe23f */
[----:B------:R-:W-:-:S04]  /*6ed0*/  UISETP.LT.AND UP0, UPT, UR16, UR18, UPT ;  /* 0x000000121000728c */ /* 0x000fc8000bf01270 */
[----:B------:R-:W-:-:S06]  /*6ee0*/  USEL UR18, UR16, UR18, UP0 ;  /* 0x0000001210127287 */ /* 0x000fcc0008000000 */
[----:B------:R-:W-:-:S07]  /*6ef0*/  VIADD R5, R10, UR18 ;  /* 0x000000120a057c36 */ /* 0x000fce0008000000 */
.L_x_2739:
[----:B------:R-:W2:Y:S04]  /*6f00*/  LDG.E.STRONG.GPU R4, desc[UR38][R2.64] ;  /* 0x0000002602047981 */ /* 0x000ea8000c1ef900 */
[----:B--2---:R-:W-:Y:S01]  /*6f10*/  CCTL.IVALL ;  /* 0x00000000ff00798f */ /* 0x004fe20002000000 */
[----:B------:R-:W-:Y:S05]  /*6f20*/  YIELD ;  /* 0x0000000000007946 */ /* 0x000fea0003800000 */
[----:B------:R-:W-:-:S13]  /*6f30*/  ISETP.NE.AND P1, PT, R4, R5, PT ;  /* 0x000000050400720c */ /* 0x000fda0003f25270 */
[----:B------:R-:W-:Y:S05]  /*6f40*/  @P1 BRA `(.L_x_2739) ;  /* 0xfffffffc00ec1947 */ /* 0x000fea000383ffff */
.L_x_2738:
[----:B------:R-:W-:Y:S05]  /*6f50*/  BSYNC B1 ;  /* 0x0000000000017941 */ /* 0x000fea0003800000 */
.L_x_2737:
[----:B------:R-:W-:-:S03]  /*6f60*/  UMOV UR18, 0xffffffff ;  /* 0xffffffff00127882 */ /* 0x000fc60000000000 */
[----:B------:R-:W-:Y:S05]  /*6f70*/  BRA.DIV UR18, `(.L_x_2740) ;  /* 0x0000003612507947 */ /* 0x000fea000b800000 */
[----:B------:R-:W-:Y:S01]  /*6f80*/  NOP ;  /* 0x0000000000007918 */ /* 0x000fe20000000000 */
.L_x_2806:
        /* <DEDUP_REMOVED lines=19> */
.L_x_2742:
[----:B------:R-:W-:Y:S05]  /*70c0*/  BSYNC B1 ;  /* 0x0000000000017941 */ /* 0x000fea0003800000 */
.L_x_2741:
        /* <DEDUP_REMOVED lines=14> */
.L_x_2744:
[----:B------:R-:W-:Y:S05]  /*71b0*/  BSYNC B1 ;  /* 0x0000000000017941 */ /* 0x000fea0003800000 */
.L_x_2743:
        /* <DEDUP_REMOVED lines=15> */
.L_x_2746:
[----:B------:R-:W-:Y:S05]  /*72b0*/  BSYNC B1 ;  /* 0x0000000000017941 */ /* 0x000fea0003800000 */
.L_x_2745:
[----:B------:R-:W-:Y:S06]  /*72c0*/  BAR.ARV 0xa, 0xa0 ;  /* 0x0282800000007b1d */ /* 0x000fec0000002000 */
[----:B------:R-:W-:Y:S04]  /*72d0*/  BSSY B1, `(.L_x_2747) ;  /* 0x0000003000017945 */ /* 0x000fe80003800000 */
[----:B------:R-:W-:Y:S05]  /*72e0*/  @!P0 BRA `(.L_x_2748) ;  /* 0x0000000000048947 */ /* 0x000fea0003800000 */
[----:B------:R-:W-:-:S04]  /*72f0*/  DEPBAR.LE SB0, 0x1 ;  /* 0x000080400000791a */ /* 0x000fc80000000000 */
.L_x_2748:
[----:B------:R-:W-:Y:S05]  /*7300*/  BSYNC B1 ;  /* 0x0000000000017941 */ /* 0x000fea0003800000 */
.L_x_2747:
[----:B------:R-:W-:Y:S06]  /*7310*/  BAR.ARV 0xb, 0xa0 ;  /* 0x02c2800000007b1d */ /* 0x000fec0000002000 */
[----:B------:R-:W-:Y:S04]  /*7320*/  BSSY B1, `(.L_x_2749) ;  /* 0x0000003000017945 */ /* 0x000fe80003800000 */
[----:B------:R-:W-:Y:S05]  /*7330*/  @!P0 BRA `(.L_x_2750) ;  /* 0x0000000000048947 */ /* 0x000fea0003800000 */
[----:B------:R-:W-:-:S04]  /*7340*/  DEPBAR.LE SB0, 0x0 ;  /* 0x000080000000791a */ /* 0x000fc80000000000 */
.L_x_2750:
[----:B------:R-:W-:Y:S05]  /*7350*/  BSYNC B1 ;  /* 0x0000000000017941 */ /* 0x000fea0003800000 */
.L_x_2749:
        /* <DEDUP_REMOVED lines=19> */
.L_x_2752:
[----:B------:R-:W-:Y:S05]  /*7490*/  BSYNC B1 ;  /* 0x0000000000017941 */ /* 0x000fea0003800000 */
.L_x_2751:
        /* <DEDUP_REMOVED lines=9> */
[----:B------:R-:W-:-:S04]  /*7530*/  UIADD3 UR14, UR28, 0x40, URZ ;  /* 0x000000401c0e7890 */ /* 0x000fc8000fffe03f */
[----:B------:R-:W-:-:S04]  /*7540*/  UIMAD.WIDE UR14, UR14, 0x2aaaaaab, URZ ;  /* 0x2aaaaaab0e0e78a5 */ /* 0x000fc8000f8e023f */
[----:B------:R-:W-:-:S04]  /*7550*/  USHF.R.U32.HI UR14, URZ, 0x1f, UR15 ;  /* 0x0000001f3f0e7899 */ /* 0x000fc8000801160f */
[----:B------:R-:W-:-:S04]  /*7560*/  ULEA.HI.SX32 UR14, UR15, UR14, 0x1c ;  /* 0x0000000e0f0e7291 */ /* 0x000fc8000f8fe23f */
[----:B------:R-:W-:-:S04]  /*7570*/  UISETP.LT.AND UP0, UPT, UR16, UR14, UPT ;  /* 0x0000000e1000728c */ /* 0x000fc8000bf01270 */
[----:B------:R-:W-:-:S06]  /*7580*/  USEL UR14, UR16, UR14, UP0 ;  /* 0x0000000e100e7287 */ /* 0x000fcc0008000000 */
[----:B------:R-:W-:-:S07]  /*7590*/  VIADD R5, R10, UR14 ;  /* 0x0000000e0a057c36 */ /* 0x000fce0008000000 */
.L_x_2755:
[----:B------:R-:W2:Y:S04]  /*75a0*/  LDG.E.STRONG.GPU R4, desc[UR38][R2.64] ;  /* 0x0000002602047981 */ /* 0x000ea8000c1ef900 */
[----:B--2---:R-:W-:Y:S01]  /*75b0*/  CCTL.IVALL ;  /* 0x00000000ff00798f */ /* 0x004fe20002000000 */
[----:B------:R-:W-:Y:S05]  /*75c0*/  YIELD ;  /* 0x0000000000007946 */ /* 0x000fea0003800000 */
[----:B------:R-:W-:-:S13]  /*75d0*/  ISETP.NE.AND P1, PT, R4, R5, PT ;  /* 0x000000050400720c */ /* 0x000fda0003f25270 */
[----:B------:R-:W-:Y:S05]  /*75e0*/  @P1 BRA `(.L_x_2755) ;  /* 0xfffffffc00ec1947 */ /* 0x000fea000383ffff */
.L_x_2754:
[----:B------:R-:W-:Y:S05]  /*75f0*/  BSYNC B1 ;  /* 0x0000000000017941 */ /* 0x000fea0003800000 */
.L_x_2753:
[----:B------:R-:W-:-:S03]  /*7600*/  UMOV UR14, 0xffffffff ;  /* 0xffffffff000e7882 */ /* 0x000fc60000000000 */
[----:B------:R-:W-:Y:S05]  /*7610*/  BRA.DIV UR14, `(.L_x_2756) ;  /* 0x0000002e0ec47947 */ /* 0x000fea000b800000 */
[----:B------:R-:W-:Y:S01]  /*7620*/  NOP ;  /* 0x0000000000007918 */ /* 0x000fe20000000000 */
.L_x_2809:
        /* <DEDUP_REMOVED lines=15> */
.L_x_2758:
[----:B------:R-:W-:Y:S05]  /*7720*/  BSYNC B1 ;  /* 0x0000000000017941 */ /* 0x000fea0003800000 */
.L_x_2757:
        /* <DEDUP_REMOVED lines=14> */
.L_x_2760:
[----:B------:R-:W-:Y:S05]  /*7810*/  BSYNC B1 ;  /* 0x0000000000017941 */ /* 0x000fea0003800000 */
.L_x_2759:
        /* <DEDUP_REMOVED lines=15> */
.L_x_2762:
[----:B------:R-:W-:Y:S05]  /*7910*/  BSYNC B1 ;  /* 0x0000000000017941 */ /* 0x000fea0003800000 */
.L_x_2761:
[----:B------:R-:W-:Y:S06]  /*7920*/  BAR.ARV 0xa, 0xa0 ;  /* 0x0282800000007b1d */ /* 0x000fec0000002000 */
[----:B------:R-:W-:Y:S04]  /*7930*/  BSSY B1, `(.L_x_2763) ;  /* 0x0000003000017945 */ /* 0x000fe80003800000 */
[----:B------:R-:W-:Y:S05]  /*7940*/  @!P0 BRA `(.L_x_2764) ;  /* 0x0000000000048947 */ /* 0x000fea0003800000 */
[----:B------:R-:W-:-:S04]  /*7950*/  DEPBAR.LE SB0, 0x1 ;  /* 0x000080400000791a */ /* 0x000fc80000000000 */
.L_x_2764:
[----:B------:R-:W-:Y:S05]  /*7960*/  BSYNC B1 ;  /* 0x0000000000017941 */ /* 0x000fea0003800000 */
.L_x_2763:
[----:B------:R-:W-:Y:S06]  /*7970*/  BAR.ARV 0xb, 0xa0 ;  /* 0x02c2800000007b1d */ /* 0x000fec0000002000 */
[----:B------:R-:W-:Y:S04]  /*7980*/  BSSY B1, `(.L_x_2765) ;  /* 0x0000003000017945 */ /* 0x000fe80003800000 */
[----:B------:R-:W-:Y:S05]  /*7990*/  @!P0 BRA `(.L_x_2766) ;  /* 0x0000000000048947 */ /* 0x000fea0003800000 */
[----:B------:R-:W-:-:S04]  /*79a0*/  DEPBAR.LE SB0, 0x0 ;  /* 0x000080000000791a */ /* 0x000fc80000000000 */
.L_x_2766:
[----:B------:R-:W-:Y:S05]  /*79b0*/  BSYNC B1 ;  /* 0x0000000000017941 */ /* 0x000fea0003800000 */
.L_x_2765:
        /* <DEDUP_REMOVED lines=19> */
.L_x_2768:
[----:B------:R-:W-:Y:S05]  /*7af0*/  BSYNC B1 ;  /* 0x0000000000017941 */ /* 0x000fea0003800000 */
.L_x_2767:
[----:B------:R-:W-:Y:S02]  /*7b00*/  UIADD3 UR17, UR17, 0x2, URZ ;  /* 0x0000000211117890 */ /* 0x000fe4000fffe03f */
[----:B------:R-:W-:Y:S02]  /*7b10*/  UIADD3 UR4, UR4, 0x6000, URZ ;  /* 0x0000600004047890 */ /* 0x000fe4000fffe03f */
[----:B------:R-:W-:-:S06]  /*7b20*/  UISETP.GE.AND UP0, UPT, UR17, UR5, UPT ;  /* 0x000000051100728c */ /* 0x000fcc000bf06270 */
[----:B------:R-:W-:-:S13]  /*7b30*/  PLOP3.LUT P1, PT, PT, PT, UP0, 0x80, 0x0 ;  /* 0x000000000000781c */ /* 0x000fda0003f2f008 */
[----:B------:R-:W-:Y:S05]  /*7b40*/  @!P1 BRA `(.L_x_2769) ;  /* 0xfffffff000a49947 */ /* 0x000fea000383ffff */
[----:B------:R-:W-:Y:S05]  /*7b50*/  BRA `(.L_x_2716) ;  /* 0x0000002400d47947 */ /* 0x000fea0003800000 */
.L_x_2715:
        /* <DEDUP_REMOVED lines=21> */
.L_x_2770:
[----:B------:R-:W-:Y:S01]  /*7cb0*/  ULDC UR9, c[0x0][0xb44] ;  /* 0x0002d10000097ab9 */ /* 0x000fe20000000800 */
[----:B------:R-:W-:Y:S01]  /*7cc0*/  UMOV UR7, UR8 ;  /* 0x0000000800077c82 */ /* 0x000fe20008000000 */
[----:B------:R-:W-:-:S11]  /*7cd0*/  UISETP.NE.AND UP0, UPT, UR9, 0x1, UPT ;  /* 0x000000010900788c */ /* 0x000fd6000bf05270 */
[----:B------:R-:W-:Y:S02]  /*7ce0*/  @UP0 ULDC.64 UR10, c[0x0][0xb48] ;  /* 0x0002d200000a0ab9 */ /* 0x000fe40000000a00 */
[----:B------:R-:W-:-:S04]  /*7cf0*/  UIMAD.WIDE.U32 UR4, UR8, UR10, URZ ;  /* 0x0000000a080472a5 */ /* 0x000fc8000f8e003f */
[----:B------:R-:W-:-:S04]  /*7d00*/  @UP0 USHF.R.U32.HI UR7, URZ, UR11, UR5 ;  /* 0x0000000b3f070299 */ /* 0x000fc80008011605 */
[----:B------:R-:W-:-:S12]  /*7d10*/  UIMAD UR4, UR7, UR9, URZ ;  /* 0x00000009070472a4 */ /* 0x000fd8000f8e023f */
.L_x_2771:
        /* <DEDUP_REMOVED lines=18> */
[----:B------:R-:W-:Y:S01]  /*7e40*/  ULOP3.LUT UR7, URZ, UR7, URZ, 0x33, !UPT ;  /* 0x000000073f077292 */ /* 0x000fe2000f8e333f */
[----:B------:R-:W-:-:S03]  /*7e50*/  ULDC UR4, c[0x0][0xb2c] ;  /* 0x0002cb0000047ab9 */ /* 0x000fc60000000800 */
[----:B------:R-:W-:-:S03]  /*7e60*/  UIADD3 UR7, UR7, UR4, URZ ;  /* 0x0000000407077290 */ /* 0x000fc6000fffe03f */
[----:B------:R-:W1:Y:S01]  /*7e70*/  LDC R3, c[0x0][0x290] ;  /* 0x0000a400ff037b82 */ /* 0x000e620000000800 */
[----:B------:R-:W-:Y:S01]  /*7e80*/  UIMAD UR35, UR7, 0x60, URZ ;  /* 0x00000060072378a4 */ /* 0x000fe2000f8e023f */
[----:B------:R-:W-:-:S05]  /*7e90*/  ULDC UR4, c[0x0][0x74c] ;  /* 0x0001d30000047ab9 */ /* 0x000fca0000000800 */
        /* <DEDUP_REMOVED lines=56> */
.L_x_2810:
        /* <DEDUP_REMOVED lines=9> */
.L_x_2775:
        /* <DEDUP_REMOVED lines=108> */
.L_x_2786:
[----:B-1----:R-:W-:-:S05]  /*8970*/  IMAD.MOV.U32 R13, RZ, RZ, 0x1 ;  /* 0x00000001ff0d7424 */ /* 0x002fca00078e00ff */
[----:B------:R-:W-:-:S04]  /*8980*/  SHF.L.U32 R13, R13, 0x1f, RZ ;  /* 0x0000001f0d0d7819 */ /* 0x000fc800000006ff */
[----:B------:R-:W1:Y:S02]  /*8990*/  SYNCS.PHASECHK.TRANS64.TRYWAIT P1, [R12+URZ+0x36438], R13 ;  /* 0x0364380d0c0075a7 */ /* 0x000e64000802017f */
[----:B-1----:R-:W-:Y:S05]  /*89a0*/  @!P1 BRA `(.L_x_2778) ;  /* 0x0000001c00109947 */ /* 0x002fea0003800000 */
.L_x_2811:
        /* <DEDUP_REMOVED lines=8> */
.L_x_2779:
        /* <DEDUP_REMOVED lines=48> */
.L_x_2812:
        /* <DEDUP_REMOVED lines=8> */
.L_x_2781:
        /* <DEDUP_REMOVED lines=46> */
.L_x_2813:
        /* <DEDUP_REMOVED lines=12> */
.L_x_2783:
        /* <DEDUP_REMOVED lines=37> */
.L_x_2815:
        /* <DEDUP_REMOVED lines=8> */
.L_x_2785:
        /* <DEDUP_REMOVED lines=41> */
.L_x_2777:
[----:B--2---:R-:W2:Y:S01]  /*96b0*/  LDL.LU R4, [R1+0x4] ;  /* 0x0000040001047983 */ /* 0x004ea20000300800 */
[----:B------:R-:W-:-:S03]  /*96c0*/  IMAD.MOV.U32 R10, RZ, RZ, 0x1 ;  /* 0x00000001ff0a7424 */ /* 0x000fc600078e00ff */
[----:B------:R3:W5:Y:S01]  /*96d0*/  LDL R5, [R1+0x8] ;  /* 0x0000080001057983 */ /* 0x0007620000100800 */
[----:B--2---:R-:W-:-:S13]  /*96e0*/  ISETP.NE.AND P1, PT, R4, RZ, PT ;  /* 0x000000ff0400720c */ /* 0x004fda0003f25270 */
[----:B---3--:R-:W-:Y:S05]  /*96f0*/  @!P1 BRA `(.L_x_2776) ;  /* 0x0000000400889947 */ /* 0x008fea0003800000 */
[----:B------:R-:W2:Y:S02]  /*9700*/  SYNCS.PHASECHK.TRANS64.TRYWAIT P1, [R12+URZ+0x36438], R13 ;  /* 0x0364380d0c0075a7 */ /* 0x000ea4000802017f */
[----:B--2---:R-:W-:Y:S05]  /*9710*/  @!P1 BRA `(.L_x_2787) ;  /* 0x0000001000149947 */ /* 0x004fea0003800000 */
.L_x_2816:
        /* <DEDUP_REMOVED lines=8> */
.L_x_2788:
        /* <DEDUP_REMOVED lines=41> */
.L_x_2817:
        /* <DEDUP_REMOVED lines=9> */
.L_x_2790:
        /* <DEDUP_REMOVED lines=38> */
.L_x_2776:
[----:B------:R-:W-:-:S04]  /*9d20*/  SHF.L.U32 R3, R10, 0x1f, RZ ;  /* 0x0000001f0a037819 */ /* 0x000fc800000006ff */
[----:B------:R-:W2:Y:S02]  /*9d30*/  SYNCS.PHASECHK.TRANS64.TRYWAIT P1, [R12+URZ+0x36438], R3 ;  /* 0x036438030c0075a7 */ /* 0x000ea4000802017f */
[----:B--2---:R-:W-:Y:S05]  /*9d40*/  @!P1 BRA `(.L_x_2791) ;  /* 0x0000000800b09947 */ /* 0x004fea0003800000 */
.L_x_2818:
[----:B------:R-:W-:Y:S05]  /*9d50*/  @P0 BRA `(.L_x_2792) ;  /* 0x0000000000180947 */ /* 0x000fea0003800000 */
[----:B------:R-:W3:Y:S01]  /*9d60*/  S2R R0, SR_TID.X ;  /* 0x0000000000007919 */ /* 0x000ee20000002100 */
[----:B--2---:R-:W-:-:S04]  /*9d70*/  IMAD.MOV.U32 R3, RZ, RZ, 0x6100 ;  /* 0x00006100ff037424 */ /* 0x004fc800078e00ff */
[----:B------:R4:W-:Y:S01]  /*9d80*/  SYNCS.ARRIVE.TRANS64 RZ, [R12+URZ+0x36430], R3 ;  /* 0x036430030cff79a7 */ /* 0x0009e2000800003f */
[----:B---3--:R-:W-:-:S13]  /*9d90*/  LOP3.LUT P0, RZ, R0, 0x1f, RZ, 0xc0, !PT ;  /* 0x0000001f00ff7812 */ /* 0x008fda000780c0ff */
[----:B----4-:R-:W-:Y:S05]  /*9da0*/  @!P0 BRA `(.L_x_2792) ;  /* 0x0000000000048947 */ /* 0x010fea0003800000 */
[----:B------:R-:W-:Y:S01]  /*9db0*/  BPT.TRAP 0x1 ;  /* 0x000000040000795c */ /* 0x000fe20000300000 */
.L_x_2792:
        /* <DEDUP_REMOVED lines=45> */
.L_x_2773:
[----:B------:R-:W-:Y:S05]  /*a090*/  BSYNC B1 ;  /* 0x0000000000017941 */ /* 0x000fea0003800000 */
.L_x_2772:
[----:B------:R-:W-:-:S03]  /*a0a0*/  UMOV UR4, 0xffffffff ;  /* 0xffffffff00047882 */ /* 0x000fc60000000000 */
[----:B------:R-:W-:Y:S05]  /*a0b0*/  BRA.DIV UR4, `(.L_x_2793) ;  /* 0x0000000604e87947 */ /* 0x000fea000b800000 */
[----:B------:R-:W-:-:S13]  /*a0c0*/  ELECT P6, URZ, PT ;  /* 0x00000000003f782f */ /* 0x000fda00038c0000 */
.L_x_2821:
[----:B------:R-:W-:Y:S05]  /*a0d0*/  @!P6 BRA `(.L_x_2716) ;  /* 0x000000000074e947 */ /* 0x000fea0003800000 */
[----:B------:R-:W2:Y:S02]  /*a0e0*/  LDL.LU R0, [R1+0xc] ;  /* 0x00000c0001007983 */ /* 0x000ea40000300800 */
[----:B--2---:R-:W-:-:S04]  /*a0f0*/  LOP3.LUT R0, R0, 0x2, RZ, 0xfc, !PT ;  /* 0x0000000200007812 */ /* 0x004fc800078efcff */
[----:B------:R-:W-:-:S13]  /*a100*/  ISETP.NE.AND P2, PT, R0, 0x3, PT ;  /* 0x000000030000780c */ /* 0x000fda0003f45270 */
[----:B------:R-:W-:Y:S05]  /*a110*/  @!P2 BRA `(.L_x_2794) ;  /* 0x000000000004a947 */ /* 0x000fea0003800000 */
[----:B------:R-:W-:Y:S01]  /*a120*/  BPT.TRAP 0x1 ;  /* 0x000000040000795c */ /* 0x000fe20000300000 */
.L_x_2794:
        /* <DEDUP_REMOVED lines=15> */
.L_x_2822:
[----:B------:R-:W3:Y:S02]  /*a220*/  SYNCS.PHASECHK.TRANS64.TRYWAIT P0, [R23+URZ], R0 ;  /* 0x00000000170075a7 */ /* 0x000ee4000800017f */
[----:B---3--:R-:W-:Y:S05]  /*a230*/  @!P0 BRA `(.L_x_2796) ;  /* 0x0000000400bc8947 */ /* 0x008fea0003800000 */
.L_x_2823:
[----:B------:R-:W-:Y:S05]  /*a240*/  @!P2 BRA `(.L_x_2797) ;  /* 0x000000000004a947 */ /* 0x000fea0003800000 */
[----:B------:R-:W-:Y:S01]  /*a250*/  BPT.TRAP 0x1 ;  /* 0x000000040000795c */ /* 0x000fe20000300000 */
.L_x_2797:
[----:B------:R-:W-:-:S07]  /*a260*/  SHF.L.U32 R10, R10, 0x1f, RZ ;  /* 0x0000001f0a0a7819 */ /* 0x000fce00000006ff */
.L_x_2798:
[----:B----4-:R4:W1:Y:S02]  /*a270*/  SYNCS.PHASECHK.TRANS64.TRYWAIT P0, [R7+URZ+0x36438], R10 ;  /* 0x0364380a070075a7 */ /* 0x010864000800017f */
[----:B-1----:R-:W-:Y:S05]  /*a280*/  @!P0 NANOSLEEP.SYNCS 0x989680 ;  /* 0x009896800000895d */ /* 0x002fea0003900000 */
[----:B------:R-:W1:Y:S02]  /*a290*/  @!P0 SYNCS.PHASECHK.TRANS64 P0, [R7+URZ+0x36438], R10 ;  /* 0x0364380a070085a7 */ /* 0x000e64000800007f */
[----:B-1----:R-:W-:Y:S05]  /*a2a0*/  @!P0 BRA `(.L_x_2798) ;  /* 0xfffffffc00f08947 */ /* 0x002fea000383ffff */
.L_x_2716:
[----:B------:R-:W-:Y:S05]  /*a2b0*/  BSYNC B0 ;  /* 0x0000000000007941 */ /* 0x000fea0003800000 */
.L_x_2714:
[----:B------:R-:W-:Y:S05]  /*a2c0*/  EXIT ;  /* 0x000000000000794d */ /* 0x000fea0003800000 */
.L_x_2669:
[----:B------:R-:W-:Y:S02]  /*a2d0*/  IMAD.MOV.U32 R12, RZ, RZ, RZ ;  /* 0x000000ffff0c7224 */ /* 0x000fe400078e00ff */
[----:B------:R-:W-:Y:S02]  /*a2e0*/  IMAD.MOV.U32 R11, RZ, RZ, 0x1f ;  /* 0x0000001fff0b7424 */ /* 0x000fe400078e00ff */
[----:B------:R-:W-:-:S07]  /*a2f0*/  IMAD.MOV.U32 R15, RZ, RZ, -0x1 ;  /* 0xffffffffff0f7424 */ /* 0x000fce00078e00ff */
[----:B------:R-:W-:Y:S05]  /*a300*/  WARPSYNC.COLLECTIVE R15, `(.L_x_2799) ;  /* 0x000000000f087348 */ /* 0x000fea0003c00000 */
[----:B------:R1:W2:Y:S02]  /*a310*/  SHFL.IDX P6, R14, R13, R12, R11 ;  /* 0x0000000c0d0e7389 */ /* 0x0002a400000c000b */
[----:B-12---:R-:W-:Y:S01]  /*a320*/  ENDCOLLECTIVE ;  /* 0x000000000000791b */ /* 0x006fe20003800000 */
.L_x_2799:
[----:B------:R-:W-:Y:S05]  /*a330*/  BRA `(.L_x_2800) ;  /* 0xffffff6c00cc7947 */ /* 0x000fea000383ffff */
.L_x_2671:
[----:B--2---:R-:W-:-:S04]  /*a340*/  IMAD.U32 R3, RZ, RZ, UR40 ;  /* 0x00000028ff037e24 */ /* 0x004fc8000f8e00ff */
[----:B------:R2:W3:Y:S03]  /*a350*/  SYNCS.PHASECHK.TRANS64.TRYWAIT P0, [R3+URZ+0x36400], R10 ;  /* 0x0364000a030075a7 */ /* 0x0004e6000800017f */
[----:B---3--:R-:W-:Y:S05]  /*a360*/  @!P0 NANOSLEEP.SYNCS 0x989680 ;  /* 0x009896800000895d */ /* 0x008fea0003900000 */
[----:B------:R-:W3:Y:S02]  /*a370*/  @!P0 SYNCS.PHASECHK.TRANS64 P0, [R3+URZ+0x36400], R10 ;  /* 0x0364000a030085a7 */ /* 0x000ee4000800007f */
[----:B---3--:R-:W-:Y:S05]  /*a380*/  @!P0 BRA `(.L_x_2671) ;  /* 0xfffffffc00ec8947 */ /* 0x008fea000383ffff */
[----:B------:R-:W-:Y:S05]  /*a390*/  BRA `(.L_x_2670) ;  /* 0xffffff7000007947 */ /* 0x000fea000383ffff */
.L_x_2675:
[----:B--2---:R2:W3:Y:S02]  /*a3a0*/  SYNCS.PHASECHK.TRANS64.TRYWAIT P1, [R3+URZ+0x36410], R10 ;  /* 0x0364100a030075a7 */ /* 0x0044e4000802017f */
[----:B---3--:R-:W-:Y:S05]  /*a3b0*/  @!P1 NANOSLEEP.SYNCS 0x989680 ;  /* 0x009896800000995d */ /* 0x008fea0003900000 */
[----:B------:R-:W3:Y:S02]  /*a3c0*/  @!P1 SYNCS.PHASECHK.TRANS64 P1, [R3+URZ+0x36410], R10 ;  /* 0x0364100a030095a7 */ /* 0x000ee4000802007f */
[----:B---3--:R-:W-:Y:S05]  /*a3d0*/  @!P1 BRA `(.L_x_2675) ;  /* 0xfffffffc00f09947 */ /* 0x008fea000383ffff */
[----:B------:R-:W-:Y:S05]  /*a3e0*/  BRA `(.L_x_2674) ;  /* 0xffffff7400d07947 */ /* 0x000fea000383ffff */
.L_x_2679:
[----:B-1----:R-:W-:-:S04]  /*a3f0*/  IMAD.U32 R121, RZ, RZ, UR40 ;  /* 0x00000028ff797e24 */ /* 0x002fc8000f8e00ff */
[----:B------:R1:W2:Y:S03]  /*a400*/  SYNCS.PHASECHK.TRANS64.TRYWAIT P1, [R121+URZ+0x36430], R14 ;  /* 0x0364300e790075a7 */ /* 0x0002a6000802017f */
[----:B--2---:R-:W-:Y:S05]  /*a410*/  @!P1 NANOSLEEP.SYNCS 0x989680 ;  /* 0x009896800000995d */ /* 0x004fea0003900000 */
[----:B------:R-:W2:Y:S02]  /*a420*/  @!P1 SYNCS.PHASECHK.TRANS64 P1, [R121+URZ+0x36430], R14 ;  /* 0x0364300e790095a7 */ /* 0x000ea4000802007f */
[----:B--2---:R-:W-:Y:S05]  /*a430*/  @!P1 BRA `(.L_x_2679) ;  /* 0xfffffffc00ec9947 */ /* 0x004fea000383ffff */
[----:B------:R-:W-:Y:S05]  /*a440*/  BRA `(.L_x_2678) ;  /* 0xffffff7c00f47947 */ /* 0x000fea000383ffff */
.L_x_2723:
[----:B------:R-:W-:Y:S01]  /*a450*/  BSSY B1, `(.L_x_2801) ;  /* 0x0000005000017945 */ /* 0x000fe20003800000 */
[----:B------:R-:W-:-:S07]  /*a460*/  IMAD.MOV.U32 R15, RZ, RZ, -0x1 ;  /* 0xffffffffff0f7424 */ /* 0x000fce00078e00ff */
[----:B------:R-:W-:Y:S05]  /*a470*/  WARPSYNC.COLLECTIVE R15, `(.L_x_2802) ;  /* 0x000000000f087348 */ /* 0x000fea0003c00000 */
[----:B------:R-:W-:Y:S01]  /*a480*/  NOP ;  /* 0x0000000000007918 */ /* 0x000fe20000000000 */
[----:B------:R-:W-:Y:S01]  /*a490*/  ENDCOLLECTIVE ;  /* 0x000000000000791b */ /* 0x000fe20003800000 */
.L_x_2802:
[----:B------:R-:W-:Y:S05]  /*a4a0*/  BSYNC B1 ;  /* 0x0000000000017941 */ /* 0x000fea0003800000 */
.L_x_2801:
[----:B------:R-:W-:Y:S05]  /*a4b0*/  BRA `(.L_x_2803) ;  /* 0xffffffc000947947 */ /* 0x000fea000383ffff */
.L_x_2740:
[----:B------:R-:W-:Y:S01]  /*a4c0*/  BSSY B1, `(.L_x_2804) ;  /* 0x0000005000017945 */ /* 0x000fe20003800000 */
[----:B------:R-:W-:-:S07]  /*a4d0*/  IMAD.MOV.U32 R15, RZ, RZ, -0x1 ;  /* 0xffffffffff0f7424 */ /* 0x000fce00078e00ff */
[----:B------:R-:W-:Y:S05]  /*a4e0*/  WARPSYNC.COLLECTIVE R15, `(.L_x_2805) ;  /* 0x000000000f087348 */ /* 0x000fea0003c00000 */
[----:B------:R-:W-:Y:S01]  /*a4f0*/  NOP ;  /* 0x0000000000007918 */ /* 0x000fe20000000000 */
[----:B------:R-:W-:Y:S01]  /*a500*/  ENDCOLLECTIVE ;  /* 0x000000000000791b */ /* 0x000fe20003800000 */
.L_x_2805:
[----:B------:R-:W-:Y:S05]  /*a510*/  BSYNC B1 ;  /* 0x0000000000017941 */ /* 0x000fea0003800000 */
.L_x_2804:
[----:B------:R-:W-:Y:S05]  /*a520*/  BRA `(.L_x_2806) ;  /* 0xffffffc800987947 */ /* 0x000fea000383ffff */
.L_x_2756:
[----:B------:R-:W-:Y:S01]  /*a530*/  BSSY B1, `(.L_x_2807) ;  /* 0x0000005000017945 */ /* 0x000fe20003800000 */
[----:B------:R-:W-:-:S07]  /*a540*/  IMAD.MOV.U32 R15, RZ, RZ, -0x1 ;  /* 0xffffffffff0f7424 */ /* 0x000fce00078e00ff */
[----:B------:R-:W-:Y:S05]  /*a550*/  WARPSYNC.COLLECTIVE R15, `(.L_x_2808) ;  /* 0x000000000f087348 */ /* 0x000fea0003c00000 */
[----:B------:R-:W-:Y:S01]  /*a560*/  NOP ;  /* 0x0000000000007918 */ /* 0x000fe20000000000 */
[----:B------:R-:W-:Y:S01]  /*a570*/  ENDCOLLECTIVE ;  /* 0x000000000000791b */ /* 0x000fe20003800000 */
.L_x_2808:
[----:B------:R-:W-:Y:S05]  /*a580*/  BSYNC B1 ;  /* 0x0000000000017941 */ /* 0x000fea0003800000 */
.L_x_2807:
[----:B------:R-:W-:Y:S05]  /*a590*/  BRA `(.L_x_2809) ;  /* 0xffffffd000247947 */ /* 0x000fea000383ffff */
.L_x_2774:
[----:B-1----:R1:W2:Y:S02]  /*a5a0*/  SYNCS.PHASECHK.TRANS64.TRYWAIT P1, [R12+URZ+0x36420], R13 ;  /* 0x0364200d0c0075a7 */ /* 0x0022a4000802017f */
[----:B--2---:R-:W-:Y:S05]  /*a5b0*/  @!P1 NANOSLEEP.SYNCS 0x989680 ;  /* 0x009896800000995d */ /* 0x004fea0003900000 */
[----:B------:R-:W2:Y:S02]  /*a5c0*/  @!P1 SYNCS.PHASECHK.TRANS64 P1, [R12+URZ+0x36420], R13 ;  /* 0x0364200d0c0095a7 */ /* 0x000ea4000802007f */
[----:B--2---:R-:W-:Y:S05]  /*a5d0*/  @!P1 BRA `(.L_x_2774) ;  /* 0xfffffffc00f09947 */ /* 0x004fea000383ffff */
[----:B------:R-:W-:Y:S05]  /*a5e0*/  BRA `(.L_x_2810) ;  /* 0xffffffdc000c7947 */ /* 0x000fea000383ffff */
.L_x_2778:
[----:B-1----:R1:W3:Y:S02]  /*a5f0*/  SYNCS.PHASECHK.TRANS64.TRYWAIT P1, [R12+URZ+0x36438], R13 ;  /* 0x0364380d0c0075a7 */ /* 0x0022e4000802017f */
[----:B---3--:R-:W-:Y:S05]  /*a600*/  @!P1 NANOSLEEP.SYNCS 0x989680 ;  /* 0x009896800000995d */ /* 0x008fea0003900000 */
[----:B------:R-:W3:Y:S02]  /*a610*/  @!P1 SYNCS.PHASECHK.TRANS64 P1, [R12+URZ+0x36438], R13 ;  /* 0x0364380d0c0095a7 */ /* 0x000ee4000802007f */
[----:B---3--:R-:W-:Y:S05]  /*a620*/  @!P1 BRA `(.L_x_2778) ;  /* 0xfffffffc00f09947 */ /* 0x008fea000383ffff */
[----:B------:R-:W-:Y:S05]  /*a630*/  BRA `(.L_x_2811) ;  /* 0xffffffe000dc7947 */ /* 0x000fea000383ffff */
.L_x_2780:
[----:B--2---:R2:W3:Y:S02]  /*a640*/  SYNCS.PHASECHK.TRANS64.TRYWAIT P1, [R12+URZ+0x36428], R0 ;  /* 0x036428000c0075a7 */ /* 0x0044e4000802017f */
[----:B---3--:R-:W-:Y:S05]  /*a650*/  @!P1 NANOSLEEP.SYNCS 0x989680 ;  /* 0x009896800000995d */ /* 0x008fea0003900000 */
[----:B------:R-:W3:Y:S02]  /*a660*/  @!P1 SYNCS.PHASECHK.TRANS64 P1, [R12+URZ+0x36428], R0 ;  /* 0x036428000c0095a7 */ /* 0x000ee4000802007f */
[----:B---3--:R-:W-:Y:S05]  /*a670*/  @!P1 BRA `(.L_x_2780) ;  /* 0xfffffffc00f09947 */ /* 0x008fea000383ffff */
[----:B------:R-:W-:Y:S05]  /*a680*/  BRA `(.L_x_2812) ;  /* 0xffffffe400a87947 */ /* 0x000fea000383ffff */
.L_x_2782:
        /* <DEDUP_REMOVED lines=8> */
.L_x_2784:
[----:B------:R-:W-:-:S07]  /*a710*/  SHF.L.U32 R5, R16, 0x1f, RZ ;  /* 0x0000001f10057819 */ /* 0x000fce00000006ff */
.L_x_2814:
[----:B---3--:R3:W4:Y:S02]  /*a720*/  SYNCS.PHASECHK.TRANS64.TRYWAIT P1, [R12+URZ+0x36420], R5 ;  /* 0x036420050c0075a7 */ /* 0x008724000802017f */
[----:B----4-:R-:W-:Y:S05]  /*a730*/  @!P1 NANOSLEEP.SYNCS 0x989680 ;  /* 0x009896800000995d */ /* 0x010fea0003900000 */
[----:B------:R-:W4:Y:S02]  /*a740*/  @!P1 SYNCS.PHASECHK.TRANS64 P1, [R12+URZ+0x36420], R5 ;  /* 0x036420050c0095a7 */ /* 0x000f24000802007f */
[----:B----4-:R-:W-:Y:S05]  /*a750*/  @!P1 BRA `(.L_x_2814) ;  /* 0xfffffffc00f09947 */ /* 0x010fea000383ffff */
[----:B------:R-:W-:Y:S05]  /*a760*/  BRA `(.L_x_2815) ;  /* 0xffffffec000c7947 */ /* 0x000fea000383ffff */
.L_x_2787:
[----:B--2---:R2:W3:Y:S02]  /*a770*/  SYNCS.PHASECHK.TRANS64.TRYWAIT P1, [R12+URZ+0x36438], R13 ;  /* 0x0364380d0c0075a7 */ /* 0x0044e4000802017f */
[----:B---3--:R-:W-:Y:S05]  /*a780*/  @!P1 NANOSLEEP.SYNCS 0x989680 ;  /* 0x009896800000995d */ /* 0x008fea0003900000 */
[----:B------:R-:W3:Y:S02]  /*a790*/  @!P1 SYNCS.PHASECHK.TRANS64 P1, [R12+URZ+0x36438], R13 ;  /* 0x0364380d0c0095a7 */ /* 0x000ee4000802007f */
[----:B---3--:R-:W-:Y:S05]  /*a7a0*/  @!P1 BRA `(.L_x_2787) ;  /* 0xfffffffc00f09947 */ /* 0x008fea000383ffff */
[----:B------:R-:W-:Y:S05]  /*a7b0*/  BRA `(.L_x_2816) ;  /* 0xffffffec00d87947 */ /* 0x000fea000383ffff */
.L_x_2789:
[----:B-1----:R1:W2:Y:S02]  /*a7c0*/  SYNCS.PHASECHK.TRANS64.TRYWAIT P1, [R12+URZ+0x36428], R5 ;  /* 0x036428050c0075a7 */ /* 0x0022a4000802017f */
[----:B--2---:R-:W-:Y:S05]  /*a7d0*/  @!P1 NANOSLEEP.SYNCS 0x989680 ;  /* 0x009896800000995d */ /* 0x004fea0003900000 */
[----:B------:R-:W2:Y:S02]  /*a7e0*/  @!P1 SYNCS.PHASECHK.TRANS64 P1, [R12+URZ+0x36428], R5 ;  /* 0x036428050c0095a7 */ /* 0x000ea4000802007f */
[----:B--2---:R-:W-:Y:S05]  /*a7f0*/  @!P1 BRA `(.L_x_2789) ;  /* 0xfffffffc00f09947 */ /* 0x004fea000383ffff */
[----:B------:R-:W-:Y:S05]  /*a800*/  BRA `(.L_x_2817) ;  /* 0xfffffff000887947 */ /* 0x000fea000383ffff */
.L_x_2791:
[----:B--2---:R2:W3:Y:S02]  /*a810*/  SYNCS.PHASECHK.TRANS64.TRYWAIT P1, [R12+URZ+0x36438], R3 ;  /* 0x036438030c0075a7 */ /* 0x0044e4000802017f */
[----:B---3--:R-:W-:Y:S05]  /*a820*/  @!P1 NANOSLEEP.SYNCS 0x989680 ;  /* 0x009896800000995d */ /* 0x008fea0003900000 */
[----:B------:R-:W3:Y:S02]  /*a830*/  @!P1 SYNCS.PHASECHK.TRANS64 P1, [R12+URZ+0x36438], R3 ;  /* 0x036438030c0095a7 */ /* 0x000ee4000802007f */
[----:B---3--:R-:W-:Y:S05]  /*a840*/  @!P1 BRA `(.L_x_2791) ;  /* 0xfffffffc00f09947 */ /* 0x008fea000383ffff */
[----:B------:R-:W-:Y:S05]  /*a850*/  BRA `(.L_x_2818) ;  /* 0xfffffff4003c7947 */ /* 0x000fea000383ffff */
.L_x_2793:
[----:B------:R-:W-:Y:S01]  /*a860*/  BSSY B1, `(.L_x_2819) ;  /* 0x0000006000017945 */ /* 0x000fe20003800000 */
[----:B------:R-:W-:-:S07]  /*a870*/  IMAD.MOV.U32 R15, RZ, RZ, -0x1 ;  /* 0xffffffffff0f7424 */ /* 0x000fce00078e00ff */
[----:B-1----:R-:W-:Y:S05]  /*a880*/  WARPSYNC.COLLECTIVE R15, `(.L_x_2820) ;  /* 0x000000000f0c7348 */ /* 0x002fea0003c00000 */
[----:B------:R-:W-:Y:S02]  /*a890*/  ELECT P6, UR62, PT ;  /* 0x00000000003e782f */ /* 0x000fe400038c0000 */
[----:B------:R-:W-:Y:S01]  /*a8a0*/  MOV R14, UR62 ;  /* 0x0000003e000e7c02 */ /* 0x000fe20008000f00 */
[----:B-1----:R-:W-:Y:S10]  /*a8b0*/  ENDCOLLECTIVE ;  /* 0x000000000000791b */ /* 0x002ff40003800000 */
.L_x_2820:
[----:B------:R-:W-:Y:S05]  /*a8c0*/  BSYNC B1 ;  /* 0x0000000000017941 */ /* 0x000fea0003800000 */
.L_x_2819:
[----:B------:R-:W-:Y:S05]  /*a8d0*/  BRA `(.L_x_2821) ;  /* 0xfffffff400fc7947 */ /* 0x000fea000383ffff */
.L_x_2795:
[----:B--2---:R2:W3:Y:S02]  /*a8e0*/  SYNCS.PHASECHK.TRANS64.TRYWAIT P0, [R5+URZ], R2 ;  /* 0x00000002050075a7 */ /* 0x0044e4000800017f */
[----:B---3--:R-:W-:Y:S05]  /*a8f0*/  @!P0 NANOSLEEP.SYNCS 0x989680 ;  /* 0x009896800000895d */ /* 0x008fea0003900000 */
[----:B------:R-:W3:Y:S02]  /*a900*/  @!P0 SYNCS.PHASECHK.TRANS64 P0, [R5+URZ], R2 ;  /* 0x00000002050085a7 */ /* 0x000ee4000800007f */
[----:B---3--:R-:W-:Y:S05]  /*a910*/  @!P0 BRA `(.L_x_2795) ;  /* 0xfffffffc00f08947 */ /* 0x008fea000383ffff */
[----:B------:R-:W-:Y:S05]  /*a920*/  BRA `(.L_x_2822) ;  /* 0xfffffff8003c7947 */ /* 0x000fea000383ffff */
.L_x_2796:
[----:B---3--:R3:W4:Y:S02]  /*a930*/  SYNCS.PHASECHK.TRANS64.TRYWAIT P0, [R23+URZ], R0 ;  /* 0x00000000170075a7 */ /* 0x008724000800017f */
[----:B----4-:R-:W-:Y:S05]  /*a940*/  @!P0 NANOSLEEP.SYNCS 0x989680 ;  /* 0x009896800000895d */ /* 0x010fea0003900000 */
[----:B------:R-:W4:Y:S02]  /*a950*/  @!P0 SYNCS.PHASECHK.TRANS64 P0, [R23+URZ], R0 ;  /* 0x00000000170085a7 */ /* 0x000f24000800007f */
[----:B----4-:R-:W-:Y:S05]  /*a960*/  @!P0 BRA `(.L_x_2796) ;  /* 0xfffffffc00f08947 */ /* 0x010fea000383ffff */
[----:B------:R-:W-:Y:S05]  /*a970*/  BRA `(.L_x_2823) ;  /* 0xfffffff800307947 */ /* 0x000fea000383ffff */
.L_x_2824:
        /* <DEDUP_REMOVED lines=16> */
.L_x_7666:


//--------------------- .text._ZN7cutlass13device_kernelIN5flash11enable_sm90INS1_16FlashAttnBwdSm90INS1_25CollectiveMainloopBwdSm90ILi2ELi1ELi1EN4cute5tupleIJNS5_1CILi1EEES8_S8_EEENS6_IJNS7_ILi64EEENS7_ILi96EEENS7_ILi192EEEEEENS_10bfloat16_tEfNS_4arch4Sm90ELb1ELb0ELb1ELb0ELb0ELb0ELb1ELb0ELi3ELi1ELi1ELi1ELb0EEENS1_24CollectiveEpilogueBwdGQAISD_fSG_Li384ELb0ELb0EEENS1_25SingleTileBwdLPTSchedulerILb0ELi96ELb0EEEEEEEEEvNT_6ParamsE --------------------------
	.section	.text._ZN7cutlass13device_kernelIN5flash11enable_sm90INS1_16FlashAttnBwdSm90INS1_25CollectiveMainloopBwdSm90ILi2ELi1ELi1EN4cute5tupleIJNS5_1CILi1EEES8_S8_EEENS6_IJNS7_ILi64EEENS7_ILi96EEENS7_ILi192EEEEEENS_10bfloat16_tEfNS_4arch4Sm90ELb1ELb0ELb1ELb0ELb0ELb0ELb1ELb0ELi3ELi1ELi1ELi1ELb0EEENS1_24CollectiveEpilogueBwdGQAISD_fSG_Li384ELb0ELb0EEENS1_25SingleTileBwdLPTSchedulerILb0ELi96ELb0EEEEEEEEEvNT_6ParamsE,"ax",@progbits
	.align	128
.text._ZN7cutlass13device_kernelIN5flash11enable_sm90INS1_16FlashAttnBwdSm90INS1_25CollectiveMainloopBwdSm90ILi2ELi1ELi1EN4cute5tupleIJNS5_1CILi1EEES8_S8_EEENS6_IJNS7_ILi64EEENS7_ILi96EEENS7_ILi192EEEEEENS_10bfloat16_tEfNS_4arch4Sm90ELb1ELb0ELb1ELb0ELb0ELb0ELb1ELb0ELi3ELi1ELi1ELi1ELb0EEENS1_24CollectiveEpilogueBwdGQAISD_fSG_Li384ELb0ELb0EEENS1_25SingleTileBwdLPTSchedulerILb0ELi96ELb0EEEEEEEEEvNT_6ParamsE:
        .type           _ZN7cutlass13device_kernelIN5flash11enable_sm90INS1_16FlashAttnBwdSm90INS1_25CollectiveMainloopBwdSm90ILi2ELi1ELi1EN4cute5tupleIJNS5_1CILi1EEES8_S8_EEENS6_IJNS7_ILi64EEENS7_ILi96EEENS7_ILi192EEEEEENS_10bfloat16_tEfNS_4arch4Sm90ELb1ELb0ELb1ELb0ELb0ELb0ELb1ELb0ELi3ELi1ELi1ELi1ELb0EEENS1_24CollectiveEpilogueBwdGQAISD_fSG_Li384ELb0ELb0EEENS1_25SingleTileBwdLPTSchedulerILb0ELi96ELb0EEEEEEEEEvNT_6ParamsE,@function
        .size           _ZN7cutlass13device_kernelIN5flash11enable_sm90INS1_16FlashAttnBwdSm90INS1_25CollectiveMainloopBwdSm90ILi2ELi1ELi1EN4cute5tupleIJNS5_1CILi1EEES8_S8_EEENS6_IJNS7_ILi64EEENS7_ILi96EEENS7_ILi192EEEEEENS_10bfloat16_tEfNS_4arch4Sm90ELb1ELb0ELb1ELb0ELb0ELb0ELb1ELb0ELi3ELi1ELi1ELi1ELb0EEENS1_24CollectiveEpilogueBwdGQAISD_fSG_Li384ELb0ELb0EEENS1_25SingleTileBwdLPTSchedulerILb0ELi96ELb0EEEEEEEEEvNT_6ParamsE,(.L_x_7667 - _ZN7cutlass13device_kernelIN5flash11enable_sm90INS1_16FlashAttnBwdSm90INS1_25CollectiveMainloopBwdSm90ILi2ELi1ELi1EN4cute5tupleIJNS5_1CILi1EEES8_S8_EEENS6_IJNS7_ILi64EEENS7_ILi96EEENS7_ILi192EEEEEENS_10bfloat16_tEfNS_4arch4Sm90ELb1ELb0ELb1ELb0ELb0ELb0ELb1ELb0ELi3ELi1ELi1ELi1ELb0EEENS1_24CollectiveEpilogueBwdGQAISD_fSG_Li384ELb0ELb0EEENS1_25SingleTileBwdLPTSchedulerILb0ELi96ELb0EEEEEEEEEvNT_6ParamsE)
        .other          _ZN7cutlass13device_kernelIN5flash11enable_sm90INS1_16FlashAttnBwdSm90INS1_25CollectiveMainloopBwdSm90ILi2ELi1ELi1EN4cute5tupleIJNS5_1CILi1EEES8_S8_EEENS6_IJNS7_ILi64EEENS7_ILi96EEENS7_ILi192EEEEEENS_10bfloat16_tEfNS_4arch4Sm90ELb1ELb0ELb1ELb0ELb0ELb0ELb1ELb0ELi3ELi1ELi1ELi1ELb0EEENS1_24CollectiveEpilogueBwdGQAISD_fSG_Li384ELb0ELb0EEENS1_25SingleTileBwdLPTSchedulerILb0ELi96ELb0EEEEEEEEEvNT_6ParamsE,@"STO_CUDA_ENTRY STV_DEFAULT"
_ZN7cutlass13device_kernelIN5flash11enable_sm90INS1_16FlashAttnBwdSm90INS1_25CollectiveMainloopBwdSm90ILi2ELi1ELi1EN4cute5tupleIJNS5_1CILi1EEES8_S8_EEENS6_IJNS7_ILi64EEENS7_ILi96EEENS7_ILi192EEEEEENS_10bfloat16_tEfNS_4arch4Sm90ELb1ELb0ELb1ELb0ELb0ELb0ELb1ELb0ELi3ELi1ELi1ELi1ELb0EEENS1_24CollectiveEpilogueBwdGQAISD_fSG_Li384ELb0ELb0EEENS1_25SingleTileBwdLPTSchedulerILb0ELi96ELb0EEEEEEEEEvNT_6ParamsE:
        /* <DEDUP_REMOVED lines=23> */
.L_x_2826:
[----:B------:R-:W-:Y:S05]  /*0170*/  BSYNC B0 ;  /* 0x0000000000007941 */ /* 0x000fea0003800000 */
.L_x_2825:
        /* <DEDUP_REMOVED lines=34> */
.L_x_2827:
        /* <DEDUP_REMOVED lines=20> */
.L_x_2828:
[----:B---3--:R-:W-:Y:S01]  /*04e0*/  ISETP.NE.AND P0, PT, R2, RZ, PT ;  /* 0x000000ff0200720c */ /* 0x008fe20003f05270 */
[----:B------:R-:W-:Y:S01]  /*04f0*/  IMAD.MOV.U32 R2, RZ, RZ, 0x1 ;  /* 0x00000001ff027424 */ /* 0x000fe200078e00ff */
[----:B------:R-:W-:Y:S01]  /*0500*/  NOP ;  /* 0x0000000000007918 */ /* 0x000fe20000000000 */
[----:B------:R-:W-:Y:S03]  /*0510*/  BSSY B6, `(.L_x_2829) ;  /* 0x00007d7000067945 */ /* 0x000fe60003800000 */
[----:B------:R-:W-:-:S05]  /*0520*/  SEL R2, R2, 0x2, !P0 ;  /* 0x0000000202027807 */ /* 0x000fca0004000000 */
[----:B------:R3:W-:Y:S01]  /*0530*/  STL [R1+0xc], R2 ;  /* 0x00000c0201007387 */ /* 0x0007e20000100800 */
[----:B-12-4-:R-:W-:Y:S06]  /*0540*/  BAR.SYNC.DEFER_BLOCKING 0x0 ;  /* 0x0000000000007b1d */ /* 0x016fec0000010000 */
[----:B------:R-:W-:Y:S05]  /*0550*/  @!P0 BRA `(.L_x_2830) ;  /* 0x0000004000d88947 */ /* 0x000fea0003800000 */
.L_x_2831:
        /* <DEDUP_REMOVED lines=32> */
.L_x_2832:
[----:B------:R-:W-:Y:S01]  /*0760*/  ULDC UR7, c[0x0][0x8cc] ;  /* 0x0002330000077ab9 */ /* 0x000fe20000000800 */
[----:B------:R-:W-:Y:S01]  /*0770*/  UMOV UR38, UR10 ;  /* 0x0000000a00267c82 */ /* 0x000fe20008000000 */
[----:B------:R-:W-:-:S11]  /*0780*/  UISETP.NE.AND UP0, UPT, UR7, 0x1, UPT ;  /* 0x000000010700788c */ /* 0x000fd6000bf05270 */
[----:B------:R-:W-:Y:S02]  /*0790*/  @UP0 ULDC.64 UR8, c[0x0][0x8d0] ;  /* 0x0002340000080ab9 */ /* 0x000fe40000000a00 */
[----:B------:R-:W-:-:S04]  /*07a0*/  UIMAD.WIDE.U32 UR4, UR10, UR8, URZ ;  /* 0x000000080a0472a5 */ /* 0x000fc8000f8e003f */
[----:B------:R-:W-:-:S04]  /*07b0*/  @UP0 USHF.R.U32.HI UR38, URZ, UR9, UR5 ;  /* 0x000000093f260299 */ /* 0x000fc80008011605 */
[----:B------:R-:W-:-:S12]  /*07c0*/  UIMAD UR4, UR38, UR7, URZ ;  /* 0x00000007260472a4 */ /* 0x000fd8000f8e023f */
.L_x_2833:
        /* <DEDUP_REMOVED lines=103> */
.L_x_2837:
        /* <DEDUP_REMOVED lines=15> */
.L_x_2836:
        /* <DEDUP_REMOVED lines=20> */
.L_x_2839:
        /* <DEDUP_REMOVED lines=15> */
.L_x_2838:
        /* <DEDUP_REMOVED lines=8> */
.L_x_2924:
        /* <DEDUP_REMOVED lines=19> */
.L_x_2841:
        /* <DEDUP_REMOVED lines=109> */
.L_x_2853:
[----:B------:R-:W-:-:S13]  /*19e0*/  ISETP.NE.AND P0, PT, R8, 0x3, PT ;  /* 0x000000030800780c */ /* 0x000fda0003f05270 */
[----:B-1----:R-:W-:Y:S05]  /*19f0*/  @!P0 BRA `(.L_x_2843) ;  /* 0x0000000000048947 */ /* 0x002fea0003800000 */
[----:B------:R-:W-:Y:S01]  /*1a00*/  BPT.TRAP 0x1 ;  /* 0x000000040000795c */ /* 0x000fe20000300000 */
.L_x_2843:
[----:B------:R-:W-:Y:S02]  /*1a10*/  LEA R3, R2, UR40, 0x3 ;  /* 0x0000002802037c11 */ /* 0x000fe4000f8e18ff */
[----:B------:R-:W-:-:S04]  /*1a20*/  SHF.L.U32 R10, R7, 0x1f, RZ ;  /* 0x0000001f070a7819 */ /* 0x000fc800000006ff */
[----:B------:R1:W2:Y:S01]  /*1a30*/  SYNCS.PHASECHK.TRANS64.TRYWAIT P1, [R3+URZ+0x36410], R10 ;  /* 0x0364100a030075a7 */ /* 0x0002a2000802017f */
[----:B------:R-:W-:Y:S05]  /*1a40*/  @!P0 BRA `(.L_x_2844) ;  /* 0x0000000000048947 */ /* 0x000fea0003800000 */
[----:B------:R-:W-:Y:S01]  /*1a50*/  BPT.TRAP 0x1 ;  /* 0x000000040000795c */ /* 0x000fe20000300000 */
.L_x_2844:
[----:B--2---:R-:W-:Y:S05]  /*1a60*/  @P1 BRA `(.L_x_2845) ;  /* 0x0000000000081947 */ /* 0x004fea0003800000 */
[----:B------:R-:W2:Y:S02]  /*1a70*/  SYNCS.PHASECHK.TRANS64.TRYWAIT P1, [R3+URZ+0x36410], R10 ;  /* 0x0364100a030075a7 */ /* 0x000ea4000802017f */
[----:B--2---:R-:W-:Y:S05]  /*1a80*/  @!P1 BRA `(.L_x_2846) ;  /* 0x0000006800389947 */ /* 0x004fea0003800000 */
.L_x_2845:
        /* <DEDUP_REMOVED lines=103> */
.L_x_2847:
[----:B------:R-:W-:-:S04]  /*2100*/  SHF.L.U32 R14, R5, 0x1f, RZ ;  /* 0x0000001f050e7819 */ /* 0x000fc800000006ff */
[----:B------:R1:W1:Y:S01]  /*2110*/  SYNCS.PHASECHK.TRANS64.TRYWAIT P1, [UR40+0x36430], R14 ;  /* 0x0364300eff0075a7 */ /* 0x0002620008020168 */
[----:B------:R-:W-:Y:S05]  /*2120*/  @!P0 BRA `(.L_x_2848) ;  /* 0x0000000000048947 */ /* 0x000fea0003800000 */
[----:B------:R-:W-:Y:S01]  /*2130*/  BPT.TRAP 0x1 ;  /* 0x000000040000795c */ /* 0x000fe20000300000 */
.L_x_2848:
        /* <DEDUP_REMOVED lines=36> */
.L_x_2849:
        /* <DEDUP_REMOVED lines=351> */
.L_x_2851:
        /* <DEDUP_REMOVED lines=60> */
.L_x_2852:
        /* <DEDUP_REMOVED lines=62> */
.L_x_2835:
[----:B------:R-:W-:Y:S05]  /*4110*/  @P0 BRA `(.L_x_2834) ;  /* 0x0000004000580947 */ /* 0x000fea0003800000 */
[----:B------:R-:W1:Y:S01]  /*4120*/  S2R R4, SR_TID.X ;  /* 0x0000000000047919 */ /* 0x000e620000002100 */
[----:B------:R-:W2:Y:S01]  /*4130*/  S2UR UR5, SR_CgaCtaId ;  /* 0x00000000000579c3 */ /* 0x000ea20000008800 */
[----:B------:R-:W-:Y:S01]  /*4140*/  ULDC UR4, c[0x0][0x850] ;  /* 0x0002140000047ab9 */ /* 0x000fe20000000800 */
[----:B------:R-:W-:Y:S01]  /*4150*/  UIMAD UR38, UR38, 0x4800, URZ ;  /* 0x00004800262678a4 */ /* 0x000fe2000f8e023f */
[----:B------:R-:W-:Y:S01]  /*4160*/  BSSY B0, `(.L_x_2854) ;  /* 0x0000051000007945 */ /* 0x000fe20003800000 */
[----:B------:R-:W-:Y:S01]  /*4170*/  UISETP.NE.AND UP0, UPT, UR4, 0x1, UPT ;  /* 0x000000010400788c */ /* 0x000fe2000bf05270 */
[----:B------:R-:W-:Y:S02]  /*4180*/  ULDC.64 UR10, c[0x0][0x818] ;  /* 0x00020600000a7ab9 */ /* 0x000fe40000000a00 */
[----:B------:R-:W-:Y:S01]  /*4190*/  UMOV UR4, 0x400 ;  /* 0x0000040000047882 */ /* 0x000fe20000000000 */
[----:B------:R-:W-:Y:S01]  /*41a0*/  USHF.R.S32.HI UR39, URZ, 0x1f, UR38 ;  /* 0x0000001f3f277899 */ /* 0x000fe20008011426 */
[----:B------:R-:W-:Y:S01]  /*41b0*/  ULDC.64 UR12, c[0x0][0x820] ;  /* 0x00020800000c7ab9 */ /* 0x000fe20000000a00 */
[----:B------:R-:W-:-:S05]  /*41c0*/  ULDC.64 UR14, c[0x0][0x848] ;  /* 0x00021200000e7ab9 */ /* 0x000fca0000000a00 */
[----:B------:R-:W-:Y:S02]  /*41d0*/  @UP0 ULDC UR6, c[0x0][0x854] ;  /* 0x0002150000060ab9 */ /* 0x000fe40000000800 */
[----:B------:R-:W-:Y:S02]  /*41e0*/  UIMAD.WIDE.U32 UR6, UR36, UR6, URZ ;  /* 0x00000006240672a5 */ /* 0x000fe4000f8e003f */
[----:B--2---:R-:W-:-:S03]  /*41f0*/  ULEA UR4, UR5, UR4, 0x18 ;  /* 0x0000000405047291 */ /* 0x004fc6000f8ec03f */
[----:B------:R-:W-:Y:S02]  /*4200*/  @UP0 ULDC UR5, c[0x0][0x858] ;  /* 0x0002160000050ab9 */ /* 0x000fe40000000800 */
[----:B------:R-:W-:Y:S01]  /*4210*/  @UP0 USHF.R.U32.HI UR36, URZ, UR5, UR7 ;  /* 0x000000053f240299 */ /* 0x000fe20008011607 */
[----:B-1----:R-:W-:-:S03]  /*4220*/  VIADD R3, R4, 0xffffff80 ;  /* 0xffffff8004037836 */ /* 0x002fc60000000000 */
[----:B------:R-:W-:Y:S02]  /*4230*/  USHF.R.S32.HI UR5, URZ, 0x1f, UR36 ;  /* 0x0000001f3f057899 */ /* 0x000fe40008011424 */
[----:B------:R-:W-:Y:S01]  /*4240*/  UIMAD.WIDE.U32 UR6, UR36, UR10, UR38 ;  /* 0x0000000a240672a5 */ /* 0x000fe2000f8e0026 */
[----:B------:R-:W-:Y:S01]  /*4250*/  SHF.R.S32.HI R0, RZ, 0x1f, R3 ;  /* 0x0000001fff007819 */ /* 0x000fe20000011403 */
[----:B------:R-:W-:Y:S01]  /*4260*/  UIMAD UR8, UR5, UR10, URZ ;  /* 0x0000000a050872a4 */ /* 0x000fe2000f8e023f */
[----:B------:R-:W-:Y:S01]  /*4270*/  BAR.SYNC.DEFER_BLOCKING 0x1, 0x180 ;  /* 0x0046000000007b1d */ /* 0x000fe20000010000 */
[----:B------:R-:W-:Y:S02]  /*4280*/  ISETP.NE.AND P0, PT, R3, RZ, PT ;  /* 0x000000ff0300720c */ /* 0x000fe40003f05270 */
[----:B------:R-:W-:Y:S01]  /*4290*/  LEA.HI R2, R0, R3, RZ, 0x7 ;  /* 0x0000000300027211 */ /* 0x000fe200078f38ff */
[----:B------:R-:W-:-:S03]  /*42a0*/  UIMAD UR8, UR36, UR11, UR8 ;  /* 0x0000000b240872a4 */ /* 0x000fc6000f8e0208 */
[----:B------:R-:W-:Y:S01]  /*42b0*/  LOP3.LUT R0, R2, 0x3fffff80, RZ, 0xc0, !PT ;  /* 0x3fffff8002007812 */ /* 0x000fe200078ec0ff */
[----:B------:R-:W-:Y:S01]  /*42c0*/  ULDC.64 UR10, c[0x0][0x840] ;  /* 0x00021000000a7ab9 */ /* 0x000fe20000000a00 */
[----:B------:R-:W-:Y:S01]  /*42d0*/  SHF.R.S32.HI R5, RZ, 0x7, R2 ;  /* 0x00000007ff057819 */ /* 0x000fe20000011402 */
[----:B------:R-:W-:Y:S02]  /*42e0*/  UIMAD UR5, UR5, UR10, URZ ;  /* 0x0000000a050572a4 */ /* 0x000fe4000f8e023f */
[----:B------:R-:W-:Y:S01]  /*42f0*/  IMAD.IADD R0, R3, 0x1, -R0 ;  /* 0x0000000103007824 */ /* 0x000fe200078e0a00 */
[----:B------:R-:W-:Y:S02]  /*4300*/  UIMAD.WIDE.U32 UR38, UR36, UR10, UR38 ;  /* 0x0000000a242672a5 */ /* 0x000fe4000f8e0026 */
[----:B------:R-:W-:Y:S01]  /*4310*/  UIMAD UR9, UR36, UR11, UR5 ;  /* 0x0000000b240972a4 */ /* 0x000fe2000f8e0205 */
[----:B------:R-:W-:Y:S01]  /*4320*/  IMAD R0, R5, 0x600, R0 ;  /* 0x0000060005007824 */ /* 0x000fe200078e0200 */
[----:B------:R-:W-:-:S02]  /*4330*/  USHF.R.S32.HI UR5, URZ, 0x1f, UR37 ;  /* 0x0000001f3f057899 */ /* 0x000fc40008011425 */
[----:B------:R-:W-:Y:S01]  /*4340*/  UIADD3 UR7, UR7, UR8, URZ ;  /* 0x0000000807077290 */ /* 0x000fe2000fffe03f */
[----:B------:R-:W-:Y:S01]  /*4350*/  IMAD.SHL.U32 R0, R0, 0x4, RZ ;  /* 0x0000000400007824 */ /* 0x000fe200078e00ff */
[----:B------:R-:W-:Y:S02]  /*4360*/  UIMAD UR10, UR5, UR12, URZ ;  /* 0x0000000c050a72a4 */ /* 0x000fe4000f8e023f */
[----:B------:R-:W-:Y:S02]  /*4370*/  UIMAD UR5, UR5, UR14, URZ ;  /* 0x0000000e050572a4 */ /* 0x000fe4000f8e023f */
[----:B------:R-:W-:Y:S01]  /*4380*/  LEA R0, R0, UR4, 0x2 ;  /* 0x0000000400007c11 */ /* 0x000fe2000f8e10ff */
[----:B------:R-:W-:Y:S01]  /*4390*/  UIADD3 UR9, UR39, UR9, URZ ;  /* 0x0000000927097290 */ /* 0x000fe2000fffe03f */
[----:B------:R-:W-:Y:S01]  /*43a0*/  UMOV UR8, UR38 ;  /* 0x0000002600087c82 */ /* 0x000fe20008000000 */
[----:B------:R-:W-:Y:S02]  /*43b0*/  UIMAD UR10, UR37, UR13, UR10 ;  /* 0x0000000d250a72a4 */ /* 0x000fe4000f8e020a */
[----:B------:R1:W-:Y:S01]  /*43c0*/  STS.128 [R0], R24 ;  /* 0x0000001800007388 */ /* 0x0003e20000000c00 */
        /* <DEDUP_REMOVED lines=35> */
.L_x_2856:
[----:B------:R-:W-:Y:S01]  /*4600*/  @P0 ELECT P1, URZ, PT ;  /* 0x00000000003f082f */ /* 0x000fe20003820000 */
[----:B------:R2:W-:-:S12]  /*4610*/  UBLKRED.G.S.ADD.F32.RN [UR6], [UR4], UR5, desc[UR8] ;  /* 0x00000806040073bb */ /* 0x0005d800080a1405 */
[----:B------:R-:W-:Y:S02]  /*4620*/  @P1 PLOP3.LUT P0, PT, P1, PT, PT, 0x8, 0x0 ;  /* 0x000000000000181c */ /* 0x000fe40000f0e170 */
[----:B------:R-:W-:-:S11]  /*4630*/  PLOP3.LUT P1, PT, PT, PT, PT, 0x8, 0x0 ;  /* 0x000000000000781c */ /* 0x000fd60003f2e170 */
[----:B--2---:R-:W-:Y:S05]  /*4640*/  @P0 BRA.U.ANY `(.L_x_2856) ;  /* 0xfffffffd00ec0947 */ /* 0x004fea000393ffff */
[----:B------:R0:W-:Y:S01]  /*4650*/  UTMACMDFLUSH ;  /* 0x00000000000079b7 */ /* 0x0001e20000000000 */
[----:B------:R-:W-:-:S04]  /*4660*/  DEPBAR.LE SB0, 0x0 ;  /* 0x000080000000791a */ /* 0x000fc80000000000 */
.L_x_2855:
[----:B------:R-:W-:Y:S05]  /*4670*/  BSYNC B0 ;  /* 0x0000000000007941 */ /* 0x000fea0003800000 */
.L_x_2854:
        /* <DEDUP_REMOVED lines=28> */
.L_x_2857:
[----:B------:R-:W-:Y:S01]  /*4840*/  @P0 ELECT P1, URZ, PT ;  /* 0x00000000003f082f */ /* 0x000fe20003820000 */
[----:B------:R3:W-:-:S12]  /*4850*/  UBLKRED.G.S.ADD.F32.RN [UR6], [UR4], UR5, desc[UR8] ;  /* 0x00000806040073bb */ /* 0x0007d800080a1405 */
[----:B------:R-:W-:Y:S02]  /*4860*/  @P1 PLOP3.LUT P0, PT, P1, PT, PT, 0x8, 0x0 ;  /* 0x000000000000181c */ /* 0x000fe40000f0e170 */
[----:B------:R-:W-:-:S11]  /*4870*/  PLOP3.LUT P1, PT, PT, PT, PT, 0x8, 0x0 ;  /* 0x000000000000781c */ /* 0x000fd60003f2e170 */
[----:B---3--:R-:W-:Y:S05]  /*4880*/  @P0 BRA.U.ANY `(.L_x_2857) ;  /* 0xfffffffd00ec0947 */ /* 0x008fea000393ffff */
[----:B------:R0:W-:Y:S01]  /*4890*/  UTMACMDFLUSH ;  /* 0x00000000000079b7 */ /* 0x0001e20000000000 */
[----:B------:R-:W-:-:S04]  /*48a0*/  DEPBAR.LE SB0, 0x0 ;  /* 0x000080000000791a */ /* 0x000fc80000000000 */
[----:B------:R-:W-:Y:S05]  /*48b0*/  BRA `(.L_x_2834) ;  /* 0x0000003800707947 */ /* 0x000fea0003800000 */
.L_x_2830:
        /* <DEDUP_REMOVED lines=29> */
.L_x_2859:
[----:B------:R-:W-:Y:S01]  /*4a90*/  ULDC UR9, c[0x0][0x8cc] ;  /* 0x0002330000097ab9 */ /* 0x000fe20000000800 */
[----:B------:R-:W-:Y:S01]  /*4aa0*/  UMOV UR7, UR8 ;  /* 0x0000000800077c82 */ /* 0x000fe20008000000 */
[----:B------:R-:W-:-:S11]  /*4ab0*/  UISETP.NE.AND UP0, UPT, UR9, 0x1, UPT ;  /* 0x000000010900788c */ /* 0x000fd6000bf05270 */
[----:B------:R-:W-:Y:S02]  /*4ac0*/  @UP0 ULDC.64 UR10, c[0x0][0x8d0] ;  /* 0x00023400000a0ab9 */ /* 0x000fe40000000a00 */
[----:B------:R-:W-:-:S04]  /*4ad0*/  UIMAD.WIDE.U32 UR4, UR8, UR10, URZ ;  /* 0x0000000a080472a5 */ /* 0x000fc8000f8e003f */
[----:B------:R-:W-:-:S04]  /*4ae0*/  @UP0 USHF.R.U32.HI UR7, URZ, UR11, UR5 ;  /* 0x0000000b3f070299 */ /* 0x000fc80008011605 */
[----:B------:R-:W-:-:S12]  /*4af0*/  UIMAD UR4, UR7, UR9, URZ ;  /* 0x00000009070472a4 */ /* 0x000fd8000f8e023f */
.L_x_2860:
        /* <DEDUP_REMOVED lines=67> */
.L_x_2863:
[----:B------:R-:W-:Y:S05]  /*4f30*/  BSYNC B0 ;  /* 0x0000000000007941 */ /* 0x000fea0003800000 */
.L_x_2862:
        /* <DEDUP_REMOVED lines=18> */
.L_x_2865:
[----:B------:R-:W-:Y:S05]  /*5060*/  BSYNC B0 ;  /* 0x0000000000007941 */ /* 0x000fea0003800000 */
.L_x_2864:
        /* <DEDUP_REMOVED lines=19> */
.L_x_2867:
[----:B------:R-:W-:Y:S05]  /*51a0*/  BSYNC B0 ;  /* 0x0000000000007941 */ /* 0x000fea0003800000 */
.L_x_2866:
[----:B------:R-:W-:Y:S06]  /*51b0*/  BAR.ARV 0xa, 0xa0 ;  /* 0x0282800000007b1d */ /* 0x000fec0000002000 */
[----:B------:R-:W-:Y:S04]  /*51c0*/  BSSY B0, `(.L_x_2868) ;  /* 0x0000003000007945 */ /* 0x000fe80003800000 */
[----:B------:R-:W-:Y:S05]  /*51d0*/  @!P0 BRA `(.L_x_2869) ;  /* 0x0000000000048947 */ /* 0x000fea0003800000 */
[----:B------:R-:W-:-:S04]  /*51e0*/  DEPBAR.LE SB0, 0x1 ;  /* 0x000080400000791a */ /* 0x000fc80000000000 */
.L_x_2869:
[----:B------:R-:W-:Y:S05]  /*51f0*/  BSYNC B0 ;  /* 0x0000000000007941 */ /* 0x000fea0003800000 */
.L_x_2868:
[----:B------:R-:W-:Y:S06]  /*5200*/  BAR.ARV 0xb, 0xa0 ;  /* 0x02c2800000007b1d */ /* 0x000fec0000002000 */
[----:B------:R-:W-:Y:S04]  /*5210*/  BSSY B0, `(.L_x_2870) ;  /* 0x0000003000007945 */ /* 0x000fe80003800000 */
[----:B------:R-:W-:Y:S05]  /*5220*/  @!P0 BRA `(.L_x_2871) ;  /* 0x0000000000048947 */ /* 0x000fea0003800000 */
[----:B------:R-:W-:-:S04]  /*5230*/  DEPBAR.LE SB0, 0x0 ;  /* 0x000080000000791a */ /* 0x000fc80000000000 */
.L_x_2871:
[----:B------:R-:W-:Y:S05]  /*5240*/  BSYNC B0 ;  /* 0x0000000000007941 */ /* 0x000fea0003800000 */
.L_x_2870:
[----:B------:R-:W-:Y:S06]  /*5250*/  BAR.ARV 0xc, 0xa0 ;  /* 0x0302800000007b1d */ /* 0x000fec0000002000 */
[----:B------:R-:W-:Y:S01]  /*5260*/  UIADD3 UR12, UR8, 0x1, URZ ;  /* 0x00000001080c7890 */ /* 0x000fe2000fffe03f */
[----:B------:R-:W-:Y:S11]  /*5270*/  BRA `(.L_x_2872) ;  /* 0x0000000000047947 */ /* 0x000ff60003800000 */
.L_x_2861:
[----:B------:R-:W-:-:S05]  /*5280*/  UMOV UR12, UR8 ;  /* 0x00000008000c7c82 */ /* 0x000fca0008000000 */
.L_x_2872:
        /* <DEDUP_REMOVED lines=22> */
.L_x_2893:
        /* <DEDUP_REMOVED lines=22> */
.L_x_2874:
[----:B------:R-:W-:Y:S05]  /*5550*/  BSYNC B0 ;  /* 0x0000000000007941 */ /* 0x000fea0003800000 */
.L_x_2873:
        /* <DEDUP_REMOVED lines=12> */
.L_x_2876:
[----:B------:R-:W-:Y:S05]  /*5620*/  BSYNC B0 ;  /* 0x0000000000007941 */ /* 0x000fea0003800000 */
.L_x_2875:
        /* <DEDUP_REMOVED lines=13> */
.L_x_2878:
[----:B------:R-:W-:Y:S05]  /*5700*/  BSYNC B0 ;  /* 0x0000000000007941 */ /* 0x000fea0003800000 */
.L_x_2877:
[----:B------:R-:W-:Y:S06]  /*5710*/  BAR.ARV 0xa, 0xa0 ;  /* 0x0282800000007b1d */ /* 0x000fec0000002000 */
[----:B------:R-:W-:Y:S04]  /*5720*/  BSSY B0, `(.L_x_2879) ;  /* 0x0000003000007945 */ /* 0x000fe80003800000 */
[----:B------:R-:W-:Y:S05]  /*5730*/  @!P0 BRA `(.L_x_2880) ;  /* 0x0000000000048947 */ /* 0x000fea0003800000 */
[----:B------:R-:W-:-:S04]  /*5740*/  DEPBAR.LE SB0, 0x1 ;  /* 0x000080400000791a */ /* 0x000fc80000000000 */
.L_x_2880:
[----:B------:R-:W-:Y:S05]  /*5750*/  BSYNC B0 ;  /* 0x0000000000007941 */ /* 0x000fea0003800000 */
.L_x_2879:
[----:B------:R-:W-:Y:S06]  /*5760*/  BAR.ARV 0xb, 0xa0 ;  /* 0x02c2800000007b1d */ /* 0x000fec0000002000 */
[----:B------:R-:W-:Y:S04]  /*5770*/  BSSY B0, `(.L_x_2881) ;  /* 0x0000003000007945 */ /* 0x000fe80003800000 */
[----:B------:R-:W-:Y:S05]  /*5780*/  @!P0 BRA `(.L_x_2882) ;  /* 0x0000000000048947 */ /* 0x000fea0003800000 */
[----:B------:R-:W-:-:S04]  /*5790*/  DEPBAR.LE SB0, 0x0 ;  /* 0x000080000000791a */ /* 0x000fc80000000000 */
.L_x_2882:
[----:B------:R-:W-:Y:S05]  /*57a0*/  BSYNC B0 ;  /* 0x0000000000007941 */ /* 0x000fea0003800000 */
.L_x_2881:
        /* <DEDUP_REMOVED lines=13> */
.L_x_2884:
[----:B------:R-:W-:Y:S05]  /*5880*/  BSYNC B0 ;  /* 0x0000000000007941 */ /* 0x000fea0003800000 */
.L_x_2883:
        /* <DEDUP_REMOVED lines=12> */
.L_x_2886:
[----:B------:R-:W-:Y:S05]  /*5950*/  BSYNC B0 ;  /* 0x0000000000007941 */ /* 0x000fea0003800000 */
.L_x_2885:
        /* <DEDUP_REMOVED lines=13> */
.L_x_2888:
[----:B------:R-:W-:Y:S05]  /*5a30*/  BSYNC B0 ;  /* 0x0000000000007941 */ /* 0x000fea0003800000 */
.L_x_2887:
[----:B------:R-:W-:Y:S06]  /*5a40*/  BAR.ARV 0xa, 0xa0 ;  /* 0x0282800000007b1d */ /* 0x000fec0000002000 */
[----:B------:R-:W-:Y:S04]  /*5a50*/  BSSY B0, `(.L_x_2889) ;  /* 0x0000003000007945 */ /* 0x000fe80003800000 */
[----:B------:R-:W-:Y:S05]  /*5a60*/  @!P0 BRA `(.L_x_2890) ;  /* 0x0000000000048947 */ /* 0x000fea0003800000 */
[----:B------:R-:W-:-:S04]  /*5a70*/  DEPBAR.LE SB0, 0x1 ;  /* 0x000080400000791a */ /* 0x000fc80000000000 */
.L_x_2890:
[----:B------:R-:W-:Y:S05]  /*5a80*/  BSYNC B0 ;  /* 0x0000000000007941 */ /* 0x000fea0003800000 */
.L_x_2889:
[----:B------:R-:W-:Y:S01]  /*5a90*/  UIADD3 UR12, UR12, 0x2, URZ ;  /* 0x000000020c0c7890 */ /* 0x000fe2000fffe03f */
[----:B------:R-:W-:Y:S06]  /*5aa0*/  BAR.ARV 0xb, 0xa0 ;  /* 0x02c2800000007b1d */ /* 0x000fec0000002000 */
[----:B------:R-:W-:Y:S01]  /*5ab0*/  UISETP.GE.AND UP0, UPT, UR12, UR5, UPT ;  /* 0x000000050c00728c */ /* 0x000fe2000bf06270 */
[----:B------:R-:W-:Y:S04]  /*5ac0*/  BSSY B0, `(.L_x_2891) ;  /* 0x0000003000007945 */ /* 0x000fe80003800000 */
[----:B------:R-:W-:Y:S06]  /*5ad0*/  @!P0 BRA `(.L_x_2892) ;  /* 0x0000000000048947 */ /* 0x000fec0003800000 */
[----:B------:R-:W-:-:S04]  /*5ae0*/  DEPBAR.LE SB0, 0x0 ;  /* 0x000080000000791a */ /* 0x000fc80000000000 */
.L_x_2892:
[----:B------:R-:W-:Y:S05]  /*5af0*/  BSYNC B0 ;  /* 0x0000000000007941 */ /* 0x000fea0003800000 */
.L_x_2891:
[----:B------:R-:W-:Y:S06]  /*5b00*/  BAR.ARV 0xc, 0xa0 ;  /* 0x0302800000007b1d */ /* 0x000fec0000002000 */
[----:B------:R-:W-:Y:S01]  /*5b10*/  PLOP3.LUT P1, PT, PT, PT, UP0, 0x80, 0x0 ;  /* 0x000000000000781c */ /* 0x000fe20003f2f008 */
[----:B------:R-:W-:Y:S02]  /*5b20*/  UIADD3 UR24, UR24, 0x6000, URZ ;  /* 0x0000600018187890 */ /* 0x000fe4000fffe03f */
[----:B------:R-:W-:-:S10]  /*5b30*/  UIADD3 UR4, UR4, 0x6000, URZ ;  /* 0x0000600004047890 */ /* 0x000fd4000fffe03f */
[----:B------:R-:W-:Y:S05]  /*5b40*/  @!P1 BRA `(.L_x_2893) ;  /* 0xfffffff800289947 */ /* 0x000fea000383ffff */
[----:B------:R-:W-:Y:S05]  /*5b50*/  BRA `(.L_x_2834) ;  /* 0x0000002400c87947 */ /* 0x000fea0003800000 */
.L_x_2858:
        /* <DEDUP_REMOVED lines=21> */
.L_x_2894:
[----:B------:R-:W-:Y:S01]  /*5cb0*/  ULDC UR8, c[0x0][0x8cc] ;  /* 0x0002330000087ab9 */ /* 0x000fe20000000800 */
[----:B------:R-:W-:Y:S01]  /*5cc0*/  UMOV UR35, UR7 ;  /* 0x0000000700237c82 */ /* 0x000fe20008000000 */
[----:B------:R-:W-:-:S11]  /*5cd0*/  UISETP.NE.AND UP0, UPT, UR8, 0x1, UPT ;  /* 0x000000010800788c */ /* 0x000fd6000bf05270 */
[----:B------:R-:W-:Y:S02]  /*5ce0*/  @UP0 ULDC.64 UR10, c[0x0][0x8d0] ;  /* 0x00023400000a0ab9 */ /* 0x000fe40000000a00 */
[----:B------:R-:W-:-:S04]  /*5cf0*/  UIMAD.WIDE.U32 UR4, UR7, UR10, URZ ;  /* 0x0000000a070472a5 */ /* 0x000fc8000f8e003f */
[----:B------:R-:W-:-:S04]  /*5d00*/  @UP0 USHF.R.U32.HI UR35, URZ, UR11, UR5 ;  /* 0x0000000b3f230299 */ /* 0x000fc80008011605 */
[----:B------:R-:W-:-:S12]  /*5d10*/  UIMAD UR4, UR35, UR8, URZ ;  /* 0x00000008230472a4 */ /* 0x000fd8000f8e023f */
.L_x_2895:
        /* <DEDUP_REMOVED lines=77> */
.L_x_2925:
        /* <DEDUP_REMOVED lines=9> */
.L_x_2899:
        /* <DEDUP_REMOVED lines=108> */
.L_x_2910:
[----:B-1----:R-:W-:-:S05]  /*6940*/  IMAD.MOV.U32 R13, RZ, RZ, 0x1 ;  /* 0x00000001ff0d7424 */ /* 0x002fca00078e00ff */
[----:B------:R-:W-:-:S04]  /*6950*/  SHF.L.U32 R13, R13, 0x1f, RZ ;  /* 0x0000001f0d0d7819 */ /* 0x000fc800000006ff */
[----:B------:R-:W1:Y:S02]  /*6960*/  SYNCS.PHASECHK.TRANS64.TRYWAIT P1, [R12+URZ+0x36438], R13 ;  /* 0x0364380d0c0075a7 */ /* 0x000e64000802017f */
[----:B-1----:R-:W-:Y:S05]  /*6970*/  @!P1 BRA `(.L_x_2902) ;  /* 0x0000001800bc9947 */ /* 0x002fea0003800000 */
.L_x_2926:
        /* <DEDUP_REMOVED lines=8> */
.L_x_2903:
        /* <DEDUP_REMOVED lines=48> */
.L_x_2927:
        /* <DEDUP_REMOVED lines=8> */
.L_x_2905:
        /* <DEDUP_REMOVED lines=46> */
.L_x_2928:
        /* <DEDUP_REMOVED lines=12> */
.L_x_2907:
        /* <DEDUP_REMOVED lines=37> */
.L_x_2930:
        /* <DEDUP_REMOVED lines=8> */
.L_x_2909:
        /* <DEDUP_REMOVED lines=41> */
.L_x_2901:
[----:B--2---:R-:W2:Y:S01]  /*7680*/  LDL.LU R4, [R1+0x4] ;  /* 0x0000040001047983 */ /* 0x004ea20000300800 */
[----:B------:R-:W-:-:S03]  /*7690*/  IMAD.MOV.U32 R10, RZ, RZ, 0x1 ;  /* 0x00000001ff0a7424 */ /* 0x000fc600078e00ff */
[----:B------:R3:W5:Y:S01]  /*76a0*/  LDL R5, [R1+0x8] ;  /* 0x0000080001057983 */ /* 0x0007620000100800 */
[----:B--2---:R-:W-:-:S13]  /*76b0*/  ISETP.NE.AND P1, PT, R4, RZ, PT ;  /* 0x000000ff0400720c */ /* 0x004fda0003f25270 */
[----:B---3--:R-:W-:Y:S05]  /*76c0*/  @!P1 BRA `(.L_x_2900) ;  /* 0x0000000400889947 */ /* 0x008fea0003800000 */
[----:B------:R-:W2:Y:S02]  /*76d0*/  SYNCS.PHASECHK.TRANS64.TRYWAIT P1, [R12+URZ+0x36438], R13 ;  /* 0x0364380d0c0075a7 */ /* 0x000ea4000802017f */
[----:B--2---:R-:W-:Y:S05]  /*76e0*/  @!P1 BRA `(.L_x_2911) ;  /* 0x0000000c00c09947 */ /* 0x004fea0003800000 */
.L_x_2931:
        /* <DEDUP_REMOVED lines=8> */
.L_x_2912:
        /* <DEDUP_REMOVED lines=41> */
.L_x_2932:
        /* <DEDUP_REMOVED lines=9> */
.L_x_2914:
        /* <DEDUP_REMOVED lines=38> */
.L_x_2900:
[----:B------:R-:W-:-:S04]  /*7cf0*/  SHF.L.U32 R3, R10, 0x1f, RZ ;  /* 0x0000001f0a037819 */ /* 0x000fc800000006ff */
[----:B------:R-:W2:Y:S02]  /*7d00*/  SYNCS.PHASECHK.TRANS64.TRYWAIT P1, [R12+URZ+0x36438], R3 ;  /* 0x036438030c0075a7 */ /* 0x000ea4000802017f */
[----:B--2---:R-:W-:Y:S05]  /*7d10*/  @!P1 BRA `(.L_x_2915) ;  /* 0x00000008005c9947 */ /* 0x004fea0003800000 */
.L_x_2933:
[----:B------:R-:W-:Y:S05]  /*7d20*/  @P0 BRA `(.L_x_2916) ;  /* 0x0000000000180947 */ /* 0x000fea0003800000 */
[----:B------:R-:W3:Y:S01]  /*7d30*/  S2R R0, SR_TID.X ;  /* 0x0000000000007919 */ /* 0x000ee20000002100 */
[----:B--2---:R-:W-:-:S04]  /*7d40*/  IMAD.MOV.U32 R3, RZ, RZ, 0x6100 ;  /* 0x00006100ff037424 */ /* 0x004fc800078e00ff */
[----:B------:R4:W-:Y:S01]  /*7d50*/  SYNCS.ARRIVE.TRANS64 RZ, [R12+URZ+0x36430], R3 ;  /* 0x036430030cff79a7 */ /* 0x0009e2000800003f */
[----:B---3--:R-:W-:-:S13]  /*7d60*/  LOP3.LUT P0, RZ, R0, 0x1f, RZ, 0xc0, !PT ;  /* 0x0000001f00ff7812 */ /* 0x008fda000780c0ff */
[----:B----4-:R-:W-:Y:S05]  /*7d70*/  @!P0 BRA `(.L_x_2916) ;  /* 0x0000000000048947 */ /* 0x010fea0003800000 */
[----:B------:R-:W-:Y:S01]  /*7d80*/  BPT.TRAP 0x1 ;  /* 0x000000040000795c */ /* 0x000fe20000300000 */
.L_x_2916:
        /* <DEDUP_REMOVED lines=45> */
.L_x_2897:
[----:B------:R-:W-:Y:S05]  /*8060*/  BSYNC B0 ;  /* 0x0000000000007941 */ /* 0x000fea0003800000 */
.L_x_2896:
[----:B------:R-:W-:-:S03]  /*8070*/  UMOV UR4, 0xffffffff ;  /* 0xffffffff00047882 */ /* 0x000fc60000000000 */
[----:B------:R-:W-:Y:S05]  /*8080*/  BRA.DIV UR4, `(.L_x_2917) ;  /* 0x0000000604947947 */ /* 0x000fea000b800000 */
[----:B------:R-:W-:-:S13]  /*8090*/  ELECT P6, URZ, PT ;  /* 0x00000000003f782f */ /* 0x000fda00038c0000 */
.L_x_2936:
[----:B------:R-:W-:Y:S05]  /*80a0*/  @!P6 BRA `(.L_x_2834) ;  /* 0x000000000074e947 */ /* 0x000fea0003800000 */
[----:B------:R-:W2:Y:S02]  /*80b0*/  LDL.LU R0, [R1+0xc] ;  /* 0x00000c0001007983 */ /* 0x000ea40000300800 */
[----:B--2---:R-:W-:-:S04]  /*80c0*/  LOP3.LUT R0, R0, 0x2, RZ, 0xfc, !PT ;  /* 0x0000000200007812 */ /* 0x004fc800078efcff */
[----:B------:R-:W-:-:S13]  /*80d0*/  ISETP.NE.AND P2, PT, R0, 0x3, PT ;  /* 0x000000030000780c */ /* 0x000fda0003f45270 */
[----:B------:R-:W-:Y:S05]  /*80e0*/  @!P2 BRA `(.L_x_2918) ;  /* 0x000000000004a947 */ /* 0x000fea0003800000 */
[----:B------:R-:W-:Y:S01]  /*80f0*/  BPT.TRAP 0x1 ;  /* 0x000000040000795c */ /* 0x000fe20000300000 */
.L_x_2918:
        /* <DEDUP_REMOVED lines=15> */
.L_x_2937:
[----:B------:R-:W3:Y:S02]  /*81f0*/  SYNCS.PHASECHK.TRANS64.TRYWAIT P0, [R23+URZ], R0 ;  /* 0x00000000170075a7 */ /* 0x000ee4000800017f */
[----:B---3--:R-:W-:Y:S05]  /*8200*/  @!P0 BRA `(.L_x_2920) ;  /* 0x0000000400688947 */ /* 0x008fea0003800000 */
.L_x_2938:
[----:B------:R-:W-:Y:S05]  /*8210*/  @!P2 BRA `(.L_x_2921) ;  /* 0x000000000004a947 */ /* 0x000fea0003800000 */
[----:B------:R-:W-:Y:S01]  /*8220*/  BPT.TRAP 0x1 ;  /* 0x000000040000795c */ /* 0x000fe20000300000 */
.L_x_2921:
[----:B------:R-:W-:-:S07]  /*8230*/  SHF.L.U32 R10, R10, 0x1f, RZ ;  /* 0x0000001f0a0a7819 */ /* 0x000fce00000006ff */
.L_x_2922:
[----:B----4-:R4:W1:Y:S02]  /*8240*/  SYNCS.PHASECHK.TRANS64.TRYWAIT P0, [R7+URZ+0x36438], R10 ;  /* 0x0364380a070075a7 */ /* 0x010864000800017f */
[----:B-1----:R-:W-:Y:S05]  /*8250*/  @!P0 NANOSLEEP.SYNCS 0x989680 ;  /* 0x009896800000895d */ /* 0x002fea0003900000 */
[----:B------:R-:W1:Y:S02]  /*8260*/  @!P0 SYNCS.PHASECHK.TRANS64 P0, [R7+URZ+0x36438], R10 ;  /* 0x0364380a070085a7 */ /* 0x000e64000800007f */
[----:B-1----:R-:W-:Y:S05]  /*8270*/  @!P0 BRA `(.L_x_2922) ;  /* 0xfffffffc00f08947 */ /* 0x002fea000383ffff */
.L_x_2834:
[----:B------:R-:W-:Y:S05]  /*8280*/  BSYNC B6 ;  /* 0x0000000000067941 */ /* 0x000fea0003800000 */
.L_x_2829:
[----:B------:R-:W-:Y:S05]  /*8290*/  EXIT ;  /* 0x000000000000794d */ /* 0x000fea0003800000 */
.L_x_2840:
[----:B------:R-:W-:Y:S02]  /*82a0*/  IMAD.MOV.U32 R12, RZ, RZ, RZ ;  /* 0x000000ffff0c7224 */ /* 0x000fe400078e00ff */
[----:B------:R-:W-:Y:S02]  /*82b0*/  IMAD.MOV.U32 R11, RZ, RZ, 0x1f ;  /* 0x0000001fff0b7424 */ /* 0x000fe400078e00ff */
[----:B------:R-:W-:-:S07]  /*82c0*/  IMAD.MOV.U32 R15, RZ, RZ, -0x1 ;  /* 0xffffffffff0f7424 */ /* 0x000fce00078e00ff */
[----:B------:R-:W-:Y:S05]  /*82d0*/  WARPSYNC.COLLECTIVE R15, `(.L_x_2923) ;  /* 0x000000000f087348 */ /* 0x000fea0003c00000 */
[----:B------:R1:W2:Y:S02]  /*82e0*/  SHFL.IDX P6, R14, R13, R12, R11 ;  /* 0x0000000c0d0e7389 */ /* 0x0002a400000c000b */
[----:B-12---:R-:W-:Y:S01]  /*82f0*/  ENDCOLLECTIVE ;  /* 0x000000000000791b */ /* 0x006fe20003800000 */
.L_x_2923:
[----:B------:R-:W-:Y:S05]  /*8300*/  BRA `(.L_x_2924) ;  /* 0xffffff8c00b47947 */ /* 0x000fea000383ffff */
.L_x_2842:
[----:B--2---:R-:W-:-:S04]  /*8310*/  IMAD.U32 R3, RZ, RZ, UR40 ;  /* 0x00000028ff037e24 */ /* 0x004fc8000f8e00ff */
[----:B------:R2:W3:Y:S03]  /*8320*/  SYNCS.PHASECHK.TRANS64.TRYWAIT P0, [R3+URZ+0x36400], R10 ;  /* 0x0364000a030075a7 */ /* 0x0004e6000800017f */
[----:B---3--:R-:W-:Y:S05]  /*8330*/  @!P0 NANOSLEEP.SYNCS 0x989680 ;  /* 0x009896800000895d */ /* 0x008fea0003900000 */
[----:B------:R-:W3:Y:S02]  /*8340*/  @!P0 SYNCS.PHASECHK.TRANS64 P0, [R3+URZ+0x36400], R10 ;  /* 0x0364000a030085a7 */ /* 0x000ee4000800007f */
[----:B---3--:R-:W-:Y:S05]  /*8350*/  @!P0 BRA `(.L_x_2842) ;  /* 0xfffffffc00ec8947 */ /* 0x008fea000383ffff */
[----:B------:R-:W-:Y:S05]  /*8360*/  BRA `(.L_x_2841) ;  /* 0xffffff8c00e87947 */ /* 0x000fea000383ffff */
.L_x_2846:
[----:B--2---:R2:W3:Y:S02]  /*8370*/  SYNCS.PHASECHK.TRANS64.TRYWAIT P1, [R3+URZ+0x36410], R10 ;  /* 0x0364100a030075a7 */ /* 0x0044e4000802017f */
[----:B---3--:R-:W-:Y:S05]  /*8380*/  @!P1 NANOSLEEP.SYNCS 0x989680 ;  /* 0x009896800000995d */ /* 0x008fea0003900000 */
[----:B------:R-:W3:Y:S02]  /*8390*/  @!P1 SYNCS.PHASECHK.TRANS64 P1, [R3+URZ+0x36410], R10 ;  /* 0x0364100a030095a7 */ /* 0x000ee4000802007f */
[----:B---3--:R-:W-:Y:S05]  /*83a0*/  @!P1 BRA `(.L_x_2846) ;  /* 0xfffffffc00f09947 */ /* 0x008fea000383ffff */
[----:B------:R-:W-:Y:S05]  /*83b0*/  BRA `(.L_x_2845) ;  /* 0xffffff9400b47947 */ /* 0x000fea000383ffff */
.L_x_2850:
[----:B-1----:R-:W-:-:S04]  /*83c0*/  IMAD.U32 R121, RZ, RZ, UR40 ;  /* 0x00000028ff797e24 */ /* 0x002fc8000f8e00ff */
[----:B------:R1:W2:Y:S03]  /*83d0*/  SYNCS.PHASECHK.TRANS64.TRYWAIT P1, [R121+URZ+0x36430], R14 ;  /* 0x0364300e790075a7 */ /* 0x0002a6000802017f */
[----:B--2---:R-:W-:Y:S05]  /*83e0*/  @!P1 NANOSLEEP.SYNCS 0x989680 ;  /* 0x009896800000995d */ /* 0x004fea0003900000 */
[----:B------:R-:W2:Y:S02]  /*83f0*/  @!P1 SYNCS.PHASECHK.TRANS64 P1, [R121+URZ+0x36430], R14 ;  /* 0x0364300e790095a7 */ /* 0x000ea4000802007f */
[----:B--2---:R-:W-:Y:S05]  /*8400*/  @!P1 BRA `(.L_x_2850) ;  /* 0xfffffffc00ec9947 */ /* 0x004fea000383ffff */
[----:B------:R-:W-:Y:S05]  /*8410*/  BRA `(.L_x_2849) ;  /* 0xffffff9c00d87947 */ /* 0x000fea000383ffff */
.L_x_2898:
[----:B-1----:R1:W2:Y:S02]  /*8420*/  SYNCS.PHASECHK.TRANS64.TRYWAIT P1, [R12+URZ+0x36420], R13 ;  /* 0x0364200d0c0075a7 */ /* 0x0022a4000802017f */
[----:B--2---:R-:W-:Y:S05]  /*8430*/  @!P1 NANOSLEEP.SYNCS 0x989680 ;  /* 0x009896800000995d */ /* 0x004fea0003900000 */
[----:B------:R-:W2:Y:S02]  /*8440*/  @!P1 SYNCS.PHASECHK.TRANS64 P1, [R12+URZ+0x36420], R13 ;  /* 0x0364200d0c0095a7 */ /* 0x000ea4000802007f */
[----:B--2---:R-:W-:Y:S05]  /*8450*/  @!P1 BRA `(.L_x_2898) ;  /* 0xfffffffc00f09947 */ /* 0x004fea000383ffff */
[----:B------:R-:W-:Y:S05]  /*8460*/  BRA `(.L_x_2925) ;  /* 0xffffffdc00607947 */ /* 0x000fea000383ffff */
.L_x_2902:
[----:B-1----:R1:W3:Y:S02]  /*8470*/  SYNCS.PHASECHK.TRANS64.TRYWAIT P1, [R12+URZ+0x36438], R13 ;  /* 0x0364380d0c0075a7 */ /* 0x0022e4000802017f */
[----:B---3--:R-:W-:Y:S05]  /*8480*/  @!P1 NANOSLEEP.SYNCS 0x989680 ;  /* 0x009896800000995d */ /* 0x008fea0003900000 */
[----:B------:R-:W3:Y:S02]  /*8490*/  @!P1 SYNCS.PHASECHK.TRANS64 P1, [R12+URZ+0x36438], R13 ;  /* 0x0364380d0c0095a7 */ /* 0x000ee4000802007f */
[----:B---3--:R-:W-:Y:S05]  /*84a0*/  @!P1 BRA `(.L_x_2902) ;  /* 0xfffffffc00f09947 */ /* 0x008fea000383ffff */
[----:B------:R-:W-:Y:S05]  /*84b0*/  BRA `(.L_x_2926) ;  /* 0xffffffe400307947 */ /* 0x000fea000383ffff */
.L_x_2904:
[----:B--2---:R2:W3:Y:S02]  /*84c0*/  SYNCS.PHASECHK.TRANS64.TRYWAIT P1, [R12+URZ+0x36428], R0 ;  /* 0x036428000c0075a7 */ /* 0x0044e4000802017f */
[----:B---3--:R-:W-:Y:S05]  /*84d0*/  @!P1 NANOSLEEP.SYNCS 0x989680 ;  /* 0x009896800000995d */ /* 0x008fea0003900000 */
[----:B------:R-:W3:Y:S02]  /*84e0*/  @!P1 SYNCS.PHASECHK.TRANS64 P1, [R12+URZ+0x36428], R0 ;  /* 0x036428000c0095a7 */ /* 0x000ee4000802007f */
[----:B---3--:R-:W-:Y:S05]  /*84f0*/  @!P1 BRA `(.L_x_2904) ;  /* 0xfffffffc00f09947 */ /* 0x008fea000383ffff */
[----:B------:R-:W-:Y:S05]  /*8500*/  BRA `(.L_x_2927) ;  /* 0xffffffe400fc7947 */ /* 0x000fea000383ffff */
.L_x_2906:
        /* <DEDUP_REMOVED lines=8> */
.L_x_2908:
[----:B------:R-:W-:-:S07]  /*8590*/  SHF.L.U32 R5, R16, 0x1f, RZ ;  /* 0x0000001f10057819 */ /* 0x000fce00000006ff */
.L_x_2929:
[----:B---3--:R3:W4:Y:S02]  /*85a0*/  SYNCS.PHASECHK.TRANS64.TRYWAIT P1, [R12+URZ+0x36420], R5 ;  /* 0x036420050c0075a7 */ /* 0x008724000802017f */
[----:B----4-:R-:W-:Y:S05]  /*85b0*/  @!P1 NANOSLEEP.SYNCS 0x989680 ;  /* 0x009896800000995d */ /* 0x010fea0003900000 */
[----:B------:R-:W4:Y:S02]  /*85c0*/  @!P1 SYNCS.PHASECHK.TRANS64 P1, [R12+URZ+0x36420], R5 ;  /* 0x036420050c0095a7 */ /* 0x000f24000802007f */
[----:B----4-:R-:W-:Y:S05]  /*85d0*/  @!P1 BRA `(.L_x_2929) ;  /* 0xfffffffc00f09947 */ /* 0x010fea000383ffff */
[----:B------:R-:W-:Y:S05]  /*85e0*/  BRA `(.L_x_2930) ;  /* 0xffffffec00607947 */ /* 0x000fea000383ffff */
.L_x_2911:
[----:B--2---:R2:W3:Y:S02]  /*85f0*/  SYNCS.PHASECHK.TRANS64.TRYWAIT P1, [R12+URZ+0x36438], R13 ;  /* 0x0364380d0c0075a7 */ /* 0x0044e4000802017f */
[----:B---3--:R-:W-:Y:S05]  /*8600*/  @!P1 NANOSLEEP.SYNCS 0x989680 ;  /* 0x009896800000995d */ /* 0x008fea0003900000 */
[----:B------:R-:W3:Y:S02]  /*8610*/  @!P1 SYNCS.PHASECHK.TRANS64 P1, [R12+URZ+0x36438], R13 ;  /* 0x0364380d0c0095a7 */ /* 0x000ee4000802007f */
[----:B---3--:R-:W-:Y:S05]  /*8620*/  @!P1 BRA `(.L_x_2911) ;  /* 0xfffffffc00f09947 */ /* 0x008fea000383ffff */
[----:B------:R-:W-:Y:S05]  /*8630*/  BRA `(.L_x_2931) ;  /* 0xfffffff0002c7947 */ /* 0x000fea000383ffff */
.L_x_2913:
[----:B-1----:R1:W2:Y:S02]  /*8640*/  SYNCS.PHASECHK.TRANS64.TRYWAIT P1, [R12+URZ+0x36428], R5 ;  /* 0x036428050c0075a7 */ /* 0x0022a4000802017f */
[----:B--2---:R-:W-:Y:S05]  /*8650*/  @!P1 NANOSLEEP.SYNCS 0x989680 ;  /* 0x009896800000995d */ /* 0x004fea0003900000 */
[----:B------:R-:W2:Y:S02]  /*8660*/  @!P1 SYNCS.PHASECHK.TRANS64 P1, [R12+URZ+0x36428], R5 ;  /* 0x036428050c0095a7 */ /* 0x000ea4000802007f */
[----:B--2---:R-:W-:Y:S05]  /*8670*/  @!P1 BRA `(.L_x_2913) ;  /* 0xfffffffc00f09947 */ /* 0x004fea000383ffff */
[----:B------:R-:W-:Y:S05]  /*8680*/  BRA `(.L_x_2932) ;  /* 0xfffffff000dc7947 */ /* 0x000fea000383ffff */
.L_x_2915:
[----:B--2---:R2:W3:Y:S02]  /*8690*/  SYNCS.PHASECHK.TRANS64.TRYWAIT P1, [R12+URZ+0x36438], R3 ;  /* 0x036438030c0075a7 */ /* 0x0044e4000802017f */
[----:B---3--:R-:W-:Y:S05]  /*86a0*/  @!P1 NANOSLEEP.SYNCS 0x989680 ;  /* 0x009896800000995d */ /* 0x008fea0003900000 */
[----:B------:R-:W3:Y:S02]  /*86b0*/  @!P1 SYNCS.PHASECHK.TRANS64 P1, [R12+URZ+0x36438], R3 ;  /* 0x036438030c0095a7 */ /* 0x000ee4000802007f */
[----:B---3--:R-:W-:Y:S05]  /*86c0*/  @!P1 BRA `(.L_x_2915) ;  /* 0xfffffffc00f09947 */ /* 0x008fea000383ffff */
[----:B------:R-:W-:Y:S05]  /*86d0*/  BRA `(.L_x_2933) ;  /* 0xfffffff400907947 */ /* 0x000fea000383ffff */
.L_x_2917:
[----:B------:R-:W-:Y:S01]  /*86e0*/  BSSY B0, `(.L_x_2934) ;  /* 0x0000006000007945 */ /* 0x000fe20003800000 */
[----:B------:R-:W-:-:S07]  /*86f0*/  IMAD.MOV.U32 R15, RZ, RZ, -0x1 ;  /* 0xffffffffff0f7424 */ /* 0x000fce00078e00ff */
[----:B-1----:R-:W-:Y:S05]  /*8700*/  WARPSYNC.COLLECTIVE R15, `(.L_x_2935) ;  /* 0x000000000f0c7348 */ /* 0x002fea0003c00000 */
[----:B------:R-:W-:Y:S02]  /*8710*/  ELECT P6, UR62, PT ;  /* 0x00000000003e782f */ /* 0x000fe400038c0000 */
[----:B------:R-:W-:Y:S01]  /*8720*/  MOV R14, UR62 ;  /* 0x0000003e000e7c02 */ /* 0x000fe20008000f00 */
[----:B-1----:R-:W-:Y:S10]  /*8730*/  ENDCOLLECTIVE ;  /* 0x000000000000791b */ /* 0x002ff40003800000 */
.L_x_2935:
[----:B------:R-:W-:Y:S05]  /*8740*/  BSYNC B0 ;  /* 0x0000000000007941 */ /* 0x000fea0003800000 */
.L_x_2934:
[----:B------:R-:W-:Y:S05]  /*8750*/  BRA `(.L_x_2936) ;  /* 0xfffffff800507947 */ /* 0x000fea000383ffff */
.L_x_2919:
[----:B--2---:R2:W3:Y:S02]  /*8760*/  SYNCS.PHASECHK.TRANS64.TRYWAIT P0, [R5+URZ], R2 ;  /* 0x00000002050075a7 */ /* 0x0044e4000800017f */
[----:B---3--:R-:W-:Y:S05]  /*8770*/  @!P0 NANOSLEEP.SYNCS 0x989680 ;  /* 0x009896800000895d */ /* 0x008fea0003900000 */
[----:B------:R-:W3:Y:S02]  /*8780*/  @!P0 SYNCS.PHASECHK.TRANS64 P0, [R5+URZ], R2 ;  /* 0x00000002050085a7 */ /* 0x000ee4000800007f */
[----:B---3--:R-:W-:Y:S05]  /*8790*/  @!P0 BRA `(.L_x_2919) ;  /* 0xfffffffc00f08947 */ /* 0x008fea000383ffff */
[----:B------:R-:W-:Y:S05]  /*87a0*/  BRA `(.L_x_2937) ;  /* 0xfffffff800907947 */ /* 0x000fea000383ffff */
.L_x_2920:
[----:B---3--:R3:W4:Y:S02]  /*87b0*/  SYNCS.PHASECHK.TRANS64.TRYWAIT P0, [R23+URZ], R0 ;  /* 0x00000000170075a7 */ /* 0x008724000800017f */
[----:B----4-:R-:W-:Y:S05]  /*87c0*/  @!P0 NANOSLEEP.SYNCS 0x989680 ;  /* 0x009896800000895d */ /* 0x010fea0003900000 */
[----:B------:R-:W4:Y:S02]  /*87d0*/  @!P0 SYNCS.PHASECHK.TRANS64 P0, [R23+URZ], R0 ;  /* 0x00000000170085a7 */ /* 0x000f24000800007f */
[----:B----4-:R-:W-:Y:S05]  /*87e0*/  @!P0 BRA `(.L_x_2920) ;  /* 0xfffffffc00f08947 */ /* 0x010fea000383ffff */
[----:B------:R-:W-:Y:S05]  /*87f0*/  BRA `(.L_x_2938) ;  /* 0xfffffff800847947 */ /* 0x000fea000383ffff */
.L_x_2939:
        /* <DEDUP_REMOVED lines=16> */
.L_x_7667:


//--------------------- .text._ZN7cutlass13device_kernelIN5flash11enable_sm90INS1_16FlashAttnBwdSm90INS1_25CollectiveMainloopBwdSm90ILi2ELi1ELi1EN4cute5tupleIJNS5_1CILi1EEES8_S8_EEENS6_IJNS7_ILi64EEENS7_ILi96EEENS7_ILi192EEEEEENS_10bfloat16_tEfNS_4arch4Sm90ELb1ELb0ELb1ELb0ELb1ELb0ELb1ELb0ELi3ELi1ELi1ELi1ELb0EEENS1_24CollectiveEpilogueBwdGQAISD_fSG_Li384ELb0ELb1EEENS1_25SingleTileBwdLPTSchedulerILb0ELi96ELb1EEEEEEEEEvNT_6ParamsE --------------------------
	.section	.text._ZN7cutlass13device_kernelIN5flash11enable_sm90INS1_16FlashAttnBwdSm90INS1_25CollectiveMainloopBwdSm90ILi2ELi1ELi1EN4cute5tupleIJNS5_1CILi1EEES8_S8_EEENS6_IJNS7_ILi64EEENS7_ILi96EEENS7_ILi192EEEEEENS_10bfloat16_tEfNS_4arch4Sm90ELb1ELb0ELb1ELb0ELb1ELb0ELb1ELb0ELi3ELi1ELi1ELi1ELb0EEENS1_24CollectiveEpilogueBwdGQAISD_fSG_Li384ELb0ELb1EEENS1_25SingleTileBwdLPTSchedulerILb0ELi96ELb1EEEEEEEEEvNT_6ParamsE,"ax",@progbits
	.align	128
.text._ZN7cutlass13device_kernelIN5flash11enable_sm90INS1_16FlashAttnBwdSm90INS1_25CollectiveMainloopBwdSm90ILi2ELi1ELi1EN4cute5tupleIJNS5_1CILi1EEES8_S8_EEENS6_IJNS7_ILi64EEENS7_ILi96EEENS7_ILi192EEEEEENS_10bfloat16_tEfNS_4arch4Sm90ELb1ELb0ELb1ELb0ELb1ELb0ELb1ELb0ELi3ELi1ELi1ELi1ELb0EEENS1_24CollectiveEpilogueBwdGQAISD_fSG_Li384ELb0ELb1EEENS1_25SingleTileBwdLPTSchedulerILb0ELi96ELb1EEEEEEEEEvNT_6ParamsE:
        .type           _ZN7cutlass13device_kernelIN5flash11enable_sm90INS1_16FlashAttnBwdSm90INS1_25CollectiveMainloopBwdSm90ILi2ELi1ELi1EN4cute5tupleIJNS5_1CILi1EEES8_S8_EEENS6_IJNS7_ILi64EEENS7_ILi96EEENS7_ILi192EEEEEENS_10bfloat16_tEfNS_4arch4Sm90ELb1ELb0ELb1ELb0ELb1ELb0ELb1ELb0ELi3ELi1ELi1ELi1ELb0EEENS1_24CollectiveEpilogueBwdGQAISD_fSG_Li384ELb0ELb1EEENS1_25SingleTileBwdLPTSchedulerILb0ELi96ELb1EEEEEEEEEvNT_6ParamsE,@function
        .size           _ZN7cutlass13device_kernelIN5flash11enable_sm90INS1_16FlashAttnBwdSm90INS1_25CollectiveMainloopBwdSm90ILi2ELi1ELi1EN4cute5tupleIJNS5_1CILi1EEES8_S8_EEENS6_IJNS7_ILi64EEENS7_ILi96EEENS7_ILi192EEEEEENS_10bfloat16_tEfNS_4arch4Sm90ELb1ELb0ELb1ELb0ELb1ELb0ELb1ELb0ELi3ELi1ELi1ELi1ELb0EEENS1_24CollectiveEpilogueBwdGQAISD_fSG_Li384ELb0ELb1EEENS1_25SingleTileBwdLPTSchedulerILb0ELi96ELb1EEEEEEEEEvNT_6ParamsE,(.L_x_7668 - _ZN7cutlass13device_kernelIN5flash11enable_sm90INS1_16FlashAttnBwdSm90INS1_25CollectiveMainloopBwdSm90ILi2ELi1ELi1EN4cute5tupleIJNS5_1CILi1EEES8_S8_EEENS6_IJNS7_ILi64EEENS7_ILi96EEENS7_ILi192EEEEEENS_10bfloat16_tEfNS_4arch4Sm90ELb1ELb0ELb1ELb0ELb1ELb0ELb1ELb0ELi3ELi1ELi1ELi1ELb0EEENS1_24CollectiveEpilogueBwdGQAISD_fSG_Li384ELb0ELb1EEENS1_25SingleTileBwdLPTSchedulerILb0ELi96ELb1EEEEEEEEEvNT_6ParamsE)
        .other          _ZN7cutlass13device_kernelIN5flash11enable_sm90INS1_16FlashAttnBwdSm90INS1_25CollectiveMainloopBwdSm90ILi2ELi1ELi1EN4cute5tupleIJNS5_1CILi1EEES8_S8_EEENS6_IJNS7_ILi64EEENS7_ILi96EEENS7_ILi192EEEEEENS_10bfloat16_tEfNS_4arch4Sm90ELb1ELb0ELb1ELb0ELb1ELb0ELb1ELb0ELi3ELi1ELi1ELi1ELb0EEENS1_24CollectiveEpilogueBwdGQAISD_fSG_Li384ELb0ELb1EEENS1_25SingleTileBwdLPTSchedulerILb0ELi96ELb1EEEEEEEEEvNT_6ParamsE,@"STO_CUDA_ENTRY STV_DEFAULT"
_ZN7cutlass13device_kernelIN5flash11enable_sm90INS1_16FlashAttnBwdSm90INS1_25CollectiveMainloopBwdSm90ILi2ELi1ELi1EN4cute5tupleIJNS5_1CILi1EEES8_S8_EEENS6_IJNS7_ILi64EEENS7_ILi96EEENS7_ILi192EEEEEENS_10bfloat16_tEfNS_4arch4Sm90ELb1ELb0ELb1ELb0ELb1ELb0ELb1ELb0ELi3ELi1ELi1ELi1ELb0EEENS1_24CollectiveEpilogueBwdGQAISD_fSG_Li384ELb0ELb1EEENS1_25SingleTileBwdLPTSchedulerILb0ELi96ELb1EEEEEEEEEvNT_6ParamsE:
        /* <DEDUP_REMOVED lines=23> */
.L_x_2941:
[----:B------:R-:W-:Y:S05]  /*0170*/  BSYNC B0 ;  /* 0x0000000000007941 */ /* 0x000fea0003800000 */
.L_x_2940:
        /* <DEDUP_REMOVED lines=34> */
.L_x_2942:
        /* <DEDUP_REMOVED lines=20> */
.L_x_2943:
[----:B---3--:R-:W-:Y:S01]  /*04e0*/  ISETP.NE.AND P0, PT, R2, RZ, PT ;  /* 0x000000ff0200720c */ /* 0x008fe20003f05270 */
[----:B------:R-:W-:Y:S01]  /*04f0*/  IMAD.MOV.U32 R2, RZ, RZ, 0x1 ;  /* 0x00000001ff027424 */ /* 0x000fe200078e00ff */
[----:B------:R-:W-:Y:S01]  /*0500*/  NOP ;  /* 0x0000000000007918 */ /* 0x000fe20000000000 */
[----:B------:R-:W-:Y:S01]  /*0510*/  ULDC.64 UR38, c[0x0][0x208] ;  /* 0x0000820000267ab9 */ /* 0x000fe20000000a00 */
[----:B------:R-:W-:Y:S02]  /*0520*/  BSSY B6, `(.L_x_2944) ;  /* 0x00008ca000067945 */ /* 0x000fe40003800000 */
[----:B------:R-:W-:-:S05]  /*0530*/  SEL R2, R2, 0x2, !P0 ;  /* 0x0000000202027807 */ /* 0x000fca0004000000 */
[----:B------:R3:W-:Y:S01]  /*0540*/  STL [R1+0xc], R2 ;  /* 0x00000c0201007387 */ /* 0x0007e20000100800 */
[----:B-12-4-:R-:W-:Y:S06]  /*0550*/  BAR.SYNC.DEFER_BLOCKING 0x0 ;  /* 0x0000000000007b1d */ /* 0x016fec0000010000 */
[----:B------:R-:W-:Y:S05]  /*0560*/  @!P0 BRA `(.L_x_2945) ;  /* 0x0000004800248947 */ /* 0x000fea0003800000 */
.L_x_2946:
        /* <DEDUP_REMOVED lines=32> */
.L_x_2947:
[----:B------:R-:W-:Y:S01]  /*0770*/  ULDC UR7, c[0x0][0x8cc] ;  /* 0x0002330000077ab9 */ /* 0x000fe20000000800 */
[----:B------:R-:W-:Y:S01]  /*0780*/  UMOV UR36, UR10 ;  /* 0x0000000a00247c82 */ /* 0x000fe20008000000 */
[----:B------:R-:W-:-:S11]  /*0790*/  UISETP.NE.AND UP0, UPT, UR7, 0x1, UPT ;  /* 0x000000010700788c */ /* 0x000fd6000bf05270 */
[----:B------:R-:W-:Y:S02]  /*07a0*/  @UP0 ULDC.64 UR8, c[0x0][0x8d0] ;  /* 0x0002340000080ab9 */ /* 0x000fe40000000a00 */
[----:B------:R-:W-:-:S04]  /*07b0*/  UIMAD.WIDE.U32 UR4, UR10, UR8, URZ ;  /* 0x000000080a0472a5 */ /* 0x000fc8000f8e003f */
[----:B------:R-:W-:-:S04]  /*07c0*/  @UP0 USHF.R.U32.HI UR36, URZ, UR9, UR5 ;  /* 0x000000093f240299 */ /* 0x000fc80008011605 */
[----:B------:R-:W-:-:S12]  /*07d0*/  UIMAD UR4, UR36, UR7, URZ ;  /* 0x00000007240472a4 */ /* 0x000fd8000f8e023f */
.L_x_2948:
        /* <DEDUP_REMOVED lines=106> */
.L_x_2952:
        /* <DEDUP_REMOVED lines=15> */
.L_x_2951:
        /* <DEDUP_REMOVED lines=20> */
.L_x_2954:
        /* <DEDUP_REMOVED lines=15> */
.L_x_2953:
        /* <DEDUP_REMOVED lines=8> */
.L_x_3069:
        /* <DEDUP_REMOVED lines=19> */
.L_x_2956:
        /* <DEDUP_REMOVED lines=109> */
.L_x_2968:
[----:B------:R-:W-:-:S13]  /*1a20*/  ISETP.NE.AND P0, PT, R8, 0x3, PT ;  /* 0x000000030800780c */ /* 0x000fda0003f05270 */
[----:B-1----:R-:W-:Y:S05]  /*1a30*/  @!P0 BRA `(.L_x_2958) ;  /* 0x0000000000048947 */ /* 0x002fea0003800000 */
[----:B------:R-:W-:Y:S01]  /*1a40*/  BPT.TRAP 0x1 ;  /* 0x000000040000795c */ /* 0x000fe20000300000 */
.L_x_2958:
[----:B------:R-:W-:Y:S02]  /*1a50*/  LEA R3, R2, UR43, 0x3 ;  /* 0x0000002b02037c11 */ /* 0x000fe4000f8e18ff */
[----:B------:R-:W-:-:S04]  /*1a60*/  SHF.L.U32 R10, R7, 0x1f, RZ ;  /* 0x0000001f070a7819 */ /* 0x000fc800000006ff */
[----:B------:R1:W2:Y:S01]  /*1a70*/  SYNCS.PHASECHK.TRANS64.TRYWAIT P1, [R3+URZ+0x36410], R10 ;  /* 0x0364100a030075a7 */ /* 0x0002a2000802017f */
[----:B------:R-:W-:Y:S05]  /*1a80*/  @!P0 BRA `(.L_x_2959) ;  /* 0x0000000000048947 */ /* 0x000fea0003800000 */
[----:B------:R-:W-:Y:S01]  /*1a90*/  BPT.TRAP 0x1 ;  /* 0x000000040000795c */ /* 0x000fe20000300000 */
.L_x_2959:
[----:B--2---:R-:W-:Y:S05]  /*1aa0*/  @P1 BRA `(.L_x_2960) ;  /* 0x0000000000081947 */ /* 0x004fea0003800000 */
[----:B------:R-:W2:Y:S02]  /*1ab0*/  SYNCS.PHASECHK.TRANS64.TRYWAIT P1, [R3+URZ+0x36410], R10 ;  /* 0x0364100a030075a7 */ /* 0x000ea4000802017f */
[----:B--2---:R-:W-:Y:S05]  /*1ac0*/  @!P1 BRA `(.L_x_2961) ;  /* 0x0000007400f89947 */ /* 0x004fea0003800000 */
.L_x_2960:
        /* <DEDUP_REMOVED lines=103> */
.L_x_2962:
[----:B------:R-:W-:-:S04]  /*2140*/  SHF.L.U32 R14, R5, 0x1f, RZ ;  /* 0x0000001f050e7819 */ /* 0x000fc800000006ff */
[----:B------:R1:W1:Y:S01]  /*2150*/  SYNCS.PHASECHK.TRANS64.TRYWAIT P1, [UR43+0x36430], R14 ;  /* 0x0364300eff0075a7 */ /* 0x000262000802016b */
[----:B------:R-:W-:Y:S05]  /*2160*/  @!P0 BRA `(.L_x_2963) ;  /* 0x0000000000048947 */ /* 0x000fea0003800000 */
[----:B------:R-:W-:Y:S01]  /*2170*/  BPT.TRAP 0x1 ;  /* 0x000000040000795c */ /* 0x000fe20000300000 */
.L_x_2963:
        /* <DEDUP_REMOVED lines=36> */
.L_x_2964:
        /* <DEDUP_REMOVED lines=351> */
.L_x_2966:
        /* <DEDUP_REMOVED lines=60> */
.L_x_2967:
        /* <DEDUP_REMOVED lines=62> */
.L_x_2950:
[----:B------:R-:W-:Y:S05]  /*4150*/  @P0 BRA `(.L_x_2949) ;  /* 0x0000005000180947 */ /* 0x000fea0003800000 */
[----:B------:R-:W1:Y:S01]  /*4160*/  S2R R4, SR_TID.X ;  /* 0x0000000000047919 */ /* 0x000e620000002100 */
[----:B------:R-:W-:Y:S01]  /*4170*/  ULDC UR8, c[0x0][0x850] ;  /* 0x0002140000087ab9 */ /* 0x000fe20000000800 */
[----:B------:R-:W-:Y:S01]  /*4180*/  UMOV UR10, UR41 ;  /* 0x00000029000a7c82 */ /* 0x000fe20008000000 */
[----:B------:R-:W-:Y:S01]  /*4190*/  UISETP.NE.AND UP0, UPT, UR8, 0x1, UPT ;  /* 0x000000010800788c */ /* 0x000fe2000bf05270 */
[----:B------:R-:W2:Y:S01]  /*41a0*/  S2UR UR17, SR_CgaCtaId ;  /* 0x00000000001179c3 */ /* 0x000ea20000008800 */
[----:B------:R-:W-:Y:S01]  /*41b0*/  ULDC.64 UR12, c[0x0][0x818] ;  /* 0x00020600000c7ab9 */ /* 0x000fe20000000a00 */
[----:B------:R-:W-:Y:S01]  /*41c0*/  ULOP3.LUT UR36, URZ, UR36, URZ, 0x33, !UPT ;  /* 0x000000243f247292 */ /* 0x000fe2000f8e333f */
[----:B------:R-:W-:Y:S01]  /*41d0*/  BSSY B0, `(.L_x_2969) ;  /* 0x0000056000007945 */ /* 0x000fe20003800000 */
[----:B------:R-:W-:Y:S01]  /*41e0*/  ULDC UR6, c[0x0][0x8b4] ;  /* 0x00022d0000067ab9 */ /* 0x000fe20000000800 */
[----:B------:R-:W-:Y:S01]  /*41f0*/  ULDC UR14, c[0x0][0x80c] ;  /* 0x00020300000e7ab9 */ /* 0x000fe20000000800 */
[----:B------:R-:W-:-:S02]  /*4200*/  UIADD3 UR36, UR36, UR6, URZ ;  /* 0x0000000624247290 */ /* 0x000fc4000fffe03f */
[----:B------:R-:W-:Y:S02]  /*4210*/  UIMAD UR11, UR37, UR14, URZ ;  /* 0x0000000e250b72a4 */ /* 0x000fe4000f8e023f */
[----:B------:R-:W-:Y:S01]  /*4220*/  @UP0 ULDC UR4, c[0x0][0x854] ;  /* 0x0002150000040ab9 */ /* 0x000fe20000000800 */
[----:B------:R-:W-:Y:S01]  /*4230*/  @UP0 ULDC UR7, c[0x0][0x858] ;  /* 0x0002160000070ab9 */ /* 0x000fe20000000800 */
[----:B------:R-:W-:Y:S01]  /*4240*/  UIMAD.WIDE.U32 UR4, UR41, UR4, URZ ;  /* 0x00000004290472a5 */ /* 0x000fe2000f8e003f */
[----:B------:R-:W-:Y:S01]  /*4250*/  UMOV UR16, 0x400 ;  /* 0x0000040000107882 */ /* 0x000fe20000000000 */
[----:B------:R-:W-:Y:S02]  /*4260*/  UIMAD UR6, UR36, 0x4800, URZ ;  /* 0x00004800240678a4 */ /* 0x000fe4000f8e023f */
[----:B------:R-:W-:Y:S02]  /*4270*/  @UP0 USHF.R.U32.HI UR10, URZ, UR7, UR5 ;  /* 0x000000073f0a0299 */ /* 0x000fe40008011605 */
[----:B------:R-:W-:-:S02]  /*4280*/  USHF.R.S32.HI UR7, URZ, 0x1f, UR6 ;  /* 0x0000001f3f077899 */ /* 0x000fc40008011406 */
[----:B------:R-:W-:Y:S01]  /*4290*/  USHF.R.S32.HI UR15, URZ, 0x1f, UR10 ;  /* 0x0000001f3f0f7899 */ /* 0x000fe2000801140a */
[----:B------:R-:W-:Y:S01]  /*42a0*/  ULDC.64 UR20, c[0x0][0x840] ;  /* 0x0002100000147ab9 */ /* 0x000fe20000000a00 */
[----:B------:R-:W-:Y:S02]  /*42b0*/  UIMAD.WIDE.U32 UR4, UR10, UR12, UR6 ;  /* 0x0000000c0a0472a5 */ /* 0x000fe4000f8e0006 */
[----:B------:R-:W-:Y:S01]  /*42c0*/  UIMAD UR9, UR15, UR12, URZ ;  /* 0x0000000c0f0972a4 */ /* 0x000fe2000f8e023f */
[C---:B-1----:R-:W-:Y:S01]  /*42d0*/  VIADD R3, R4.reuse, 0xffffff80 ;  /* 0xffffff8004037836 */ /* 0x042fe20000000000 */
[----:B------:R-:W-:Y:S01]  /*42e0*/  UIMAD UR19, UR15, UR20, URZ ;  /* 0x000000140f1372a4 */ /* 0x000fe2000f8e023f */
[----:B------:R-:W-:Y:S01]  /*42f0*/  BAR.SYNC.DEFER_BLOCKING 0x1, 0x180 ;  /* 0x0046000000007b1d */ /* 0x000fe20000010000 */
[----:B------:R-:W-:Y:S01]  /*4300*/  UIMAD UR18, UR10, UR13, UR9 ;  /* 0x0000000d0a1272a4 */ /* 0x000fe2000f8e0209 */
[----:B------:R-:W-:Y:S01]  /*4310*/  ISETP.NE.AND P1, PT, R4, 0x80, PT ;  /* 0x000000800400780c */ /* 0x000fe20003f25270 */
[----:B------:R-:W-:Y:S01]  /*4320*/  UIMAD.WIDE.U32 UR6, UR10, UR20, UR6 ;  /* 0x000000140a0672a5 */ /* 0x000fe2000f8e0006 */
[----:B------:R-:W-:Y:S01]  /*4330*/  SHF.R.S32.HI R0, RZ, 0x1f, R3 ;  /* 0x0000001fff007819 */ /* 0x000fe20000011403 */
[----:B------:R-:W-:Y:S01]  /*4340*/  UIMAD UR19, UR10, UR21, UR19 ;  /* 0x000000150a1372a4 */ /* 0x000fe2000f8e0213 */
[----:B------:R-:W-:Y:S01]  /*4350*/  ISETP.NE.AND P0, PT, R3, RZ, PT ;  /* 0x000000ff0300720c */ /* 0x000fe20003f05270 */
[----:B------:R-:W-:Y:S01]  /*4360*/  ULDC UR9, c[0x0][0x870] ;  /* 0x00021c0000097ab9 */ /* 0x000fe20000000800 */
[----:B------:R-:W-:Y:S01]  /*4370*/  LEA.HI R2, R0, R3, RZ, 0x7 ;  /* 0x0000000300027211 */ /* 0x000fe200078f38ff */
[----:B------:R-:W-:Y:S01]  /*4380*/  UIMAD UR9, UR9, UR36, URZ ;  /* 0x00000024090972a4 */ /* 0x000fe2000f8e023f */
[----:B------:R-:W-:-:S02]  /*4390*/  ULDC.64 UR12, c[0x0][0x868] ;  /* 0x00021a00000c7ab9 */ /* 0x000fc40000000a00 */
[----:B------:R-:W-:Y:S01]  /*43a0*/  LOP3.LUT R0, R2, 0x3fffff80, RZ, 0xc0, !PT ;  /* 0x3fffff8002007812 */ /* 0x000fe200078ec0ff */
[----:B------:R-:W-:Y:S01]  /*43b0*/  UIMAD UR14, UR9, UR14, URZ ;  /* 0x0000000e090e72a4 */ /* 0x000fe2000f8e023f */
[----:B------:R-:W-:Y:S01]  /*43c0*/  SHF.R.S32.HI R5, RZ, 0x7, R2 ;  /* 0x00000007ff057819 */ /* 0x000fe20000011402 */
[----:B--2---:R-:W-:Y:S02]  /*43d0*/  ULEA UR9, UR17, UR16, 0x18 ;  /* 0x0000001011097291 */ /* 0x004fe4000f8ec03f */
[----:B------:R-:W-:Y:S01]  /*43e0*/  IMAD.IADD R0, R3, 0x1, -R0 ;  /* 0x0000000103007824 */ /* 0x000fe200078e0a00 */
[----:B------:R-:W-:Y:S02]  /*43f0*/  USHF.R.S32.HI UR16, URZ, 0x1f, UR11 ;  /* 0x0000001f3f107899 */ /* 0x000fe4000801140b */
[----:B------:R-:W-:Y:S01]  /*4400*/  USHF.R.S32.HI UR17, URZ, 0x1f, UR14 ;  /* 0x0000001f3f117899 */ /* 0x000fe2000801140e */
[----:B------:R-:W-:Y:S01]  /*4410*/  IMAD R0, R5, 0x600, R0 ;  /* 0x0000060005007824 */ /* 0x000fe200078e0200 */
[----:B------:R-:W-:Y:S01]  /*4420*/  UIADD3 UR11, UP0, UP1, UR14, UR11, UR10 ;  /* 0x0000000b0e0b7290 */ /* 0x000fe2000f91e00a */
[----:B------:R-:W-:-:S02]  /*4430*/  ULDC.64 UR20, c[0x0][0x820] ;  /* 0x0002080000147ab9 */ /* 0x000fc40000000a00 */
[----:B------:R-:W-:Y:S01]  /*4440*/  IMAD.SHL.U32 R0, R0, 0x4, RZ ;  /* 0x0000000400007824 */ /* 0x000fe200078e00ff */
[----:B------:R-:W-:Y:S02]  /*4450*/  UIADD3.X UR16, UR17, UR16, UR15, UP0, UP1 ;  /* 0x0000001011107290 */ /* 0x000fe400087e240f */
[----:B------:R-:W-:Y:S02]  /*4460*/  USHF.L.U32 UR14, UR11, 0x2, URZ ;  /* 0x000000020b0e7899 */ /* 0x000fe4000800063f */
[----:B------:R-:W-:Y:S01]  /*4470*/  LEA R0, R0, UR9, 0x2 ;  /* 0x0000000900007c11 */ /* 0x000fe2000f8e10ff */
[----:B------:R-:W-:Y:S02]  /*4480*/  USHF.L.U64.HI UR11, UR11, 0x2, UR16 ;  /* 0x000000020b0b7899 */ /* 0x000fe40008010210 */
[----:B------:R-:W-:Y:S02]  /*4490*/  UIADD3 UR15, UP0, UR14, UR12, URZ ;  /* 0x0000000c0e0f7290 */ /* 0x000fe4000ff1e03f */
[----:B------:R1:W-:Y:S01]  /*44a0*/  STS.128 [R0], R24 ;  /* 0x0000001800007388 */ /* 0x0003e20000000c00 */
[----:B------:R-:W-:-:S02]  /*44b0*/  USHF.R.S32.HI UR12, URZ, 0x1f, UR37 ;  /* 0x0000001f3f0c7899 */ /* 0x000fc40008011425 */
[----:B------:R-:W-:Y:S01]  /*44c0*/  UIADD3.X UR16, UR11, UR13, URZ, UP0, !UPT ;  /* 0x0000000d0b107290 */ /* 0x000fe200087fe43f */
[----:B------:R1:W-:Y:S01]  /*44d0*/  STS.128 [R0+0x800], R28 ;  /* 0x0008001c00007388 */ /* 0x0003e20000000c00 */
[----:B------:R-:W-:Y:S01]  /*44e0*/  ULDC.64 UR22, c[0x0][0x848] ;  /* 0x0002120000167ab9 */ /* 0x000fe20000000a00 */
[----:B------:R-:W-:Y:S01]  /*44f0*/  UIMAD UR13, UR12, UR20, URZ ;  /* 0x000000140c0d72a4 */ /* 0x000fe2000f8e023f */
[----:B------:R-:W-:Y:S01]  /*4500*/  IMAD.U32 R2, RZ, RZ, UR15 ;  /* 0x0000000fff027e24 */ /* 0x000fe2000f8e00ff */
[----:B------:R1:W-:Y:S01]  /*4510*/  STS.128 [R0+0x1000], R32 ;  /* 0x0010002000007388 */ /* 0x0003e20000000c00 */
[----:B------:R-:W-:Y:S01]  /*4520*/  UIADD3 UR5, UR5, UR18, URZ ;  /* 0x0000001205057290 */ /* 0x000fe2000fffe03f */
[----:B------:R-:W-:Y:S01]  /*4530*/  IMAD.U32 R3, RZ, RZ, UR16 ;  /* 0x00000010ff037e24 */ /* 0x000fe2000f8e00ff */
[----:B------:R-:W-:Y:S01]  /*4540*/  UIMAD UR12, UR12, UR22, URZ ;  /* 0x000000160c0c72a4 */ /* 0x000fe2000f8e023f */
[----:B------:R1:W-:Y:S01]  /*4550*/  STS.128 [R0+0x1800], R36 ;  /* 0x0018002400007388 */ /* 0x0003e20000000c00 */
[----:B------:R-:W-:-:S02]  /*4560*/  UIADD3 UR7, UR7, UR19, URZ ;  /* 0x0000001307077290 */ /* 0x000fc4000fffe03f */
[----:B------:R-:W-:Y:S01]  /*4570*/  UIMAD UR13, UR37, UR21, UR13 ;  /* 0x00000015250d72a4 */ /* 0x000fe2000f8e020d */
[----:B------:R1:W-:Y:S01]  /*4580*/  STS.128 [R0+0x2000], R40 ;  /* 0x0020002800007388 */ /* 0x0003e20000000c00 */
[----:B------:R-:W-:Y:S02]  /*4590*/  UIMAD.WIDE.U32 UR4, UR37, UR20, UR4 ;  /* 0x00000014250472a5 */ /* 0x000fe4000f8e0004 */
[----:B------:R-:W-:Y:S01]  /*45a0*/  UIMAD UR12, UR37, UR23, UR12 ;  /* 0x00000017250c72a4 */ /* 0x000fe2000f8e020c */
[----:B------:R1:W-:Y:S01]  /*45b0*/  STS.128 [R0+0x2800], R44 ;  /* 0x0028002c00007388 */ /* 0x0003e20000000c00 */
[----:B------:R-:W-:Y:S01]  /*45c0*/  UIMAD.WIDE.U32 UR6, UR37, UR22, UR6 ;  /* 0x00000016250672a5 */ /* 0x000fe2000f8e0006 */
[----:B------:R-:W-:Y:S02]  /*45d0*/  ULDC.64 UR18, c[0x0][0x800] ;  /* 0x0002000000127ab9 */ /* 0x000fe40000000a00 */
[----:B------:R1:W-:Y:S01]  /*45e0*/  STS.128 [R0+0x3000], R48 ;  /* 0x0030003000007388 */ /* 0x0003e20000000c00 */
[----:B------:R-:W-:Y:S01]  /*45f0*/  ULDC.64 UR20, c[0x0][0x828] ;  /* 0x00020a0000147ab9 */ /* 0x000fe20000000a00 */
[----:B------:R-:W-:-:S02]  /*4600*/  UIADD3 UR17, -UR10, URZ, URZ ;  /* 0x0000003f0a117290 */ /* 0x000fc4000fffe13f */
[----:B------:R1:W-:Y:S01]  /*4610*/  STS.128 [R0+0x3800], R52 ;  /* 0x0038003400007388 */ /* 0x0003e20000000c00 */
[----:B------:R-:W-:Y:S02]  /*4620*/  UIADD3 UR10, UR5, UR13, URZ ;  /* 0x0000000d050a7290 */ /* 0x000fe4000fffe03f */
[----:B------:R-:W-:Y:S01]  /*4630*/  ULEA UR18, UP0, UR4, UR18, 0x2 ;  /* 0x0000001204127291 */ /* 0x000fe2000f80103f */
[----:B------:R1:W-:Y:S01]  /*4640*/  STS.128 [R0+0x4000], R56 ;  /* 0x0040003800007388 */ /* 0x0003e20000000c00 */
[----:B------:R-:W-:Y:S02]  /*4650*/  UIADD3 UR5, UR7, UR12, URZ ;  /* 0x0000000c07057290 */ /* 0x000fe4000fffe03f */
[----:B------:R-:W-:Y:S01]  /*4660*/  ULEA UR20, UP1, UR6, UR20, 0x2 ;  /* 0x0000001406147291 */ /* 0x000fe2000f82103f */
[----:B------:R1:W-:Y:S01]  /*4670*/  STS.128 [R0+0x4800], R60 ;  /* 0x0048003c00007388 */ /* 0x0003e20000000c00 */
[----:B------:R-:W-:Y:S02]  /*4680*/  ULEA.HI.X UR19, UR4, UR19, UR10, 0x2, UP0 ;  /* 0x0000001304137291 */ /* 0x000fe400080f140a */
[----:B------:R-:W-:Y:S01]  /*4690*/  ULEA.HI.X UR5, UR6, UR21, UR5, 0x2, UP1 ;  /* 0x0000001506057291 */ /* 0x000fe200088f1405 */
[----:B------:R1:W-:Y:S01]  /*46a0*/  STS.128 [R0+0x5000], R64 ;  /* 0x0050004000007388 */ /* 0x0003e20000000c00 */
[----:B------:R-:W-:-:S03]  /*46b0*/  UIMAD UR17, UR8, UR17, UR41 ;  /* 0x00000011081172a4 */ /* 0x000fc6000f8e0229 */
[----:B------:R1:W-:Y:S01]  /*46c0*/  STS.128 [R0+0x5800], R68 ;  /* 0x0058004400007388 */ /* 0x0003e20000000c00 */
[----:B------:R-:W-:Y:S08]  /*46d0*/  @P0 BRA `(.L_x_2970) ;  /* 0x0000000000140947 */ /* 0x000ff00003800000 */
.L_x_2971:
[----:B------:R-:W2:Y:S04]  /*46e0*/  LDG.E.STRONG.GPU R4, desc[UR38][R2.64] ;  /* 0x0000002602047981 */ /* 0x000ea8000c1ef900 */
[----:B--2---:R-:W-:Y:S01]  /*46f0*/  CCTL.IVALL ;  /* 0x00000000ff00798f */ /* 0x004fe20002000000 */
[----:B------:R-:W-:Y:S05]  /*4700*/  YIELD ;  /* 0x0000000000007946 */ /* 0x000fea0003800000 */
[----:B------:R-:W-:-:S13]  /*4710*/  ISETP.NE.AND P0, PT, R4, UR17, PT ;  /* 0x0000001104007c0c */ /* 0x000fda000bf05270 */
[----:B------:R-:W-:Y:S05]  /*4720*/  @P0 BRA `(.L_x_2971) ;  /* 0xfffffffc00ec0947 */ /* 0x000fea000383ffff */
.L_x_2970:
[----:B------:R-:W-:Y:S05]  /*4730*/  BSYNC B0 ;  /* 0x0000000000007941 */ /* 0x000fea0003800000 */
.L_x_2969:
[----:B------:R-:W-:-:S03]  /*4740*/  UMOV UR4, 0xffffffff ;  /* 0xffffffff00047882 */ /* 0x000fc60000000000 */
[----:B------:R-:W-:Y:S05]  /*4750*/  BRA.DIV UR4, `(.L_x_2972) ;  /* 0x0000004e04007947 */ /* 0x000fea000b800000 */
[----:B------:R-:W-:Y:S01]  /*4760*/  NOP ;  /* 0x0000000000007918 */ /* 0x000fe20000000000 */
.L_x_3072:
        /* <DEDUP_REMOVED lines=15> */
.L_x_2975:
[----:B------:R-:W-:Y:S01]  /*4860*/  @P0 ELECT P2, URZ, PT ;  /* 0x00000000003f082f */ /* 0x000fe20003840000 */
[----:B------:R2:W-:-:S12]  /*4870*/  UBLKRED.G.S.ADD.F32.RN [UR4], [UR9], UR6, desc[UR12] ;  /* 0x00000c04090073bb */ /* 0x0005d800080a1406 */
[----:B------:R-:W-:Y:S02]  /*4880*/  @P2 PLOP3.LUT P0, PT, P2, PT, PT, 0x8, 0x0 ;  /* 0x000000000000281c */ /* 0x000fe4000170e170 */
[----:B------:R-:W-:-:S11]  /*4890*/  PLOP3.LUT P2, PT, PT, PT, PT, 0x8, 0x0 ;  /* 0x000000000000781c */ /* 0x000fd60003f4e170 */
[----:B--2---:R-:W-:Y:S05]  /*48a0*/  @P0 BRA.U.ANY `(.L_x_2975) ;  /* 0xfffffffd00ec0947 */ /* 0x004fea000393ffff */
[----:B------:R0:W-:Y:S01]  /*48b0*/  UTMACMDFLUSH ;  /* 0x00000000000079b7 */ /* 0x0001e20000000000 */
[----:B------:R-:W-:-:S04]  /*48c0*/  DEPBAR.LE SB0, 0x0 ;  /* 0x000080000000791a */ /* 0x000fc80000000000 */
.L_x_2974:
[----:B------:R-:W-:Y:S05]  /*48d0*/  BSYNC B0 ;  /* 0x0000000000007941 */ /* 0x000fea0003800000 */
.L_x_2973:
        /* <DEDUP_REMOVED lines=14> */
.L_x_2977:
[----:B------:R-:W-:Y:S05]  /*49c0*/  BSYNC B0 ;  /* 0x0000000000007941 */ /* 0x000fea0003800000 */
.L_x_2976:
        /* <DEDUP_REMOVED lines=20> */
.L_x_2980:
[----:B-12---:R-:W2:Y:S04]  /*4b10*/  LDG.E.STRONG.GPU R0, desc[UR38][R2.64] ;  /* 0x0000002602007981 */ /* 0x006ea8000c1ef900 */
[----:B--2---:R-:W-:Y:S01]  /*4b20*/  CCTL.IVALL ;  /* 0x00000000ff00798f */ /* 0x004fe20002000000 */
[----:B------:R-:W-:Y:S05]  /*4b30*/  YIELD ;  /* 0x0000000000007946 */ /* 0x000fea0003800000 */
[----:B------:R-:W-:-:S13]  /*4b40*/  ISETP.NE.AND P0, PT, R0, UR17, PT ;  /* 0x0000001100007c0c */ /* 0x000fda000bf05270 */
[----:B------:R-:W-:Y:S05]  /*4b50*/  @P0 BRA `(.L_x_2980) ;  /* 0xfffffffc00ec0947 */ /* 0x000fea000383ffff */
.L_x_2979:
[----:B------:R-:W-:Y:S05]  /*4b60*/  BSYNC B0 ;  /* 0x0000000000007941 */ /* 0x000fea0003800000 */
.L_x_2978:
[----:B------:R-:W-:-:S03]  /*4b70*/  UMOV UR4, 0xffffffff ;  /* 0xffffffff00047882 */ /* 0x000fc60000000000 */
[----:B------:R-:W-:Y:S05]  /*4b80*/  BRA.DIV UR4, `(.L_x_2981) ;  /* 0x0000004a04107947 */ /* 0x000fea000b800000 */
[----:B------:R-:W-:Y:S01]  /*4b90*/  NOP ;  /* 0x0000000000007918 */ /* 0x000fe20000000000 */
.L_x_3075:
        /* <DEDUP_REMOVED lines=16> */
.L_x_2984:
[----:B------:R-:W-:Y:S01]  /*4ca0*/  @P0 ELECT P2, URZ, PT ;  /* 0x00000000003f082f */ /* 0x000fe20003840000 */
[----:B------:R3:W-:-:S12]  /*4cb0*/  UBLKRED.G.S.ADD.F32.RN [UR4], [UR9], UR6, desc[UR10] ;  /* 0x00000a04090073bb */ /* 0x0007d800080a1406 */
[----:B------:R-:W-:Y:S02]  /*4cc0*/  @P2 PLOP3.LUT P0, PT, P2, PT, PT, 0x8, 0x0 ;  /* 0x000000000000281c */ /* 0x000fe4000170e170 */
[----:B------:R-:W-:-:S11]  /*4cd0*/  PLOP3.LUT P2, PT, PT, PT, PT, 0x8, 0x0 ;  /* 0x000000000000781c */ /* 0x000fd60003f4e170 */
[----:B---3--:R-:W-:Y:S05]  /*4ce0*/  @P0 BRA.U.ANY `(.L_x_2984) ;  /* 0xfffffffd00ec0947 */ /* 0x008fea000393ffff */
[----:B------:R0:W-:Y:S01]  /*4cf0*/  UTMACMDFLUSH ;  /* 0x00000000000079b7 */ /* 0x0001e20000000000 */
[----:B------:R-:W-:-:S04]  /*4d00*/  DEPBAR.LE SB0, 0x0 ;  /* 0x000080000000791a */ /* 0x000fc80000000000 */
.L_x_2983:
[----:B------:R-:W-:Y:S05]  /*4d10*/  BSYNC B0 ;  /* 0x0000000000007941 */ /* 0x000fea0003800000 */
.L_x_2982:
        /* <DEDUP_REMOVED lines=14> */
.L_x_2945:
        /* <DEDUP_REMOVED lines=29> */
.L_x_2986:
[----:B------:R-:W-:Y:S01]  /*4fd0*/  ULDC UR9, c[0x0][0x8cc] ;  /* 0x0002330000097ab9 */ /* 0x000fe20000000800 */
[----:B------:R-:W-:Y:S01]  /*4fe0*/  UMOV UR7, UR8 ;  /* 0x0000000800077c82 */ /* 0x000fe20008000000 */
[----:B------:R-:W-:-:S11]  /*4ff0*/  UISETP.NE.AND UP0, UPT, UR9, 0x1, UPT ;  /* 0x000000010900788c */ /* 0x000fd6000bf05270 */
[----:B------:R-:W-:Y:S02]  /*5000*/  @UP0 ULDC.64 UR10, c[0x0][0x8d0] ;  /* 0x00023400000a0ab9 */ /* 0x000fe40000000a00 */
[----:B------:R-:W-:-:S04]  /*5010*/  UIMAD.WIDE.U32 UR4, UR8, UR10, URZ ;  /* 0x0000000a080472a5 */ /* 0x000fc8000f8e003f */
[----:B------:R-:W-:-:S04]  /*5020*/  @UP0 USHF.R.U32.HI UR7, URZ, UR11, UR5 ;  /* 0x0000000b3f070299 */ /* 0x000fc80008011605 */
[----:B------:R-:W-:-:S12]  /*5030*/  UIMAD UR4, UR7, UR9, URZ ;  /* 0x00000009070472a4 */ /* 0x000fd8000f8e023f */
.L_x_2987:
        /* <DEDUP_REMOVED lines=85> */
.L_x_2991:
[----:B------:R-:W2:Y:S04]  /*5590*/  LDG.E.STRONG.GPU R4, desc[UR38][R2.64] ;  /* 0x0000002602047981 */ /* 0x000ea8000c1ef900 */
[----:B--2---:R-:W-:Y:S01]  /*55a0*/  CCTL.IVALL ;  /* 0x00000000ff00798f */ /* 0x004fe20002000000 */
[----:B------:R-:W-:Y:S05]  /*55b0*/  YIELD ;  /* 0x0000000000007946 */ /* 0x000fea0003800000 */
[----:B------:R-:W-:-:S13]  /*55c0*/  ISETP.NE.AND P1, PT, R4, R5, PT ;  /* 0x000000050400720c */ /* 0x000fda0003f25270 */
[----:B------:R-:W-:Y:S05]  /*55d0*/  @P1 BRA `(.L_x_2991) ;  /* 0xfffffffc00ec1947 */ /* 0x000fea000383ffff */
.L_x_2990:
[----:B------:R-:W-:Y:S05]  /*55e0*/  BSYNC B0 ;  /* 0x0000000000007941 */ /* 0x000fea0003800000 */
.L_x_2989:
[----:B------:R-:W-:-:S03]  /*55f0*/  UMOV UR4, 0xffffffff ;  /* 0xffffffff00047882 */ /* 0x000fc60000000000 */
[----:B------:R-:W-:Y:S05]  /*5600*/  BRA.DIV UR4, `(.L_x_2992) ;  /* 0x0000003e048c7947 */ /* 0x000fea000b800000 */
[----:B------:R-:W-:Y:S01]  /*5610*/  NOP ;  /* 0x0000000000007918 */ /* 0x000fe20000000000 */
.L_x_3078:
        /* <DEDUP_REMOVED lines=22> */
.L_x_2994:
[----:B------:R-:W-:Y:S05]  /*5780*/  BSYNC B0 ;  /* 0x0000000000007941 */ /* 0x000fea0003800000 */
.L_x_2993:
        /* <DEDUP_REMOVED lines=19> */
.L_x_2996:
[----:B------:R-:W-:Y:S05]  /*58c0*/  BSYNC B0 ;  /* 0x0000000000007941 */ /* 0x000fea0003800000 */
.L_x_2995:
        /* <DEDUP_REMOVED lines=20> */
.L_x_2998:
[----:B------:R-:W-:Y:S05]  /*5a10*/  BSYNC B0 ;  /* 0x0000000000007941 */ /* 0x000fea0003800000 */
.L_x_2997:
[----:B------:R-:W-:Y:S06]  /*5a20*/  BAR.ARV 0xa, 0xa0 ;  /* 0x0282800000007b1d */ /* 0x000fec0000002000 */
[----:B------:R-:W-:Y:S04]  /*5a30*/  BSSY B0, `(.L_x_2999) ;  /* 0x0000003000007945 */ /* 0x000fe80003800000 */
[----:B------:R-:W-:Y:S05]  /*5a40*/  @!P0 BRA `(.L_x_3000) ;  /* 0x0000000000048947 */ /* 0x000fea0003800000 */
[----:B------:R-:W-:-:S04]  /*5a50*/  DEPBAR.LE SB0, 0x1 ;  /* 0x000080400000791a */ /* 0x000fc80000000000 */
.L_x_3000:
[----:B------:R-:W-:Y:S05]  /*5a60*/  BSYNC B0 ;  /* 0x0000000000007941 */ /* 0x000fea0003800000 */
.L_x_2999:
[----:B------:R-:W-:Y:S06]  /*5a70*/  BAR.ARV 0xb, 0xa0 ;  /* 0x02c2800000007b1d */ /* 0x000fec0000002000 */
[----:B------:R-:W-:Y:S04]  /*5a80*/  BSSY B0, `(.L_x_3001) ;  /* 0x0000003000007945 */ /* 0x000fe80003800000 */
[----:B------:R-:W-:Y:S05]  /*5a90*/  @!P0 BRA `(.L_x_3002) ;  /* 0x0000000000048947 */ /* 0x000fea0003800000 */
[----:B------:R-:W-:-:S04]  /*5aa0*/  DEPBAR.LE SB0, 0x0 ;  /* 0x000080000000791a */ /* 0x000fc80000000000 */
.L_x_3002:
[----:B------:R-:W-:Y:S05]  /*5ab0*/  BSYNC B0 ;  /* 0x0000000000007941 */ /* 0x000fea0003800000 */
.L_x_3001:
        /* <DEDUP_REMOVED lines=19> */
.L_x_3004:
[----:B------:R-:W-:Y:S05]  /*5bf0*/  BSYNC B0 ;  /* 0x0000000000007941 */ /* 0x000fea0003800000 */
.L_x_3003:
[----:B------:R-:W-:Y:S01]  /*5c00*/  UIADD3 UR17, UR8, 0x1, URZ ;  /* 0x0000000108117890 */ /* 0x000fe2000fffe03f */
[----:B------:R-:W-:Y:S11]  /*5c10*/  BRA `(.L_x_3005) ;  /* 0x0000000000047947 */ /* 0x000ff60003800000 */
.L_x_2988:
[----:B------:R-:W-:-:S05]  /*5c20*/  UMOV UR17, UR8 ;  /* 0x0000000800117c82 */ /* 0x000fca0008000000 */
.L_x_3005:
        /* <DEDUP_REMOVED lines=12> */
.L_x_3038:
        /* <DEDUP_REMOVED lines=18> */
.L_x_3008:
[----:B------:R-:W2:Y:S04]  /*5e10*/  LDG.E.STRONG.GPU R4, desc[UR38][R2.64] ;  /* 0x0000002602047981 */ /* 0x000ea8000c1ef900 */
[----:B--2---:R-:W-:Y:S01]  /*5e20*/  CCTL.IVALL ;  /* 0x00000000ff00798f */ /* 0x004fe20002000000 */
[----:B------:R-:W-:Y:S05]  /*5e30*/  YIELD ;  /* 0x0000000000007946 */ /* 0x000fea0003800000 */
[----:B------:R-:W-:-:S13]  /*5e40*/  ISETP.NE.AND P1, PT, R4, R5, PT ;  /* 0x000000050400720c */ /* 0x000fda0003f25270 */
[----:B------:R-:W-:Y:S05]  /*5e50*/  @P1 BRA `(.L_x_3008) ;  /* 0xfffffffc00ec1947 */ /* 0x000fea000383ffff */
.L_x_3007:
[----:B------:R-:W-:Y:S05]  /*5e60*/  BSYNC B0 ;  /* 0x0000000000007941 */ /* 0x000fea0003800000 */
.L_x_3006:
[----:B------:R-:W-:-:S03]  /*5e70*/  UMOV UR18, 0xffffffff ;  /* 0xffffffff00127882 */ /* 0x000fc60000000000 */
[----:B------:R-:W-:Y:S05]  /*5e80*/  BRA.DIV UR18, `(.L_x_3009) ;  /* 0x0000003612887947 */ /* 0x000fea000b800000 */
[----:B------:R-:W-:Y:S01]  /*5e90*/  NOP ;  /* 0x0000000000007918 */ /* 0x000fe20000000000 */
.L_x_3081:
        /* <DEDUP_REMOVED lines=19> */
.L_x_3011:
[----:B------:R-:W-:Y:S05]  /*5fd0*/  BSYNC B0 ;  /* 0x0000000000007941 */ /* 0x000fea0003800000 */
.L_x_3010:
        /* <DEDUP_REMOVED lines=14> */
.L_x_3013:
[----:B------:R-:W-:Y:S05]  /*60c0*/  BSYNC B0 ;  /* 0x0000000000007941 */ /* 0x000fea0003800000 */
.L_x_3012:
        /* <DEDUP_REMOVED lines=15> */
.L_x_3015:
[----:B------:R-:W-:Y:S05]  /*61c0*/  BSYNC B0 ;  /* 0x0000000000007941 */ /* 0x000fea0003800000 */
.L_x_3014:
[----:B------:R-:W-:Y:S06]  /*61d0*/  BAR.ARV 0xa, 0xa0 ;  /* 0x0282800000007b1d */ /* 0x000fec0000002000 */
[----:B------:R-:W-:Y:S04]  /*61e0*/  BSSY B0, `(.L_x_3016) ;  /* 0x0000003000007945 */ /* 0x000fe80003800000 */
[----:B------:R-:W-:Y:S05]  /*61f0*/  @!P0 BRA `(.L_x_3017) ;  /* 0x0000000000048947 */ /* 0x000fea0003800000 */
[----:B------:R-:W-:-:S04]  /*6200*/  DEPBAR.LE SB0, 0x1 ;  /* 0x000080400000791a */ /* 0x000fc80000000000 */
.L_x_3017:
[----:B------:R-:W-:Y:S05]  /*6210*/  BSYNC B0 ;  /* 0x0000000000007941 */ /* 0x000fea0003800000 */
.L_x_3016:
[----:B------:R-:W-:Y:S06]  /*6220*/  BAR.ARV 0xb, 0xa0 ;  /* 0x02c2800000007b1d */ /* 0x000fec0000002000 */
[----:B------:R-:W-:Y:S04]  /*6230*/  BSSY B0, `(.L_x_3018) ;  /* 0x0000003000007945 */ /* 0x000fe80003800000 */
[----:B------:R-:W-:Y:S05]  /*6240*/  @!P0 BRA `(.L_x_3019) ;  /* 0x0000000000048947 */ /* 0x000fea0003800000 */
[----:B------:R-:W-:-:S04]  /*6250*/  DEPBAR.LE SB0, 0x0 ;  /* 0x000080000000791a */ /* 0x000fc80000000000 */
.L_x_3019:
[----:B------:R-:W-:Y:S05]  /*6260*/  BSYNC B0 ;  /* 0x0000000000007941 */ /* 0x000fea0003800000 */
.L_x_3018:
        /* <DEDUP_REMOVED lines=19> */
.L_x_3021:
[----:B------:R-:W-:Y:S05]  /*63a0*/  BSYNC B0 ;  /* 0x0000000000007941 */ /* 0x000fea0003800000 */
.L_x_3020:
        /* <DEDUP_REMOVED lines=16> */
.L_x_3024:
[----:B------:R-:W2:Y:S04]  /*64b0*/  LDG.E.STRONG.GPU R4, desc[UR38][R2.64] ;  /* 0x0000002602047981 */ /* 0x000ea8000c1ef900 */
[----:B--2---:R-:W-:Y:S01]  /*64c0*/  CCTL.IVALL ;  /* 0x00000000ff00798f */ /* 0x004fe20002000000 */
[----:B------:R-:W-:Y:S05]  /*64d0*/  YIELD ;  /* 0x0000000000007946 */ /* 0x000fea0003800000 */
[----:B------:R-:W-:-:S13]  /*64e0*/  ISETP.NE.AND P1, PT, R4, R5, PT ;  /* 0x000000050400720c */ /* 0x000fda0003f25270 */
[----:B------:R-:W-:Y:S05]  /*64f0*/  @P1 BRA `(.L_x_3024) ;  /* 0xfffffffc00ec1947 */ /* 0x000fea000383ffff */
.L_x_3023:
[----:B------:R-:W-:Y:S05]  /*6500*/  BSYNC B0 ;  /* 0x0000000000007941 */ /* 0x000fea0003800000 */
.L_x_3022:
[----:B------:R-:W-:-:S03]  /*6510*/  UMOV UR14, 0xffffffff ;  /* 0xffffffff000e7882 */ /* 0x000fc60000000000 */
[----:B------:R-:W-:Y:S05]  /*6520*/  BRA.DIV UR14, `(.L_x_3025) ;  /* 0x0000002e0efc7947 */ /* 0x000fea000b800000 */
[----:B------:R-:W-:Y:S01]  /*6530*/  NOP ;  /* 0x0000000000007918 */ /* 0x000fe20000000000 */
.L_x_3084:
        /* <DEDUP_REMOVED lines=15> */
.L_x_3027:
[----:B------:R-:W-:Y:S05]  /*6630*/  BSYNC B0 ;  /* 0x0000000000007941 */ /* 0x000fea0003800000 */
.L_x_3026:
        /* <DEDUP_REMOVED lines=14> */
.L_x_3029:
[----:B------:R-:W-:Y:S05]  /*6720*/  BSYNC B0 ;  /* 0x0000000000007941 */ /* 0x000fea0003800000 */
.L_x_3028:
        /* <DEDUP_REMOVED lines=15> */
.L_x_3031:
[----:B------:R-:W-:Y:S05]  /*6820*/  BSYNC B0 ;  /* 0x0000000000007941 */ /* 0x000fea0003800000 */
.L_x_3030:
[----:B------:R-:W-:Y:S06]  /*6830*/  BAR.ARV 0xa, 0xa0 ;  /* 0x0282800000007b1d */ /* 0x000fec0000002000 */
[----:B------:R-:W-:Y:S04]  /*6840*/  BSSY B0, `(.L_x_3032) ;  /* 0x0000003000007945 */ /* 0x000fe80003800000 */
[----:B------:R-:W-:Y:S05]  /*6850*/  @!P0 BRA `(.L_x_3033) ;  /* 0x0000000000048947 */ /* 0x000fea0003800000 */
[----:B------:R-:W-:-:S04]  /*6860*/  DEPBAR.LE SB0, 0x1 ;  /* 0x000080400000791a */ /* 0x000fc80000000000 */
.L_x_3033:
[----:B------:R-:W-:Y:S05]  /*6870*/  BSYNC B0 ;  /* 0x0000000000007941 */ /* 0x000fea0003800000 */
.L_x_3032:
[----:B------:R-:W-:Y:S06]  /*6880*/  BAR.ARV 0xb, 0xa0 ;  /* 0x02c2800000007b1d */ /* 0x000fec0000002000 */
[----:B------:R-:W-:Y:S04]  /*6890*/  BSSY B0, `(.L_x_3034) ;  /* 0x0000003000007945 */ /* 0x000fe80003800000 */
[----:B------:R-:W-:Y:S05]  /*68a0*/  @!P0 BRA `(.L_x_3035) ;  /* 0x0000000000048947 */ /* 0x000fea0003800000 */
[----:B------:R-:W-:-:S04]  /*68b0*/  DEPBAR.LE SB0, 0x0 ;  /* 0x000080000000791a */ /* 0x000fc80000000000 */
.L_x_3035:
[----:B------:R-:W-:Y:S05]  /*68c0*/  BSYNC B0 ;  /* 0x0000000000007941 */ /* 0x000fea0003800000 */
.L_x_3034:
        /* <DEDUP_REMOVED lines=19> */
.L_x_3037:
[----:B------:R-:W-:Y:S05]  /*6a00*/  BSYNC B0 ;  /* 0x0000000000007941 */ /* 0x000fea0003800000 */
.L_x_3036:
[----:B------:R-:W-:Y:S02]  /*6a10*/  UIADD3 UR17, UR17, 0x2, URZ ;  /* 0x0000000211117890 */ /* 0x000fe4000fffe03f */
[----:B------:R-:W-:Y:S02]  /*6a20*/  UIADD3 UR4, UR4, 0x6000, URZ ;  /* 0x0000600004047890 */ /* 0x000fe4000fffe03f */
[----:B------:R-:W-:-:S06]  /*6a30*/  UISETP.GE.AND UP0, UPT, UR17, UR5, UPT ;  /* 0x000000051100728c */ /* 0x000fcc000bf06270 */
[----:B------:R-:W-:-:S13]  /*6a40*/  PLOP3.LUT P1, PT, PT, PT, UP0, 0x80, 0x0 ;  /* 0x000000000000781c */ /* 0x000fda0003f2f008 */
[----:B------:R-:W-:Y:S05]  /*6a50*/  @!P1 BRA `(.L_x_3038) ;  /* 0xfffffff000a49947 */ /* 0x000fea000383ffff */
[----:B------:R-:W-:Y:S05]  /*6a60*/  BRA `(.L_x_2949) ;  /* 0x0000002400d47947 */ /* 0x000fea0003800000 */
.L_x_2985:
        /* <DEDUP_REMOVED lines=21> */
.L_x_3039:
[----:B------:R-:W-:Y:S01]  /*6bc0*/  ULDC UR9, c[0x0][0x8cc] ;  /* 0x0002330000097ab9 */ /* 0x000fe20000000800 */
[----:B------:R-:W-:Y:S01]  /*6bd0*/  UMOV UR7, UR8 ;  /* 0x0000000800077c82 */ /* 0x000fe20008000000 */
[----:B------:R-:W-:-:S11]  /*6be0*/  UISETP.NE.AND UP0, UPT, UR9, 0x1, UPT ;  /* 0x000000010900788c */ /* 0x000fd6000bf05270 */
[----:B------:R-:W-:Y:S02]  /*6bf0*/  @UP0 ULDC.64 UR10, c[0x0][0x8d0] ;  /* 0x00023400000a0ab9 */ /* 0x000fe40000000a00 */
[----:B------:R-:W-:-:S04]  /*6c00*/  UIMAD.WIDE.U32 UR4, UR8, UR10, URZ ;  /* 0x0000000a080472a5 */ /* 0x000fc8000f8e003f */
[----:B------:R-:W-:-:S04]  /*6c10*/  @UP0 USHF.R.U32.HI UR7, URZ, UR11, UR5 ;  /* 0x0000000b3f070299 */ /* 0x000fc80008011605 */
[----:B------:R-:W-:-:S12]  /*6c20*/  UIMAD UR4, UR7, UR9, URZ ;  /* 0x00000009070472a4 */ /* 0x000fd8000f8e023f */
.L_x_3040:
        /* <DEDUP_REMOVED lines=80> */
.L_x_3085:
        /* <DEDUP_REMOVED lines=9> */
.L_x_3044:
        /* <DEDUP_REMOVED lines=108> */
.L_x_3055:
[----:B-1----:R-:W-:-:S05]  /*7880*/  IMAD.MOV.U32 R13, RZ, RZ, 0x1 ;  /* 0x00000001ff0d7424 */ /* 0x002fca00078e00ff */
[----:B------:R-:W-:-:S04]  /*7890*/  SHF.L.U32 R13, R13, 0x1f, RZ ;  /* 0x0000001f0d0d7819 */ /* 0x000fc800000006ff */
[----:B------:R-:W1:Y:S02]  /*78a0*/  SYNCS.PHASECHK.TRANS64.TRYWAIT P1, [R12+URZ+0x36438], R13 ;  /* 0x0364380d0c0075a7 */ /* 0x000e64000802017f */
[----:B-1----:R-:W-:Y:S05]  /*78b0*/  @!P1 BRA `(.L_x_3047) ;  /* 0x0000001c00489947 */ /* 0x002fea0003800000 */
.L_x_3086:
        /* <DEDUP_REMOVED lines=8> */
.L_x_3048:
        /* <DEDUP_REMOVED lines=48> */
.L_x_3087:
        /* <DEDUP_REMOVED lines=8> */
.L_x_3050:
        /* <DEDUP_REMOVED lines=46> */
.L_x_3088:
        /* <DEDUP_REMOVED lines=12> */
.L_x_3052:
        /* <DEDUP_REMOVED lines=37> */
.L_x_3090:
        /* <DEDUP_REMOVED lines=8> */
.L_x_3054:
        /* <DEDUP_REMOVED lines=41> */
.L_x_3046:
[----:B--2---:R-:W2:Y:S01]  /*85c0*/  LDL.LU R4, [R1+0x4] ;  /* 0x0000040001047983 */ /* 0x004ea20000300800 */
[----:B------:R-:W-:-:S03]  /*85d0*/  IMAD.MOV.U32 R10, RZ, RZ, 0x1 ;  /* 0x00000001ff0a7424 */ /* 0x000fc600078e00ff */
[----:B------:R3:W5:Y:S01]  /*85e0*/  LDL R5, [R1+0x8] ;  /* 0x0000080001057983 */ /* 0x0007620000100800 */
[----:B--2---:R-:W-:-:S13]  /*85f0*/  ISETP.NE.AND P1, PT, R4, RZ, PT ;  /* 0x000000ff0400720c */ /* 0x004fda0003f25270 */
[----:B---3--:R-:W-:Y:S05]  /*8600*/  @!P1 BRA `(.L_x_3045) ;  /* 0x0000000400889947 */ /* 0x008fea0003800000 */
[----:B------:R-:W2:Y:S02]  /*8610*/  SYNCS.PHASECHK.TRANS64.TRYWAIT P1, [R12+URZ+0x36438], R13 ;  /* 0x0364380d0c0075a7 */ /* 0x000ea4000802017f */
[----:B--2---:R-:W-:Y:S05]  /*8620*/  @!P1 BRA `(.L_x_3056) ;  /* 0x00000010004c9947 */ /* 0x004fea0003800000 */
.L_x_3091:
        /* <DEDUP_REMOVED lines=8> */
.L_x_3057:
        /* <DEDUP_REMOVED lines=41> */
.L_x_3092:
        /* <DEDUP_REMOVED lines=9> */
.L_x_3059:
        /* <DEDUP_REMOVED lines=38> */
.L_x_3045:
[----:B------:R-:W-:-:S04]  /*8c30*/  SHF.L.U32 R3, R10, 0x1f, RZ ;  /* 0x0000001f0a037819 */ /* 0x000fc800000006ff */
[----:B------:R-:W2:Y:S02]  /*8c40*/  SYNCS.PHASECHK.TRANS64.TRYWAIT P1, [R12+URZ+0x36438], R3 ;  /* 0x036438030c0075a7 */ /* 0x000ea4000802017f */
[----:B--2---:R-:W-:Y:S05]  /*8c50*/  @!P1 BRA `(.L_x_3060) ;  /* 0x0000000800e89947 */ /* 0x004fea0003800000 */
.L_x_3093:
[----:B------:R-:W-:Y:S05]  /*8c60*/  @P0 BRA `(.L_x_3061) ;  /* 0x0000000000180947 */ /* 0x000fea0003800000 */
[----:B------:R-:W3:Y:S01]  /*8c70*/  S2R R0, SR_TID.X ;  /* 0x0000000000007919 */ /* 0x000ee20000002100 */
[----:B--2---:R-:W-:-:S04]  /*8c80*/  IMAD.MOV.U32 R3, RZ, RZ, 0x6100 ;  /* 0x00006100ff037424 */ /* 0x004fc800078e00ff */
[----:B------:R4:W-:Y:S01]  /*8c90*/  SYNCS.ARRIVE.TRANS64 RZ, [R12+URZ+0x36430], R3 ;  /* 0x036430030cff79a7 */ /* 0x0009e2000800003f */
[----:B---3--:R-:W-:-:S13]  /*8ca0*/  LOP3.LUT P0, RZ, R0, 0x1f, RZ, 0xc0, !PT ;  /* 0x0000001f00ff7812 */ /* 0x008fda000780c0ff */
[----:B----4-:R-:W-:Y:S05]  /*8cb0*/  @!P0 BRA `(.L_x_3061) ;  /* 0x0000000000048947 */ /* 0x010fea0003800000 */
[----:B------:R-:W-:Y:S01]  /*8cc0*/  BPT.TRAP 0x1 ;  /* 0x000000040000795c */ /* 0x000fe20000300000 */
.L_x_3061:
        /* <DEDUP_REMOVED lines=45> */
.L_x_3042:
[----:B------:R-:W-:Y:S05]  /*8fa0*/  BSYNC B0 ;  /* 0x0000000000007941 */ /* 0x000fea0003800000 */
.L_x_3041:
[----:B------:R-:W-:-:S03]  /*8fb0*/  UMOV UR4, 0xffffffff ;  /* 0xffffffff00047882 */ /* 0x000fc60000000000 */
[----:B------:R-:W-:Y:S05]  /*8fc0*/  BRA.DIV UR4, `(.L_x_3062) ;  /* 0x0000000a04207947 */ /* 0x000fea000b800000 */
[----:B------:R-:W-:-:S13]  /*8fd0*/  ELECT P6, URZ, PT ;  /* 0x00000000003f782f */ /* 0x000fda00038c0000 */
.L_x_3096:
[----:B------:R-:W-:Y:S05]  /*8fe0*/  @!P6 BRA `(.L_x_2949) ;  /* 0x000000000074e947 */ /* 0x000fea0003800000 */
[----:B------:R-:W2:Y:S02]  /*8ff0*/  LDL.LU R0, [R1+0xc] ;  /* 0x00000c0001007983 */ /* 0x000ea40000300800 */
[----:B--2---:R-:W-:-:S04]  /*9000*/  LOP3.LUT R0, R0, 0x2, RZ, 0xfc, !PT ;  /* 0x0000000200007812 */ /* 0x004fc800078efcff */
[----:B------:R-:W-:-:S13]  /*9010*/  ISETP.NE.AND P2, PT, R0, 0x3, PT ;  /* 0x000000030000780c */ /* 0x000fda0003f45270 */
[----:B------:R-:W-:Y:S05]  /*9020*/  @!P2 BRA `(.L_x_3063) ;  /* 0x000000000004a947 */ /* 0x000fea0003800000 */
[----:B------:R-:W-:Y:S01]  /*9030*/  BPT.TRAP 0x1 ;  /* 0x000000040000795c */ /* 0x000fe20000300000 */
.L_x_3063:
        /* <DEDUP_REMOVED lines=15> */
.L_x_3097:
[----:B------:R-:W3:Y:S02]  /*9130*/  SYNCS.PHASECHK.TRANS64.TRYWAIT P0, [R23+URZ], R0 ;  /* 0x00000000170075a7 */ /* 0x000ee4000800017f */
[----:B---3--:R-:W-:Y:S05]  /*9140*/  @!P0 BRA `(.L_x_3065) ;  /* 0x0000000400f48947 */ /* 0x008fea0003800000 */
.L_x_3098:
[----:B------:R-:W-:Y:S05]  /*9150*/  @!P2 BRA `(.L_x_3066) ;  /* 0x000000000004a947 */ /* 0x000fea0003800000 */
[----:B------:R-:W-:Y:S01]  /*9160*/  BPT.TRAP 0x1 ;  /* 0x000000040000795c */ /* 0x000fe20000300000 */
.L_x_3066:
[----:B------:R-:W-:-:S07]  /*9170*/  SHF.L.U32 R10, R10, 0x1f, RZ ;  /* 0x0000001f0a0a7819 */ /* 0x000fce00000006ff */
.L_x_3067:
[----:B----4-:R4:W1:Y:S02]  /*9180*/  SYNCS.PHASECHK.TRANS64.TRYWAIT P0, [R7+URZ+0x36438], R10 ;  /* 0x0364380a070075a7 */ /* 0x010864000800017f */
[----:B-1----:R-:W-:Y:S05]  /*9190*/  @!P0 NANOSLEEP.SYNCS 0x989680 ;  /* 0x009896800000895d */ /* 0x002fea0003900000 */
[----:B------:R-:W1:Y:S02]  /*91a0*/  @!P0 SYNCS.PHASECHK.TRANS64 P0, [R7+URZ+0x36438], R10 ;  /* 0x0364380a070085a7 */ /* 0x000e64000800007f */
[----:B-1----:R-:W-:Y:S05]  /*91b0*/  @!P0 BRA `(.L_x_3067) ;  /* 0xfffffffc00f08947 */ /* 0x002fea000383ffff */
.L_x_2949:
[----:B------:R-:W-:Y:S05]  /*91c0*/  BSYNC B6 ;  /* 0x0000000000067941 */ /* 0x000fea0003800000 */
.L_x_2944:
[----:B------:R-:W-:Y:S05]  /*91d0*/  EXIT ;  /* 0x000000000000794d */ /* 0x000fea0003800000 */
.L_x_2955:
[----:B------:R-:W-:Y:S02]  /*91e0*/  IMAD.MOV.U32 R12, RZ, RZ, RZ ;  /* 0x000000ffff0c7224 */ /* 0x000fe400078e00ff */
[----:B------:R-:W-:Y:S02]  /*91f0*/  IMAD.MOV.U32 R11, RZ, RZ, 0x1f ;  /* 0x0000001fff0b7424 */ /* 0x000fe400078e00ff */
[----:B------:R-:W-:-:S07]  /*9200*/  IMAD.MOV.U32 R15, RZ, RZ, -0x1 ;  /* 0xffffffffff0f7424 */ /* 0x000fce00078e00ff */
[----:B------:R-:W-:Y:S05]  /*9210*/  WARPSYNC.COLLECTIVE R15, `(.L_x_3068) ;  /* 0x000000000f087348 */ /* 0x000fea0003c00000 */
[----:B------:R1:W2:Y:S02]  /*9220*/  SHFL.IDX P6, R14, R13, R12, R11 ;  /* 0x0000000c0d0e7389 */ /* 0x0002a400000c000b */
[----:B-12---:R-:W-:Y:S01]  /*9230*/  ENDCOLLECTIVE ;  /* 0x000000000000791b */ /* 0x006fe20003800000 */
.L_x_3068:
[----:B------:R-:W-:Y:S05]  /*9240*/  BRA `(.L_x_3069) ;  /* 0xffffff7c00f47947 */ /* 0x000fea000383ffff */
.L_x_2957:
[----:B--2---:R-:W-:-:S04]  /*9250*/  IMAD.U32 R3, RZ, RZ, UR43 ;  /* 0x0000002bff037e24 */ /* 0x004fc8000f8e00ff */
[----:B------:R2:W3:Y:S03]  /*9260*/  SYNCS.PHASECHK.TRANS64.TRYWAIT P0, [R3+URZ+0x36400], R10 ;  /* 0x0364000a030075a7 */ /* 0x0004e6000800017f */
[----:B---3--:R-:W-:Y:S05]  /*9270*/  @!P0 NANOSLEEP.SYNCS 0x989680 ;  /* 0x009896800000895d */ /* 0x008fea0003900000 */
[----:B------:R-:W3:Y:S02]  /*9280*/  @!P0 SYNCS.PHASECHK.TRANS64 P0, [R3+URZ+0x36400], R10 ;  /* 0x0364000a030085a7 */ /* 0x000ee4000800007f */
[----:B---3--:R-:W-:Y:S05]  /*9290*/  @!P0 BRA `(.L_x_2957) ;  /* 0xfffffffc00ec8947 */ /* 0x008fea000383ffff */
[----:B------:R-:W-:Y:S05]  /*92a0*/  BRA `(.L_x_2956) ;  /* 0xffffff8000287947 */ /* 0x000fea000383ffff */
.L_x_2961:
[----:B--2---:R2:W3:Y:S02]  /*92b0*/  SYNCS.PHASECHK.TRANS64.TRYWAIT P1, [R3+URZ+0x36410], R10 ;  /* 0x0364100a030075a7 */ /* 0x0044e4000802017f */
[----:B---3--:R-:W-:Y:S05]  /*92c0*/  @!P1 NANOSLEEP.SYNCS 0x989680 ;  /* 0x009896800000995d */ /* 0x008fea0003900000 */
[----:B------:R-:W3:Y:S02]  /*92d0*/  @!P1 SYNCS.PHASECHK.TRANS64 P1, [R3+URZ+0x36410], R10 ;  /* 0x0364100a030095a7 */ /* 0x000ee4000802007f */
[----:B---3--:R-:W-:Y:S05]  /*92e0*/  @!P1 BRA `(.L_x_2961) ;  /* 0xfffffffc00f09947 */ /* 0x008fea000383ffff */
[----:B------:R-:W-:Y:S05]  /*92f0*/  BRA `(.L_x_2960) ;  /* 0xffffff8400f47947 */ /* 0x000fea000383ffff */
.L_x_2965:
[----:B-1----:R-:W-:-:S04]  /*9300*/  IMAD.U32 R121, RZ, RZ, UR43 ;  /* 0x0000002bff797e24 */ /* 0x002fc8000f8e00ff */
[----:B------:R1:W2:Y:S03]  /*9310*/  SYNCS.PHASECHK.TRANS64.TRYWAIT P1, [R121+URZ+0x36430], R14 ;  /* 0x0364300e790075a7 */ /* 0x0002a6000802017f */
[----:B--2---:R-:W-:Y:S05]  /*9320*/  @!P1 NANOSLEEP.SYNCS 0x989680 ;  /* 0x009896800000995d */ /* 0x004fea0003900000 */
[----:B------:R-:W2:Y:S02]  /*9330*/  @!P1 SYNCS.PHASECHK.TRANS64 P1, [R121+URZ+0x36430], R14 ;  /* 0x0364300e790095a7 */ /* 0x000ea4000802007f */
[----:B--2---:R-:W-:Y:S05]  /*9340*/  @!P1 BRA `(.L_x_2965) ;  /* 0xfffffffc00ec9947 */ /* 0x004fea000383ffff */
[----:B------:R-:W-:Y:S05]  /*9350*/  BRA `(.L_x_2964) ;  /* 0xffffff9000187947 */ /* 0x000fea000383ffff */
.L_x_2972:
[----:B------:R-:W-:Y:S01]  /*9360*/  BSSY B0, `(.L_x_3070) ;  /* 0x0000005000007945 */ /* 0x000fe20003800000 */
[----:B------:R-:W-:-:S07]  /*9370*/  IMAD.MOV.U32 R15, RZ, RZ, -0x1 ;  /* 0xffffffffff0f7424 */ /* 0x000fce00078e00ff */
[----:B-1----:R-:W-:Y:S05]  /*9380*/  WARPSYNC.COLLECTIVE R15, `(.L_x_3071) ;  /* 0x000000000f087348 */ /* 0x002fea0003c00000 */
[----:B------:R-:W-:Y:S01]  /*9390*/  NOP ;  /* 0x0000000000007918 */ /* 0x000fe20000000000 */
[----:B-1----:R-:W-:Y:S01]  /*93a0*/  ENDCOLLECTIVE ;  /* 0x000000000000791b */ /* 0x002fe20003800000 */
.L_x_3071:
[----:B------:R-:W-:Y:S05]  /*93b0*/  BSYNC B0 ;  /* 0x0000000000007941 */ /* 0x000fea0003800000 */
.L_x_3070:
[----:B------:R-:W-:Y:S05]  /*93c0*/  BRA `(.L_x_3072) ;  /* 0xffffffb000e87947 */ /* 0x000fea000383ffff */
.L_x_2981:
[----:B------:R-:W-:Y:S01]  /*93d0*/  BSSY B0, `(.L_x_3073) ;  /* 0x0000005000007945 */ /* 0x000fe20003800000 */
[----:B------:R-:W-:-:S07]  /*93e0*/  IMAD.MOV.U32 R15, RZ, RZ, -0x1 ;  /* 0xffffffffff0f7424 */ /* 0x000fce00078e00ff */
[----:B-12---:R-:W-:Y:S05]  /*93f0*/  WARPSYNC.COLLECTIVE R15, `(.L_x_3074) ;  /* 0x000000000f087348 */ /* 0x006fea0003c00000 */
[----:B------:R-:W-:Y:S01]  /*9400*/  NOP ;  /* 0x0000000000007918 */ /* 0x000fe20000000000 */
[----:B-12---:R-:W-:Y:S01]  /*9410*/  ENDCOLLECTIVE ;  /* 0x000000000000791b */ /* 0x006fe20003800000 */
.L_x_3074:
[----:B------:R-:W-:Y:S05]  /*9420*/  BSYNC B0 ;  /* 0x0000000000007941 */ /* 0x000fea0003800000 */
.L_x_3073:
[----:B------:R-:W-:Y:S05]  /*9430*/  BRA `(.L_x_3075) ;  /* 0xffffffb400d87947 */ /* 0x000fea000383ffff */
.L_x_2992:
[----:B------:R-:W-:Y:S01]  /*9440*/  BSSY B0, `(.L_x_3076) ;  /* 0x0000005000007945 */ /* 0x000fe20003800000 */
[----:B------:R-:W-:-:S07]  /*9450*/  IMAD.MOV.U32 R15, RZ, RZ, -0x1 ;  /* 0xffffffffff0f7424 */ /* 0x000fce00078e00ff */
[----:B------:R-:W-:Y:S05]  /*9460*/  WARPSYNC.COLLECTIVE R15, `(.L_x_3077) ;  /* 0x000000000f087348 */ /* 0x000fea0003c00000 */
[----:B------:R-:W-:Y:S01]  /*9470*/  NOP ;  /* 0x0000000000007918 */ /* 0x000fe20000000000 */
[----:B------:R-:W-:Y:S01]  /*9480*/  ENDCOLLECTIVE ;  /* 0x000000000000791b */ /* 0x000fe20003800000 */
.L_x_3077:
[----:B------:R-:W-:Y:S05]  /*9490*/  BSYNC B0 ;  /* 0x0000000000007941 */ /* 0x000fea0003800000 */
.L_x_3076:
[----:B------:R-:W-:Y:S05]  /*94a0*/  BRA `(.L_x_3078) ;  /* 0xffffffc0005c7947 */ /* 0x000fea000383ffff */
.L_x_3009:
[----:B------:R-:W-:Y:S01]  /*94b0*/  BSSY B0, `(.L_x_3079) ;  /* 0x0000005000007945 */ /* 0x000fe20003800000 */
[----:B------:R-:W-:-:S07]  /*94c0*/  IMAD.MOV.U32 R15, RZ, RZ, -0x1 ;  /* 0xffffffffff0f7424 */ /* 0x000fce00078e00ff */
[----:B------:R-:W-:Y:S05]  /*94d0*/  WARPSYNC.COLLECTIVE R15, `(.L_x_3080) ;  /* 0x000000000f087348 */ /* 0x000fea0003c00000 */
[----:B------:R-:W-:Y:S01]  /*94e0*/  NOP ;  /* 0x0000000000007918 */ /* 0x000fe20000000000 */
[----:B------:R-:W-:Y:S01]  /*94f0*/  ENDCOLLECTIVE ;  /* 0x000000000000791b */ /* 0x000fe20003800000 */
.L_x_3080:
[----:B------:R-:W-:Y:S05]  /*9500*/  BSYNC B0 ;  /* 0x0000000000007941 */ /* 0x000fea0003800000 */
.L_x_3079:
[----:B------:R-:W-:Y:S05]  /*9510*/  BRA `(.L_x_3081) ;  /* 0xffffffc800607947 */ /* 0x000fea000383ffff */
.L_x_3025:
[----:B------:R-:W-:Y:S01]  /*9520*/  BSSY B0, `(.L_x_3082) ;  /* 0x0000005000007945 */ /* 0x000fe20003800000 */
[----:B------:R-:W-:-:S07]  /*9530*/  IMAD.MOV.U32 R15, RZ, RZ, -0x1 ;  /* 0xffffffffff0f7424 */ /* 0x000fce00078e00ff */
[----:B------:R-:W-:Y:S05]  /*9540*/  WARPSYNC.COLLECTIVE R15, `(.L_x_3083) ;  /* 0x000000000f087348 */ /* 0x000fea0003c00000 */
[----:B------:R-:W-:Y:S01]  /*9550*/  NOP ;  /* 0x0000000000007918 */ /* 0x000fe20000000000 */
[----:B------:R-:W-:Y:S01]  /*9560*/  ENDCOLLECTIVE ;  /* 0x000000000000791b */ /* 0x000fe20003800000 */
.L_x_3083:
[----:B------:R-:W-:Y:S05]  /*9570*/  BSYNC B0 ;  /* 0x0000000000007941 */ /* 0x000fea0003800000 */
.L_x_3082:
[----:B------:R-:W-:Y:S05]  /*9580*/  BRA `(.L_x_3084) ;  /* 0xffffffcc00ec7947 */ /* 0x000fea000383ffff */
.L_x_3043:
[----:B-1----:R1:W2:Y:S02]  /*9590*/  SYNCS.PHASECHK.TRANS64.TRYWAIT P1, [R12+URZ+0x36420], R13 ;  /* 0x0364200d0c0075a7 */ /* 0x0022a4000802017f */
[----:B--2---:R-:W-:Y:S05]  /*95a0*/  @!P1 NANOSLEEP.SYNCS 0x989680 ;  /* 0x009896800000995d */ /* 0x004fea0003900000 */
[----:B------:R-:W2:Y:S02]  /*95b0*/  @!P1 SYNCS.PHASECHK.TRANS64 P1, [R12+URZ+0x36420], R13 ;  /* 0x0364200d0c0095a7 */ /* 0x000ea4000802007f */
[----:B--2---:R-:W-:Y:S05]  /*95c0*/  @!P1 BRA `(.L_x_3043) ;  /* 0xfffffffc00f09947 */ /* 0x004fea000383ffff */
[----:B------:R-:W-:Y:S05]  /*95d0*/  BRA `(.L_x_3085) ;  /* 0xffffffd800d47947 */ /* 0x000fea000383ffff */
.L_x_3047:
[----:B-1----:R1:W3:Y:S02]  /*95e0*/  SYNCS.PHASECHK.TRANS64.TRYWAIT P1, [R12+URZ+0x36438], R13 ;  /* 0x0364380d0c0075a7 */ /* 0x0022e4000802017f */
[----:B---3--:R-:W-:Y:S05]  /*95f0*/  @!P1 NANOSLEEP.SYNCS 0x989680 ;  /* 0x009896800000995d */ /* 0x008fea0003900000 */
[----:B------:R-:W3:Y:S02]  /*9600*/  @!P1 SYNCS.PHASECHK.TRANS64 P1, [R12+URZ+0x36438], R13 ;  /* 0x0364380d0c0095a7 */ /* 0x000ee4000802007f */
[----:B---3--:R-:W-:Y:S05]  /*9610*/  @!P1 BRA `(.L_x_3047) ;  /* 0xfffffffc00f09947 */ /* 0x008fea000383ffff */
[----:B------:R-:W-:Y:S05]  /*9620*/  BRA `(.L_x_3086) ;  /* 0xffffffe000a47947 */ /* 0x000fea000383ffff */
.L_x_3049:
[----:B--2---:R2:W3:Y:S02]  /*9630*/  SYNCS.PHASECHK.TRANS64.TRYWAIT P1, [R12+URZ+0x36428], R0 ;  /* 0x036428000c0075a7 */ /* 0x0044e4000802017f */
[----:B---3--:R-:W-:Y:S05]  /*9640*/  @!P1 NANOSLEEP.SYNCS 0x989680 ;  /* 0x009896800000995d */ /* 0x008fea0003900000 */
[----:B------:R-:W3:Y:S02]  /*9650*/  @!P1 SYNCS.PHASECHK.TRANS64 P1, [R12+URZ+0x36428], R0 ;  /* 0x036428000c0095a7 */ /* 0x000ee4000802007f */
[----:B---3--:R-:W-:Y:S05]  /*9660*/  @!P1 BRA `(.L_x_3049) ;  /* 0xfffffffc00f09947 */ /* 0x008fea000383ffff */
[----:B------:R-:W-:Y:S05]  /*9670*/  BRA `(.L_x_3087) ;  /* 0xffffffe400707947 */ /* 0x000fea000383ffff */
.L_x_3051:
        /* <DEDUP_REMOVED lines=8> */
.L_x_3053:
[----:B------:R-:W-:-:S07]  /*9700*/  SHF.L.U32 R5, R16, 0x1f, RZ ;  /* 0x0000001f10057819 */ /* 0x000fce00000006ff */
.L_x_3089:
[----:B---3--:R3:W4:Y:S02]  /*9710*/  SYNCS.PHASECHK.TRANS64.TRYWAIT P1, [R12+URZ+0x36420], R5 ;  /* 0x036420050c0075a7 */ /* 0x008724000802017f */
[----:B----4-:R-:W-:Y:S05]  /*9720*/  @!P1 NANOSLEEP.SYNCS 0x989680 ;  /* 0x009896800000995d */ /* 0x010fea0003900000 */
[----:B------:R-:W4:Y:S02]  /*9730*/  @!P1 SYNCS.PHASECHK.TRANS64 P1, [R12+URZ+0x36420], R5 ;  /* 0x036420050c0095a7 */ /* 0x000f24000802007f */
[----:B----4-:R-:W-:Y:S05]  /*9740*/  @!P1 BRA `(.L_x_3089) ;  /* 0xfffffffc00f09947 */ /* 0x010fea000383ffff */
[----:B------:R-:W-:Y:S05]  /*9750*/  BRA `(.L_x_3090) ;  /* 0xffffffe800d47947 */ /* 0x000fea000383ffff */
.L_x_3056:
[----:B--2---:R2:W3:Y:S02]  /*9760*/  SYNCS.PHASECHK.TRANS64.TRYWAIT P1, [R12+URZ+0x36438], R13 ;  /* 0x0364380d0c0075a7 */ /* 0x0044e4000802017f */
[----:B---3--:R-:W-:Y:S05]  /*9770*/  @!P1 NANOSLEEP.SYNCS 0x989680 ;  /* 0x009896800000995d */ /* 0x008fea0003900000 */
[----:B------:R-:W3:Y:S02]  /*9780*/  @!P1 SYNCS.PHASECHK.TRANS64 P1, [R12+URZ+0x36438], R13 ;  /* 0x0364380d0c0095a7 */ /* 0x000ee4000802007f */
[----:B---3--:R-:W-:Y:S05]  /*9790*/  @!P1 BRA `(.L_x_3056) ;  /* 0xfffffffc00f09947 */ /* 0x008fea000383ffff */
[----:B------:R-:W-:Y:S05]  /*97a0*/  BRA `(.L_x_3091) ;  /* 0xffffffec00a07947 */ /* 0x000fea000383ffff */
.L_x_3058:
[----:B-1----:R1:W2:Y:S02]  /*97b0*/  SYNCS.PHASECHK.TRANS64.TRYWAIT P1, [R12+URZ+0x36428], R5 ;  /* 0x036428050c0075a7 */ /* 0x0022a4000802017f */
[----:B--2---:R-:W-:Y:S05]  /*97c0*/  @!P1 NANOSLEEP.SYNCS 0x989680 ;  /* 0x009896800000995d */ /* 0x004fea0003900000 */
[----:B------:R-:W2:Y:S02]  /*97d0*/  @!P1 SYNCS.PHASECHK.TRANS64 P1, [R12+URZ+0x36428], R5 ;  /* 0x036428050c0095a7 */ /* 0x000ea4000802007f */
[----:B--2---:R-:W-:Y:S05]  /*97e0*/  @!P1 BRA `(.L_x_3058) ;  /* 0xfffffffc00f09947 */ /* 0x004fea000383ffff */
[----:B------:R-:W-:Y:S05]  /*97f0*/  BRA `(.L_x_3092) ;  /* 0xfffffff000507947 */ /* 0x000fea000383ffff */
.L_x_3060:
[----:B--2---:R2:W3:Y:S02]  /*9800*/  SYNCS.PHASECHK.TRANS64.TRYWAIT P1, [R12+URZ+0x36438], R3 ;  /* 0x036438030c0075a7 */ /* 0x0044e4000802017f */
[----:B---3--:R-:W-:Y:S05]  /*9810*/  @!P1 NANOSLEEP.SYNCS 0x989680 ;  /* 0x009896800000995d */ /* 0x008fea0003900000 */
[----:B------:R-:W3:Y:S02]  /*9820*/  @!P1 SYNCS.PHASECHK.TRANS64 P1, [R12+URZ+0x36438], R3 ;  /* 0x036438030c0095a7 */ /* 0x000ee4000802007f */
[----:B---3--:R-:W-:Y:S05]  /*9830*/  @!P1 BRA `(.L_x_3060) ;  /* 0xfffffffc00f09947 */ /* 0x008fea000383ffff */
[----:B------:R-:W-:Y:S05]  /*9840*/  BRA `(.L_x_3093) ;  /* 0xfffffff400047947 */ /* 0x000fea000383ffff */
.L_x_3062:
[----:B------:R-:W-:Y:S01]  /*9850*/  BSSY B0, `(.L_x_3094) ;  /* 0x0000006000007945 */ /* 0x000fe20003800000 */
[----:B------:R-:W-:-:S07]  /*9860*/  IMAD.MOV.U32 R15, RZ, RZ, -0x1 ;  /* 0xffffffffff0f7424 */ /* 0x000fce00078e00ff */
[----:B-1----:R-:W-:Y:S05]  /*9870*/  WARPSYNC.COLLECTIVE R15, `(.L_x_3095) ;  /* 0x000000000f0c7348 */ /* 0x002fea0003c00000 */
[----:B------:R-:W-:Y:S02]  /*9880*/  ELECT P6, UR62, PT ;  /* 0x00000000003e782f */ /* 0x000fe400038c0000 */
[----:B------:R-:W-:Y:S01]  /*9890*/  MOV R14, UR62 ;  /* 0x0000003e000e7c02 */ /* 0x000fe20008000f00 */
[----:B-1----:R-:W-:Y:S10]  /*98a0*/  ENDCOLLECTIVE ;  /* 0x000000000000791b */ /* 0x002ff40003800000 */
.L_x_3095:
[----:B------:R-:W-:Y:S05]  /*98b0*/  BSYNC B0 ;  /* 0x0000000000007941 */ /* 0x000fea0003800000 */
.L_x_3094:
[----:B------:R-:W-:Y:S05]  /*98c0*/  BRA `(.L_x_3096) ;  /* 0xfffffff400c47947 */ /* 0x000fea000383ffff */
.L_x_3064:
[----:B--2---:R2:W3:Y:S02]  /*98d0*/  SYNCS.PHASECHK.TRANS64.TRYWAIT P0, [R5+URZ], R2 ;  /* 0x00000002050075a7 */ /* 0x0044e4000800017f */
[----:B---3--:R-:W-:Y:S05]  /*98e0*/  @!P0 NANOSLEEP.SYNCS 0x989680 ;  /* 0x009896800000895d */ /* 0x008fea0003900000 */
[----:B------:R-:W3:Y:S02]  /*98f0*/  @!P0 SYNCS.PHASECHK.TRANS64 P0, [R5+URZ], R2 ;  /* 0x00000002050085a7 */ /* 0x000ee4000800007f */
[----:B---3--:R-:W-:Y:S05]  /*9900*/  @!P0 BRA `(.L_x_3064) ;  /* 0xfffffffc00f08947 */ /* 0x008fea000383ffff */
[----:B------:R-:W-:Y:S05]  /*9910*/  BRA `(.L_x_3097) ;  /* 0xfffffff800047947 */ /* 0x000fea000383ffff */
.L_x_3065:
[----:B---3--:R3:W4:Y:S02]  /*9920*/  SYNCS.PHASECHK.TRANS64.TRYWAIT P0, [R23+URZ], R0 ;  /* 0x00000000170075a7 */ /* 0x008724000800017f */
[----:B----4-:R-:W-:Y:S05]  /*9930*/  @!P0 NANOSLEEP.SYNCS 0x989680 ;  /* 0x009896800000895d */ /* 0x010fea0003900000 */
[----:B------:R-:W4:Y:S02]  /*9940*/  @!P0 SYNCS.PHASECHK.TRANS64 P0, [R23+URZ], R0 ;  /* 0x00000000170085a7 */ /* 0x000f24000800007f */
[----:B----4-:R-:W-:Y:S05]  /*9950*/  @!P0 BRA `(.L_x_3065) ;  /* 0xfffffffc00f08947 */ /* 0x010fea000383ffff */
[----:B------:R-:W-:Y:S05]  /*9960*/  BRA `(.L_x_3098) ;  /* 0xfffffff400f87947 */ /* 0x000fea000383ffff */
.L_x_3099:
        /* <DEDUP_REMOVED lines=9> */
.L_x_7668:


//--------------------- .text._ZN7cutlass13device_kernelIN5flash11enable_sm90INS1_16FlashAttnBwdSm90INS1_25CollectiveMainloopBwdSm90ILi2ELi1ELi1EN4cute5tupleIJNS5_1CILi1EEES8_S8_EEENS6_IJNS7_ILi64EEENS7_ILi96EEENS7_ILi192EEEEEENS_10bfloat16_tEfNS_4arch4Sm90ELb1ELb0ELb1ELb1ELb0ELb0ELb1ELb0ELi3ELi1ELi1ELi1ELb0EEENS1_21CollectiveEpilogueBwdISD_SE_SG_Li384ELb1ELb1ELi3EEENS1_25SingleTileBwdLPTSchedulerILb1ELi96ELb0EEEEEEEEEvNT_6ParamsE --------------------------
	.section	.text._ZN7cutlass13device_kernelIN5flash11enable_sm90INS1_16FlashAttnBwdSm90INS1_25CollectiveMainloopBwdSm90ILi2ELi1ELi1EN4cute5tupleIJNS5_1CILi1EEES8_S8_EEENS6_IJNS7_ILi64EEENS7_ILi96EEENS7_ILi192EEEEEENS_10bfloat16_tEfNS_4arch4Sm90ELb1ELb0ELb1ELb1ELb0ELb0ELb1ELb0ELi3ELi1ELi1ELi1ELb0EEENS1_21CollectiveEpilogueBwdISD_SE_SG_Li384ELb1ELb1ELi3EEENS1_25SingleTileBwdLPTSchedulerILb1ELi96ELb0EEEEEEEEEvNT_6ParamsE,"ax",@progbits
	.align	128
.text._ZN7cutlass13device_kernelIN5flash11enable_sm90INS1_16FlashAttnBwdSm90INS1_25CollectiveMainloopBwdSm90ILi2ELi1ELi1EN4cute5tupleIJNS5_1CILi1EEES8_S8_EEENS6_IJNS7_ILi64EEENS7_ILi96EEENS7_ILi192EEEEEENS_10bfloat16_tEfNS_4arch4Sm90ELb1ELb0ELb1ELb1ELb0ELb0ELb1ELb0ELi3ELi1ELi1ELi1ELb0EEENS1_21CollectiveEpilogueBwdISD_SE_SG_Li384ELb1ELb1ELi3EEENS1_25SingleTileBwdLPTSchedulerILb1ELi96ELb0EEEEEEEEEvNT_6ParamsE:
        .type           _ZN7cutlass13device_kernelIN5flash11enable_sm90INS1_16FlashAttnBwdSm90INS1_25CollectiveMainloopBwdSm90ILi2ELi1ELi1EN4cute5tupleIJNS5_1CILi1EEES8_S8_EEENS6_IJNS7_ILi64EEENS7_ILi96EEENS7_ILi192EEEEEENS_10bfloat16_tEfNS_4arch4Sm90ELb1ELb0ELb1ELb1ELb0ELb0ELb1ELb0ELi3ELi1ELi1ELi1ELb0EEENS1_21CollectiveEpilogueBwdISD_SE_SG_Li384ELb1ELb1ELi3EEENS1_25SingleTileBwdLPTSchedulerILb1ELi96ELb0EEEEEEEEEvNT_6ParamsE,@function
        .size           _ZN7cutlass13device_kernelIN5flash11enable_sm90INS1_16FlashAttnBwdSm90INS1_25CollectiveMainloopBwdSm90ILi2ELi1ELi1EN4cute5tupleIJNS5_1CILi1EEES8_S8_EEENS6_IJNS7_ILi64EEENS7_ILi96EEENS7_ILi192EEEEEENS_10bfloat16_tEfNS_4arch4Sm90ELb1ELb0ELb1ELb1ELb0ELb0ELb1ELb0ELi3ELi1ELi1ELi1ELb0EEENS1_21CollectiveEpilogueBwdISD_SE_SG_Li384ELb1ELb1ELi3EEENS1_25SingleTileBwdLPTSchedulerILb1ELi96ELb0EEEEEEEEEvNT_6ParamsE,(.L_x_7669 - _ZN7cutlass13device_kernelIN5flash11enable_sm90INS1_16FlashAttnBwdSm90INS1_25CollectiveMainloopBwdSm90ILi2ELi1ELi1EN4cute5tupleIJNS5_1CILi1EEES8_S8_EEENS6_IJNS7_ILi64EEENS7_ILi96EEENS7_ILi192EEEEEENS_10bfloat16_tEfNS_4arch4Sm90ELb1ELb0ELb1ELb1ELb0ELb0ELb1ELb0ELi3ELi1ELi1ELi1ELb0EEENS1_21CollectiveEpilogueBwdISD_SE_SG_Li384ELb1ELb1ELi3EEENS1_25SingleTileBwdLPTSchedulerILb1ELi96ELb0EEEEEEEEEvNT_6ParamsE)
        .other          _ZN7cutlass13device_kernelIN5flash11enable_sm90INS1_16FlashAttnBwdSm90INS1_25CollectiveMainloopBwdSm90ILi2ELi1ELi1EN4cute5tupleIJNS5_1CILi1EEES8_S8_EEENS6_IJNS7_ILi64EEENS7_ILi96EEENS7_ILi192EEEEEENS_10bfloat16_tEfNS_4arch4Sm90ELb1ELb0ELb1ELb1ELb0ELb0ELb1ELb0ELi3ELi1ELi1ELi1ELb0EEENS1_21CollectiveEpilogueBwdISD_SE_SG_Li384ELb1ELb1ELi3EEENS1_25SingleTileBwdLPTSchedulerILb1ELi96ELb0EEEEEEEEEvNT_6ParamsE,@"STO_CUDA_ENTRY STV_DEFAULT"
_ZN7cutlass13device_kernelIN5flash11enable_sm90INS1_16FlashAttnBwdSm90INS1_25CollectiveMainloopBwdSm90ILi2ELi1ELi1EN4cute5tupleIJNS5_1CILi1EEES8_S8_EEENS6_IJNS7_ILi64EEENS7_ILi96EEENS7_ILi192EEEEEENS_10bfloat16_tEfNS_4arch4Sm90ELb1ELb0ELb1ELb1ELb0ELb0ELb1ELb0ELi3ELi1ELi1ELi1ELb0EEENS1_21CollectiveEpilogueBwdISD_SE_SG_Li384ELb1ELb1ELi3EEENS1_25SingleTileBwdLPTSchedulerILb1ELi96ELb0EEEEEEEEEvNT_6ParamsE:
        /* <DEDUP_REMOVED lines=23> */
.L_x_3101:
[----:B------:R-:W-:Y:S05]  /*0170*/  BSYNC B0 ;  /* 0x0000000000007941 */ /* 0x000fea0003800000 */
.L_x_3100:
        /* <DEDUP_REMOVED lines=34> */
.L_x_3102:
        /* <DEDUP_REMOVED lines=20> */
.L_x_3103:
        /* <DEDUP_REMOVED lines=9> */
.L_x_3106:
        /* <DEDUP_REMOVED lines=24> */
[----:B------:R-:W1:Y:S01]  /*06f0*/  LDC R2, c[0x0][0x8dc] ;  /* 0x00023700ff027b82 */ /* 0x000e620000000800 */
[----:B------:R-:W-:Y:S01]  /*0700*/  IMAD.U32 R3, RZ, RZ, UR4 ;  /* 0x00000004ff037e24 */ /* 0x000fe2000f8e00ff */
[----:B-1----:R-:W-:-:S13]  /*0710*/  ISETP.NE.AND P0, PT, R2, 0x1, PT ;  /* 0x000000010200780c */ /* 0x002fda0003f05270 */
[----:B------:R-:W1:Y:S02]  /*0720*/  @P0 LDC.64 R4, c[0x0][0x8e0] ;  /* 0x00023800ff040b82 */ /* 0x000e640000000a00 */
[----:B-1----:R-:W-:-:S05]  /*0730*/  @P0 IMAD.HI.U32 R0, R4, UR4, RZ ;  /* 0x0000000404000c27 */ /* 0x002fca000f8e00ff */
[----:B------:R-:W-:-:S05]  /*0740*/  @P0 SHF.R.U32.HI R3, RZ, R5, R0 ;  /* 0x00000005ff030219 */ /* 0x000fca0000011600 */
[----:B------:R1:W-:Y:S01]  /*0750*/  STL [R1+0x10], R3 ;  /* 0x0000100301007387 */ /* 0x0003e20000100800 */
[----:B------:R-:W-:Y:S01]  /*0760*/  IMAD R0, R3, R2, RZ ;  /* 0x0000000203007224 */ /* 0x000fe200078e02ff */
[----:B------:R-:W-:Y:S06]  /*0770*/  BRA `(.L_x_3108) ;  /* 0x0000000000207947 */ /* 0x000fec0003800000 */
.L_x_3107:
[----:B------:R-:W1:Y:S01]  /*0780*/  LDC R2, c[0x0][0x8c4] ;  /* 0x00023100ff027b82 */ /* 0x000e620000000800 */
[----:B------:R-:W-:Y:S01]  /*0790*/  IMAD.U32 R3, RZ, RZ, UR4 ;  /* 0x00000004ff037e24 */ /* 0x000fe2000f8e00ff */
[----:B-1----:R-:W-:-:S13]  /*07a0*/  ISETP.NE.AND P0, PT, R2, 0x1, PT ;  /* 0x000000010200780c */ /* 0x002fda0003f05270 */
[----:B------:R-:W1:Y:S02]  /*07b0*/  @P0 LDC.64 R4, c[0x0][0x8c8] ;  /* 0x00023200ff040b82 */ /* 0x000e640000000a00 */
[----:B-1----:R-:W-:-:S05]  /*07c0*/  @P0 IMAD.HI.U32 R0, R4, UR4, RZ ;  /* 0x0000000404000c27 */ /* 0x002fca000f8e00ff */
[----:B------:R-:W-:-:S05]  /*07d0*/  @P0 SHF.R.U32.HI R3, RZ, R5, R0 ;  /* 0x00000005ff030219 */ /* 0x000fca0000011600 */
[----:B------:R2:W-:Y:S01]  /*07e0*/  STL [R1+0x10], R3 ;  /* 0x0000100301007387 */ /* 0x0005e20000100800 */
[----:B------:R-:W-:-:S07]  /*07f0*/  IMAD R0, R3, R2, RZ ;  /* 0x0000000203007224 */ /* 0x000fce00078e02ff */
.L_x_3108:
[----:B------:R-:W3:Y:S01]  /*0800*/  LDC R2, c[0x0][0x8b8] ;  /* 0x00022e00ff027b82 */ /* 0x000ee20000000800 */
[----:B------:R-:W-:Y:S01]  /*0810*/  IADD3 R0, -R0, UR4, RZ ;  /* 0x0000000400007c10 */ /* 0x000fe2000fffe1ff */
[----:B------:R-:W-:Y:S02]  /*0820*/  ULDC.64 UR4, c[0x0][0x8f8] ;  /* 0x00023e0000047ab9 */ /* 0x000fe40000000a00 */
[----:B------:R-:W-:-:S04]  /*0830*/  ISETP.NE.U32.AND P0, PT, RZ, UR4, PT ;  /* 0x00000004ff007c0c */ /* 0x000fc8000bf05070 */
[----:B------:R-:W4:Y:S01]  /*0840*/  LDC R5, c[0x0][0x8c4] ;  /* 0x00023100ff057b82 */ /* 0x000f220000000800 */
[----:B------:R-:W-:Y:S02]  /*0850*/  ISETP.NE.AND.EX P0, PT, RZ, UR5, PT, P0 ;  /* 0x00000005ff007c0c */ /* 0x000fe4000bf05300 */
[----:B---3--:R-:W-:Y:S01]  /*0860*/  ISETP.NE.AND P1, PT, R2, 0x1, PT ;  /* 0x000000010200780c */ /* 0x008fe20003f25270 */
[----:B----4-:R-:W-:-:S04]  /*0870*/  IMAD R4, R5, UR6, R0 ;  /* 0x0000000605047c24 */ /* 0x010fc8000f8e0200 */
[----:B------:R-:W-:-:S08]  /*0880*/  IMAD.MOV.U32 R5, RZ, RZ, R4 ;  /* 0x000000ffff057224 */ /* 0x000fd000078e0004 */
[----:B-12---:R-:W1:Y:S08]  /*0890*/  @P1 LDC R3, c[0x0][0x8bc] ;  /* 0x00022f00ff031b82 */ /* 0x006e700000000800 */
[----:B------:R-:W2:Y:S01]  /*08a0*/  @P1 LDC R7, c[0x0][0x8c0] ;  /* 0x00023000ff071b82 */ /* 0x000ea20000000800 */
[----:B-1----:R-:W-:-:S05]  /*08b0*/  @P1 IMAD.HI.U32 R0, R4, R3, RZ ;  /* 0x0000000304001227 */ /* 0x002fca00078e00ff */
[----:B--2---:R-:W-:-:S05]  /*08c0*/  @P1 SHF.R.U32.HI R5, RZ, R7, R0 ;  /* 0x00000007ff051219 */ /* 0x004fca0000011600 */
[----:B------:R-:W-:-:S04]  /*08d0*/  IMAD.MOV R3, RZ, RZ, -R5 ;  /* 0x000000ffff037224 */ /* 0x000fc800078e0a05 */
[----:B------:R-:W-:-:S05]  /*08e0*/  IMAD R8, R2, R3, R4 ;  /* 0x0000000302087224 */ /* 0x000fca00078e0204 */
[----:B------:R1:W-:Y:S01]  /*08f0*/  STL [R1+0x14], R8 ;  /* 0x0000140801007387 */ /* 0x0003e20000100800 */
[----:B------:R-:W-:Y:S05]  /*0900*/  @!P0 BRA `(.L_x_3109) ;  /* 0x0000000000108947 */ /* 0x000fea0003800000 */
[----:B------:R-:W2:Y:S02]  /*0910*/  LDC.64 R2, c[0x0][0x8f8] ;  /* 0x00023e00ff027b82 */ /* 0x000ea40000000a00 */
[----:B--2---:R-:W-:-:S05]  /*0920*/  IMAD.WIDE R2, R5, 0x4, R2 ;  /* 0x0000000405027825 */ /* 0x004fca00078e0202 */
[----:B------:R3:W5:Y:S01]  /*0930*/  LDG.E R0, desc[UR38][R2.64] ;  /* 0x0000002602007981 */ /* 0x000762000c1e1900 */
[----:B------:R-:W-:Y:S05]  /*0940*/  BRA `(.L_x_3110) ;  /* 0x00000000002c7947 */ /* 0x000fea0003800000 */
.L_x_3109:
[----:B------:R-:W-:Y:S02]  /*0950*/  ULDC.64 UR4, c[0x0][0x8f0] ;  /* 0x00023c0000047ab9 */ /* 0x000fe40000000a00 */
[----:B------:R-:W-:-:S04]  /*0960*/  ISETP.NE.U32.AND P0, PT, RZ, UR4, PT ;  /* 0x00000004ff007c0c */ /* 0x000fc8000bf05070 */
[----:B------:R-:W-:-:S13]  /*0970*/  ISETP.NE.AND.EX P0, PT, RZ, UR5, PT, P0 ;  /* 0x00000005ff007c0c */ /* 0x000fda000bf05300 */
[----:B------:R-:W-:Y:S05]  /*0980*/  @!P0 BRA `(.L_x_3111) ;  /* 0x0000000000188947 */ /* 0x000fea0003800000 */
[----:B------:R-:W2:Y:S02]  /*0990*/  LDC.64 R2, c[0x0][0x8f0] ;  /* 0x00023c00ff027b82 */ /* 0x000ea40000000a00 */
[----:B--2---:R-:W-:-:S05]  /*09a0*/  IMAD.WIDE R2, R5, 0x4, R2 ;  /* 0x0000000405027825 */ /* 0x004fca00078e0202 */
[----:B------:R-:W2:Y:S04]  /*09b0*/  LDG.E R0, desc[UR38][R2.64] ;  /* 0x0000002602007981 */ /* 0x000ea8000c1e1900 */
[----:B------:R-:W2:Y:S02]  /*09c0*/  LDG.E R7, desc[UR38][R2.64+0x4] ;  /* 0x0000042602077981 */ /* 0x000ea4000c1e1900 */
[----:B--2---:R-:W-:Y:S01]  /*09d0*/  IMAD.IADD R0, R7, 0x1, -R0 ;  /* 0x0000000107007824 */ /* 0x004fe200078e0a00 */
[----:B------:R-:W-:Y:S06]  /*09e0*/  BRA `(.L_x_3110) ;  /* 0x0000000000047947 */ /* 0x000fec0003800000 */
.L_x_3111:
[----:B------:R-:W2:Y:S02]  /*09f0*/  LDC R0, c[0x0][0x8ec] ;  /* 0x00023b00ff007b82 */ /* 0x000ea40000000800 */
.L_x_3110:
[----:B------:R-:W4:Y:S01]  /*0a00*/  LDL R4, [R1+0x10] ;  /* 0x0000100001047983 */ /* 0x000f220000100800 */
[----:B--2--5:R-:W-:-:S04]  /*0a10*/  VIADD R0, R0, 0x5f ;  /* 0x0000005f00007836 */ /* 0x024fc80000000000 */
[----:B------:R-:W-:-:S05]  /*0a20*/  IMAD.HI R0, R0, 0x2aaaaaab, RZ ;  /* 0x2aaaaaab00007827 */ /* 0x000fca00078e02ff */
[----:B---3--:R-:W-:-:S04]  /*0a30*/  SHF.R.U32.HI R3, RZ, 0x1f, R0 ;  /* 0x0000001fff037819 */ /* 0x008fc80000011600 */
[----:B------:R-:W-:-:S04]  /*0a40*/  LEA.HI.SX32 R3, R0, R3, 0x1c ;  /* 0x0000000300037211 */ /* 0x000fc800078fe2ff */
[----:B----4-:R-:W-:-:S04]  /*0a50*/  ISETP.GE.AND P0, PT, R4, R3, PT ;  /* 0x000000030400720c */ /* 0x010fc80003f06270 */
[----:B------:R-:W-:-:S04]  /*0a60*/  SEL R6, R5, 0xffffffff, !P0 ;  /* 0xffffffff05067807 */ /* 0x000fc80004000000 */
[----:B------:R-:W-:Y:S01]  /*0a70*/  ISETP.GE.AND P0, PT, R6, RZ, PT ;  /* 0x000000ff0600720c */ /* 0x000fe20003f06270 */
[----:B------:R2:W-:-:S12]  /*0a80*/  STL [R1+0xc], R6 ;  /* 0x00000c0601007387 */ /* 0x0005d80000100800 */
[----:B--2---:R-:W-:Y:S05]  /*0a90*/  @!P0 BRA `(.L_x_3112) ;  /* 0x000000a800748947 */ /* 0x004fea0003800000 */
[----:B------:R-:W-:Y:S01]  /*0aa0*/  SHF.R.S32.HI R0, RZ, 0x1f, R8 ;  /* 0x0000001fff007819 */ /* 0x000fe20000011408 */
[----:B------:R-:W-:Y:S01]  /*0ab0*/  ULDC.64 UR4, c[0x0][0x780] ;  /* 0x0001e00000047ab9 */ /* 0x000fe20000000a00 */
[----:B------:R-:W2:Y:S01]  /*0ac0*/  LDC R17, c[0x0][0x290] ;  /* 0x0000a400ff117b82 */ /* 0x000ea20000000800 */
[----:B------:R-:W-:Y:S02]  /*0ad0*/  ISETP.NE.U32.AND P0, PT, RZ, UR4, PT ;  /* 0x00000004ff007c0c */ /* 0x000fe4000bf05070 */
[----:B------:R3:W-:Y:S02]  /*0ae0*/  STL [R1+0x18], R0 ;  /* 0x0000180001007387 */ /* 0x0007e40000100800 */
[----:B------:R-:W-:-:S13]  /*0af0*/  ISETP.NE.AND.EX P0, PT, RZ, UR5, PT, P0 ;  /* 0x00000005ff007c0c */ /* 0x000fda000bf05300 */
[----:B---3--:R-:W-:Y:S05]  /*0b00*/  @!P0 BRA `(.L_x_3113) ;  /* 0x0000000000108947 */ /* 0x008fea0003800000 */
[----:B------:R-:W3:Y:S02]  /*0b10*/  LDC.64 R18, c[0x0][0x780] ;  /* 0x0001e000ff127b82 */ /* 0x000ee40000000a00 */
[----:B---3--:R-:W-:-:S06]  /*0b20*/  IMAD.WIDE R18, R6, 0x4, R18 ;  /* 0x0000000406127825 */ /* 0x008fcc00078e0212 */
[----:B------:R3:W5:Y:S01]  /*0b30*/  LDG.E R18, desc[UR38][R18.64] ;  /* 0x0000002612127981 */ /* 0x000762000c1e1900 */
[----:B------:R-:W-:Y:S05]  /*0b40*/  BRA `(.L_x_3114) ;  /* 0x0000000000287947 */ /* 0x000fea0003800000 */
.L_x_3113:
[----:B------:R-:W-:Y:S01]  /*0b50*/  ULDC.64 UR4, c[0x0][0x770] ;  /* 0x0001dc0000047ab9 */ /* 0x000fe20000000a00 */
[----:B------:R-:W4:Y:S01]  /*0b60*/  LDC R18, c[0x0][0x280] ;  /* 0x0000a000ff127b82 */ /* 0x000f220000000800 */
[----:B------:R-:W-:-:S04]  /*0b70*/  ISETP.NE.U32.AND P0, PT, RZ, UR4, PT ;  /* 0x00000004ff007c0c */ /* 0x000fc8000bf05070 */
[----:B------:R-:W-:-:S13]  /*0b80*/  ISETP.NE.AND.EX P0, PT, RZ, UR5, PT, P0 ;  /* 0x00000005ff007c0c */ /* 0x000fda000bf05300 */
[----:B------:R-:W-:Y:S05]  /*0b90*/  @!P0 BRA `(.L_x_3114) ;  /* 0x0000000000148947 */ /* 0x000fea0003800000 */
[----:B------:R-:W3:Y:S02]  /*0ba0*/  LDC.64 R2, c[0x0][0x770] ;  /* 0x0001dc00ff027b82 */ /* 0x000ee40000000a00 */
[----:B---3--:R-:W-:-:S05]  /*0bb0*/  IMAD.WIDE R2, R6, 0x4, R2 ;  /* 0x0000000406027825 */ /* 0x008fca00078e0202 */
[----:B----4-:R-:W3:Y:S04]  /*0bc0*/  LDG.E R18, desc[UR38][R2.64] ;  /* 0x0000002602127981 */ /* 0x010ee8000c1e1900 */
[----:B------:R-:W3:Y:S02]  /*0bd0*/  LDG.E R5, desc[UR38][R2.64+0x4] ;  /* 0x0000042602057981 */ /* 0x000ee4000c1e1900 */
[----:B---3--:R-:W-:-:S07]  /*0be0*/  IMAD.IADD R18, R5, 0x1, -R18 ;  /* 0x0000000105127824 */ /* 0x008fce00078e0a12 */
.L_x_3114:
[----:B------:R-:W-:Y:S02]  /*0bf0*/  ULDC.64 UR4, c[0x0][0x788] ;  /* 0x0001e20000047ab9 */ /* 0x000fe40000000a00 */
[----:B------:R-:W-:-:S04]  /*0c00*/  ISETP.NE.U32.AND P0, PT, RZ, UR4, PT ;  /* 0x00000004ff007c0c */ /* 0x000fc8000bf05070 */
[----:B------:R-:W-:-:S13]  /*0c10*/  ISETP.NE.AND.EX P0, PT, RZ, UR5, PT, P0 ;  /* 0x00000005ff007c0c */ /* 0x000fda000bf05300 */
[----:B------:R-:W-:Y:S05]  /*0c20*/  @!P0 BRA `(.L_x_3115) ;  /* 0x0000000000108947 */ /* 0x000fea0003800000 */
[----:B------:R-:W1:Y:S02]  /*0c30*/  LDC.64 R2, c[0x0][0x788] ;  /* 0x0001e200ff027b82 */ /* 0x000e640000000a00 */
[----:B-1----:R-:W-:-:S05]  /*0c40*/  IMAD.WIDE R2, R6, 0x4, R2 ;  /* 0x0000000406027825 */ /* 0x002fca00078e0202 */
[----:B--2---:R1:W5:Y:S01]  /*0c50*/  LDG.E R17, desc[UR38][R2.64] ;  /* 0x0000002602117981 */ /* 0x004362000c1e1900 */
[----:B------:R-:W-:Y:S05]  /*0c60*/  BRA `(.L_x_3116) ;  /* 0x0000000000247947 */ /* 0x000fea0003800000 */
.L_x_3115:
[----:B------:R-:W-:Y:S02]  /*0c70*/  ULDC.64 UR4, c[0x0][0x778] ;  /* 0x0001de0000047ab9 */ /* 0x000fe40000000a00 */
[----:B------:R-:W-:-:S04]  /*0c80*/  ISETP.NE.U32.AND P0, PT, RZ, UR4, PT ;  /* 0x00000004ff007c0c */ /* 0x000fc8000bf05070 */
[----:B------:R-:W-:-:S13]  /*0c90*/  ISETP.NE.AND.EX P0, PT, RZ, UR5, PT, P0 ;  /* 0x00000005ff007c0c */ /* 0x000fda000bf05300 */
[----:B------:R-:W-:Y:S05]  /*0ca0*/  @!P0 BRA `(.L_x_3116) ;  /* 0x0000000000148947 */ /* 0x000fea0003800000 */
[----:B------:R-:W1:Y:S02]  /*0cb0*/  LDC.64 R2, c[0x0][0x778] ;  /* 0x0001de00ff027b82 */ /* 0x000e640000000a00 */
[----:B-1----:R-:W-:-:S05]  /*0cc0*/  IMAD.WIDE R2, R6, 0x4, R2 ;  /* 0x0000000406027825 */ /* 0x002fca00078e0202 */
[----:B--2---:R-:W2:Y:S04]  /*0cd0*/  LDG.E R17, desc[UR38][R2.64] ;  /* 0x0000002602117981 */ /* 0x004ea8000c1e1900 */
[----:B------:R-:W2:Y:S02]  /*0ce0*/  LDG.E R0, desc[UR38][R2.64+0x4] ;  /* 0x0000042602007981 */ /* 0x000ea4000c1e1900 */
[----:B--2---:R-:W-:-:S07]  /*0cf0*/  IMAD.IADD R17, R0, 0x1, -R17 ;  /* 0x0000000100117824 */ /* 0x004fce00078e0a11 */
.L_x_3116:
[----:B--2-45:R-:W-:Y:S01]  /*0d00*/  IMAD.IADD R0, R18, 0x1, -R17 ;  /* 0x0000000112007824 */ /* 0x034fe200078e0a11 */
[----:B------:R-:W-:Y:S01]  /*0d10*/  ULDC UR4, c[0x0][0x74c] ;  /* 0x0001d30000047ab9 */ /* 0x000fe20000000800 */
[----:B------:R-:W-:Y:S02]  /*0d20*/  PLOP3.LUT P0, PT, PT, PT, PT, 0x80, 0x0 ;  /* 0x000000000000781c */ /* 0x000fe40003f0f070 */
[----:B------:R-:W-:Y:S01]  /*0d30*/  CS2R R70, SRZ ;  /* 0x0000000000467805 */ /* 0x000fe2000001ff00 */
[----:B-1----:R-:W-:Y:S01]  /*0d40*/  IMAD R2, R4, 0x60, R0 ;  /* 0x0000006004027824 */ /* 0x002fe200078e0200 */
[----:B------:R-:W-:Y:S01]  /*0d50*/  CS2R R68, SRZ ;  /* 0x0000000000447805 */ /* 0x000fe2000001ff00 */
[----:B------:R-:W-:Y:S01]  /*0d60*/  VIADD R0, R18, 0x3f ;  /* 0x0000003f12007836 */ /* 0x000fe20000000000 */
[----:B------:R-:W-:Y:S01]  /*0d70*/  CS2R R66, SRZ ;  /* 0x0000000000427805 */ /* 0x000fe2000001ff00 */
[----:B------:R-:W-:Y:S01]  /*0d80*/  VIADD R2, R2, -UR4 ;  /* 0x8000000402027c36 */ /* 0x000fe20008000000 */
[----:B------:R-:W-:-:S02]  /*0d90*/  CS2R R64, SRZ ;  /* 0x0000000000407805 */ /* 0x000fc4000001ff00 */
[----:B------:R-:W-:Y:S02]  /*0da0*/  CS2R R62, SRZ ;  /* 0x00000000003e7805 */ /* 0x000fe4000001ff00 */
[----:B------:R-:W-:Y:S02]  /*0db0*/  SHF.R.S32.HI R3, RZ, 0x1f, R0 ;  /* 0x0000001fff037819 */ /* 0x000fe40000011400 */
[----:B------:R-:W-:Y:S02]  /*0dc0*/  CS2R R60, SRZ ;  /* 0x00000000003c7805 */ /* 0x000fe4000001ff00 */
[----:B------:R-:W-:Y:S02]  /*0dd0*/  SHF.R.S32.HI R5, RZ, 0x1f, R2 ;  /* 0x0000001fff057819 */ /* 0x000fe40000011402 */
[----:B------:R-:W-:Y:S02]  /*0de0*/  CS2R R58, SRZ ;  /* 0x00000000003a7805 */ /* 0x000fe4000001ff00 */
[----:B------:R-:W-:-:S02]  /*0df0*/  LEA.HI R3, R3, R0, RZ, 0x6 ;  /* 0x0000000003037211 */ /* 0x000fc400078f30ff */
[----:B------:R-:W-:Y:S02]  /*0e00*/  CS2R R56, SRZ ;  /* 0x0000000000387805 */ /* 0x000fe4000001ff00 */
[----:B------:R-:W-:Y:S02]  /*0e10*/  LEA.HI R5, R5, R2, RZ, 0x6 ;  /* 0x0000000205057211 */ /* 0x000fe400078f30ff */
[----:B------:R-:W-:Y:S02]  /*0e20*/  CS2R R54, SRZ ;  /* 0x0000000000367805 */ /* 0x000fe4000001ff00 */
[----:B------:R-:W-:Y:S02]  /*0e30*/  SHF.R.S32.HI R4, RZ, 0x6, R3 ;  /* 0x00000006ff047819 */ /* 0x000fe40000011403 */
[----:B------:R-:W-:Y:S02]  /*0e40*/  CS2R R52, SRZ ;  /* 0x0000000000347805 */ /* 0x000fe4000001ff00 */
[----:B------:R-:W-:-:S02]  /*0e50*/  SHF.R.S32.HI R5, RZ, 0x6, R5 ;  /* 0x00000006ff057819 */ /* 0x000fc40000011405 */
[----:B------:R-:W-:Y:S02]  /*0e60*/  CS2R R50, SRZ ;  /* 0x0000000000327805 */ /* 0x000fe4000001ff00 */
[----:B------:R-:W-:Y:S01]  /*0e70*/  CS2R R48, SRZ ;  /* 0x0000000000307805 */ /* 0x000fe2000001ff00 */
[----:B------:R1:W-:Y:S01]  /*0e80*/  STL [R1+0x8], R4 ;  /* 0x0000080401007387 */ /* 0x0003e20000100800 */
[----:B------:R-:W-:Y:S02]  /*0e90*/  VIMNMX R16, RZ, R5, !PT ;  /* 0x00000005ff107248 */ /* 0x000fe40007fe0100 */
[----:B------:R-:W-:Y:S02]  /*0ea0*/  CS2R R46, SRZ ;  /* 0x00000000002e7805 */ /* 0x000fe4000001ff00 */
[----:B------:R-:W-:Y:S02]  /*0eb0*/  CS2R R44, SRZ ;  /* 0x00000000002c7805 */ /* 0x000fe4000001ff00 */
[----:B------:R-:W-:-:S02]  /*0ec0*/  CS2R R42, SRZ ;  /* 0x00000000002a7805 */ /* 0x000fc4000001ff00 */
[----:B------:R-:W-:Y:S02]  /*0ed0*/  ISETP.GT.AND P1, PT, R4, R16, PT ;  /* 0x000000100400720c */ /* 0x000fe40003f24270 */
        /* <DEDUP_REMOVED lines=33> */
[----:B-1----:R-:W-:Y:S06]  /*10f0*/  @!P1 BRA `(.L_x_3117) ;  /* 0x0000003400189947 */ /* 0x002fec0003800000 */
        /* <DEDUP_REMOVED lines=24> */
[----:B--23--:R-:W-:Y:S05]  /*1280*/  CALL.ABS.NOINC R14 ;  /* 0x000000000e007343 */ /* 0x00cfea0003c00000 */
.L_x_3119:
        /* <DEDUP_REMOVED lines=15> */
.L_x_3118:
        /* <DEDUP_REMOVED lines=20> */
.L_x_3121:
        /* <DEDUP_REMOVED lines=15> */
.L_x_3120:
        /* <DEDUP_REMOVED lines=8> */
.L_x_3261:
[----:B------:R-:W-:Y:S01]  /*1630*/  SHF.L.U32 R10, RZ, 0x1f, RZ ;  /* 0x0000001fff0a7819 */ /* 0x000fe200000006ff */
[----:B--2---:R-:W-:Y:S01]  /*1640*/  IMAD.HI R4, R14, 0x55555556, RZ ;  /* 0x555555560e047827 */ /* 0x004fe200078e02ff */
[----:B------:R-:W-:Y:S02]  /*1650*/  LOP3.LUT R5, R2, 0xffffff80, RZ, 0xc0, !PT ;  /* 0xffffff8002057812 */ /* 0x000fe400078ec0ff */
[----:B------:R-:W2:Y:S01]  /*1660*/  SYNCS.PHASECHK.TRANS64.TRYWAIT P0, [UR36+0x36400], R10 ;  /* 0x0364000aff0075a7 */ /* 0x000ea20008000164 */
[-C--:B------:R-:W-:Y:S01]  /*1670*/  LEA.HI R2, R3, R0.reuse, RZ, 0x5 ;  /* 0x0000000003027211 */ /* 0x080fe200078f28ff */
[----:B------:R-:W-:Y:S01]  /*1680*/  IMAD.HI R8, R13, 0x55555556, RZ ;  /* 0x555555560d087827 */ /* 0x000fe200078e02ff */
[----:B------:R-:W-:Y:S02]  /*1690*/  LEA.HI R7, R3, R0, RZ, 0x4 ;  /* 0x0000000003077211 */ /* 0x000fe400078f20ff */
[--C-:B------:R-:W-:Y:S02]  /*16a0*/  SHF.R.S32.HI R6, RZ, 0x5, R2.reuse ;  /* 0x00000005ff067819 */ /* 0x100fe40000011402 */
[----:B------:R-:W-:Y:S01]  /*16b0*/  SHF.R.S32.HI R11, RZ, 0x1f, R2 ;  /* 0x0000001fff0b7819 */ /* 0x000fe20000011402 */
[----:B------:R-:W-:Y:S01]  /*16c0*/  IMAD.IADD R2, R0, 0x1, -R5 ;  /* 0x0000000100027824 */ /* 0x000fe200078e0a05 */
[----:B------:R-:W-:-:S02]  /*16d0*/  LEA.HI R3, R4, R4, RZ, 0x1 ;  /* 0x0000000404037211 */ /* 0x000fc400078f08ff */
[----:B------:R-:W-:Y:S02]  /*16e0*/  LOP3.LUT R9, R7, 0xfffffff0, RZ, 0xc0, !PT ;  /* 0xfffffff007097812 */ /* 0x000fe400078ec0ff */
[----:B------:R-:W-:Y:S01]  /*16f0*/  LEA.HI R11, R11, R6, RZ, 0x2 ;  /* 0x000000060b0b7211 */ /* 0x000fe200078f10ff */
[----:B------:R-:W-:Y:S01]  /*1700*/  IMAD R4, R3, -0x3, R14 ;  /* 0xfffffffd03047824 */ /* 0x000fe200078e020e */
[----:B------:R-:W-:Y:S01]  /*1710*/  LEA.HI R8, R8, R8, RZ, 0x1 ;  /* 0x0000000808087211 */ /* 0x000fe200078f08ff */
[----:B------:R-:W-:Y:S01]  /*1720*/  IMAD.IADD R9, R0, 0x1, -R9 ;  /* 0x0000000100097824 */ /* 0x000fe200078e0a09 */
[----:B------:R-:W-:Y:S02]  /*1730*/  SHF.R.S32.HI R3, RZ, 0x1f, R2 ;  /* 0x0000001fff037819 */ /* 0x000fe40000011402 */
[----:B------:R-:W-:Y:S01]  /*1740*/  LOP3.LUT R11, R11, 0x3ffffc, RZ, 0xc0, !PT ;  /* 0x003ffffc0b0b7812 */ /* 0x000fe200078ec0ff */
[----:B--2---:R-:W-:Y:S06]  /*1750*/  @P0 BRA `(.L_x_3123) ;  /* 0x0000000000080947 */ /* 0x004fec0003800000 */
[----:B------:R-:W2:Y:S02]  /*1760*/  SYNCS.PHASECHK.TRANS64.TRYWAIT P0, [UR36+0x36400], R10 ;  /* 0x0364000aff0075a7 */ /* 0x000ea40008000164 */
[----:B--2---:R-:W-:Y:S05]  /*1770*/  @!P0 BRA `(.L_x_3124) ;  /* 0x0000009c00608947 */ /* 0x004fea0003800000 */
.L_x_3123:
[----:B------:R-:W4:Y:S04]  /*1780*/  LDL R20, [R1+0x10] ;  /* 0x0000100001147983 */ /* 0x000f280000100800 */
[----:B---3--:R-:W3:Y:S01]  /*1790*/  LDL.LU R19, [R1+0x4] ;  /* 0x0000040001137983 */ /* 0x008ee20000300800 */
[----:B--2---:R-:W-:Y:S01]  /*17a0*/  LEA.HI R0, R3, R2, RZ, 0x2 ;  /* 0x0000000203007211 */ /* 0x004fe200078f10ff */
[----:B------:R-:W-:Y:S01]  /*17b0*/  IMAD R14, R8, -0x3, R13 ;  /* 0xfffffffd080e7824 */ /* 0x000fe200078e020d */
[----:B------:R-:W-:Y:S01]  /*17c0*/  LEA.HI R8, R9, R9, RZ, 0x1 ;  /* 0x0000000909087211 */ /* 0x000fe200078f08ff */
[----:B------:R-:W-:Y:S01]  /*17d0*/  IMAD.IADD R12, R6, 0x1, -R11 ;  /* 0x00000001060c7824 */ /* 0x000fe200078e0a0b */
[----:B------:R-:W-:Y:S02]  /*17e0*/  SHF.R.S32.HI R5, RZ, 0x2, R0 ;  /* 0x00000002ff057819 */ /* 0x000fe40000011400 */
[----:B------:R-:W-:-:S02]  /*17f0*/  CS2R R70, SRZ ;  /* 0x0000000000467805 */ /* 0x000fc4000001ff00 */
[----:B------:R-:W-:Y:S02]  /*1800*/  SHF.R.S32.HI R6, RZ, 0x1f, R0 ;  /* 0x0000001fff067819 */ /* 0x000fe40000011400 */
[----:B------:R-:W-:Y:S02]  /*1810*/  CS2R R68, SRZ ;  /* 0x0000000000447805 */ /* 0x000fe4000001ff00 */
[----:B------:R-:W-:Y:S02]  /*1820*/  LOP3.LUT R15, R0, 0x7ffffffc, RZ, 0xc0, !PT ;  /* 0x7ffffffc000f7812 */ /* 0x000fe400078ec0ff */
[----:B------:R-:W-:Y:S02]  /*1830*/  CS2R R66, SRZ ;  /* 0x0000000000427805 */ /* 0x000fe4000001ff00 */
[----:B------:R-:W-:Y:S02]  /*1840*/  SHF.R.S32.HI R0, RZ, 0x1, R8 ;  /* 0x00000001ff007819 */ /* 0x000fe40000011408 */
[----:B------:R-:W-:-:S02]  /*1850*/  CS2R R64, SRZ ;  /* 0x0000000000407805 */ /* 0x000fc4000001ff00 */
[----:B------:R-:W-:Y:S01]  /*1860*/  SHF.R.S32.HI R11, RZ, 0x1f, R8 ;  /* 0x0000001fff0b7819 */ /* 0x000fe20000011408 */
[----:B------:R-:W-:Y:S01]  /*1870*/  IMAD.IADD R15, R2, 0x1, -R15 ;  /* 0x00000001020f7824 */ /* 0x000fe200078e0a0f */
[----:B------:R-:W-:Y:S02]  /*1880*/  SHF.R.S32.HI R10, RZ, 0x1f, R9 ;  /* 0x0000001fff0a7819 */ /* 0x000fe40000011409 */
[----:B------:R-:W-:Y:S02]  /*1890*/  CS2R R62, SRZ ;  /* 0x00000000003e7805 */ /* 0x000fe4000001ff00 */
[----:B------:R-:W-:Y:S01]  /*18a0*/  LEA.HI R11, R11, R0, RZ, 0x2 ;  /* 0x000000000b0b7211 */ /* 0x000fe200078f10ff */
[----:B------:R-:W-:Y:S01]  /*18b0*/  IMAD R14, R14, 0x10, R15 ;  /* 0x000000100e0e7824 */ /* 0x000fe200078e020f */
[----:B------:R-:W-:Y:S01]  /*18c0*/  LEA.HI R10, R10, R9, RZ, 0x3 ;  /* 0x000000090a0a7211 */ /* 0x000fe200078f18ff */
[----:B------:R-:W-:Y:S01]  /*18d0*/  IMAD R15, R13, 0x400, R2 ;  /* 0x000004000d0f7824 */ /* 0x000fe200078e0202 */
[----:B------:R-:W-:Y:S01]  /*18e0*/  LOP3.LUT R11, R11, 0xfffffffc, RZ, 0xc0, !PT ;  /* 0xfffffffc0b0b7812 */ /* 0x000fe200078ec0ff */
[----:B------:R-:W-:Y:S01]  /*18f0*/  IMAD.SHL.U32 R157, R14, 0x2, RZ ;  /* 0x000000020e9d7824 */ /* 0x000fe200078e00ff */
[----:B------:R-:W-:Y:S01]  /*1900*/  SHF.R.S32.HI R7, RZ, 0x4, R7 ;  /* 0x00000004ff077819 */ /* 0x000fe20000011407 */
[----:B------:R-:W-:Y:S01]  /*1910*/  IMAD.SHL.U32 R10, R10, 0x20, RZ ;  /* 0x000000200a0a7824 */ /* 0x000fe200078e00ff */
[----:B------:R-:W-:Y:S01]  /*1920*/  LOP3.LUT R8, R8, 0x7fffffe, RZ, 0xc0, !PT ;  /* 0x07fffffe08087812 */ /* 0x000fe200078ec0ff */
[----:B------:R-:W-:Y:S01]  /*1930*/  IMAD.IADD R11, R0, 0x1, -R11 ;  /* 0x00000001000b7824 */ /* 0x000fe200078e0a0b */
[----:B------:R-:W-:Y:S01]  /*1940*/  LEA.HI R6, R6, R5, RZ, 0x3 ;  /* 0x0000000506067211 */ /* 0x000fe200078f18ff */
[----:B------:R-:W-:Y:S01]  /*1950*/  IMAD.SHL.U32 R7, R7, 0x8, RZ ;  /* 0x0000000807077824 */ /* 0x000fe200078e00ff */
[----:B------:R-:W-:Y:S01]  /*1960*/  LOP3.LUT R10, R10, 0x7fffff00, RZ, 0xc0, !PT ;  /* 0x7fffff000a0a7812 */ /* 0x000fe200078ec0ff */
[----:B------:R-:W-:Y:S01]  /*1970*/  IMAD.SHL.U32 R0, R11, 0x40, RZ ;  /* 0x000000400b007824 */ /* 0x000fe200078e00ff */
[----:B------:R-:W-:Y:S01]  /*1980*/  LOP3.LUT R6, R6, 0xfffffff8, RZ, 0xc0, !PT ;  /* 0xfffffff806067812 */ /* 0x000fe200078ec0ff */
[----:B------:R-:W-:Y:S01]  /*1990*/  IMAD.IADD R9, R9, 0x1, -R8 ;  /* 0x0000000109097824 */ /* 0x000fe200078e0a08 */
[----:B------:R-:W-:Y:S01]  /*19a0*/  LEA.HI R3, R3, R2, RZ, 0x5 ;  /* 0x0000000203037211 */ /* 0x000fe200078f28ff */
[----:B------:R-:W-:Y:S01]  /*19b0*/  IMAD R10, R13, 0x800, R10 ;  /* 0x000008000d0a7824 */ /* 0x000fe200078e020a */
[----:B------:R-:W-:Y:S01]  /*19c0*/  LOP3.LUT R0, R0, 0xc0, RZ, 0xc0, !PT ;  /* 0x000000c000007812 */ /* 0x000fe200078ec0ff */
[----:B------:R-:W-:Y:S01]  /*19d0*/  IMAD.IADD R6, R5, 0x1, -R6 ;  /* 0x0000000105067824 */ /* 0x000fe200078e0a06 */
[----:B------:R-:W-:Y:S01]  /*19e0*/  SHF.R.S32.HI R3, RZ, 0x5, R3 ;  /* 0x00000005ff037819 */ /* 0x000fe20000011403 */
[----:B------:R-:W-:Y:S01]  /*19f0*/  IMAD R9, R9, 0x20, R10 ;  /* 0x0000002009097824 */ /* 0x000fe200078e020a */
[----:B------:R-:W-:Y:S01]  /*1a00*/  LOP3.LUT R7, R0, 0x8, R7, 0xf8, !PT ;  /* 0x0000000800077812 */ /* 0x000fe200078ef807 */
[----:B------:R-:W-:Y:S01]  /*1a10*/  IMAD.MOV.U32 R10, RZ, RZ, 0x20 ;  /* 0x00000020ff0a7424 */ /* 0x000fe200078e00ff */
[----:B------:R-:W-:Y:S01]  /*1a20*/  SHF.R.U32.HI R0, RZ, 0x3, R0 ;  /* 0x00000003ff007819 */ /* 0x000fe20000011600 */
[----:B------:R-:W-:Y:S01]  /*1a30*/  IMAD R9, R12, 0x200, R9 ;  /* 0x000002000c097824 */ /* 0x000fe200078e0209 */
[----:B------:R-:W-:Y:S01]  /*1a40*/  LOP3.LUT P0, RZ, R11, 0x2, RZ, 0xc0, !PT ;  /* 0x000000020bff7812 */ /* 0x000fe2000780c0ff */
[----:B------:R-:W-:Y:S01]  /*1a50*/  IMAD R6, R3, 0x10, R6 ;  /* 0x0000001003067824 */ /* 0x000fe200078e0206 */
[----:B------:R-:W-:Y:S01]  /*1a60*/  LOP3.LUT R0, R7, R0, RZ, 0x3c, !PT ;  /* 0x0000000007007212 */ /* 0x000fe200078e3cff */
[----:B------:R-:W-:Y:S01]  /*1a70*/  IMAD.SHL.U32 R3, R15, 0x4, RZ ;  /* 0x000000040f037824 */ /* 0x000fe200078e00ff */
[----:B------:R-:W-:Y:S01]  /*1a80*/  SEL R10, R10, 0xffffffe0, !P0 ;  /* 0xffffffe00a0a7807 */ /* 0x000fe20004000000 */
[----:B------:R-:W-:Y:S01]  /*1a90*/  IMAD.MOV.U32 R7, RZ, RZ, RZ ;  /* 0x000000ffff077224 */ /* 0x000fe200078e00ff */
[----:B------:R-:W-:Y:S01]  /*1aa0*/  CS2R R60, SRZ ;  /* 0x00000000003c7805 */ /* 0x000fe2000001ff00 */
[----:B------:R-:W-:Y:S01]  /*1ab0*/  IMAD.IADD R0, R9, 0x1, R0 ;  /* 0x0000000109007824 */ /* 0x000fe200078e0200 */
[----:B------:R-:W-:Y:S01]  /*1ac0*/  CS2R R58, SRZ ;  /* 0x00000000003a7805 */ /* 0x000fe2000001ff00 */
[----:B------:R-:W-:Y:S01]  /*1ad0*/  IMAD.MOV.U32 R5, RZ, RZ, RZ ;  /* 0x000000ffff057224 */ /* 0x000fe200078e00ff */
[----:B------:R-:W-:-:S02]  /*1ae0*/  CS2R R56, SRZ ;  /* 0x0000000000387805 */ /* 0x000fc4000001ff00 */
[----:B------:R-:W-:Y:S02]  /*1af0*/  CS2R R54, SRZ ;  /* 0x0000000000367805 */ /* 0x000fe4000001ff00 */
[----:B------:R-:W-:Y:S02]  /*1b00*/  LEA R155, R0, UR36, 0x1 ;  /* 0x00000024009b7c11 */ /* 0x000fe4000f8e08ff */
[----:B------:R-:W-:Y:S02]  /*1b10*/  CS2R R52, SRZ ;  /* 0x0000000000347805 */ /* 0x000fe4000001ff00 */
[----:B------:R-:W-:Y:S02]  /*1b20*/  LEA R0, R3, UR36, 0x2 ;  /* 0x0000002403007c11 */ /* 0x000fe4000f8e10ff */
[----:B------:R-:W-:Y:S02]  /*1b30*/  CS2R R50, SRZ ;  /* 0x0000000000327805 */ /* 0x000fe4000001ff00 */
[----:B------:R-:W-:-:S02]  /*1b40*/  IADD3 R3, R10, 0x30400, R155 ;  /* 0x000304000a037810 */ /* 0x000fc40007ffe09b */
        /* <DEDUP_REMOVED lines=37> */
[----:B----4-:R-:W-:-:S04]  /*1da0*/  IMAD R17, R20, -0x60, R17 ;  /* 0xffffffa014117824 */ /* 0x010fc800078e0211 */
[----:B------:R-:W-:Y:S01]  /*1db0*/  IMAD.IADD R2, R17, 0x1, -R157 ;  /* 0x0000000111027824 */ /* 0x000fe200078e0a9d */
[----:B------:R-:W-:Y:S02]  /*1dc0*/  IADD3 R18, -R18, 0x1, R17 ;  /* 0x0000000112127810 */ /* 0x000fe40007ffe111 */
[----:B---3--:R-:W-:Y:S02]  /*1dd0*/  LOP3.LUT R8, R19, 0x1, RZ, 0xfc, !PT ;  /* 0x0000000113087812 */ /* 0x008fe400078efcff */
[----:B------:R2:W-:Y:S01]  /*1de0*/  STL [R1], R2 ;  /* 0x0000000201007387 */ /* 0x0005e20000100800 */
[----:B------:R-:W-:-:S03]  /*1df0*/  IMAD.IADD R157, R18, 0x1, -R157 ;  /* 0x00000001129d7824 */ /* 0x000fc600078e0a9d */
[----:B------:R3:W-:Y:S01]  /*1e00*/  STL [R1+0x4], R3 ;  /* 0x0000040301007387 */ /* 0x0007e20000100800 */
[----:B--2---:R-:W-:-:S07]  /*1e10*/  IMAD.MOV.U32 R2, RZ, RZ, RZ ;  /* 0x000000ffff027224 */ /* 0x004fce00078e00ff */
.L_x_3135:
[----:B------:R-:W-:-:S13]  /*1e20*/  ISETP.NE.AND P0, PT, R8, 0x3, PT ;  /* 0x000000030800780c */ /* 0x000fda0003f05270 */
[----:B------:R-:W-:Y:S05]  /*1e30*/  @!P0 BRA `(.L_x_3125) ;  /* 0x0000000000048947 */ /* 0x000fea0003800000 */
[----:B------:R-:W-:Y:S01]  /*1e40*/  BPT.TRAP 0x1 ;  /* 0x000000040000795c */ /* 0x000fe20000300000 */
.L_x_3125:
[----:B---3--:R-:W-:Y:S02]  /*1e50*/  LEA R3, R2, UR36, 0x3 ;  /* 0x0000002402037c11 */ /* 0x008fe4000f8e18ff */
[----:B------:R-:W-:-:S04]  /*1e60*/  SHF.L.U32 R10, R7, 0x1f, RZ ;  /* 0x0000001f070a7819 */ /* 0x000fc800000006ff */
[----:B------:R2:W3:Y:S01]  /*1e70*/  SYNCS.PHASECHK.TRANS64.TRYWAIT P1, [R3+URZ+0x36410], R10 ;  /* 0x0364100a030075a7 */ /* 0x0004e2000802017f */
[----:B------:R-:W-:Y:S05]  /*1e80*/  @!P0 BRA `(.L_x_3126) ;  /* 0x0000000000048947 */ /* 0x000fea0003800000 */
[----:B------:R-:W-:Y:S01]  /*1e90*/  BPT.TRAP 0x1 ;  /* 0x000000040000795c */ /* 0x000fe20000300000 */
.L_x_3126:
[----:B---3--:R-:W-:Y:S05]  /*1ea0*/  @P1 BRA `(.L_x_3127) ;  /* 0x0000000000081947 */ /* 0x008fea0003800000 */
[----:B------:R-:W3:Y:S02]  /*1eb0*/  SYNCS.PHASECHK.TRANS64.TRYWAIT P1, [R3+URZ+0x36410], R10 ;  /* 0x0364100a030075a7 */ /* 0x000ee4000802017f */
[----:B---3--:R-:W-:Y:S05]  /*1ec0*/  @!P1 BRA `(.L_x_3128) ;  /* 0x0000009400a49947 */ /* 0x008fea0003800000 */
.L_x_3127:
        /* <DEDUP_REMOVED lines=99> */
[----:B------:R4:W1:Y:S04]  /*2500*/  LDS R142, [R9+0x30000] ;  /* 0x03000000098e7984 */ /* 0x0008680000000800 */
[----:B------:R4:W1:Y:S01]  /*2510*/  LDS R139, [R9+0x30020] ;  /* 0x03002000098b7984 */ /* 0x0008620000000800 */
[----:B------:R-:W-:Y:S05]  /*2520*/  @!P0 BRA `(.L_x_3129) ;  /* 0x0000000000048947 */ /* 0x000fea0003800000 */
[----:B------:R-:W-:Y:S01]  /*2530*/  BPT.TRAP 0x1 ;  /* 0x000000040000795c */ /* 0x000fe20000300000 */
.L_x_3129:
[----:B------:R-:W-:-:S04]  /*2540*/  SHF.L.U32 R14, R5, 0x1f, RZ ;  /* 0x0000001f050e7819 */ /* 0x000fc800000006ff */
[----:B------:R1:W1:Y:S01]  /*2550*/  SYNCS.PHASECHK.TRANS64.TRYWAIT P1, [UR36+0x36430], R14 ;  /* 0x0364300eff0075a7 */ /* 0x0002620008020164 */
[----:B------:R-:W-:Y:S05]  /*2560*/  @!P0 BRA `(.L_x_3130) ;  /* 0x0000000000048947 */ /* 0x000fea0003800000 */
[----:B------:R-:W-:Y:S01]  /*2570*/  BPT.TRAP 0x1 ;  /* 0x000000040000795c */ /* 0x000fe20000300000 */
.L_x_3130:
[----:B------:R-:W5:Y:S01]  /*2580*/  LDL R15, [R1] ;  /* 0x00000000010f7983 */ /* 0x000f620000100800 */
[----:B------:R-:W-:Y:S01]  /*2590*/  FMUL.FTZ R11, R120, UR40 ;  /* 0x00000028780b7c20 */ /* 0x000fe20008410000 */
[----:B------:R-:W-:Y:S01]  /*25a0*/  FMUL.FTZ R12, R121, UR40 ;  /* 0x00000028790c7c20 */ /* 0x000fe20008410000 */
[----:B----4-:R-:W-:Y:S01]  /*25b0*/  FMUL.FTZ R9, R122, UR40 ;  /* 0x000000287a097c20 */ /* 0x010fe20008410000 */
[----:B--23--:R-:W-:Y:S01]  /*25c0*/  FMUL.FTZ R10, R123, UR40 ;  /* 0x000000287b0a7c20 */ /* 0x00cfe20008410000 */
[----:B-1----:R-:W-:Y:S01]  /*25d0*/  FMUL.FTZ R13, R124, UR40 ;  /* 0x000000287c0d7c20 */ /* 0x002fe20008410000 */
        /* <DEDUP_REMOVED lines=15> */
[----:B------:R-:W4:Y:S08]  /*26d0*/  MUFU.TANH R10, R10 ;  /* 0x0000000a000a7308 */ /* 0x000f300000002400 */
        /* <DEDUP_REMOVED lines=11> */
[----:B-1234-:R-:W-:Y:S06]  /*2790*/  @P1 BRA `(.L_x_3131) ;  /* 0x0000000000081947 */ /* 0x01efec0003800000 */
[----:B------:R-:W1:Y:S02]  /*27a0*/  SYNCS.PHASECHK.TRANS64.TRYWAIT P1, [UR36+0x36430], R14 ;  /* 0x0364300eff0075a7 */ /* 0x000e640008020164 */
[----:B-1----:R-:W-:Y:S05]  /*27b0*/  @!P1 BRA `(.L_x_3132) ;  /* 0x0000008c007c9947 */ /* 0x002fea0003800000 */
.L_x_3131:
        /* <DEDUP_REMOVED lines=17> */
[----:B------:R-:W4:Y:S01]  /*28d0*/  MUFU.TANH R136, R136 ;  /* 0x0000008800887308 */ /* 0x000f220000002400 */
[----:B------:R-:W-:Y:S01]  /*28e0*/  FSEL R151, R17, -INF , P5 ;  /* 0xff80000011977808 */ /* 0x000fe20002800000 */
[----:B------:R-:W-:Y:S01]  /*28f0*/  ULOP3.LUT UR6, UR6, 0x10000, URZ, 0xfc, !UPT ;  /* 0x0001000006067892 */ /* 0x000fe2000f8efc3f */
[----:B------:R-:W-:Y:S01]  /*2900*/  FSEL R149, R22, -INF , P6 ;  /* 0xff80000016957808 */ /* 0x000fe20003000000 */
[----:B------:R-:W-:Y:S01]  /*2910*/  ULOP3.LUT UR8, UR5, 0x10000, URZ, 0xfc, !UPT ;  /* 0x0001000005087892 */ /* 0x000fe2000f8efc3f */
[----:B------:R-:W-:Y:S01]  /*2920*/  FSEL R143, R23, -INF , P1 ;  /* 0xff800000178f7808 */ /* 0x000fe20000800000 */
[--C-:B------:R-:W-:Y:S01]  /*2930*/  FFMA.FTZ R153, R153, UR41, -R142.reuse ;  /* 0x0000002999997c23 */ /* 0x100fe2000801088e */
        /* <DEDUP_REMOVED lines=13> */
[----:B------:R-:W-:Y:S01]  /*2a10*/  MUFU.EX2 R151, R151 ;  /* 0x0000009700977308 */ /* 0x000fe20000000800 */
[----:B--2---:R-:W-:Y:S02]  /*2a20*/  VIMNMX R120, R121, R120, PT ;  /* 0x0000007879787248 */ /* 0x004fe40003fe0100 */
[C---:B------:R-:W-:Y:S01]  /*2a30*/  FSEL R121, R11.reuse, -INF , P2 ;  /* 0xff8000000b797808 */ /* 0x040fe20001000000 */
[----:B------:R-:W-:Y:S01]  /*2a40*/  FFMA.FTZ R11, -R11, R11, 1 ;  /* 0x3f8000000b0b7423 */ /* 0x000fe2000001010b */
[----:B------:R-:W-:Y:S02]  /*2a50*/  ISETP.GT.AND P2, PT, R15, 0x18, PT ;  /* 0x000000180f00780c */ /* 0x000fe40003f44270 */
[----:B------:R-:W-:Y:S01]  /*2a60*/  FSEL R15, R13, -INF , P4 ;  /* 0xff8000000d0f7808 */ /* 0x000fe20002000000 */
[--C-:B------:R-:W-:Y:S01]  /*2a70*/  FFMA.FTZ R154, R121, UR41, -R142.reuse ;  /* 0x00000029799a7c23 */ /* 0x100fe2000801088e */
[C---:B------:R-:W-:Y:S01]  /*2a80*/  ISETP.GT.AND P4, PT, R120.reuse, RZ, PT ;  /* 0x000000ff7800720c */ /* 0x040fe20003f84270 */
[----:B------:R-:W-:Y:S01]  /*2a90*/  FFMA.FTZ R13, -R13, R13, 1 ;  /* 0x3f8000000d0d7423 */ /* 0x000fe2000001010d */
[----:B------:R-:W-:Y:S01]  /*2aa0*/  ISETP.GT.AND P5, PT, R120, 0x1, PT ;  /* 0x000000017800780c */ /* 0x000fe20003fa4270 */
[----:B------:R-:W-:Y:S01]  /*2ab0*/  FFMA.FTZ R14, R15, UR41, -R142 ;  /* 0x000000290f0e7c23 */ /* 0x000fe2000801088e */
[----:B------:R-:W-:Y:S01]  /*2ac0*/  FSEL R123, R138, -INF , P2 ;  /* 0xff8000008a7b7808 */ /* 0x000fe20001000000 */
[----:B------:R-:W1:Y:S01]  /*2ad0*/  MUFU.EX2 R154, R154 ;  /* 0x0000009a009a7308 */ /* 0x000e620000000800 */
[----:B------:R-:W-:-:S02]  /*2ae0*/  FSEL R144, R9, -INF , P4 ;  /* 0xff80000009907808 */ /* 0x000fc40002000000 */
        /* <DEDUP_REMOVED lines=8> */
[----:B------:R-:W-:Y:S02]  /*2b70*/  ISETP.GT.AND P4, PT, R120, 0x18, PT ;  /* 0x000000187800780c */ /* 0x000fe40003f84270 */
[----:B------:R-:W-:-:S02]  /*2b80*/  FSEL R150, R10, -INF , P5 ;  /* 0xff8000000a967808 */ /* 0x000fc40002800000 */
        /* <DEDUP_REMOVED lines=11> */
[----:B----4-:R-:W-:Y:S01]  /*2c40*/  FSEL R122, R136, -INF , P5 ;  /* 0xff800000887a7808 */ /* 0x010fe20002800000 */
        /* <DEDUP_REMOVED lines=86> */
[----:B------:R-:W-:Y:S02]  /*31b0*/  FADD.FTZ R125, R125, -R145 ;  /* 0x800000917d7d7221 */ /* 0x000fe40000010000 */
[----:B-1----:R-:W-:Y:S01]  /*31c0*/  FMUL.FTZ R120, R154, R120 ;  /* 0x000000789a787220 */ /* 0x002fe20000410000 */
[----:B--2---:R-:W-:-:S03]  /*31d0*/  FMUL.FTZ R124, R14, R124 ;  /* 0x0000007c0e7c7220 */ /* 0x004fc60000410000 */
[----:B------:R-:W-:Y:S01]  /*31e0*/  FMUL.FTZ R11, R11, R120 ;  /* 0x000000780b0b7220 */ /* 0x000fe20000410000 */
[----:B------:R-:W-:Y:S01]  /*31f0*/  FADD.FTZ R120, R121, -R145 ;  /* 0x8000009179787221 */ /* 0x000fe20000010000 */
[C---:B------:R-:W-:Y:S01]  /*3200*/  FMUL.FTZ R125, R151.reuse, R125 ;  /* 0x0000007d977d7220 */ /* 0x040fe20000410000 */
[----:B------:R-:W-:Y:S01]  /*3210*/  F2FP.BF16.F32.PACK_AB R14, R151, R14 ;  /* 0x0000000e970e723e */ /* 0x000fe200000010ff */
[----:B------:R-:W1:Y:S01]  /*3220*/  MUFU.EX2 R121, R156 ;  /* 0x0000009c00797308 */ /* 0x000e620000000800 */
[----:B------:R-:W-:Y:S01]  /*3230*/  FMUL.FTZ R120, R153, R120 ;  /* 0x0000007899787220 */ /* 0x000fe20000410000 */
[----:B------:R1:W2:Y:S01]  /*3240*/  LDS R151, [R15+0x30220] ;  /* 0x030220000f977984 */ /* 0x0002a20000000800 */
[----:B------:R-:W-:Y:S02]  /*3250*/  FMUL.FTZ R124, R13, R124 ;  /* 0x0000007c0d7c7220 */ /* 0x000fe40000410000 */
[----:B------:R-:W-:Y:S01]  /*3260*/  FMUL.FTZ R120, R12, R120 ;  /* 0x000000780c787220 */ /* 0x000fe20000410000 */
[----:B------:R-:W-:-:S02]  /*3270*/  F2FP.BF16.F32.PACK_AB R12, R153, R154 ;  /* 0x0000009a990c723e */ /* 0x000fc400000010ff */
[----:B------:R-:W4:Y:S01]  /*3280*/  LDL R153, [R1+0x4] ;  /* 0x0000040001997983 */ /* 0x000f220000100800 */
[----:B---3--:R-:W-:Y:S01]  /*3290*/  F2FP.BF16.F32.PACK_AB R13, R150, R144 ;  /* 0x00000090960d723e */ /* 0x008fe200000010ff */
[----:B------:R-:W3:Y:S01]  /*32a0*/  MUFU.EX2 R143, R143 ;  /* 0x0000008f008f7308 */ /* 0x000ee20000000800 */
[--C-:B------:R-:W-:Y:S01]  /*32b0*/  FADD.FTZ R128, R128, -R145.reuse ;  /* 0x8000009180807221 */ /* 0x100fe20000010000 */
[--C-:B------:R-:W-:Y:S01]  /*32c0*/  FADD.FTZ R132, R132, -R145.reuse ;  /* 0x8000009184847221 */ /* 0x100fe20000010000 */
[--C-:B------:R-:W-:Y:S01]  /*32d0*/  FADD.FTZ R129, R129, -R145.reuse ;  /* 0x8000009181817221 */ /* 0x100fe20000010000 */
[----:B------:R-:W-:Y:S01]  /*32e0*/  FFMA.FTZ R23, -R23, R23, 1 ;  /* 0x3f80000017177423 */ /* 0x000fe20000010117 */
[----:B------:R-:W-:Y:S01]  /*32f0*/  R2UR UR10, R4 ;  /* 0x00000000040a72ca */ /* 0x000fe200000e0000 */
[----:B------:R-:W-:Y:S01]  /*3300*/  FFMA.FTZ R17, -R17, R17, 1 ;  /* 0x3f80000011117423 */ /* 0x000fe20000010111 */
[----:B-1----:R-:W-:Y:S01]  /*3310*/  F2FP.BF16.F32.PACK_AB R15, R152, R121 ;  /* 0x00000079980f723e */ /* 0x002fe200000010ff */
[----:B------:R-:W-:Y:S01]  /*3320*/  BAR.SYNC.DEFER_BLOCKING 0x9, 0x180 ;  /* 0x0246000000007b1d */ /* 0x000fe20000010000 */
[----:B------:R-:W-:Y:S01]  /*3330*/  FFMA.FTZ R22, -R22, R22, 1 ;  /* 0x3f80000016167423 */ /* 0x000fe20000010116 */
[----:B------:R-:W-:Y:S01]  /*3340*/  FFMA.FTZ R9, -R9, R9, 1 ;  /* 0x3f80000009097423 */ /* 0x000fe20000010109 */
[----:B------:R-:W-:Y:S01]  /*3350*/  FADD.FTZ R133, R133, -R145 ;  /* 0x8000009185857221 */ /* 0x000fe20000010000 */
[----:B------:R-:W-:Y:S01]  /*3360*/  FMUL.FTZ R17, R17, R125 ;  /* 0x0000007d11117220 */ /* 0x000fe20000410000 */
[----:B------:R-:W-:Y:S01]  /*3370*/  FFMA.FTZ R125, -R138, R138, 1 ;  /* 0x3f8000008a7d7423 */ /* 0x000fe2000001018a */
[----:B------:R-:W1:Y:S01]  /*3380*/  MUFU.EX2 R142, R142 ;  /* 0x0000008e008e7308 */ /* 0x000e620000000800 */
[----:B------:R-:W-:Y:S01]  /*3390*/  FFMA.FTZ R20, -R20, R20, 1 ;  /* 0x3f80000014147423 */ /* 0x000fe20000010114 */
[----:B------:R-:W-:Y:S01]  /*33a0*/  FFMA.FTZ R21, -R21, R21, 1 ;  /* 0x3f80000015157423 */ /* 0x000fe20000010115 */
[----:B---3--:R-:W-:Y:S01]  /*33b0*/  FMUL.FTZ R129, R143, R129 ;  /* 0x000000818f817220 */ /* 0x008fe20000410000 */
[----:B------:R-:W-:Y:S01]  /*33c0*/  USHF.R.U32.HI UR5, URZ, 0x4, UR37 ;  /* 0x000000043f057899 */ /* 0x000fe20008011625 */
[----:B------:R-:W-:Y:S01]  /*33d0*/  F2FP.BF16.F32.PACK_AB R120, R120, R11 ;  /* 0x0000000b7878723e */ /* 0x000fe200000010ff */
[----:B------:R-:W-:Y:S01]  /*33e0*/  ULEA UR4, UR10, UR4, 0xd ;  /* 0x000000040a047291 */ /* 0x000fe2000f8e683f */
[----:B------:R-:W-:Y:S01]  /*33f0*/  FMUL.FTZ R23, R23, R129 ;  /* 0x0000008117177220 */ /* 0x000fe20000410000 */
[----:B------:R-:W-:Y:S01]  /*3400*/  MUFU.EX2 R148, R148 ;  /* 0x0000009400947308 */ /* 0x000fe20000000800 */
[----:B------:R-:W-:-:S02]  /*3410*/  ULOP3.LUT UR5, UR5, 0x3fff, URZ, 0xc0, !UPT ;  /* 0x00003fff05057892 */ /* 0x000fc4000f8ec03f */
[----:B------:R-:W-:Y:S02]  /*3420*/  USHF.R.U32.HI UR4, URZ, 0x4, UR4 ;  /* 0x000000043f047899 */ /* 0x000fe40008011604 */
[----:B------:R-:W-:Y:S02]  /*3430*/  ULOP3.LUT UR9, UR5, 0x1000000, URZ, 0xfc, !UPT ;  /* 0x0100000005097892 */ /* 0x000fe4000f8efc3f */
[----:B------:R-:W-:Y:S01]  /*3440*/  ULOP3.LUT UR8, UR4, 0x3fff, URZ, 0xc0, !UPT ;  /* 0x00003fff04087892 */ /* 0x000fe2000f8ec03f */
[----:B------:R-:W3:Y:S01]  /*3450*/  MUFU.EX2 R147, R147 ;  /* 0x0000009300937308 */ /* 0x000ee20000000800 */
[----:B-1----:R-:W-:Y:S01]  /*3460*/  FMUL.FTZ R133, R142, R133 ;  /* 0x000000858e857220 */ /* 0x002fe20000410000 */
[----:B------:R1:W-:Y:S01]  /*3470*/  STSM.16.M88.4 [R155+0x30400], R12 ;  /* 0x0304000c9b007844 */ /* 0x0003e20000000200 */
[--C-:B--2---:R-:W-:Y:S01]  /*3480*/  FADD.FTZ R126, R126, -R151.reuse ;  /* 0x800000977e7e7221 */ /* 0x104fe20000010000 */
[--C-:B------:R-:W-:Y:S01]  /*3490*/  FADD.FTZ R129, R127, -R151.reuse ;  /* 0x800000977f817221 */ /* 0x100fe20000010000 */
[--C-:B------:R-:W-:Y:S01]  /*34a0*/  FADD.FTZ R127, R134, -R151.reuse ;  /* 0x80000097867f7221 */ /* 0x100fe20000010000 */
[----:B------:R-:W-:Y:S01]  /*34b0*/  UMOV UR6, UR9 ;  /* 0x0000000900067c82 */ /* 0x000fe20008000000 */
[----:B------:R-:W-:Y:S01]  /*34c0*/  FMUL.FTZ R126, R121, R126 ;  /* 0x0000007e797e7220 */ /* 0x000fe20000410000 */
[----:B------:R-:W2:Y:S01]  /*34d0*/  MUFU.EX2 R146, R146 ;  /* 0x0000009200927308 */ /* 0x000ea20000000800 */
[----:B------:R-:W-:Y:S01]  /*34e0*/  FFMA.FTZ R121, -R10, R10, 1 ;  /* 0x3f8000000a797423 */ /* 0x000fe2000001010a */
[----:B------:R-:W-:Y:S01]  /*34f0*/  FMUL.FTZ R129, R152, R129 ;  /* 0x0000008198817220 */ /* 0x000fe20000410000 */
[----:B------:R-:W-:Y:S01]  /*3500*/  FFMA.FTZ R10, -R19, R19, 1 ;  /* 0x3f800000130a7423 */ /* 0x000fe20000010113 */
[----:B------:R-:W-:Y:S01]  /*3510*/  UMOV UR7, 0x80000020 ;  /* 0x8000002000077882 */ /* 0x000fe20000000000 */
[----:B------:R-:W-:Y:S01]  /*3520*/  UMOV UR4, UR8 ;  /* 0x0000000800047c82 */ /* 0x000fe20008000000 */
[----:B------:R-:W-:Y:S01]  /*3530*/  UMOV UR5, 0x40000040 ;  /* 0x4000004000057882 */ /* 0x000fe20000000000 */
[----:B------:R-:W-:Y:S01]  /*3540*/  FMUL.FTZ R129, R10, R129 ;  /* 0x000000810a817220 */ /* 0x000fe20000410000 */
[----:B------:R-:W5:Y:S01]  /*3550*/  MUFU.EX2 R139, R139 ;  /* 0x0000008b008b7308 */ /* 0x000f620000000800 */
[----:B------:R-:W-:Y:S01]  /*3560*/  FFMA.FTZ R10, -R137, R137, 1 ;  /* 0x3f800000890a7423 */ /* 0x000fe20000010189 */
[--C-:B-1----:R-:W-:Y:S01]  /*3570*/  FADD.FTZ R13, R122, -R151.reuse ;  /* 0x800000977a0d7221 */ /* 0x102fe20000010000 */
[--C-:B------:R-:W-:Y:S01]  /*3580*/  FADD.FTZ R15, R123, -R151.reuse ;  /* 0x800000977b0f7221 */ /* 0x100fe20000010000 */
[--C-:B------:R-:W-:Y:S01]  /*3590*/  FADD.FTZ R123, R130, -R151.reuse ;  /* 0x80000097827b7221 */ /* 0x100fe20000010000 */
[--C-:B------:R-:W-:Y:S01]  /*35a0*/  FADD.FTZ R122, R131, -R151.reuse ;  /* 0x80000097837a7221 */ /* 0x100fe20000010000 */
[----:B------:R-:W-:Y:S01]  /*35b0*/  FMUL.FTZ R144, R144, R13 ;  /* 0x0000000d90907220 */ /* 0x000fe20000410000 */
[----:B------:R-:W-:Y:S01]  /*35c0*/  FMUL.FTZ R150, R150, R15 ;  /* 0x0000000f96967220 */ /* 0x000fe20000410000 */
[----:B------:R-:W1:Y:S01]  /*35d0*/  MUFU.EX2 R12, R149 ;  /* 0x00000095000c7308 */ /* 0x000e620000000800 */
[----:B---3--:R-:W-:Y:S01]  /*35e0*/  F2FP.BF16.F32.PACK_AB R13, R147, R148 ;  /* 0x00000094930d723e */ /* 0x008fe200000010ff */
[----:B------:R-:W-:Y:S01]  /*35f0*/  FADD.FTZ R130, R135, -R151 ;  /* 0x8000009787827221 */ /* 0x000fe20000010000 */
[----:B------:R-:W-:Y:S01]  /*3600*/  FFMA.FTZ R131, -R18, R18, 1 ;  /* 0x3f80000012837423 */ /* 0x000fe20000010112 */
[----:B------:R-:W-:Y:S01]  /*3610*/  FMUL.FTZ R144, R9, R144 ;  /* 0x0000009009907220 */ /* 0x000fe20000410000 */
[----:B------:R-:W-:Y:S01]  /*3620*/  FMUL.FTZ R123, R148, R123 ;  /* 0x0000007b947b7220 */ /* 0x000fe20000410000 */
[----:B------:R-:W-:Y:S01]  /*3630*/  FMUL.FTZ R122, R147, R122 ;  /* 0x0000007a937a7220 */ /* 0x000fe20000410000 */
[----:B--2---:R-:W-:Y:S01]  /*3640*/  FMUL.FTZ R127, R146, R127 ;  /* 0x0000007f927f7220 */ /* 0x004fe20000410000 */
[----:B------:R-:W2:Y:S01]  /*3650*/  MUFU.EX2 R14, R140 ;  /* 0x0000008c000e7308 */ /* 0x000ea20000000800 */
[C---:B-----5:R-:W-:Y:S01]  /*3660*/  F2FP.BF16.F32.PACK_AB R15, R139.reuse, R146 ;  /* 0x000000928b0f723e */ /* 0x060fe200000010ff */
[----:B------:R-:W-:Y:S01]  /*3670*/  FMUL.FTZ R130, R139, R130 ;  /* 0x000000828b827220 */ /* 0x000fe20000410000 */
[----:B------:R-:W-:Y:S01]  /*3680*/  FFMA.FTZ R9, -R136, R136, 1 ;  /* 0x3f80000088097423 */ /* 0x000fe20000010188 */
[----:B------:R-:W-:Y:S01]  /*3690*/  FMUL.FTZ R121, R121, R150 ;  /* 0x0000009679797220 */ /* 0x000fe20000410000 */
[----:B------:R-:W-:Y:S01]  /*36a0*/  FMUL.FTZ R126, R131, R126 ;  /* 0x0000007e837e7220 */ /* 0x000fe20000410000 */
[----:B------:R-:W-:Y:S01]  /*36b0*/  FMUL.FTZ R18, R21, R122 ;  /* 0x0000007a15127220 */ /* 0x000fe20000410000 */
[----:B------:R-:W-:Y:S01]  /*36c0*/  FMUL.FTZ R10, R10, R127 ;  /* 0x0000007f0a0a7220 */ /* 0x000fe20000410000 */
[----:B------:R-:W-:Y:S01]  /*36d0*/  FMUL.FTZ R9, R9, R130 ;  /* 0x0000008209097220 */ /* 0x000fe20000410000 */
[----:B-1----:R-:W-:Y:S01]  /*36e0*/  FMUL.FTZ R128, R12, R128 ;  /* 0x000000800c807220 */ /* 0x002fe20000410000 */
[----:B------:R-:W-:Y:S01]  /*36f0*/  F2FP.BF16.F32.PACK_AB R12, R143, R12 ;  /* 0x0000000c8f0c723e */ /* 0x000fe200000010ff */
[----:B------:R-:W-:Y:S01]  /*3700*/  UMOV UR11, 0x40000040 ;  /* 0x40000040000b7882 */ /* 0x000fe20000000000 */
[----:B------:R-:W-:Y:S01]  /*3710*/  F2FP.BF16.F32.PACK_AB R122, R17, R124 ;  /* 0x0000007c117a723e */ /* 0x000fe200000010ff */
[----:B------:R-:W-:Y:S01]  /*3720*/  FMUL.FTZ R22, R22, R128 ;  /* 0x0000008016167220 */ /* 0x000fe20000410000 */
[----:B------:R-:W-:Y:S01]  /*3730*/  FFMA.FTZ R128, -R141, R141, 1 ;  /* 0x3f8000008d807423 */ /* 0x000fe2000001018d */
[----:B------:R-:W-:Y:S01]  /*3740*/  F2FP.BF16.F32.PACK_AB R121, R121, R144 ;  /* 0x000000907979723e */ /* 0x000fe200000010ff */
[----:B--2---:R-:W-:Y:S01]  /*3750*/  FMUL.FTZ R132, R14, R132 ;  /* 0x000000840e847220 */ /* 0x004fe20000410000 */
[----:B------:R-:W-:Y:S01]  /*3760*/  F2FP.BF16.F32.PACK_AB R14, R142, R14 ;  /* 0x0000000e8e0e723e */ /* 0x000fe200000010ff */
[----:B------:R-:W-:-:S02]  /*3770*/  FMUL.FTZ R128, R128, R133 ;  /* 0x0000008580807220 */ /* 0x000fc40000410000 */
[----:B------:R-:W-:Y:S02]  /*3780*/  FMUL.FTZ R125, R125, R132 ;  /* 0x000000847d7d7220 */ /* 0x000fe40000410000 */
[----:B----4-:R1:W-:Y:S01]  /*3790*/  STSM.16.M88.4 [R153], R12 ;  /* 0x0000000c99007844 */ /* 0x0103e20000000200 */
        /* <DEDUP_REMOVED lines=8> */
[----:B------:R-:W-:Y:S02]  /*3820*/  F2FP.BF16.F32.PACK_AB R12, R23, R22 ;  /* 0x00000016170c723e */ /* 0x000fe400000010ff */
        /* <DEDUP_REMOVED lines=88> */
.L_x_3133:
        /* <DEDUP_REMOVED lines=60> */
.L_x_3134:
        /* <DEDUP_REMOVED lines=12> */
[----:B----4-:R-:W-:Y:S05]  /*4230*/  @!P1 BRA `(.L_x_3135) ;  /* 0xffffffd800f89947 */ /* 0x010fea000383ffff */
        /* <DEDUP_REMOVED lines=50> */
.L_x_3117:
[----:B------:R-:W-:Y:S05]  /*4560*/  @P0 BRA `(.L_x_3136) ;  /* 0x0000001400f40947 */ /* 0x000fea0003800000 */
[----:B------:R-:W2:Y:S01]  /*4570*/  LDL R120, [R1+0xc] ;  /* 0x00000c0001787983 */ /* 0x000ea20000100800 */
[----:B------:R-:W1:Y:S01]  /*4580*/  S2UR UR5, SR_CgaCtaId ;  /* 0x00000000000579c3 */ /* 0x000e620000008800 */
[----:B------:R-:W-:Y:S01]  /*4590*/  UMOV UR4, 0x400 ;  /* 0x0000040000047882 */ /* 0x000fe20000000000 */
[----:B------:R-:W-:Y:S01]  /*45a0*/  F2FP.BF16.F32.PACK_AB R72, R73, R72 ;  /* 0x000000484948723e */ /* 0x000fe200000010ff */
[----:B------:R-:W4:Y:S01]  /*45b0*/  S2R R0, SR_TID.X ;  /* 0x0000000000007919 */ /* 0x000f220000002100 */
        /* <DEDUP_REMOVED lines=10> */
[----:B-1----:R-:W-:Y:S01]  /*4660*/  ULEA UR4, UR5, UR4, 0x18 ;  /* 0x0000000405047291 */ /* 0x002fe2000f8ec03f */
[----:B------:R-:W-:-:S02]  /*4670*/  F2FP.BF16.F32.PACK_AB R90, R93, R92 ;  /* 0x0000005c5d5a723e */ /* 0x000fc400000010ff */
[----:B------:R-:W-:Y:S02]  /*4680*/  F2FP.BF16.F32.PACK_AB R91, R95, R94 ;  /* 0x0000005e5f5b723e */ /* 0x000fe400000010ff */
[----:B------:R-:W-:Y:S02]  /*4690*/  F2FP.BF16.F32.PACK_AB R97, R99, R98 ;  /* 0x000000626361723e */ /* 0x000fe400000010ff */
[----:B------:R-:W-:Y:S02]  /*46a0*/  F2FP.BF16.F32.PACK_AB R104, R105, R104 ;  /* 0x000000686968723e */ /* 0x000fe400000010ff */
[----:B------:R-:W-:Y:S01]  /*46b0*/  F2FP.BF16.F32.PACK_AB R98, R101, R100 ;  /* 0x000000646562723e */ /* 0x000fe200000010ff */
[----:B----4-:R-:W-:Y:S01]  /*46c0*/  VIADD R0, R0, 0xffffff80 ;  /* 0xffffff8000007836 */ /* 0x010fe20000000000 */
        /* <DEDUP_REMOVED lines=33> */
[----:B------:R-:W2:Y:S01]  /*48e0*/  LDC.64 R4, c[0x0][0x870] ;  /* 0x00021c00ff047b82 */ /* 0x000ea20000000a00 */
        /* <DEDUP_REMOVED lines=27> */
[----:B------:R-:W-:Y:S01]  /*4aa0*/  STSM.16.MT88.4 [R8], R24 ;  /* 0x0000001808007844 */ /* 0x000fe20000004200 */
[----:B-1----:R-:W-:-:S03]  /*4ab0*/  ISETP.NE.U32.AND P0, PT, R2, RZ, PT ;  /* 0x000000ff0200720c */ /* 0x002fc60003f05070 */
[----:B------:R-:W-:Y:S01]  /*4ac0*/  STSM.16.MT88.4 [R8+0x800], R32 ;  /* 0x0008002008007844 */ /* 0x000fe20000004200 */
[----:B------:R-:W-:-:S03]  /*4ad0*/  ISETP.NE.AND.EX P0, PT, R3, RZ, PT, P0 ;  /* 0x000000ff0300720c */ /* 0x000fc60003f05300 */
[----:B------:R1:W-:Y:S04]  /*4ae0*/  STSM.16.MT88.4 [R8+0x1000], R40 ;  /* 0x0010002808007844 */ /* 0x0003e80000004200 */
[----:B------:R-:W-:Y:S04]  /*4af0*/  STSM.16.MT88.4 [R8+0x1800], R48 ;  /* 0x0018003008007844 */ /* 0x000fe80000004200 */
[----:B------:R-:W-:Y:S04]  /*4b00*/  STSM.16.MT88.4 [R8+0x2000], R56 ;  /* 0x0020003808007844 */ /* 0x000fe80000004200 */
[----:B------:R4:W-:Y:S01]  /*4b10*/  STSM.16.MT88.4 [R8+0x2800], R64 ;  /* 0x0028004008007844 */ /* 0x0009e20000004200 */
[----:B--2---:R-:W-:Y:S01]  /*4b20*/  IMAD.WIDE R6, R120, 0x4, R4 ;  /* 0x0000000478067825 */ /* 0x004fe200078e0204 */
[----:B------:R-:W-:Y:S08]  /*4b30*/  BAR.SYNC.DEFER_BLOCKING 0x1, 0x180 ;  /* 0x0046000000007b1d */ /* 0x000ff00000010000 */
[----:B------:R-:W2:Y:S01]  /*4b40*/  LDC.64 R4, c[0x0][0x878] ;  /* 0x00021e00ff047b82 */ /* 0x000ea20000000a00 */
[----:B------:R-:W3:Y:S01]  /*4b50*/  @P0 LDG.E R3, desc[UR38][R6.64] ;  /* 0x0000002606030981 */ /* 0x000ee2000c1e1900 */
[----:B------:R-:W-:-:S06]  /*4b60*/  IMAD.HI R10, R0, 0x2aaaaaab, RZ ;  /* 0x2aaaaaab000a7827 */ /* 0x000fcc00078e02ff */
[----:B------:R-:W4:Y:S01]  /*4b70*/  LDC R9, c[0x0][0x808] ;  /* 0x00020200ff097b82 */ /* 0x000f220000000800 */
[----:B--2---:R-:W-:-:S04]  /*4b80*/  ISETP.NE.U32.AND P1, PT, R4, RZ, PT ;  /* 0x000000ff0400720c */ /* 0x004fc80003f25070 */
[----:B------:R-:W-:Y:S02]  /*4b90*/  ISETP.NE.AND.EX P1, PT, R5, RZ, PT, P1 ;  /* 0x000000ff0500720c */ /* 0x000fe40003f25310 */
[----:B------:R-:W-:-:S04]  /*4ba0*/  SHF.R.U32.HI R11, RZ, 0x1f, R10 ;  /* 0x0000001fff0b7819 */ /* 0x000fc8000001160a */
[----:B-1----:R-:W-:-:S07]  /*4bb0*/  LEA.HI.SX32 R43, R10, R11, 0x1e ;  /* 0x0000000b0a2b7211 */ /* 0x002fce00078ff2ff */
[----:B------:R-:W1:Y:S01]  /*4bc0*/  @P1 LDC.64 R4, c[0x0][0x878] ;  /* 0x00021e00ff041b82 */ /* 0x000e620000000a00 */
[C---:B------:R-:W-:Y:S02]  /*4bd0*/  IMAD R0, R43.reuse, -0x18, R0 ;  /* 0xffffffe82b007824 */ /* 0x040fe400078e0200 */
[----:B----4-:R-:W-:-:S03]  /*4be0*/  IMAD.SHL.U32 R8, R43, 0x40, RZ ;  /* 0x000000402b087824 */ /* 0x010fc600078e00ff */
[----:B------:R-:W-:Y:S01]  /*4bf0*/  SHF.R.S32.HI R13, RZ, 0x1f, R0 ;  /* 0x0000001fff0d7819 */ /* 0x000fe20000011400 */
[----:B------:R-:W-:-:S03]  /*4c00*/  IMAD.SHL.U32 R2, R0, 0x8, RZ ;  /* 0x0000000800027824 */ /* 0x000fc600078e00ff */
[----:B------:R-:W-:Y:S02]  /*4c10*/  LEA.HI R12, R13, R0, RZ, 0x3 ;  /* 0x000000000d0c7211 */ /* 0x000fe400078f18ff */
[----:B------:R-:W-:Y:S02]  /*4c20*/  LOP3.LUT R13, R8, 0x1c0, RZ, 0xc0, !PT ;  /* 0x000001c0080d7812 */ /* 0x000fe400078ec0ff */
[----:B------:R-:W-:Y:S02]  /*4c30*/  LEA.HI R11, R10, R11, RZ, 0x1b ;  /* 0x0000000b0a0b7211 */ /* 0x000fe400078fd8ff */
[----:B------:R-:W-:Y:S02]  /*4c40*/  LOP3.LUT R0, R13, 0x38, R2, 0xf8, !PT ;  /* 0x000000380d007812 */ /* 0x000fe400078ef802 */
[----:B------:R-:W-:Y:S02]  /*4c50*/  SHF.R.S32.HI R12, RZ, 0x3, R12 ;  /* 0x00000003ff0c7819 */ /* 0x000fe4000001140c */
[----:B------:R-:W-:Y:S01]  /*4c60*/  SHF.R.U32.HI R13, RZ, 0x3, R13 ;  /* 0x00000003ff0d7819 */ /* 0x000fe2000001160d */
[----:B-1----:R-:W-:-:S03]  /*4c70*/  @P1 IMAD.WIDE R4, R120, 0x4, R4 ;  /* 0x0000000478041825 */ /* 0x002fc600078e0204 */
[----:B------:R-:W-:Y:S01]  /*4c80*/  LOP3.LUT R0, R0, R13, RZ, 0x3c, !PT ;  /* 0x0000000d00007212 */ /* 0x000fe200078e3cff */
[----:B------:R-:W-:Y:S01]  /*4c90*/  IMAD R11, R12, 0xc, R11 ;  /* 0x0000000c0c0b7824 */ /* 0x000fe200078e020b */
[----:B------:R3:W5:Y:S01]  /*4ca0*/  @P1 LDG.E R9, desc[UR38][R4.64] ;  /* 0x0000002604091981 */ /* 0x000762000c1e1900 */
[----:B------:R-:W-:Y:S02]  /*4cb0*/  CS2R R24, SRZ ;  /* 0x0000000000187805 */ /* 0x000fe4000001ff00 */
[----:B------:R-:W-:Y:S01]  /*4cc0*/  IMAD.U32 R0, R11, 0x200, R0 ;  /* 0x000002000b007824 */ /* 0x000fe200078e0000 */
[----:B---3--:R-:W-:Y:S01]  /*4cd0*/  @P0 SHF.R.S32.HI R4, RZ, 0x1f, R3 ;  /* 0x0000001fff040819 */ /* 0x008fe20000011403 */
[----:B------:R-:W-:Y:S06]  /*4ce0*/  @P1 BRA `(.L_x_3137) ;  /* 0x0000000000101947 */ /* 0x000fec0003800000 */
[----:B------:R-:W-:Y:S05]  /*4cf0*/  @!P0 BRA `(.L_x_3137) ;  /* 0x00000000000c8947 */ /* 0x000fea0003800000 */
[----:B------:R-:W2:Y:S04]  /*4d00*/  LDG.E R8, desc[UR38][R6.64] ;  /* 0x0000002606087981 */ /* 0x000ea8000c1e1900 */
[----:B-----5:R-:W2:Y:S02]  /*4d10*/  LDG.E R9, desc[UR38][R6.64+0x4] ;  /* 0x0000042606097981 */ /* 0x020ea4000c1e1900 */
[----:B--2---:R-:W-:-:S07]  /*4d20*/  IMAD.IADD R9, R9, 0x1, -R8 ;  /* 0x0000000109097824 */ /* 0x004fce00078e0a08 */
.L_x_3137:
[----:B------:R-:W2:Y:S01]  /*4d30*/  LDL.LU R38, [R1+0x10] ;  /* 0x0000100001267983 */ /* 0x000ea20000300800 */
[----:B------:R-:W-:Y:S01]  /*4d40*/  LEA R0, R0, UR4, 0x1 ;  /* 0x0000000400007c11 */ /* 0x000fe2000f8e08ff */
[----:B------:R-:W-:Y:S01]  /*4d50*/  @P0 IMAD.MOV.U32 R24, RZ, RZ, R3 ;  /* 0x000000ffff180224 */ /* 0x000fe200078e0003 */
[----:B------:R-:W-:Y:S01]  /*4d60*/  ULDC.64 UR4, c[0x0][0x850] ;  /* 0x0002140000047ab9 */ /* 0x000fe20000000a00 */
[----:B------:R-:W3:Y:S01]  /*4d70*/  LDL R47, [R1+0x18] ;  /* 0x00001800012f7983 */ /* 0x000ee20000100800 */
[----:B------:R-:W-:Y:S01]  /*4d80*/  @P0 IMAD.MOV.U32 R25, RZ, RZ, R4 ;  /* 0x000000ffff190224 */ /* 0x000fe200078e0004 */
[----:B------:R-:W-:Y:S02]  /*4d90*/  ULDC UR6, c[0x0][0x83c] ;  /* 0x00020f0000067ab9 */ /* 0x000fe40000000800 */
[----:B------:R-:W4:Y:S01]  /*4da0*/  LDL R46, [R1+0x14] ;  /* 0x00001400012e7983 */ /* 0x000f220000100800 */
[C---:B------:R-:W-:Y:S01]  /*4db0*/  VIADD R26, R43.reuse, 0x10 ;  /* 0x000000102b1a7836 */ /* 0x040fe20000000000 */
[C---:B------:R-:W-:Y:S01]  /*4dc0*/  IADD3 R24, P1, R43.reuse, R24, RZ ;  /* 0x000000182b187210 */ /* 0x040fe20007f3e0ff */
[C---:B------:R-:W-:Y:S01]  /*4dd0*/  VIADD R32, R43.reuse, 0x30 ;  /* 0x000000302b207836 */ /* 0x040fe20000000000 */
[----:B------:R1:W1:Y:S01]  /*4de0*/  LDS.128 R28, [R0+0x9800] ;  /* 0x00980000001c7984 */ /* 0x0002620000000c00 */
[----:B------:R-:W-:Y:S01]  /*4df0*/  SEL R45, R120, RZ, !P0 ;  /* 0x000000ff782d7207 */ /* 0x000fe20004000000 */
[C---:B------:R-:W-:Y:S01]  /*4e00*/  VIADD R33, R43.reuse, 0x40 ;  /* 0x000000402b217836 */ /* 0x040fe20000000000 */
[----:B------:R-:W-:Y:S01]  /*4e10*/  LEA.HI.X.SX32 R25, R43, R25, 0x1, P1 ;  /* 0x000000192b197211 */ /* 0x000fe200008f0eff */
[----:B------:R1:W1:Y:S01]  /*4e20*/  LDS.128 R20, [R0+0x800] ;  /* 0x0008000000147984 */ /* 0x0002620000000c00 */
[----:B------:R-:W-:Y:S03]  /*4e30*/  BSSY B0, `(.L_x_3138) ;  /* 0x0000028000007945 */ /* 0x000fe60003800000 */
[----:B------:R1:W1:Y:S04]  /*4e40*/  LDS.128 R16, [R0+0x1000] ;  /* 0x0010000000107984 */ /* 0x0002680000000c00 */
[----:B------:R1:W1:Y:S04]  /*4e50*/  LDS.128 R12, [R0+0x1800] ;  /* 0x00180000000c7984 */ /* 0x0002680000000c00 */
[----:B------:R1:W1:Y:S01]  /*4e60*/  LDS.128 R4, [R0+0x2800] ;  /* 0x0028000000047984 */ /* 0x0002620000000c00 */
[----:B--2--5:R-:W-:-:S03]  /*4e70*/  IMAD R3, R38, -0x60, R9 ;  /* 0xffffffa026037824 */ /* 0x024fc600078e0209 */
[----:B------:R2:W1:Y:S01]  /*4e80*/  LDS.128 R8, [R0+0x2000] ;  /* 0x0020000000087984 */ /* 0x0004620000000c00 */
[----:B------:R-:W-:Y:S01]  /*4e90*/  IMAD.WIDE R24, R38, 0x60, R24 ;  /* 0x0000006026187825 */ /* 0x000fe200078e0218 */
[----:B------:R-:W-:-:S03]  /*4ea0*/  VIMNMX R44, R3, 0x60, PT ;  /* 0x00000060032c7848 */ /* 0x000fc60003fe0100 */
[----:B------:R-:W-:Y:S02]  /*4eb0*/  VIADD R3, R43, 0x20 ;  /* 0x000000202b037836 */ /* 0x000fe40000000000 */
[----:B---3--:R-:W-:Y:S01]  /*4ec0*/  IMAD R34, R47, UR4, RZ ;  /* 0x000000042f227c24 */ /* 0x008fe2000f8e02ff */
[-C--:B------:R-:W-:Y:S02]  /*4ed0*/  ISETP.GE.AND P3, PT, R43, R44.reuse, PT ;  /* 0x0000002c2b00720c */ /* 0x080fe40003f66270 */
[----:B------:R-:W-:Y:S01]  /*4ee0*/  ISETP.GE.AND P5, PT, R3, R44, PT ;  /* 0x0000002c0300720c */ /* 0x000fe20003fa6270 */
[----:B----4-:R-:W-:Y:S01]  /*4ef0*/  IMAD R35, R46, UR5, R34 ;  /* 0x000000052e237c24 */ /* 0x010fe2000f8e0222 */
[----:B------:R-:W-:Y:S02]  /*4f00*/  SHF.R.S32.HI R3, RZ, 0x1f, R2 ;  /* 0x0000001fff037819 */ /* 0x000fe40000011402 */
[----:B------:R-:W-:Y:S02]  /*4f10*/  SHF.R.S32.HI R34, RZ, 0x1f, R120 ;  /* 0x0000001fff227819 */ /* 0x000fe40000011478 */
[----:B------:R-:W-:-:S02]  /*4f20*/  ISETP.GE.OR P6, PT, R2, UR6, P3 ;  /* 0x0000000602007c0c */ /* 0x000fc40009fc6670 */
[-C--:B------:R-:W-:Y:S01]  /*4f30*/  ISETP.GE.AND P4, PT, R26, R44.reuse, PT ;  /* 0x0000002c1a00720c */ /* 0x080fe20003f86270 */
[----:B------:R-:W-:Y:S01]  /*4f40*/  IMAD.WIDE.U32 R26, R46, UR4, R2 ;  /* 0x000000042e1a7c25 */ /* 0x000fe2000f8e0002 */
[----:B------:R-:W-:Y:S01]  /*4f50*/  SEL R42, R34, RZ, !P0 ;  /* 0x000000ff222a7207 */ /* 0x000fe20004000000 */
[----:B------:R-:W-:Y:S01]  /*4f60*/  ULDC.64 UR4, c[0x0][0x858] ;  /* 0x0002160000047ab9 */ /* 0x000fe20000000a00 */
[-C--:B------:R-:W-:Y:S01]  /*4f70*/  ISETP.GE.AND P2, PT, R32, R44.reuse, PT ;  /* 0x0000002c2000720c */ /* 0x080fe20003f46270 */
[----:B------:R-:W-:Y:S01]  /*4f80*/  IMAD.IADD R27, R27, 0x1, R35 ;  /* 0x000000011b1b7824 */ /* 0x000fe200078e0223 */
[----:B------:R-:W-:Y:S01]  /*4f90*/  ISETP.GE.AND P1, PT, R33, R44, PT ;  /* 0x0000002c2100720c */ /* 0x000fe20003f26270 */
[----:B------:R-:W-:Y:S01]  /*4fa0*/  IMAD R32, R42, UR4, RZ ;  /* 0x000000042a207c24 */ /* 0x000fe2000f8e02ff */
[----:B------:R-:W-:Y:S01]  /*4fb0*/  ISETP.GE.OR P0, PT, R2, UR6, P4 ;  /* 0x0000000602007c0c */ /* 0x000fe2000a706670 */
[----:B------:R-:W-:-:S04]  /*4fc0*/  IMAD.WIDE.U32 R40, R45, UR4, R26 ;  /* 0x000000042d287c25 */ /* 0x000fc8000f8e001a */
[----:B------:R-:W-:-:S04]  /*4fd0*/  IMAD R37, R45, UR5, R32 ;  /* 0x000000052d257c24 */ /* 0x000fc8000f8e0220 */
        /* <DEDUP_REMOVED lines=13> */
.L_x_3139:
[----:B------:R-:W-:Y:S05]  /*50b0*/  BSYNC B0 ;  /* 0x0000000000007941 */ /* 0x000fea0003800000 */
.L_x_3138:
        /* <DEDUP_REMOVED lines=15> */
.L_x_3141:
[----:B------:R-:W-:Y:S05]  /*51b0*/  BSYNC B0 ;  /* 0x0000000000007941 */ /* 0x000fea0003800000 */
.L_x_3140:
[----:B-1-3--:R1:W3:Y:S01]  /*51c0*/  LDS.128 R28, [R0+0xa000] ;  /* 0x00a00000001c7984 */ /* 0x00a2e20000000c00 */
[C---:B------:R-:W-:Y:S01]  /*51d0*/  ISETP.GE.OR P6, PT, R2.reuse, UR6, P5 ;  /* 0x0000000602007c0c */ /* 0x040fe2000afc6670 */
[----:B------:R-:W-:Y:S01]  /*51e0*/  BSSY B0, `(.L_x_3142) ;  /* 0x0000010000007945 */ /* 0x000fe20003800000 */
[----:B------:R-:W-:-:S11]  /*51f0*/  ISETP.GE.OR P0, PT, R2, UR6, P2 ;  /* 0x0000000602007c0c */ /* 0x000fd60009706670 */
[----:B-1----:R-:W-:Y:S05]  /*5200*/  @P6 BRA `(.L_x_3143) ;  /* 0x0000000000346947 */ /* 0x002fea0003800000 */
        /* <DEDUP_REMOVED lines=12> */
[----:B---3--:R1:W-:Y:S02]  /*52d0*/  STG.E.128 desc[UR38][R32.64], R28 ;  /* 0x0000001c20007986 */ /* 0x0083e4000c101d26 */
.L_x_3143:
[----:B------:R-:W-:Y:S05]  /*52e0*/  BSYNC B0 ;  /* 0x0000000000007941 */ /* 0x000fea0003800000 */
.L_x_3142:
[----:B-1-3--:R1:W3:Y:S01]  /*52f0*/  LDS.128 R28, [R0+0xa800] ;  /* 0x00a80000001c7984 */ /* 0x00a2e20000000c00 */
[----:B------:R-:W-:Y:S01]  /*5300*/  BSSY B0, `(.L_x_3144) ;  /* 0x0000010000007945 */ /* 0x000fe20003800000 */
[----:B------:R-:W-:-:S03]  /*5310*/  VIADD R43, R43, 0x50 ;  /* 0x000000502b2b7836 */ /* 0x000fc60000000000 */
        /* <DEDUP_REMOVED lines=14> */
.L_x_3145:
[----:B------:R-:W-:Y:S05]  /*5400*/  BSYNC B0 ;  /* 0x0000000000007941 */ /* 0x000fea0003800000 */
.L_x_3144:
[----:B---34-:R3:W4:Y:S01]  /*5410*/  LDS.128 R28, [R0+0xb000] ;  /* 0x00b00000001c7984 */ /* 0x0187220000000c00 */
[----:B------:R-:W-:Y:S01]  /*5420*/  ISETP.GE.OR P6, PT, R2, UR6, P1 ;  /* 0x0000000602007c0c */ /* 0x000fe20008fc6670 */
[----:B------:R-:W-:Y:S01]  /*5430*/  BSSY B0, `(.L_x_3146) ;  /* 0x0000010000007945 */ /* 0x000fe20003800000 */
[----:B------:R-:W-:-:S11]  /*5440*/  ISETP.GE.AND P0, PT, R43, R44, PT ;  /* 0x0000002c2b00720c */ /* 0x000fd60003f06270 */
        /* <DEDUP_REMOVED lines=13> */
[----:B----4-:R2:W-:Y:S02]  /*5520*/  STG.E.128 desc[UR38][R32.64], R28 ;  /* 0x0000001c20007986 */ /* 0x0105e4000c101d26 */
.L_x_3147:
[----:B------:R-:W-:Y:S05]  /*5530*/  BSYNC B0 ;  /* 0x0000000000007941 */ /* 0x000fea0003800000 */
.L_x_3146:
[----:B--2-4-:R2:W4:Y:S01]  /*5540*/  LDS.128 R28, [R0+0xb800] ;  /* 0x00b80000001c7984 */ /* 0x0145220000000c00 */
[----:B------:R-:W-:Y:S01]  /*5550*/  ISETP.GE.OR P6, PT, R2, UR6, P0 ;  /* 0x0000000602007c0c */ /* 0x000fe200087c6670 */
[----:B------:R-:W-:-:S12]  /*5560*/  BSSY B0, `(.L_x_3148) ;  /* 0x000000f000007945 */ /* 0x000fd80003800000 */
        /* <DEDUP_REMOVED lines=14> */
.L_x_3149:
[----:B------:R-:W-:Y:S05]  /*5650*/  BSYNC B0 ;  /* 0x0000000000007941 */ /* 0x000fea0003800000 */
.L_x_3148:
[----:B------:R-:W-:Y:S01]  /*5660*/  ULDC.64 UR4, c[0x0][0x820] ;  /* 0x0002080000047ab9 */ /* 0x000fe20000000a00 */
[----:B------:R-:W-:Y:S01]  /*5670*/  ULDC UR6, c[0x0][0x80c] ;  /* 0x0002030000067ab9 */ /* 0x000fe20000000800 */
[----:B--2-4-:R-:W-:Y:S01]  /*5680*/  IMAD R28, R47, UR4, RZ ;  /* 0x000000042f1c7c24 */ /* 0x014fe2000f8e02ff */
[----:B------:R-:W-:Y:S01]  /*5690*/  ISETP.GE.OR P3, PT, R2, UR6, P3 ;  /* 0x0000000602007c0c */ /* 0x000fe20009f66670 */
[----:B------:R-:W-:Y:S01]  /*56a0*/  IMAD.WIDE.U32 R26, R46, UR4, R2 ;  /* 0x000000042e1a7c25 */ /* 0x000fe2000f8e0002 */
[----:B------:R-:W-:Y:S01]  /*56b0*/  BSSY B0, `(.L_x_3150) ;  /* 0x0000019000007945 */ /* 0x000fe20003800000 */
[----:B------:R-:W-:Y:S02]  /*56c0*/  ISETP.GE.OR P4, PT, R2, UR6, P4 ;  /* 0x0000000602007c0c */ /* 0x000fe4000a786670 */
[----:B------:R-:W-:Y:S01]  /*56d0*/  IMAD R3, R46, UR5, R28 ;  /* 0x000000052e037c24 */ /* 0x000fe2000f8e021c */
[----:B------:R-:W-:Y:S01]  /*56e0*/  ULDC.64 UR4, c[0x0][0x828] ;  /* 0x00020a0000047ab9 */ /* 0x000fe20000000a00 */
[----:B------:R2:W4:Y:S01]  /*56f0*/  LDS.128 R28, [R0] ;  /* 0x00000000001c7984 */ /* 0x0005220000000c00 */
[C---:B------:R-:W-:Y:S01]  /*5700*/  ISETP.GE.OR P5, PT, R2.reuse, UR6, P5 ;  /* 0x0000000602007c0c */ /* 0x040fe2000afa6670 */
[----:B------:R-:W-:Y:S01]  /*5710*/  IMAD.IADD R27, R27, 0x1, R3 ;  /* 0x000000011b1b7824 */ /* 0x000fe200078e0203 */
[----:B------:R-:W-:Y:S01]  /*5720*/  ISETP.GE.OR P2, PT, R2, UR6, P2 ;  /* 0x0000000602007c0c */ /* 0x000fe20009746670 */
[----:B------:R-:W-:Y:S01]  /*5730*/  IMAD R3, R42, UR4, RZ ;  /* 0x000000042a037c24 */ /* 0x000fe2000f8e02ff */
[C---:B------:R-:W-:Y:S01]  /*5740*/  ISETP.GE.OR P1, PT, R2.reuse, UR6, P1 ;  /* 0x0000000602007c0c */ /* 0x040fe20008f26670 */
[----:B------:R-:W-:Y:S01]  /*5750*/  IMAD.WIDE.U32 R34, R45, UR4, R26 ;  /* 0x000000042d227c25 */ /* 0x000fe2000f8e001a */
[----:B------:R-:W-:-:S03]  /*5760*/  ISETP.GE.OR P0, PT, R2, UR6, P0 ;  /* 0x0000000602007c0c */ /* 0x000fc60008706670 */
[----:B------:R-:W-:-:S04]  /*5770*/  IMAD R3, R45, UR5, R3 ;  /* 0x000000052d037c24 */ /* 0x000fc8000f8e0203 */
        /* <DEDUP_REMOVED lines=11> */
[----:B----4-:R2:W-:Y:S02]  /*5830*/  STG.E.128 desc[UR38][R32.64], R28 ;  /* 0x0000001c20007986 */ /* 0x0105e4000c101d26 */
.L_x_3151:
[----:B------:R-:W-:Y:S05]  /*5840*/  BSYNC B0 ;  /* 0x0000000000007941 */ /* 0x000fea0003800000 */
.L_x_3150:
[----:B------:R-:W-:Y:S04]  /*5850*/  BSSY B0, `(.L_x_3152) ;  /* 0x000000f000007945 */ /* 0x000fe80003800000 */
[----:B------:R-:W-:Y:S05]  /*5860*/  @P4 BRA `(.L_x_3153) ;  /* 0x0000000000344947 */ /* 0x000fea0003800000 */
[----:B--2-4-:R-:W-:Y:S01]  /*5870*/  IADD3 R29, P3, R24, 0x10, RZ ;  /* 0x00000010181d7810 */ /* 0x014fe20007f7e0ff */
[----:B------:R-:W-:Y:S01]  /*5880*/  ULDC.64 UR4, c[0x0][0x818] ;  /* 0x0002060000047ab9 */ /* 0x000fe20000000a00 */
[----:B------:R-:W-:Y:S02]  /*5890*/  IMAD.MOV.U32 R2, RZ, RZ, R34 ;  /* 0x000000ffff027224 */ /* 0x000fe400078e0022 */
[----:B------:R-:W-:Y:S02]  /*58a0*/  IMAD.MOV.U32 R3, RZ, RZ, R27 ;  /* 0x000000ffff037224 */ /* 0x000fe400078e001b */
[----:B-1-3--:R-:W-:Y:S02]  /*58b0*/  IMAD.X R0, RZ, RZ, R25, P3 ;  /* 0x000000ffff007224 */ /* 0x00afe400018e0619 */
        /* <DEDUP_REMOVED lines=8> */
.L_x_3153:
[----:B------:R-:W-:Y:S05]  /*5940*/  BSYNC B0 ;  /* 0x0000000000007941 */ /* 0x000fea0003800000 */
.L_x_3152:
[----:B------:R-:W-:Y:S04]  /*5950*/  BSSY B0, `(.L_x_3154) ;  /* 0x000000f000007945 */ /* 0x000fe80003800000 */
[----:B------:R-:W-:Y:S05]  /*5960*/  @P5 BRA `(.L_x_3155) ;  /* 0x0000000000345947 */ /* 0x000fea0003800000 */
[----:B-1----:R-:W-:Y:S01]  /*5970*/  IADD3 R21, P3, R24, 0x20, RZ ;  /* 0x0000002018157810 */ /* 0x002fe20007f7e0ff */
[----:B------:R-:W-:Y:S01]  /*5980*/  ULDC.64 UR4, c[0x0][0x818] ;  /* 0x0002060000047ab9 */ /* 0x000fe20000000a00 */
[----:B------:R-:W-:Y:S02]  /*5990*/  IMAD.MOV.U32 R2, RZ, RZ, R34 ;  /* 0x000000ffff027224 */ /* 0x000fe400078e0022 */
[----:B------:R-:W-:Y:S02]  /*59a0*/  IMAD.MOV.U32 R3, RZ, RZ, R27 ;  /* 0x000000ffff037224 */ /* 0x000fe400078e001b */
[----:B---3--:R-:W-:Y:S02]  /*59b0*/  IMAD.X R0, RZ, RZ, R25, P3 ;  /* 0x000000ffff007224 */ /* 0x008fe400018e0619 */
        /* <DEDUP_REMOVED lines=8> */
.L_x_3155:
[----:B------:R-:W-:Y:S05]  /*5a40*/  BSYNC B0 ;  /* 0x0000000000007941 */ /* 0x000fea0003800000 */
.L_x_3154:
        /* <DEDUP_REMOVED lines=15> */
.L_x_3157:
[----:B------:R-:W-:Y:S05]  /*5b40*/  BSYNC B0 ;  /* 0x0000000000007941 */ /* 0x000fea0003800000 */
.L_x_3156:
        /* <DEDUP_REMOVED lines=15> */
.L_x_3159:
[----:B------:R-:W-:Y:S05]  /*5c40*/  BSYNC B0 ;  /* 0x0000000000007941 */ /* 0x000fea0003800000 */
.L_x_3158:
        /* <DEDUP_REMOVED lines=15> */
.L_x_3136:
[----:B------:R-:W2:Y:S01]  /*5d40*/  LDL R15, [R1+0xc] ;  /* 0x00000c00010f7983 */ /* 0x000ea20000100800 */
[----:B------:R-:W2:Y:S08]  /*5d50*/  LDC.64 R2, c[0x0][0x870] ;  /* 0x00021c00ff027b82 */ /* 0x000eb00000000a00 */
[----:B------:R-:W1:Y:S08]  /*5d60*/  LDC.64 R4, c[0x0][0x870] ;  /* 0x00021c00ff047b82 */ /* 0x000e700000000a00 */
[----:B------:R-:W4:Y:S01]  /*5d70*/  LDC R0, c[0x0][0x808] ;  /* 0x00020200ff007b82 */ /* 0x000f220000000800 */
[----:B-1----:R-:W-:-:S04]  /*5d80*/  ISETP.NE.U32.AND P0, PT, R4, RZ, PT ;  /* 0x000000ff0400720c */ /* 0x002fc80003f05070 */
[----:B------:R-:W-:Y:S01]  /*5d90*/  ISETP.NE.AND.EX P0, PT, R5, RZ, PT, P0 ;  /* 0x000000ff0500720c */ /* 0x000fe20003f05300 */
[----:B--2---:R-:W-:Y:S02]  /*5da0*/  IMAD.WIDE R6, R15, 0x4, R2 ;  /* 0x000000040f067825 */ /* 0x004fe400078e0202 */
[----:B------:R-:W1:Y:S10]  /*5db0*/  LDC.64 R2, c[0x0][0x878] ;  /* 0x00021e00ff027b82 */ /* 0x000e740000000a00 */
[----:B------:R-:W2:Y:S01]  /*5dc0*/  @P0 LDG.E R5, desc[UR38][R6.64] ;  /* 0x0000002606050981 */ /* 0x000ea2000c1e1900 */
[----:B-1----:R-:W-:-:S04]  /*5dd0*/  ISETP.NE.U32.AND P1, PT, R2, RZ, PT ;  /* 0x000000ff0200720c */ /* 0x002fc80003f25070 */
[----:B------:R-:W-:-:S13]  /*5de0*/  ISETP.NE.AND.EX P1, PT, R3, RZ, PT, P1 ;  /* 0x000000ff0300720c */ /* 0x000fda0003f25310 */
[----:B------:R-:W1:Y:S02]  /*5df0*/  @P1 LDC.64 R2, c[0x0][0x878] ;  /* 0x00021e00ff021b82 */ /* 0x000e640000000a00 */
[----:B-1----:R-:W-:-:S05]  /*5e00*/  @P1 IMAD.WIDE R8, R15, 0x4, R2 ;  /* 0x000000040f081825 */ /* 0x002fca00078e0202 */
[----:B----4-:R1:W5:Y:S01]  /*5e10*/  @P1 LDG.E R0, desc[UR38][R8.64] ;  /* 0x0000002608001981 */ /* 0x010362000c1e1900 */
[----:B------:R-:W4:Y:S02]  /*5e20*/  S2R R2, SR_TID.X ;  /* 0x0000000000027919 */ /* 0x000f240000002100 */
[----:B----4-:R-:W-:Y:S01]  /*5e30*/  VIADD R10, R2, 0xffffff80 ;  /* 0xffffff80020a7836 */ /* 0x010fe20000000000 */
[----:B------:R-:W-:-:S03]  /*5e40*/  CS2R R2, SRZ ;  /* 0x0000000000027805 */ /* 0x000fc6000001ff00 */
[----:B------:R-:W-:-:S05]  /*5e50*/  IMAD.HI R4, R10, 0x2aaaaaab, RZ ;  /* 0x2aaaaaab0a047827 */ /* 0x000fca00078e02ff */
[----:B------:R-:W-:-:S04]  /*5e60*/  SHF.R.U32.HI R11, RZ, 0x1f, R4 ;  /* 0x0000001fff0b7819 */ /* 0x000fc80000011604 */
[----:B------:R-:W-:-:S05]  /*5e70*/  LEA.HI.SX32 R17, R4, R11, 0x1e ;  /* 0x0000000b04117211 */ /* 0x000fca00078ff2ff */
[----:B------:R-:W-:Y:S02]  /*5e80*/  IMAD R10, R17, -0x18, R10 ;  /* 0xffffffe8110a7824 */ /* 0x000fe400078e020a */
[--C-:B--2---:R-:W-:Y:S01]  /*5e90*/  @P0 IMAD.MOV.U32 R2, RZ, RZ, R5.reuse ;  /* 0x000000ffff020224 */ /* 0x104fe200078e0005 */
[----:B------:R-:W-:-:S04]  /*5ea0*/  @P0 SHF.R.S32.HI R3, RZ, 0x1f, R5 ;  /* 0x0000001fff030819 */ /* 0x000fc80000011405 */
[----:B------:R-:W-:Y:S01]  /*5eb0*/  IADD3 R4, P2, R17, R2, RZ ;  /* 0x0000000211047210 */ /* 0x000fe20007f5e0ff */
[----:B-1----:R-:W-:-:S12]  /*5ec0*/  @P1 BRA `(.L_x_3160) ;  /* 0x0000000000101947 */ /* 0x002fd80003800000 */
[----:B------:R-:W-:Y:S05]  /*5ed0*/  @!P0 BRA `(.L_x_3160) ;  /* 0x00000000000c8947 */ /* 0x000fea0003800000 */
[----:B------:R-:W2:Y:S04]  /*5ee0*/  LDG.E R9, desc[UR38][R6.64] ;  /* 0x0000002606097981 */ /* 0x000ea8000c1e1900 */
[----:B-----5:R-:W2:Y:S02]  /*5ef0*/  LDG.E R0, desc[UR38][R6.64+0x4] ;  /* 0x0000042606007981 */ /* 0x020ea4000c1e1900 */
[----:B--2---:R-:W-:-:S07]  /*5f00*/  IMAD.IADD R0, R0, 0x1, -R9 ;  /* 0x0000000100007824 */ /* 0x004fce00078e0a09 */
.L_x_3160:
[----:B------:R-:W2:Y:S01]  /*5f10*/  LDL.LU R18, [R1+0x10] ;  /* 0x0000100001127983 */ /* 0x000ea20000300800 */
[----:B------:R-:W-:Y:S01]  /*5f20*/  VIADD R7, R17, 0x10 ;  /* 0x0000001011077836 */ /* 0x000fe20000000000 */
[----:B------:R-:W-:Y:S01]  /*5f30*/  ULDC.64 UR4, c[0x0][0x820] ;  /* 0x0002080000047ab9 */ /* 0x000fe20000000a00 */
[----:B------:R-:W-:Y:S01]  /*5f40*/  IMAD.SHL.U32 R10, R10, 0x8, RZ ;  /* 0x000000080a0a7824 */ /* 0x000fe200078e00ff */
[----:B------:R-:W4:Y:S01]  /*5f50*/  LDL R20, [R1+0x18] ;  /* 0x0000180001147983 */ /* 0x000f220000100800 */
[----:B------:R-:W-:-:S03]  /*5f60*/  ULDC UR6, c[0x0][0x80c] ;  /* 0x0002030000067ab9 */ /* 0x000fc60000000800 */
[----:B------:R-:W3:Y:S01]  /*5f70*/  LDL R16, [R1+0x14] ;  /* 0x0000140001107983 */ /* 0x000ee20000100800 */
[----:B------:R-:W-:Y:S01]  /*5f80*/  SHF.R.S32.HI R11, RZ, 0x1f, R10 ;  /* 0x0000001fff0b7819 */ /* 0x000fe2000001140a */
[C---:B------:R-:W-:Y:S01]  /*5f90*/  VIADD R9, R17.reuse, 0x20 ;  /* 0x0000002011097836 */ /* 0x040fe20000000000 */
[C---:B------:R-:W-:Y:S01]  /*5fa0*/  LEA.HI.X.SX32 R5, R17.reuse, R3, 0x1, P2 ;  /* 0x0000000311057211 */ /* 0x040fe200010f0eff */
[----:B------:R-:W-:Y:S01]  /*5fb0*/  VIADD R13, R17, 0x40 ;  /* 0x00000040110d7836 */ /* 0x000fe20000000000 */
[----:B------:R-:W-:Y:S01]  /*5fc0*/  BSSY B0, `(.L_x_3161) ;  /* 0x0000022000007945 */ /* 0x000fe20003800000 */
[----:B--2--5:R-:W-:Y:S02]  /*5fd0*/  IMAD R12, R18, -0x60, R0 ;  /* 0xffffffa0120c7824 */ /* 0x024fe400078e0200 */
[----:B----4-:R-:W-:-:S03]  /*5fe0*/  IMAD R0, R20, UR4, RZ ;  /* 0x0000000414007c24 */ /* 0x010fc6000f8e02ff */
[-C--:B------:R-:W-:Y:S02]  /*5ff0*/  ISETP.GE.AND P4, PT, R7, R12.reuse, PT ;  /* 0x0000000c0700720c */ /* 0x080fe40003f86270 */
[-C--:B------:R-:W-:Y:S01]  /*6000*/  ISETP.GE.AND P3, PT, R17, R12.reuse, PT ;  /* 0x0000000c1100720c */ /* 0x080fe20003f66270 */
[C---:B---3--:R-:W-:Y:S01]  /*6010*/  IMAD R7, R16.reuse, UR5, R0 ;  /* 0x0000000510077c24 */ /* 0x048fe2000f8e0200 */
[----:B------:R-:W-:Y:S01]  /*6020*/  SHF.R.S32.HI R0, RZ, 0x1f, R15 ;  /* 0x0000001fff007819 */ /* 0x000fe2000001140f */
[----:B------:R-:W-:Y:S01]  /*6030*/  IMAD.WIDE.U32 R2, R16, UR4, R10 ;  /* 0x0000000410027c25 */ /* 0x000fe2000f8e000a */
[----:B------:R-:W-:Y:S01]  /*6040*/  ISETP.GE.OR P6, PT, R10, UR6, P3 ;  /* 0x000000060a007c0c */ /* 0x000fe20009fc6670 */
[----:B------:R-:W-:Y:S01]  /*6050*/  ULDC.64 UR4, c[0x0][0x828] ;  /* 0x00020a0000047ab9 */ /* 0x000fe20000000a00 */
[----:B------:R-:W-:Y:S01]  /*6060*/  SEL R14, R0, RZ, !P0 ;  /* 0x000000ff000e7207 */ /* 0x000fe20004000000 */
[----:B------:R-:W-:Y:S01]  /*6070*/  IMAD.IADD R3, R3, 0x1, R7 ;  /* 0x0000000103037824 */ /* 0x000fe200078e0207 */
[-C--:B------:R-:W-:Y:S01]  /*6080*/  ISETP.GE.AND P5, PT, R9, R12.reuse, PT ;  /* 0x0000000c0900720c */ /* 0x080fe20003fa6270 */
[----:B------:R-:W-:Y:S01]  /*6090*/  VIADD R9, R17, 0x30 ;  /* 0x0000003011097836 */ /* 0x000fe20000000000 */
[----:B------:R-:W-:Y:S01]  /*60a0*/  SEL R15, R15, RZ, !P0 ;  /* 0x000000ff0f0f7207 */ /* 0x000fe20004000000 */
[----:B------:R-:W-:Y:S01]  /*60b0*/  IMAD R0, R14, UR4, RZ ;  /* 0x000000040e007c24 */ /* 0x000fe2000f8e02ff */
[----:B------:R-:W-:-:S02]  /*60c0*/  ISETP.GE.AND P1, PT, R13, R12, PT ;  /* 0x0000000c0d00720c */ /* 0x000fc40003f26270 */
        /* <DEDUP_REMOVED lines=17> */
.L_x_3162:
[----:B------:R-:W-:Y:S05]  /*61e0*/  BSYNC B0 ;  /* 0x0000000000007941 */ /* 0x000fea0003800000 */
.L_x_3161:
        /* <DEDUP_REMOVED lines=12> */
[----:B-1----:R-:W-:Y:S01]  /*62b0*/  LEA R18, P0, R4, UR4, 0x1 ;  /* 0x0000000404127c11 */ /* 0x002fe2000f8008ff */
[----:B------:R-:W-:-:S05]  /*62c0*/  IMAD.IADD R5, R5, 0x1, R13 ;  /* 0x0000000105057824 */ /* 0x000fca00078e020d */
[----:B------:R-:W-:-:S05]  /*62d0*/  LEA.HI.X R19, R4, UR5, R5, 0x1, P0 ;  /* 0x0000000504137c11 */ /* 0x000fca00080f0c05 */
[----:B------:R2:W-:Y:S02]  /*62e0*/  STG.E.128 desc[UR38][R18.64], RZ ;  /* 0x000000ff12007986 */ /* 0x0005e4000c101d26 */
.L_x_3164:
[----:B------:R-:W-:Y:S05]  /*62f0*/  BSYNC B0 ;  /* 0x0000000000007941 */ /* 0x000fea0003800000 */
.L_x_3163:
        /* <DEDUP_REMOVED lines=12> */
[----:B-12---:R-:W-:Y:S01]  /*63c0*/  LEA R18, P6, R4, UR4, 0x1 ;  /* 0x0000000404127c11 */ /* 0x006fe2000f8c08ff */
[----:B------:R-:W-:-:S05]  /*63d0*/  IMAD.IADD R5, R5, 0x1, R13 ;  /* 0x0000000105057824 */ /* 0x000fca00078e020d */
[----:B------:R-:W-:-:S05]  /*63e0*/  LEA.HI.X R19, R4, UR5, R5, 0x1, P6 ;  /* 0x0000000504137c11 */ /* 0x000fca000b0f0c05 */
[----:B------:R3:W-:Y:S02]  /*63f0*/  STG.E.128 desc[UR38][R18.64], RZ ;  /* 0x000000ff12007986 */ /* 0x0007e4000c101d26 */
.L_x_3166:
[----:B------:R-:W-:Y:S05]  /*6400*/  BSYNC B0 ;  /* 0x0000000000007941 */ /* 0x000fea0003800000 */
.L_x_3165:
        /* <DEDUP_REMOVED lines=13> */
[----:B-123--:R-:W-:Y:S01]  /*64e0*/  LEA R18, P0, R4, UR4, 0x1 ;  /* 0x0000000404127c11 */ /* 0x00efe2000f8008ff */
[----:B------:R-:W-:-:S05]  /*64f0*/  IMAD.IADD R5, R5, 0x1, R13 ;  /* 0x0000000105057824 */ /* 0x000fca00078e020d */
[----:B------:R-:W-:-:S05]  /*6500*/  LEA.HI.X R19, R4, UR5, R5, 0x1, P0 ;  /* 0x0000000504137c11 */ /* 0x000fca00080f0c05 */
[----:B------:R4:W-:Y:S02]  /*6510*/  STG.E.128 desc[UR38][R18.64], RZ ;  /* 0x000000ff12007986 */ /* 0x0009e4000c101d26 */
.L_x_3168:
[----:B------:R-:W-:Y:S05]  /*6520*/  BSYNC B0 ;  /* 0x0000000000007941 */ /* 0x000fea0003800000 */
.L_x_3167:
        /* <DEDUP_REMOVED lines=16> */
.L_x_3170:
[----:B------:R-:W-:Y:S05]  /*6630*/  BSYNC B0 ;  /* 0x0000000000007941 */ /* 0x000fea0003800000 */
.L_x_3169:
[----:B------:R-:W-:Y:S01]  /*6640*/  ISETP.GE.OR P6, PT, R10, UR6, P0 ;  /* 0x000000060a007c0c */ /* 0x000fe200087c6670 */
[----:B------:R-:W-:-:S12]  /*6650*/  BSSY B0, `(.L_x_3171) ;  /* 0x000000f000007945 */ /* 0x000fd80003800000 */
        /* <DEDUP_REMOVED lines=14> */
.L_x_3172:
[----:B------:R-:W-:Y:S05]  /*6740*/  BSYNC B0 ;  /* 0x0000000000007941 */ /* 0x000fea0003800000 */
.L_x_3171:
[----:B------:R-:W-:Y:S01]  /*6750*/  ULDC.64 UR4, c[0x0][0x850] ;  /* 0x0002140000047ab9 */ /* 0x000fe20000000a00 */
[----:B------:R-:W-:Y:S01]  /*6760*/  ULDC UR6, c[0x0][0x83c] ;  /* 0x00020f0000067ab9 */ /* 0x000fe20000000800 */
[----:B------:R-:W-:Y:S01]  /*6770*/  IMAD R0, R20, UR4, RZ ;  /* 0x0000000414007c24 */ /* 0x000fe2000f8e02ff */
[----:B------:R-:W-:Y:S01]  /*6780*/  ISETP.GE.OR P3, PT, R10, UR6, P3 ;  /* 0x000000060a007c0c */ /* 0x000fe20009f66670 */
[----:B------:R-:W-:Y:S01]  /*6790*/  IMAD.WIDE.U32 R4, R16, UR4, R10 ;  /* 0x0000000410047c25 */ /* 0x000fe2000f8e000a */
[----:B------:R-:W-:Y:S01]  /*67a0*/  BSSY B0, `(.L_x_3173) ;  /* 0x0000018000007945 */ /* 0x000fe20003800000 */
[----:B------:R-:W-:Y:S02]  /*67b0*/  ISETP.GE.OR P4, PT, R10, UR6, P4 ;  /* 0x000000060a007c0c */ /* 0x000fe4000a786670 */
[----:B-1----:R-:W-:Y:S01]  /*67c0*/  IMAD R7, R16, UR5, R0 ;  /* 0x0000000510077c24 */ /* 0x002fe2000f8e0200 */
[----:B------:R-:W-:Y:S01]  /*67d0*/  ULDC.64 UR4, c[0x0][0x858] ;  /* 0x0002160000047ab9 */ /* 0x000fe20000000a00 */
[----:B------:R-:W-:Y:S01]  /*67e0*/  ISETP.GE.OR P5, PT, R10, UR6, P5 ;  /* 0x000000060a007c0c */ /* 0x000fe2000afa6670 */
[----:B------:R-:W-:Y:S01]  /*67f0*/  IMAD R0, R14, UR4, RZ ;  /* 0x000000040e007c24 */ /* 0x000fe2000f8e02ff */
[C---:B------:R-:W-:Y:S01]  /*6800*/  ISETP.GE.OR P2, PT, R10.reuse, UR6, P2 ;  /* 0x000000060a007c0c */ /* 0x040fe20009746670 */
[----:B------:R-:W-:Y:S01]  /*6810*/  IMAD.IADD R5, R5, 0x1, R7 ;  /* 0x0000000105057824 */ /* 0x000fe200078e0207 */
[C---:B------:R-:W-:Y:S01]  /*6820*/  ISETP.GE.OR P1, PT, R10.reuse, UR6, P1 ;  /* 0x000000060a007c0c */ /* 0x040fe20008f26670 */
[C---:B------:R-:W-:Y:S01]  /*6830*/  IMAD R7, R15.reuse, UR5, R0 ;  /* 0x000000050f077c24 */ /* 0x040fe2000f8e0200 */
[----:B------:R-:W-:Y:S01]  /*6840*/  ISETP.GE.OR P0, PT, R10, UR6, P0 ;  /* 0x000000060a007c0c */ /* 0x000fe20008706670 */
[----:B------:R-:W-:-:S04]  /*6850*/  IMAD.WIDE.U32 R8, R15, UR4, R4 ;  /* 0x000000040f087c25 */ /* 0x000fc8000f8e0004 */
[----:B------:R-:W-:Y:S01]  /*6860*/  IMAD.IADD R7, R9, 0x1, R7 ;  /* 0x0000000109077824 */ /* 0x000fe200078e0207 */
[----:B------:R-:W-:Y:S07]  /*6870*/  @P3 BRA `(.L_x_3174) ;  /* 0x0000000000283947 */ /* 0x000fee0003800000 */
        /* <DEDUP_REMOVED lines=10> */
.L_x_3174:
[----:B------:R-:W-:Y:S05]  /*6920*/  BSYNC B0 ;  /* 0x0000000000007941 */ /* 0x000fea0003800000 */
.L_x_3173:
        /* <DEDUP_REMOVED lines=15> */
.L_x_3176:
[----:B------:R-:W-:Y:S05]  /*6a20*/  BSYNC B0 ;  /* 0x0000000000007941 */ /* 0x000fea0003800000 */
.L_x_3175:
        /* <DEDUP_REMOVED lines=15> */
.L_x_3178:
[----:B------:R-:W-:Y:S05]  /*6b20*/  BSYNC B0 ;  /* 0x0000000000007941 */ /* 0x000fea0003800000 */
.L_x_3177:
        /* <DEDUP_REMOVED lines=15> */
.L_x_3180:
[----:B------:R-:W-:Y:S05]  /*6c20*/  BSYNC B0 ;  /* 0x0000000000007941 */ /* 0x000fea0003800000 */
.L_x_3179:
        /* <DEDUP_REMOVED lines=15> */
.L_x_3182:
[----:B------:R-:W-:Y:S05]  /*6d20*/  BSYNC B0 ;  /* 0x0000000000007941 */ /* 0x000fea0003800000 */
.L_x_3181:
        /* <DEDUP_REMOVED lines=15> */
.L_x_3105:
        /* <DEDUP_REMOVED lines=29> */
.L_x_3184:
[----:B------:R-:W-:Y:S01]  /*6ff0*/  ULDC UR9, c[0x0][0x8c4] ;  /* 0x0002310000097ab9 */ /* 0x000fe20000000800 */
[----:B------:R-:W-:Y:S01]  /*7000*/  UMOV UR7, UR8 ;  /* 0x0000000800077c82 */ /* 0x000fe20008000000 */
[----:B------:R-:W-:-:S11]  /*7010*/  UISETP.NE.AND UP0, UPT, UR9, 0x1, UPT ;  /* 0x000000010900788c */ /* 0x000fd6000bf05270 */
[----:B------:R-:W-:Y:S02]  /*7020*/  @UP0 ULDC.64 UR10, c[0x0][0x8c8] ;  /* 0x00023200000a0ab9 */ /* 0x000fe40000000a00 */
[----:B------:R-:W-:-:S04]  /*7030*/  UIMAD.WIDE.U32 UR4, UR8, UR10, URZ ;  /* 0x0000000a080472a5 */ /* 0x000fc8000f8e003f */
[----:B------:R-:W-:-:S04]  /*7040*/  @UP0 USHF.R.U32.HI UR7, URZ, UR11, UR5 ;  /* 0x0000000b3f070299 */ /* 0x000fc80008011605 */
[----:B------:R-:W-:-:S12]  /*7050*/  UIMAD UR4, UR7, UR9, URZ ;  /* 0x00000009070472a4 */ /* 0x000fd8000f8e023f */
.L_x_3185:
        /* <DEDUP_REMOVED lines=9> */
[----:B------:R-:W-:-:S03]  /*70f0*/  @UP0 USHF.R.U32.HI UR17, URZ, UR6, UR5 ;  /* 0x000000063f110299 */ /* 0x000fc60008011605 */
[----:B------:R-:W-:Y:S01]  /*7100*/  ULDC.64 UR4, c[0x0][0x8f8] ;  /* 0x00023e0000047ab9 */ /* 0x000fe20000000a00 */
[----:B------:R-:W-:Y:S01]  /*7110*/  UIADD3 UR6, -UR17, URZ, URZ ;  /* 0x0000003f11067290 */ /* 0x000fe2000fffe13f */
[----:B------:R-:W-:-:S03]  /*7120*/  ISETP.NE.U32.AND P0, PT, RZ, UR4, PT ;  /* 0x00000004ff007c0c */ /* 0x000fc6000bf05070 */
[----:B------:R-:W-:Y:S01]  /*7130*/  UIMAD UR6, UR9, UR6, UR8 ;  /* 0x00000006090672a4 */ /* 0x000fe2000f8e0208 */
[----:B------:R-:W-:-:S13]  /*7140*/  ISETP.NE.AND.EX P0, PT, RZ, UR5, PT, P0 ;  /* 0x00000005ff007c0c */ /* 0x000fda000bf05300 */
        /* <DEDUP_REMOVED lines=8> */
.L_x_3186:
        /* <DEDUP_REMOVED lines=11> */
[----:B------:R-:W-:Y:S01]  /*7280*/  R2UR UR4, R0 ;  /* 0x00000000000472ca */ /* 0x000fe200000e0000 */
[----:B------:R-:W-:-:S14]  /*7290*/  BRA `(.L_x_3187) ;  /* 0x0000000000047947 */ /* 0x000fdc0003800000 */
.L_x_3188:
[----:B------:R-:W-:-:S05]  /*72a0*/  ULDC UR4, c[0x0][0x8ec] ;  /* 0x00023b0000047ab9 */ /* 0x000fca0000000800 */
.L_x_3187:
[----:B------:R-:W-:-:S04]  /*72b0*/  UIADD3 UR4, UR4, 0x5f, URZ ;  /* 0x0000005f04047890 */ /* 0x000fc8000fffe03f */
[----:B------:R-:W-:-:S04]  /*72c0*/  UIMAD.WIDE UR4, UR4, 0x2aaaaaab, URZ ;  /* 0x2aaaaaab040478a5 */ /* 0x000fc8000f8e023f */
[----:B------:R-:W-:-:S04]  /*72d0*/  USHF.R.U32.HI UR4, URZ, 0x1f, UR5 ;  /* 0x0000001f3f047899 */ /* 0x000fc80008011605 */
[----:B------:R-:W-:-:S04]  /*72e0*/  ULEA.HI.SX32 UR4, UR5, UR4, 0x1c ;  /* 0x0000000405047291 */ /* 0x000fc8000f8fe23f */
[----:B------:R-:W-:-:S04]  /*72f0*/  UISETP.GE.AND UP0, UPT, UR7, UR4, UPT ;  /* 0x000000040700728c */ /* 0x000fc8000bf06270 */
[----:B------:R-:W-:-:S06]  /*7300*/  USEL UR17, UR17, 0xffffffff, !UP0 ;  /* 0xffffffff11117887 */ /* 0x000fcc000c000000 */
[----:B------:R-:W-:-:S13]  /*7310*/  ISETP.LE.AND P0, PT, RZ, UR17, PT ;  /* 0x00000011ff007c0c */ /* 0x000fda000bf03270 */
[----:B------:R-:W-:Y:S05]  /*7320*/  @!P0 BRA `(.L_x_3112) ;  /* 0x0000004000508947 */ /* 0x000fea0003800000 */
[----:B------:R-:W-:Y:S01]  /*7330*/  ULDC.64 UR4, c[0x0][0x770] ;  /* 0x0001dc0000047ab9 */ /* 0x000fe20000000a00 */
[----:B------:R-:W-:Y:S01]  /*7340*/  ULDC.64 UR12, c[0x0][0x788] ;  /* 0x0001e200000c7ab9 */ /* 0x000fe20000000a00 */
        /* <DEDUP_REMOVED lines=19> */
[----:B------:R-:W-:-:S11]  /*7480*/  USHF.R.S32.HI UR11, URZ, 0x1f, UR6 ;  /* 0x0000001f3f0b7899 */ /* 0x000fd60008011406 */
        /* <DEDUP_REMOVED lines=16> */
.L_x_3189:
        /* <DEDUP_REMOVED lines=13> */
.L_x_3190:
        /* <DEDUP_REMOVED lines=12> */
.L_x_3191:
[----:B------:R-:W-:Y:S01]  /*7720*/  UIMAD UR7, UR7, 0x60, UR10 ;  /* 0x00000060070778a4 */ /* 0x000fe2000f8e020a */
[----:B------:R-:W-:Y:S01]  /*7730*/  ULDC UR9, c[0x0][0x74c] ;  /* 0x0001d30000097ab9 */ /* 0x000fe20000000800 */
[----:B------:R-:W-:Y:S02]  /*7740*/  UIADD3 UR10, UR10, 0x3f, URZ ;  /* 0x0000003f0a0a7890 */ /* 0x000fe4000fffe03f */
[----:B------:R-:W-:-:S04]  /*7750*/  UIADD3 UR7, UR7, -UR9, -UR8 ;  /* 0x8000000907077290 */ /* 0x000fc8000fffe808 */
        /* <DEDUP_REMOVED lines=11> */
[----:B------:R-:W-:Y:S01]  /*7810*/  ULDC.64 UR18, c[0x0][0x2d8] ;  /* 0x0000b60000127ab9 */ /* 0x000fe20000000a00 */
[----:B------:R-:W-:Y:S02]  /*7820*/  USHF.R.S32.HI UR9, URZ, 0x1f, UR17 ;  /* 0x0000001f3f097899 */ /* 0x000fe40008011411 */
[----:B------:R-:W-:Y:S02]  /*7830*/  UIMAD UR8, UR11, UR18, URZ ;  /* 0x000000120b0872a4 */ /* 0x000fe4000f8e023f */
[----:B------:R-:W-:Y:S02]  /*7840*/  UIMAD.WIDE.U32 UR10, UR6, UR18, URZ ;  /* 0x00000012060a72a5 */ /* 0x000fe4000f8e003f */
[----:B------:R-:W-:Y:S02]  /*7850*/  UIMAD UR19, UR6, UR19, UR8 ;  /* 0x00000013061372a4 */ /* 0x000fe4000f8e0208 */
[----:B------:R-:W-:Y:S02]  /*7860*/  UIADD3 UR6, UR7, -UR16, URZ ;  /* 0x8000001007067290 */ /* 0x000fe4000fffe03f */
[----:B------:R-:W-:-:S02]  /*7870*/  USEL UR17, UR17, URZ, !UP0 ;  /* 0x0000003f11117287 */ /* 0x000fc4000c000000 */
[----:B------:R-:W-:Y:S02]  /*7880*/  ULOP3.LUT UR6, UR6, 0x1, URZ, 0xc0, !UPT ;  /* 0x0000000106067892 */ /* 0x000fe4000f8ec03f */
[----:B------:R-:W-:Y:S02]  /*7890*/  USEL UR18, UR9, URZ, !UP0 ;  /* 0x0000003f09127287 */ /* 0x000fe4000c000000 */
[----:B------:R-:W-:Y:S02]  /*78a0*/  UISETP.NE.U32.AND UP0, UPT, UR6, 0x1, UPT ;  /* 0x000000010600788c */ /* 0x000fe4000bf05070 */
[----:B------:R-:W-:Y:S02]  /*78b0*/  UIADD3 UR8, UP1, UR4, UR10, URZ ;  /* 0x0000000a04087290 */ /* 0x000fe4000ff3e03f */
[----:B------:R-:W-:Y:S02]  /*78c0*/  UIADD3 UR19, UR11, UR19, URZ ;  /* 0x000000130b137290 */ /* 0x000fe4000fffe03f */
[----:B------:R-:W-:Y:S01]  /*78d0*/  PLOP3.LUT P1, PT, PT, PT, UP0, 0x80, 0x0 ;  /* 0x000000000000781c */ /* 0x000fe20003f2f008 */
[----:B------:R-:W-:Y:S01]  /*78e0*/  ULDC.64 UR36, c[0x0][0x2e0] ;  /* 0x0000b80000247ab9 */ /* 0x000fe20000000a00 */
[----:B------:R-:W-:-:S02]  /*78f0*/  UIADD3.X UR9, UR5, UR19, URZ, UP1, !UPT ;  /* 0x0000001305097290 */ /* 0x000fc40008ffe43f */
        /* <DEDUP_REMOVED lines=24> */
.L_x_3194:
[----:B------:R-:W-:Y:S05]  /*7a80*/  BSYNC B0 ;  /* 0x0000000000007941 */ /* 0x000fea0003800000 */
.L_x_3193:
        /* <DEDUP_REMOVED lines=18> */
.L_x_3196:
[----:B------:R-:W-:Y:S05]  /*7bb0*/  BSYNC B0 ;  /* 0x0000000000007941 */ /* 0x000fea0003800000 */
.L_x_3195:
        /* <DEDUP_REMOVED lines=19> */
.L_x_3198:
[----:B------:R-:W-:Y:S05]  /*7cf0*/  BSYNC B0 ;  /* 0x0000000000007941 */ /* 0x000fea0003800000 */
.L_x_3197:
[----:B------:R-:W-:Y:S06]  /*7d00*/  BAR.ARV 0xa, 0xa0 ;  /* 0x0282800000007b1d */ /* 0x000fec0000002000 */
[----:B------:R-:W-:Y:S04]  /*7d10*/  BSSY B0, `(.L_x_3199) ;  /* 0x0000003000007945 */ /* 0x000fe80003800000 */
[----:B------:R-:W-:Y:S05]  /*7d20*/  @!P0 BRA `(.L_x_3200) ;  /* 0x0000000000048947 */ /* 0x000fea0003800000 */
[----:B------:R-:W-:-:S04]  /*7d30*/  DEPBAR.LE SB0, 0x1 ;  /* 0x000080400000791a */ /* 0x000fc80000000000 */
.L_x_3200:
[----:B------:R-:W-:Y:S05]  /*7d40*/  BSYNC B0 ;  /* 0x0000000000007941 */ /* 0x000fea0003800000 */
.L_x_3199:
[----:B------:R-:W-:Y:S06]  /*7d50*/  BAR.ARV 0xb, 0xa0 ;  /* 0x02c2800000007b1d */ /* 0x000fec0000002000 */
[----:B------:R-:W-:Y:S04]  /*7d60*/  BSSY B0, `(.L_x_3201) ;  /* 0x0000003000007945 */ /* 0x000fe80003800000 */
[----:B------:R-:W-:Y:S05]  /*7d70*/  @!P0 BRA `(.L_x_3202) ;  /* 0x0000000000048947 */ /* 0x000fea0003800000 */
[----:B------:R-:W-:-:S04]  /*7d80*/  DEPBAR.LE SB0, 0x0 ;  /* 0x000080000000791a */ /* 0x000fc80000000000 */
.L_x_3202:
[----:B------:R-:W-:Y:S05]  /*7d90*/  BSYNC B0 ;  /* 0x0000000000007941 */ /* 0x000fea0003800000 */
.L_x_3201:
[----:B------:R-:W-:Y:S06]  /*7da0*/  BAR.ARV 0xc, 0xa0 ;  /* 0x0302800000007b1d */ /* 0x000fec0000002000 */
[----:B------:R-:W-:Y:S01]  /*7db0*/  UIADD3 UR20, UR16, 0x1, URZ ;  /* 0x0000000110147890 */ /* 0x000fe2000fffe03f */
[----:B------:R-:W-:Y:S11]  /*7dc0*/  BRA `(.L_x_3203) ;  /* 0x0000000000047947 */ /* 0x000ff60003800000 */
.L_x_3192:
[----:B------:R-:W-:-:S05]  /*7dd0*/  UMOV UR20, UR16 ;  /* 0x0000001000147c82 */ /* 0x000fca0008000000 */
.L_x_3203:
[----:B------:R-:W-:-:S04]  /*7de0*/  UIADD3 UR6, UR16, 0x1, URZ ;  /* 0x0000000110067890 */ /* 0x000fc8000fffe03f */
[----:B------:R-:W-:-:S06]  /*7df0*/  UISETP.NE.AND UP0, UPT, UR7, UR6, UPT ;  /* 0x000000060700728c */ /* 0x000fcc000bf05270 */
[----:B------:R-:W-:-:S13]  /*7e00*/  PLOP3.LUT P1, PT, PT, PT, UP0, 0x80, 0x0 ;  /* 0x000000000000781c */ /* 0x000fda0003f2f008 */
        /* <DEDUP_REMOVED lines=23> */
.L_x_3224:
        /* <DEDUP_REMOVED lines=32> */
.L_x_3205:
[----:B------:R-:W-:Y:S05]  /*8180*/  BSYNC B0 ;  /* 0x0000000000007941 */ /* 0x000fea0003800000 */
.L_x_3204:
        /* <DEDUP_REMOVED lines=12> */
.L_x_3207:
[----:B------:R-:W-:Y:S05]  /*8250*/  BSYNC B0 ;  /* 0x0000000000007941 */ /* 0x000fea0003800000 */
.L_x_3206:
        /* <DEDUP_REMOVED lines=13> */
.L_x_3209:
[----:B------:R-:W-:Y:S05]  /*8330*/  BSYNC B0 ;  /* 0x0000000000007941 */ /* 0x000fea0003800000 */
.L_x_3208:
[----:B------:R-:W-:Y:S06]  /*8340*/  BAR.ARV 0xa, 0xa0 ;  /* 0x0282800000007b1d */ /* 0x000fec0000002000 */
[----:B------:R-:W-:Y:S04]  /*8350*/  BSSY B0, `(.L_x_3210) ;  /* 0x0000003000007945 */ /* 0x000fe80003800000 */
[----:B------:R-:W-:Y:S05]  /*8360*/  @!P0 BRA `(.L_x_3211) ;  /* 0x0000000000048947 */ /* 0x000fea0003800000 */
[----:B------:R-:W-:-:S04]  /*8370*/  DEPBAR.LE SB0, 0x1 ;  /* 0x000080400000791a */ /* 0x000fc80000000000 */
.L_x_3211:
[----:B------:R-:W-:Y:S05]  /*8380*/  BSYNC B0 ;  /* 0x0000000000007941 */ /* 0x000fea0003800000 */
.L_x_3210:
[----:B------:R-:W-:Y:S06]  /*8390*/  BAR.ARV 0xb, 0xa0 ;  /* 0x02c2800000007b1d */ /* 0x000fec0000002000 */
[----:B------:R-:W-:Y:S04]  /*83a0*/  BSSY B0, `(.L_x_3212) ;  /* 0x0000003000007945 */ /* 0x000fe80003800000 */
[----:B------:R-:W-:Y:S05]  /*83b0*/  @!P0 BRA `(.L_x_3213) ;  /* 0x0000000000048947 */ /* 0x000fea0003800000 */
[----:B------:R-:W-:-:S04]  /*83c0*/  DEPBAR.LE SB0, 0x0 ;  /* 0x000080000000791a */ /* 0x000fc80000000000 */
.L_x_3213:
[----:B------:R-:W-:Y:S05]  /*83d0*/  BSYNC B0 ;  /* 0x0000000000007941 */ /* 0x000fea0003800000 */
.L_x_3212:
        /* <DEDUP_REMOVED lines=13> */
.L_x_3215:
[----:B------:R-:W-:Y:S05]  /*84b0*/  BSYNC B0 ;  /* 0x0000000000007941 */ /* 0x000fea0003800000 */
.L_x_3214:
        /* <DEDUP_REMOVED lines=12> */
.L_x_3217:
[----:B------:R-:W-:Y:S05]  /*8580*/  BSYNC B0 ;  /* 0x0000000000007941 */ /* 0x000fea0003800000 */
.L_x_3216:
        /* <DEDUP_REMOVED lines=13> */
.L_x_3219:
[----:B------:R-:W-:Y:S05]  /*8660*/  BSYNC B0 ;  /* 0x0000000000007941 */ /* 0x000fea0003800000 */
.L_x_3218:
[----:B------:R-:W-:Y:S06]  /*8670*/  BAR.ARV 0xa, 0xa0 ;  /* 0x0282800000007b1d */ /* 0x000fec0000002000 */
[----:B------:R-:W-:Y:S04]  /*8680*/  BSSY B0, `(.L_x_3220) ;  /* 0x0000003000007945 */ /* 0x000fe80003800000 */
[----:B------:R-:W-:Y:S05]  /*8690*/  @!P0 BRA `(.L_x_3221) ;  /* 0x0000000000048947 */ /* 0x000fea0003800000 */
[----:B------:R-:W-:-:S04]  /*86a0*/  DEPBAR.LE SB0, 0x1 ;  /* 0x000080400000791a */ /* 0x000fc80000000000 */
.L_x_3221:
[----:B------:R-:W-:Y:S05]  /*86b0*/  BSYNC B0 ;  /* 0x0000000000007941 */ /* 0x000fea0003800000 */
.L_x_3220:
[----:B------:R-:W-:Y:S01]  /*86c0*/  UIADD3 UR20, UR20, 0x2, URZ ;  /* 0x0000000214147890 */ /* 0x000fe2000fffe03f */
[----:B------:R-:W-:Y:S06]  /*86d0*/  BAR.ARV 0xb, 0xa0 ;  /* 0x02c2800000007b1d */ /* 0x000fec0000002000 */
[----:B------:R-:W-:Y:S01]  /*86e0*/  UISETP.GE.AND UP0, UPT, UR20, UR7, UPT ;  /* 0x000000071400728c */ /* 0x000fe2000bf06270 */
[----:B------:R-:W-:Y:S04]  /*86f0*/  BSSY B0, `(.L_x_3222) ;  /* 0x0000003000007945 */ /* 0x000fe80003800000 */
[----:B------:R-:W-:Y:S06]  /*8700*/  @!P0 BRA `(.L_x_3223) ;  /* 0x0000000000048947 */ /* 0x000fec0003800000 */
[----:B------:R-:W-:-:S04]  /*8710*/  DEPBAR.LE SB0, 0x0 ;  /* 0x000080000000791a */ /* 0x000fc80000000000 */
.L_x_3223:
[----:B------:R-:W-:Y:S05]  /*8720*/  BSYNC B0 ;  /* 0x0000000000007941 */ /* 0x000fea0003800000 */
.L_x_3222:
[----:B------:R-:W-:Y:S06]  /*8730*/  BAR.ARV 0xc, 0xa0 ;  /* 0x0302800000007b1d */ /* 0x000fec0000002000 */
[----:B------:R-:W-:Y:S01]  /*8740*/  PLOP3.LUT P1, PT, PT, PT, UP0, 0x80, 0x0 ;  /* 0x000000000000781c */ /* 0x000fe20003f2f008 */
[----:B------:R-:W-:Y:S02]  /*8750*/  UIADD3 UR47, UR47, 0x6000, URZ ;  /* 0x000060002f2f7890 */ /* 0x000fe4000fffe03f */
[----:B------:R-:W-:-:S10]  /*8760*/  UIADD3 UR6, UR6, 0x6000, URZ ;  /* 0x0000600006067890 */ /* 0x000fd4000fffe03f */
[----:B------:R-:W-:Y:S05]  /*8770*/  @!P1 BRA `(.L_x_3224) ;  /* 0xfffffff800009947 */ /* 0x000fea000383ffff */
[----:B------:R-:W-:Y:S05]  /*8780*/  BRA `(.L_x_3112) ;  /* 0x0000002c00387947 */ /* 0x000fea0003800000 */
.L_x_3183:
[----:B------:R-:W1:Y:S01]  /*8790*/  LDC R5, c[0x0][0x8d0] ;  /* 0x00023400ff057b82 */ /* 0x000e620000000800 */
[----:B------:R-:W2:Y:S01]  /*87a0*/  S2R R3, SR_CTAID.X ;  /* 0x0000000000037919 */ /* 0x000ea20000002500 */
[----:B------:R-:W-:Y:S01]  /*87b0*/  ULDC UR4, c[0x0][0x8e8] ;  /* 0x00023a0000047ab9 */ /* 0x000fe20000000800 */
[----:B-1----:R-:W-:Y:S01]  /*87c0*/  ISETP.NE.AND P0, PT, R5, 0x1, PT ;  /* 0x000000010500780c */ /* 0x002fe20003f05270 */
[----:B--2---:R-:W-:-:S12]  /*87d0*/  IMAD.MOV.U32 R2, RZ, RZ, R3 ;  /* 0x000000ffff027224 */ /* 0x004fd800078e0003 */
[----:B------:R-:W1:Y:S08]  /*87e0*/  @P0 LDC R0, c[0x0][0x8d4] ;  /* 0x00023500ff000b82 */ /* 0x000e700000000800 */
[----:B------:R-:W2:Y:S01]  /*87f0*/  @P0 LDC R7, c[0x0][0x8d8] ;  /* 0x00023600ff070b82 */ /* 0x000ea20000000800 */
[----:B-1----:R-:W-:-:S05]  /*8800*/  @P0 IMAD.HI.U32 R0, R3, R0, RZ ;  /* 0x0000000003000227 */ /* 0x002fca00078e00ff */
[----:B--2---:R-:W-:-:S04]  /*8810*/  @P0 SHF.R.U32.HI R2, RZ, R7, R0 ;  /* 0x00000007ff020219 */ /* 0x004fc80000011600 */
[----:B------:R-:W-:Y:S01]  /*8820*/  ISETP.GE.AND P0, PT, R2, UR4, PT ;  /* 0x0000000402007c0c */ /* 0x000fe2000bf06270 */
[----:B------:R-:W-:-:S04]  /*8830*/  IMAD.MOV R0, RZ, RZ, -R2 ;  /* 0x000000ffff007224 */ /* 0x000fc800078e0a02 */
[----:B------:R-:W-:-:S08]  /*8840*/  IMAD R5, R5, R0, R3 ;  /* 0x0000000005057224 */ /* 0x000fd000078e0203 */
[----:B------:R-:W-:Y:S05]  /*8850*/  @!P0 BRA `(.L_x_3225) ;  /* 0x0000000000208947 */ /* 0x000fea0003800000 */
[----:B------:R-:W1:Y:S01]  /*8860*/  LDC R3, c[0x0][0x8dc] ;  /* 0x00023700ff037b82 */ /* 0x000e620000000800 */
[----:B------:R-:W-:Y:S01]  /*8870*/  IMAD.MOV.U32 R0, RZ, RZ, R5 ;  /* 0x000000ffff007224 */ /* 0x000fe200078e0005 */
[----:B-1----:R-:W-:-:S13]  /*8880*/  ISETP.NE.AND P0, PT, R3, 0x1, PT ;  /* 0x000000010300780c */ /* 0x002fda0003f05270 */
[----:B------:R-:W1:Y:S02]  /*8890*/  @P0 LDC.64 R6, c[0x0][0x8e0] ;  /* 0x00023800ff060b82 */ /* 0x000e640000000a00 */
[----:B-1----:R-:W-:-:S05]  /*88a0*/  @P0 IMAD.HI.U32 R4, R5, R6, RZ ;  /* 0x0000000605040227 */ /* 0x002fca00078e00ff */
[----:B------:R-:W-:-:S05]  /*88b0*/  @P0 SHF.R.U32.HI R0, RZ, R7, R4 ;  /* 0x00000007ff000219 */ /* 0x000fca0000011604 */
[----:B------:R-:W-:Y:S01]  /*88c0*/  IMAD R3, R0, R3, RZ ;  /* 0x0000000300037224 */ /* 0x000fe200078e02ff */
[----:B------:R-:W-:Y:S06]  /*88d0*/  BRA `(.L_x_3226) ;  /* 0x00000000001c7947 */ /* 0x000fec0003800000 */
.L_x_3225:
[----:B------:R-:W1:Y:S01]  /*88e0*/  LDC R3, c[0x0][0x8c4] ;  /* 0x00023100ff037b82 */ /* 0x000e620000000800 */
[----:B------:R-:W-:Y:S01]  /*88f0*/  IMAD.MOV.U32 R0, RZ, RZ, R5 ;  /* 0x000000ffff007224 */ /* 0x000fe200078e0005 */
[----:B-1----:R-:W-:-:S13]  /*8900*/  ISETP.NE.AND P0, PT, R3, 0x1, PT ;  /* 0x000000010300780c */ /* 0x002fda0003f05270 */
[----:B------:R-:W1:Y:S02]  /*8910*/  @P0 LDC.64 R6, c[0x0][0x8c8] ;  /* 0x00023200ff060b82 */ /* 0x000e640000000a00 */
[----:B-1----:R-:W-:-:S05]  /*8920*/  @P0 IMAD.HI.U32 R4, R5, R6, RZ ;  /* 0x0000000605040227 */ /* 0x002fca00078e00ff */
[----:B------:R-:W-:-:S05]  /*8930*/  @P0 SHF.R.U32.HI R0, RZ, R7, R4 ;  /* 0x00000007ff000219 */ /* 0x000fca0000011604 */
[----:B------:R-:W-:-:S07]  /*8940*/  IMAD R3, R0, R3, RZ ;  /* 0x0000000300037224 */ /* 0x000fce00078e02ff */
.L_x_3226:
[----:B------:R-:W1:Y:S01]  /*8950*/  LDC R8, c[0x0][0x8b8] ;  /* 0x00022e00ff087b82 */ /* 0x000e620000000800 */
[----:B------:R-:W-:Y:S01]  /*8960*/  IMAD.IADD R3, R5, 0x1, -R3 ;  /* 0x0000000105037824 */ /* 0x000fe200078e0a03 */
[----:B------:R-:W-:-:S06]  /*8970*/  ULDC.64 UR6, c[0x0][0x8f8] ;  /* 0x00023e0000067ab9 */ /* 0x000fcc0000000a00 */
[----:B------:R-:W2:Y:S01]  /*8980*/  LDC R4, c[0x0][0x8c4] ;  /* 0x00023100ff047b82 */ /* 0x000ea20000000800 */
[C---:B-1----:R-:W-:Y:S02]  /*8990*/  ISETP.NE.AND P0, PT, R8.reuse, 0x1, PT ;  /* 0x000000010800780c */ /* 0x042fe40003f05270 */
[----:B------:R-:W-:Y:S01]  /*89a0*/  R2UR UR28, R8 ;  /* 0x00000000081c72ca */ /* 0x000fe200000e0000 */
[----:B--2---:R-:W-:-:S04]  /*89b0*/  IMAD R3, R2, R4, R3 ;  /* 0x0000000402037224 */ /* 0x004fc800078e0203 */
[----:B------:R-:W-:-:S06]  /*89c0*/  IMAD.MOV.U32 R9, RZ, RZ, R3 ;  /* 0x000000ffff097224 */ /* 0x000fcc00078e0003 */
[----:B------:R-:W1:Y:S01]  /*89d0*/  @P0 LDC R6, c[0x0][0x8bc] ;  /* 0x00022f00ff060b82 */ /* 0x000e620000000800 */
[----:B------:R-:W-:-:S07]  /*89e0*/  R2UR UR5, R3 ;  /* 0x00000000030572ca */ /* 0x000fce00000e0000 */
[----:B------:R-:W2:Y:S01]  /*89f0*/  @P0 LDC R7, c[0x0][0x8c0] ;  /* 0x00023000ff070b82 */ /* 0x000ea20000000800 */
[----:B-1----:R-:W-:-:S05]  /*8a00*/  @P0 IMAD.HI.U32 R2, R3, R6, RZ ;  /* 0x0000000603020227 */ /* 0x002fca00078e00ff */
[----:B--2---:R-:W-:Y:S02]  /*8a10*/  @P0 SHF.R.U32.HI R9, RZ, R7, R2 ;  /* 0x00000007ff090219 */ /* 0x004fe40000011602 */
[----:B------:R-:W-:-:S03]  /*8a20*/  ISETP.NE.U32.AND P0, PT, RZ, UR6, PT ;  /* 0x00000006ff007c0c */ /* 0x000fc6000bf05070 */
[----:B------:R-:W-:Y:S01]  /*8a30*/  IMAD.MOV R2, RZ, RZ, -R9 ;  /* 0x000000ffff027224 */ /* 0x000fe200078e0a09 */
[----:B------:R-:W-:-:S04]  /*8a40*/  ISETP.NE.AND.EX P0, PT, RZ, UR7, PT, P0 ;  /* 0x00000007ff007c0c */ /* 0x000fc8000bf05300 */
[----:B------:R-:W-:-:S13]  /*8a50*/  R2UR UR4, R2 ;  /* 0x00000000020472ca */ /* 0x000fda00000e0000 */
[----:B------:R-:W-:Y:S01]  /*8a60*/  UIMAD UR28, UR28, UR4, UR5 ;  /* 0x000000041c1c72a4 */ /* 0x000fe2000f8e0205 */
[----:B------:R-:W-:Y:S11]  /*8a70*/  @!P0 BRA `(.L_x_3227) ;  /* 0x0000000000108947 */ /* 0x000ff60003800000 */
[----:B------:R-:W1:Y:S02]  /*8a80*/  LDC.64 R2, c[0x0][0x8f8] ;  /* 0x00023e00ff027b82 */ /* 0x000e640000000a00 */
[----:B-1----:R-:W-:-:S05]  /*8a90*/  IMAD.WIDE R2, R9, 0x4, R2 ;  /* 0x0000000409027825 */ /* 0x002fca00078e0202 */
[----:B------:R1:W5:Y:S01]  /*8aa0*/  LDG.E R4, desc[UR38][R2.64] ;  /* 0x0000002602047981 */ /* 0x000362000c1e1900 */
[----:B------:R-:W-:Y:S05]  /*8ab0*/  BRA `(.L_x_3228) ;  /* 0x00000000002c7947 */ /* 0x000fea0003800000 */
.L_x_3227:
        /* <DEDUP_REMOVED lines=10> */
.L_x_3229:
[----:B------:R-:W2:Y:S02]  /*8b60*/  LDC R4, c[0x0][0x8ec] ;  /* 0x00023b00ff047b82 */ /* 0x000ea40000000800 */
.L_x_3228:
[----:B--2--5:R-:W-:Y:S02]  /*8b70*/  VIADD R4, R4, 0x5f ;  /* 0x0000005f04047836 */ /* 0x024fe40000000000 */
[----:B------:R-:W-:Y:S02]  /*8b80*/  IMAD.MOV.U32 R8, RZ, RZ, 0x1 ;  /* 0x00000001ff087424 */ /* 0x000fe400078e00ff */
[----:B------:R-:W-:-:S04]  /*8b90*/  IMAD.HI R4, R4, 0x2aaaaaab, RZ ;  /* 0x2aaaaaab04047827 */ /* 0x000fc800078e02ff */
[----:B-1----:R-:W-:Y:S01]  /*8ba0*/  IMAD.MOV.U32 R2, RZ, RZ, RZ ;  /* 0x000000ffff027224 */ /* 0x002fe200078e00ff */
[----:B------:R-:W-:Y:S01]  /*8bb0*/  SHF.R.U32.HI R3, RZ, 0x1f, R4 ;  /* 0x0000001fff037819 */ /* 0x000fe20000011604 */
[----:B------:R-:W-:-:S03]  /*8bc0*/  IMAD.MOV.U32 R16, RZ, RZ, 0x1 ;  /* 0x00000001ff107424 */ /* 0x000fc600078e00ff */
[----:B------:R-:W-:-:S04]  /*8bd0*/  LEA.HI.SX32 R3, R4, R3, 0x1c ;  /* 0x0000000304037211 */ /* 0x000fc800078fe2ff */
[----:B------:R-:W-:-:S04]  /*8be0*/  ISETP.GE.AND P0, PT, R0, R3, PT ;  /* 0x000000030000720c */ /* 0x000fc80003f06270 */
[----:B------:R-:W-:-:S04]  /*8bf0*/  SEL R9, R9, 0xffffffff, !P0 ;  /* 0xffffffff09097807 */ /* 0x000fc80004000000 */
[----:B------:R-:W-:-:S13]  /*8c00*/  ISETP.GE.AND P0, PT, R9, RZ, PT ;  /* 0x000000ff0900720c */ /* 0x000fda0003f06270 */
[----:B------:R-:W-:Y:S05]  /*8c10*/  @!P0 BRA `(.L_x_3230) ;  /* 0x0000002400908947 */ /* 0x000fea0003800000 */
[----:B------:R-:W1:Y:S01]  /*8c20*/  LDC.64 R10, c[0x0][0x770] ;  /* 0x0001dc00ff0a7b82 */ /* 0x000e620000000a00 */
[----:B------:R-:W-:-:S07]  /*8c30*/  ULDC.64 UR8, c[0x0][0x788] ;  /* 0x0001e20000087ab9 */ /* 0x000fce0000000a00 */
[----:B------:R-:W2:Y:S08]  /*8c40*/  LDC.64 R2, c[0x0][0x780] ;  /* 0x0001e000ff027b82 */ /* 0x000eb00000000a00 */
[----:B------:R-:W3:Y:S01]  /*8c50*/  LDC.64 R4, c[0x0][0x770] ;  /* 0x0001dc00ff047b82 */ /* 0x000ee20000000a00 */
[----:B-1----:R-:W-:-:S07]  /*8c60*/  ISETP.NE.U32.AND P0, PT, R10, RZ, PT ;  /* 0x000000ff0a00720c */ /* 0x002fce0003f05070 */
[----:B------:R-:W1:Y:S01]  /*8c70*/  LDC.64 R12, c[0x0][0x778] ;  /* 0x0001de00ff0c7b82 */ /* 0x000e620000000a00 */
[----:B------:R-:W-:Y:S01]  /*8c80*/  ISETP.NE.AND.EX P0, PT, R11, RZ, PT, P0 ;  /* 0x000000ff0b00720c */ /* 0x000fe20003f05300 */
[----:B---3--:R-:W-:-:S12]  /*8c90*/  IMAD.WIDE R4, R9, 0x4, R4 ;  /* 0x0000000409047825 */ /* 0x008fd800078e0204 */
[----:B------:R-:W-:Y:S01]  /*8ca0*/  VOTEU.ANY UP0, P0 ;  /* 0x00000000003f7886 */ /* 0x000fe20000000100 */
[----:B------:R-:W-:Y:S02]  /*8cb0*/  PLOP3.LUT P3, PT, PT, PT, UP0, 0x80, 0x0 ;  /* 0x000000000000781c */ /* 0x000fe40003f6f008 */
[----:B--2---:R-:W-:-:S04]  /*8cc0*/  ISETP.NE.U32.AND P0, PT, R2, RZ, PT ;  /* 0x000000ff0200720c */ /* 0x004fc80003f05070 */
[----:B------:R-:W-:Y:S02]  /*8cd0*/  ISETP.NE.AND.EX P1, PT, R3, RZ, PT, P0 ;  /* 0x000000ff0300720c */ /* 0x000fe40003f25300 */
[----:B------:R-:W2:Y:S05]  /*8ce0*/  LDC.64 R2, c[0x0][0x778] ;  /* 0x0001de00ff027b82 */ /* 0x000eaa0000000a00 */
[----:B------:R-:W3:Y:S01]  /*8cf0*/  @P3 LDG.E R16, desc[UR38][R4.64] ;  /* 0x0000002604103981 */ /* 0x000ee2000c1e1900 */
[----:B-1----:R-:W-:-:S03]  /*8d00*/  ISETP.NE.U32.AND P0, PT, R12, RZ, PT ;  /* 0x000000ff0c00720c */ /* 0x002fc60003f05070 */
[----:B------:R-:W4:Y:S01]  /*8d10*/  @P3 LDG.E R14, desc[UR38][R4.64] ;  /* 0x00000026040e3981 */ /* 0x000f22000c1e1900 */
[----:B------:R-:W-:Y:S01]  /*8d20*/  ISETP.NE.AND.EX P0, PT, R13, RZ, PT, P0 ;  /* 0x000000ff0d00720c */ /* 0x000fe20003f05300 */
[----:B------:R-:W1:Y:S08]  /*8d30*/  @P1 LDC.64 R6, c[0x0][0x780] ;  /* 0x0001e000ff061b82 */ /* 0x000e700000000a00 */
[----:B------:R-:W1:Y:S01]  /*8d40*/  LDC R13, c[0x0][0x280] ;  /* 0x0000a000ff0d7b82 */ /* 0x000e620000000800 */
[----:B------:R-:W-:-:S02]  /*8d50*/  IMAD.MOV.U32 R12, RZ, RZ, RZ ;  /* 0x000000ffff0c7224 */ /* 0x000fc400078e00ff */
[----:B--2---:R-:W-:-:S05]  /*8d60*/  IMAD.WIDE R2, R9, 0x4, R2 ;  /* 0x0000000409027825 */ /* 0x004fca00078e0202 */
[----:B------:R2:W5:Y:S01]  /*8d70*/  @P0 LDG.E R12, desc[UR38][R2.64] ;  /* 0x00000026020c0981 */ /* 0x000562000c1e1900 */
[----:B-1----:R-:W-:-:S05]  /*8d80*/  @P1 IMAD.WIDE R6, R9, 0x4, R6 ;  /* 0x0000000409061825 */ /* 0x002fca00078e0206 */
[----:B------:R2:W5:Y:S01]  /*8d90*/  @P1 LDG.E R13, desc[UR38][R6.64] ;  /* 0x00000026060d1981 */ /* 0x000562000c1e1900 */
[----:B------:R-:W-:Y:S01]  /*8da0*/  ISETP.NE.U32.AND P2, PT, RZ, UR8, PT ;  /* 0x00000008ff007c0c */ /* 0x000fe2000bf45070 */
[----:B------:R-:W-:-:S03]  /*8db0*/  UMOV UR6, URZ ;  /* 0x0000003f00067c82 */ /* 0x000fc60008000000 */
[----:B------:R-:W-:Y:S01]  /*8dc0*/  ISETP.NE.AND.EX P2, PT, RZ, UR9, PT, P2 ;  /* 0x00000009ff007c0c */ /* 0x000fe2000bf45320 */
[----:B---3--:R-:W-:-:S05]  /*8dd0*/  @P3 IMAD R16, R9, 0x40, R16 ;  /* 0x0000004009103824 */ /* 0x008fca00078e0210 */
[----:B------:R-:W-:-:S13]  /*8de0*/  @P3 R2UR UR4, R16 ;  /* 0x00000000100432ca */ /* 0x000fda00000e0000 */
[----:B------:R-:W-:-:S04]  /*8df0*/  @UP0 USHF.R.S32.HI UR5, URZ, 0x1f, UR4 ;  /* 0x0000001f3f050899 */ /* 0x000fc80008011404 */
[----:B------:R-:W-:-:S04]  /*8e00*/  @UP0 ULEA.HI UR5, UR5, UR4, URZ, 0x6 ;  /* 0x0000000405050291 */ /* 0x000fc8000f8f303f */
[----:B------:R-:W-:Y:S01]  /*8e10*/  @UP0 ULOP3.LUT UR7, UR5, 0xffffffc0, URZ, 0xc0, !UPT ;  /* 0xffffffc005070892 */ /* 0x000fe2000f8ec03f */
[----:B----4-:R-:W-:-:S03]  /*8e20*/  @P3 R2UR UR6, R14 ;  /* 0x000000000e0632ca */ /* 0x010fc600000e0000 */
[----:B------:R-:W-:Y:S01]  /*8e30*/  @UP0 USHF.R.S32.HI UR8, URZ, 0x1f, UR7 ;  /* 0x0000001f3f080899 */ /* 0x000fe20008011407 */
[----:B--2---:R-:W-:Y:S11]  /*8e40*/  @P1 BRA `(.L_x_3231) ;  /* 0x0000000000101947 */ /* 0x004ff60003800000 */
[----:B------:R-:W-:Y:S05]  /*8e50*/  @!P3 BRA `(.L_x_3231) ;  /* 0x00000000000cb947 */ /* 0x000fea0003800000 */
[----:B------:R-:W2:Y:S04]  /*8e60*/  LDG.E R6, desc[UR38][R4.64] ;  /* 0x0000002604067981 */ /* 0x000ea8000c1e1900 */
[----:B-----5:R-:W2:Y:S02]  /*8e70*/  LDG.E R13, desc[UR38][R4.64+0x4] ;  /* 0x00000426040d7981 */ /* 0x020ea4000c1e1900 */
[----:B--2---:R-:W-:-:S07]  /*8e80*/  IMAD.IADD R13, R13, 0x1, -R6 ;  /* 0x000000010d0d7824 */ /* 0x004fce00078e0a06 */
.L_x_3231:
[----:B------:R-:W-:Y:S01]  /*8e90*/  ULDC UR9, c[0x0][0x290] ;  /* 0x0000a40000097ab9 */ /* 0x000fe20000000800 */
[----:B------:R-:W-:Y:S01]  /*8ea0*/  UMOV UR4, URZ ;  /* 0x0000003f00047c82 */ /* 0x000fe20008000000 */
[----:B------:R-:W-:Y:S01]  /*8eb0*/  UMOV UR5, URZ ;  /* 0x0000003f00057c82 */ /* 0x000fe20008000000 */
[----:B------:R-:W-:Y:S01]  /*8ec0*/  IMAD.U32 R4, RZ, RZ, UR9 ;  /* 0x00000009ff047e24 */ /* 0x000fe2000f8e00ff */
[----:B------:R-:W-:Y:S01]  /*8ed0*/  @UP0 UMOV UR4, UR7 ;  /* 0x0000000700040c82 */ /* 0x000fe20008000000 */
[----:B------:R-:W-:Y:S01]  /*8ee0*/  @UP0 UMOV UR5, UR8 ;  /* 0x0000000800050c82 */ /* 0x000fe20008000000 */
[----:B------:R-:W-:Y:S05]  /*8ef0*/  @!P2 BRA `(.L_x_3232) ;  /* 0x000000000010a947 */ /* 0x000fea0003800000 */
[----:B------:R-:W1:Y:S02]  /*8f00*/  LDC.64 R2, c[0x0][0x788] ;  /* 0x0001e200ff027b82 */ /* 0x000e640000000a00 */
[----:B-1----:R-:W-:-:S05]  /*8f10*/  IMAD.WIDE R2, R9, 0x4, R2 ;  /* 0x0000000409027825 */ /* 0x002fca00078e0202 */
[----:B------:R1:W5:Y:S01]  /*8f20*/  LDG.E R4, desc[UR38][R2.64] ;  /* 0x0000002602047981 */ /* 0x000362000c1e1900 */
[----:B------:R-:W-:Y:S05]  /*8f30*/  BRA `(.L_x_3233) ;  /* 0x0000000000107947 */ /* 0x000fea0003800000 */
.L_x_3232:
[----:B------:R-:W-:Y:S05]  /*8f40*/  @!P0 BRA `(.L_x_3233) ;  /* 0x00000000000c8947 */ /* 0x000fea0003800000 */
[----:B------:R-:W2:Y:S04]  /*8f50*/  LDG.E R5, desc[UR38][R2.64] ;  /* 0x0000002602057981 */ /* 0x000ea8000c1e1900 */
[----:B------:R-:W2:Y:S02]  /*8f60*/  LDG.E R4, desc[UR38][R2.64+0x4] ;  /* 0x0000042602047981 */ /* 0x000ea4000c1e1900 */
[----:B--2---:R-:W-:-:S07]  /*8f70*/  IMAD.IADD R4, R4, 0x1, -R5 ;  /* 0x0000000104047824 */ /* 0x004fce00078e0a05 */
.L_x_3233:
[----:B-1---5:R-:W-:Y:S01]  /*8f80*/  IMAD R3, R0, 0x60, R13 ;  /* 0x0000006000037824 */ /* 0x022fe200078e020d */
[----:B------:R-:W-:Y:S01]  /*8f90*/  ULDC UR7, c[0x0][0x74c] ;  /* 0x0001d30000077ab9 */ /* 0x000fe20000000800 */
[----:B------:R-:W-:Y:S02]  /*8fa0*/  VIADD R13, R13, 0x3f ;  /* 0x0000003f0d0d7836 */ /* 0x000fe40000000000 */
[----:B------:R-:W-:Y:S01]  /*8fb0*/  IMAD.MOV.U32 R16, RZ, RZ, 0x1 ;  /* 0x00000001ff107424 */ /* 0x000fe200078e00ff */
[----:B------:R-:W-:Y:S02]  /*8fc0*/  IADD3 R3, R3, -UR7, -R4 ;  /* 0x8000000703037c10 */ /* 0x000fe4000fffe804 */
[----:B------:R-:W-:Y:S02]  /*8fd0*/  SHF.R.S32.HI R2, RZ, 0x1f, R13 ;  /* 0x0000001fff027819 */ /* 0x000fe4000001140d */
[----:B------:R-:W-:Y:S02]  /*8fe0*/  SHF.R.S32.HI R4, RZ, 0x1f, R3 ;  /* 0x0000001fff047819 */ /* 0x000fe40000011403 */
[----:B------:R-:W-:-:S02]  /*8ff0*/  LEA.HI R2, R2, R13, RZ, 0x6 ;  /* 0x0000000d02027211 */ /* 0x000fc400078f30ff */
[----:B------:R-:W-:-:S04]  /*9000*/  LEA.HI R4, R4, R3, RZ, 0x6 ;  /* 0x0000000304047211 */ /* 0x000fc800078f30ff */
[----:B------:R-:W-:Y:S02]  /*9010*/  SHF.R.S32.HI R3, RZ, 0x6, R4 ;  /* 0x00000006ff037819 */ /* 0x000fe40000011404 */
[----:B------:R-:W-:Y:S01]  /*9020*/  SHF.R.S32.HI R4, RZ, 0x6, R2 ;  /* 0x00000006ff047819 */ /* 0x000fe20000011402 */
[----:B------:R-:W-:Y:S01]  /*9030*/  IMAD.MOV.U32 R2, RZ, RZ, RZ ;  /* 0x000000ffff027224 */ /* 0x000fe200078e00ff */
[----:B------:R-:W-:-:S04]  /*9040*/  VIMNMX R5, RZ, R3, !PT ;  /* 0x00000003ff057248 */ /* 0x000fc80007fe0100 */
[----:B------:R-:W-:-:S13]  /*9050*/  ISETP.GT.AND P1, PT, R4, R5, PT ;  /* 0x000000050400720c */ /* 0x000fda0003f24270 */
[----:B------:R-:W-:Y:S05]  /*9060*/  @!P1 BRA `(.L_x_3230) ;  /* 0x00000020007c9947 */ /* 0x000fea0003800000 */
[----:B------:R-:W-:Y:S01]  /*9070*/  ISETP.NE.U32.AND P1, PT, R10, RZ, PT ;  /* 0x000000ff0a00720c */ /* 0x000fe20003f25070 */
[----:B------:R-:W-:Y:S01]  /*9080*/  USHF.R.S32.HI UR7, URZ, 0x1f, UR28 ;  /* 0x0000001f3f077899 */ /* 0x000fe2000801141c */
[----:B------:R-:W-:Y:S01]  /*9090*/  SHF.R.S32.HI R2, RZ, 0x1f, R9 ;  /* 0x0000001fff027819 */ /* 0x000fe20000011409 */
[----:B------:R-:W-:Y:S01]  /*90a0*/  ULDC.64 UR10, c[0x0][0x718] ;  /* 0x0001c600000a7ab9 */ /* 0x000fe20000000a00 */
[----:B------:R-:W-:Y:S01]  /*90b0*/  ISETP.NE.AND.EX P1, PT, R11, RZ, PT, P1 ;  /* 0x000000ff0b00720c */ /* 0x000fe20003f25310 */
[----:B------:R-:W-:Y:S01]  /*90c0*/  UMOV UR8, UR4 ;  /* 0x0000000400087c82 */ /* 0x000fe20008000000 */
[----:B------:R-:W-:Y:S01]  /*90d0*/  UMOV UR9, UR5 ;  /* 0x0000000500097c82 */ /* 0x000fe20008000000 */
[----:B------:R-:W-:Y:S01]  /*90e0*/  R2UR UR37, R9 ;  /* 0x00000000092572ca */ /* 0x000fe200000e0000 */
[----:B------:R-:W-:Y:S01]  /*90f0*/  UIMAD.WIDE.U32 UR4, UR28, UR10, UR8 ;  /* 0x0000000a1c0472a5 */ /* 0x000fe2000f8e0008 */
[----:B------:R-:W-:Y:S01]  /*9100*/  SEL R2, R2, RZ, !P1 ;  /* 0x000000ff02027207 */ /* 0x000fe20004800000 */
[----:B------:R-:W-:Y:S01]  /*9110*/  UIMAD UR10, UR7, UR10, URZ ;  /* 0x0000000a070a72a4 */ /* 0x000fe2000f8e023f */
[----:B------:R-:W-:Y:S01]  /*9120*/  R2UR UR35, R0 ;  /* 0x00000000002372ca */ /* 0x000fe200000e0000 */
[----:B------:R-:W-:Y:S01]  /*9130*/  ULDC.64 UR12, c[0x0][0x730] ;  /* 0x0001cc00000c7ab9 */ /* 0x000fe20000000a00 */
[----:B------:R-:W-:Y:S01]  /*9140*/  R2UR UR14, R2 ;  /* 0x00000000020e72ca */ /* 0x000fe200000e0000 */
[----:B------:R-:W-:Y:S01]  /*9150*/  UIMAD UR10, UR28, UR11, UR10 ;  /* 0x0000000b1c0a72a4 */ /* 0x000fe2000f8e020a */
[----:B------:R-:W-:Y:S01]  /*9160*/  BSSY B0, `(.L_x_3230) ;  /* 0x000020f000007945 */ /* 0x000fe20003800000 */
[----:B------:R-:W-:Y:S01]  /*9170*/  UIMAD UR7, UR7, UR12, URZ ;  /* 0x0000000c070772a4 */ /* 0x000fe2000f8e023f */
[----:B------:R-:W-:Y:S01]  /*9180*/  IMAD.MOV.U32 R2, RZ, RZ, RZ ;  /* 0x000000ffff027224 */ /* 0x000fe200078e00ff */
[----:B------:R-:W-:Y:S01]  /*9190*/  ULDC UR11, c[0x0][0x2e8] ;  /* 0x0000ba00000b7ab9 */ /* 0x000fe20000000800 */
[----:B------:R-:W-:Y:S01]  /*91a0*/  UIMAD.WIDE.U32 UR8, UR28, UR12, UR8 ;  /* 0x0000000c1c0872a5 */ /* 0x000fe2000f8e0008 */
[----:B------:R-:W-:Y:S01]  /*91b0*/  IMAD.MOV.U32 R16, RZ, RZ, 0x1 ;  /* 0x00000001ff107424 */ /* 0x000fe200078e00ff */
[----:B------:R-:W-:Y:S01]  /*91c0*/  UISETP.NE.AND UP0, UPT, UR11, 0x1, UPT ;  /* 0x000000010b00788c */ /* 0x000fe2000bf05270 */
[----:B------:R-:W-:Y:S01]  /*91d0*/  R2UR UR11, R12 ;  /* 0x000000000c0b72ca */ /* 0x000fe200000e0000 */
[----:B------:R-:W-:Y:S01]  /*91e0*/  UIMAD UR7, UR28, UR13, UR7 ;  /* 0x0000000d1c0772a4 */ /* 0x000fe2000f8e0207 */
[----:B------:R-:W-:Y:S01]  /*91f0*/  VOTEU.ANY UP1, P1 ;  /* 0x00000000003f7886 */ /* 0x000fe20000820100 */
[----:B------:R-:W-:-:S02]  /*9200*/  USEL UR29, UR37, URZ, !UP1 ;  /* 0x0000003f251d7287 */ /* 0x000fc4000c800000 */
[----:B------:R-:W-:Y:S01]  /*9210*/  VOTEU.ANY UP1, P0 ;  /* 0x00000000003f7886 */ /* 0x000fe20000020100 */
[----:B------:R-:W-:Y:S01]  /*9220*/  ELECT P0, URZ, PT ;  /* 0x00000000003f782f */ /* 0x000fe20003800000 */
[----:B------:R-:W-:Y:S01]  /*9230*/  ULDC.64 UR12, c[0x0][0x720] ;  /* 0x0001c800000c7ab9 */ /* 0x000fe20000000a00 */
[----:B------:R-:W-:Y:S01]  /*9240*/  UIADD3 UR9, UR9, UR7, URZ ;  /* 0x0000000709097290 */ /* 0x000fe2000fffe03f */
[----:B------:R-:W-:Y:S01]  /*9250*/  ULDC.64 UR16, c[0x0][0x738] ;  /* 0x0001ce0000107ab9 */ /* 0x000fe20000000a00 */
[----:B------:R-:W-:Y:S02]  /*9260*/  UIADD3 UR5, UR5, UR10, URZ ;  /* 0x0000000a05057290 */ /* 0x000fe4000fffe03f */
[----:B------:R-:W-:Y:S02]  /*9270*/  UIMAD UR7, UR14, UR12, URZ ;  /* 0x0000000c0e0772a4 */ /* 0x000fe4000f8e023f */
[----:B------:R-:W-:Y:S02]  /*9280*/  UIMAD UR10, UR14, UR16, URZ ;  /* 0x000000100e0a72a4 */ /* 0x000fe4000f8e023f */
[----:B------:R-:W-:-:S02]  /*9290*/  UIMAD.WIDE.U32 UR14, UR16, UR29, UR8 ;  /* 0x0000001d100e72a5 */ /* 0x000fc4000f8e0008 */
[----:B------:R-:W-:Y:S01]  /*92a0*/  UIMAD.WIDE.U32 UR22, UR12, UR29, UR4 ;  /* 0x0000001d0c1672a5 */ /* 0x000fe2000f8e0004 */
[----:B------:R-:W-:Y:S01]  /*92b0*/  @UP0 ULDC UR8, c[0x0][0x2ec] ;  /* 0x0000bb0000080ab9 */ /* 0x000fe20000000800 */
[----:B------:R-:W-:Y:S02]  /*92c0*/  UIMAD UR5, UR13, UR29, UR7 ;  /* 0x0000001d0d0572a4 */ /* 0x000fe4000f8e0207 */
[----:B------:R-:W-:Y:S01]  /*92d0*/  UIMAD.WIDE.U32 UR8, UR28, UR8, URZ ;  /* 0x000000081c0872a5 */ /* 0x000fe2000f8e003f */
[----:B------:R-:W-:Y:S01]  /*92e0*/  @UP0 ULDC UR7, c[0x0][0x2f0] ;  /* 0x0000bc0000070ab9 */ /* 0x000fe20000000800 */
[----:B------:R-:W-:Y:S01]  /*92f0*/  UMOV UR36, UR28 ;  /* 0x0000001c00247c82 */ /* 0x000fe20008000000 */
[----:B------:R-:W-:Y:S02]  /*9300*/  UIMAD UR4, UR17, UR29, UR10 ;  /* 0x0000001d110472a4 */ /* 0x000fe4000f8e020a */
[----:B------:R-:W-:Y:S02]  /*9310*/  USEL UR37, UR37, URZ, !UP1 ;  /* 0x0000003f25257287 */ /* 0x000fe4000c800000 */
[----:B------:R-:W-:-:S02]  /*9320*/  UIMAD UR35, UR35, 0x60, UR11 ;  /* 0x00000060232378a4 */ /* 0x000fc4000f8e020b */
        /* <DEDUP_REMOVED lines=14> */
.L_x_3262:
        /* <DEDUP_REMOVED lines=9> */
.L_x_3236:
        /* <DEDUP_REMOVED lines=112> */
.L_x_3247:
[----:B-1----:R-:W-:-:S05]  /*9ba0*/  IMAD.MOV.U32 R6, RZ, RZ, 0x1 ;  /* 0x00000001ff067424 */ /* 0x002fca00078e00ff */
[----:B------:R-:W-:-:S04]  /*9bb0*/  SHF.L.U32 R6, R6, 0x1f, RZ ;  /* 0x0000001f06067819 */ /* 0x000fc800000006ff */
[----:B------:R-:W1:Y:S02]  /*9bc0*/  SYNCS.PHASECHK.TRANS64.TRYWAIT P1, [R0+URZ+0x36438], R6 ;  /* 0x03643806000075a7 */ /* 0x000e64000802017f */
[----:B-1----:R-:W-:Y:S05]  /*9bd0*/  @!P1 BRA `(.L_x_3239) ;  /* 0x0000001800a09947 */ /* 0x002fea0003800000 */
.L_x_3263:
[----:B------:R-:W-:Y:S05]  /*9be0*/  @P0 BRA `(.L_x_3240) ;  /* 0x0000000000140947 */ /* 0x000fea0003800000 */
[----:B------:R-:W-:Y:S01]  /*9bf0*/  ISETP.NE.AND P1, PT, R18, RZ, PT ;  /* 0x000000ff1200720c */ /* 0x000fe20003f25270 */
[----:B------:R-:W-:-:S04]  /*9c00*/  IMAD.MOV.U32 R3, RZ, RZ, 0x6100 ;  /* 0x00006100ff037424 */ /* 0x000fc800078e00ff */
[----:B------:R2:W-:Y:S08]  /*9c10*/  SYNCS.ARRIVE.TRANS64 RZ, [R0+URZ+0x36430], R3 ;  /* 0x0364300300ff79a7 */ /* 0x0005f0000800003f */
[----:B------:R-:W-:Y:S05]  /*9c20*/  @!P1 BRA `(.L_x_3240) ;  /* 0x0000000000049947 */ /* 0x000fea0003800000 */
[----:B------:R-:W-:Y:S01]  /*9c30*/  BPT.TRAP 0x1 ;  /* 0x000000040000795c */ /* 0x000fe20000300000 */
.L_x_3240:
        /* <DEDUP_REMOVED lines=48> */
.L_x_3264:
[----:B------:R-:W-:Y:S05]  /*9f40*/  @P0 BRA `(.L_x_3242) ;  /* 0x0000000000140947 */ /* 0x000fea0003800000 */
[----:B------:R-:W-:Y:S01]  /*9f50*/  ISETP.NE.AND P1, PT, R18, RZ, PT ;  /* 0x000000ff1200720c */ /* 0x000fe20003f25270 */
[----:B--2---:R-:W-:-:S04]  /*9f60*/  IMAD.MOV.U32 R3, RZ, RZ, 0x6100 ;  /* 0x00006100ff037424 */ /* 0x004fc800078e00ff */
[----:B------:R3:W-:Y:S08]  /*9f70*/  SYNCS.ARRIVE.TRANS64 RZ, [R0+URZ+0x36418], R3 ;  /* 0x0364180300ff79a7 */ /* 0x0007f0000800003f */
[----:B------:R-:W-:Y:S05]  /*9f80*/  @!P1 BRA `(.L_x_3242) ;  /* 0x0000000000049947 */ /* 0x000fea0003800000 */
[----:B------:R-:W-:Y:S01]  /*9f90*/  BPT.TRAP 0x1 ;  /* 0x000000040000795c */ /* 0x000fe20000300000 */
.L_x_3242:
        /* <DEDUP_REMOVED lines=47> */
.L_x_3265:
        /* <DEDUP_REMOVED lines=8> */
.L_x_3244:
        /* <DEDUP_REMOVED lines=37> */
.L_x_3267:
[----:B------:R-:W-:Y:S05]  /*a560*/  @P0 BRA `(.L_x_3246) ;  /* 0x0000000000140947 */ /* 0x000fea0003800000 */
[----:B------:R-:W-:Y:S01]  /*a570*/  ISETP.NE.AND P1, PT, R18, RZ, PT ;  /* 0x000000ff1200720c */ /* 0x000fe20003f25270 */
[----:B--2---:R-:W-:-:S04]  /*a580*/  IMAD.MOV.U32 R5, RZ, RZ, 0x6100 ;  /* 0x00006100ff057424 */ /* 0x004fc800078e00ff */
[----:B------:R3:W-:Y:S08]  /*a590*/  SYNCS.ARRIVE.TRANS64 RZ, [R0+URZ+0x36410], R5 ;  /* 0x0364100500ff79a7 */ /* 0x0007f0000800003f */
[----:B------:R-:W-:Y:S05]  /*a5a0*/  @!P1 BRA `(.L_x_3246) ;  /* 0x0000000000049947 */ /* 0x000fea0003800000 */
[----:B------:R-:W-:Y:S01]  /*a5b0*/  BPT.TRAP 0x1 ;  /* 0x000000040000795c */ /* 0x000fe20000300000 */
.L_x_3246:
        /* <DEDUP_REMOVED lines=44> */
.L_x_3238:
[----:B------:R-:W-:Y:S01]  /*a880*/  ISETP.NE.AND P1, PT, R20, RZ, PT ;  /* 0x000000ff1400720c */ /* 0x000fe20003f25270 */
[----:B------:R-:W-:Y:S02]  /*a890*/  IMAD.MOV.U32 R16, RZ, RZ, 0x1 ;  /* 0x00000001ff107424 */ /* 0x000fe400078e00ff */
[----:B------:R-:W-:-:S10]  /*a8a0*/  IMAD.MOV.U32 R5, RZ, RZ, R14 ;  /* 0x000000ffff057224 */ /* 0x000fd400078e000e */
[----:B------:R-:W-:Y:S05]  /*a8b0*/  @!P1 BRA `(.L_x_3237) ;  /* 0x00000004008c9947 */ /* 0x000fea0003800000 */
[----:B------:R-:W2:Y:S02]  /*a8c0*/  SYNCS.PHASECHK.TRANS64.TRYWAIT P1, [R0+URZ+0x36438], R6 ;  /* 0x03643806000075a7 */ /* 0x000ea4000802017f */
[----:B--2---:R-:W-:Y:S05]  /*a8d0*/  @!P1 BRA `(.L_x_3248) ;  /* 0x0000000c00c09947 */ /* 0x004fea0003800000 */
.L_x_3268:
[----:B------:R-:W-:Y:S05]  /*a8e0*/  @P0 BRA `(.L_x_3249) ;  /* 0x0000000000140947 */ /* 0x000fea0003800000 */
[----:B------:R-:W-:Y:S01]  /*a8f0*/  ISETP.NE.AND P1, PT, R18, RZ, PT ;  /* 0x000000ff1200720c */ /* 0x000fe20003f25270 */
[----:B------:R-:W-:-:S04]  /*a900*/  IMAD.MOV.U32 R5, RZ, RZ, 0x6100 ;  /* 0x00006100ff057424 */ /* 0x000fc800078e00ff */
[----:B------:R3:W-:Y:S08]  /*a910*/  SYNCS.ARRIVE.TRANS64 RZ, [R0+URZ+0x36430], R5 ;  /* 0x0364300500ff79a7 */ /* 0x0007f0000800003f */
[----:B------:R-:W-:Y:S05]  /*a920*/  @!P1 BRA `(.L_x_3249) ;  /* 0x0000000000049947 */ /* 0x000fea0003800000 */
[----:B------:R-:W-:Y:S01]  /*a930*/  BPT.TRAP 0x1 ;  /* 0x000000040000795c */ /* 0x000fe20000300000 */
.L_x_3249:
        /* <DEDUP_REMOVED lines=42> */
.L_x_3269:
[----:B------:R-:W-:Y:S01]  /*abe0*/  IMAD.MOV.U32 R16, RZ, RZ, RZ ;  /* 0x000000ffff107224 */ /* 0x000fe200078e00ff */
[----:B------:R-:W-:Y:S06]  /*abf0*/  @P0 BRA `(.L_x_3251) ;  /* 0x0000000000140947 */ /* 0x000fec0003800000 */
[----:B------:R-:W-:Y:S01]  /*ac00*/  ISETP.NE.AND P1, PT, R18, RZ, PT ;  /* 0x000000ff1200720c */ /* 0x000fe20003f25270 */
[----:B-1----:R-:W-:-:S04]  /*ac10*/  IMAD.MOV.U32 R5, RZ, RZ, 0x6100 ;  /* 0x00006100ff057424 */ /* 0x002fc800078e00ff */
[----:B------:R2:W-:Y:S08]  /*ac20*/  SYNCS.ARRIVE.TRANS64 RZ, [R0+URZ+0x36418], R5 ;  /* 0x0364180500ff79a7 */ /* 0x0005f0000800003f */
[----:B------:R-:W-:Y:S05]  /*ac30*/  @!P1 BRA `(.L_x_3251) ;  /* 0x0000000000049947 */ /* 0x000fea0003800000 */
[----:B------:R-:W-:Y:S01]  /*ac40*/  BPT.TRAP 0x1 ;  /* 0x000000040000795c */ /* 0x000fe20000300000 */
.L_x_3251:
        /* <DEDUP_REMOVED lines=42> */
.L_x_3237:
[----:B------:R-:W-:-:S04]  /*aef0*/  SHF.L.U32 R3, R16, 0x1f, RZ ;  /* 0x0000001f10037819 */ /* 0x000fc800000006ff */
[----:B------:R-:W2:Y:S02]  /*af00*/  SYNCS.PHASECHK.TRANS64.TRYWAIT P1, [R0+URZ+0x36438], R3 ;  /* 0x03643803000075a7 */ /* 0x000ea4000802017f */
[----:B--2---:R-:W-:Y:S05]  /*af10*/  @!P1 BRA `(.L_x_3252) ;  /* 0x0000000800589947 */ /* 0x004fea0003800000 */
.L_x_3270:
[----:B------:R-:W-:Y:S05]  /*af20*/  @P0 BRA `(.L_x_3253) ;  /* 0x0000000000180947 */ /* 0x000fea0003800000 */
[----:B------:R-:W3:Y:S01]  /*af30*/  S2R R2, SR_TID.X ;  /* 0x0000000000027919 */ /* 0x000ee20000002100 */
[----:B--2---:R-:W-:-:S04]  /*af40*/  IMAD.MOV.U32 R3, RZ, RZ, 0x6100 ;  /* 0x00006100ff037424 */ /* 0x004fc800078e00ff */
[----:B------:R4:W-:Y:S01]  /*af50*/  SYNCS.ARRIVE.TRANS64 RZ, [R0+URZ+0x36430], R3 ;  /* 0x0364300300ff79a7 */ /* 0x0009e2000800003f */
[----:B---3--:R-:W-:-:S13]  /*af60*/  LOP3.LUT P0, RZ, R2, 0x1f, RZ, 0xc0, !PT ;  /* 0x0000001f02ff7812 */ /* 0x008fda000780c0ff */
[----:B----4-:R-:W-:Y:S05]  /*af70*/  @!P0 BRA `(.L_x_3253) ;  /* 0x0000000000048947 */ /* 0x010fea0003800000 */
[----:B------:R-:W-:Y:S01]  /*af80*/  BPT.TRAP 0x1 ;  /* 0x000000040000795c */ /* 0x000fe20000300000 */
.L_x_3253:
        /* <DEDUP_REMOVED lines=22> */
[----:B------:R-:W-:Y:S01]  /*b0f0*/  SEL R8, RZ, 0x1, P0 ;  /* 0x00000001ff087807 */ /* 0x000fe20000000000 */
        /* <DEDUP_REMOVED lines=20> */
[----:B---3--:R-:W-:Y:S01]  /*b240*/  NOP ;  /* 0x0000000000007918 */ /* 0x008fe20000000000 */
.L_x_3234:
[----:B------:R-:W-:Y:S05]  /*b250*/  BSYNC B0 ;  /* 0x0000000000007941 */ /* 0x000fea0003800000 */
.L_x_3230:
[----:B------:R-:W-:-:S03]  /*b260*/  UMOV UR7, 0xffffffff ;  /* 0xffffffff00077882 */ /* 0x000fc60000000000 */
[----:B------:R-:W-:Y:S05]  /*b270*/  BRA.DIV UR7, `(.L_x_3254) ;  /* 0x0000000607947947 */ /* 0x000fea000b800000 */
[----:B------:R-:W-:-:S13]  /*b280*/  ELECT P6, URZ, PT ;  /* 0x00000000003f782f */ /* 0x000fda00038c0000 */
.L_x_3273:
[----:B------:R-:W-:Y:S05]  /*b290*/  @!P6 BRA `(.L_x_3112) ;  /* 0x000000000074e947 */ /* 0x000fea0003800000 */
[----:B-12---:R-:W2:Y:S02]  /*b2a0*/  LDL.LU R0, [R1+0x4] ;  /* 0x0000040001007983 */ /* 0x006ea40000300800 */
[----:B--2---:R-:W-:-:S04]  /*b2b0*/  LOP3.LUT R0, R0, 0x2, RZ, 0xfc, !PT ;  /* 0x0000000200007812 */ /* 0x004fc800078efcff */
[----:B------:R-:W-:-:S13]  /*b2c0*/  ISETP.NE.AND P2, PT, R0, 0x3, PT ;  /* 0x000000030000780c */ /* 0x000fda0003f45270 */
[----:B------:R-:W-:Y:S05]  /*b2d0*/  @!P2 BRA `(.L_x_3255) ;  /* 0x000000000004a947 */ /* 0x000fea0003800000 */
[----:B------:R-:W-:Y:S01]  /*b2e0*/  BPT.TRAP 0x1 ;  /* 0x000000040000795c */ /* 0x000fe20000300000 */
.L_x_3255:
        /* <DEDUP_REMOVED lines=15> */
.L_x_3274:
[----:B------:R-:W2:Y:S02]  /*b3e0*/  SYNCS.PHASECHK.TRANS64.TRYWAIT P0, [R3+URZ], R2 ;  /* 0x00000002030075a7 */ /* 0x000ea4000800017f */
[----:B--2---:R-:W-:Y:S05]  /*b3f0*/  @!P0 BRA `(.L_x_3257) ;  /* 0x0000000400688947 */ /* 0x004fea0003800000 */
.L_x_3275:
[----:B------:R-:W-:Y:S05]  /*b400*/  @!P2 BRA `(.L_x_3258) ;  /* 0x000000000004a947 */ /* 0x000fea0003800000 */
[----:B------:R-:W-:Y:S01]  /*b410*/  BPT.TRAP 0x1 ;  /* 0x000000040000795c */ /* 0x000fe20000300000 */
.L_x_3258:
[----:B------:R-:W-:-:S07]  /*b420*/  SHF.L.U32 R16, R16, 0x1f, RZ ;  /* 0x0000001f10107819 */ /* 0x000fce00000006ff */
.L_x_3259:
[----:B---3--:R3:W4:Y:S02]  /*b430*/  SYNCS.PHASECHK.TRANS64.TRYWAIT P0, [R9+URZ+0x36438], R16 ;  /* 0x03643810090075a7 */ /* 0x008724000800017f */
[----:B----4-:R-:W-:Y:S05]  /*b440*/  @!P0 NANOSLEEP.SYNCS 0x989680 ;  /* 0x009896800000895d */ /* 0x010fea0003900000 */
[----:B------:R-:W4:Y:S02]  /*b450*/  @!P0 SYNCS.PHASECHK.TRANS64 P0, [R9+URZ+0x36438], R16 ;  /* 0x03643810090085a7 */ /* 0x000f24000800007f */
[----:B----4-:R-:W-:Y:S05]  /*b460*/  @!P0 BRA `(.L_x_3259) ;  /* 0xfffffffc00f08947 */ /* 0x010fea000383ffff */
.L_x_3112:
[----:B------:R-:W-:Y:S05]  /*b470*/  BSYNC B6 ;  /* 0x0000000000067941 */ /* 0x000fea0003800000 */
.L_x_3104:
[----:B------:R-:W-:Y:S05]  /*b480*/  EXIT ;  /* 0x000000000000794d */ /* 0x000fea0003800000 */
.L_x_3122:
[----:B------:R-:W-:Y:S02]  /*b490*/  IMAD.MOV.U32 R12, RZ, RZ, RZ ;  /* 0x000000ffff0c7224 */ /* 0x000fe400078e00ff */
[----:B------:R-:W-:Y:S02]  /*b4a0*/  IMAD.MOV.U32 R11, RZ, RZ, 0x1f ;  /* 0x0000001fff0b7424 */ /* 0x000fe400078e00ff */
[----:B------:R-:W-:-:S07]  /*b4b0*/  IMAD.MOV.U32 R15, RZ, RZ, -0x1 ;  /* 0xffffffffff0f7424 */ /* 0x000fce00078e00ff */
[----:B---3--:R-:W-:Y:S05]  /*b4c0*/  WARPSYNC.COLLECTIVE R15, `(.L_x_3260) ;  /* 0x000000000f087348 */ /* 0x008fea0003c00000 */
[----:B------:R1:W2:Y:S02]  /*b4d0*/  SHFL.IDX P6, R14, R13, R12, R11 ;  /* 0x0000000c0d0e7389 */ /* 0x0002a400000c000b */
[----:B-123--:R-:W-:Y:S01]  /*b4e0*/  ENDCOLLECTIVE ;  /* 0x000000000000791b */ /* 0x00efe20003800000 */
.L_x_3260:
[----:B------:R-:W-:Y:S05]  /*b4f0*/  BRA `(.L_x_3261) ;  /* 0xffffff60004c7947 */ /* 0x000fea000383ffff */
.L_x_3124:
[----:B--2---:R-:W-:-:S04]  /*b500*/  IMAD.U32 R0, RZ, RZ, UR36 ;  /* 0x00000024ff007e24 */ /* 0x004fc8000f8e00ff */
[----:B------:R2:W4:Y:S03]  /*b510*/  SYNCS.PHASECHK.TRANS64.TRYWAIT P0, [R0+URZ+0x36400], R10 ;  /* 0x0364000a000075a7 */ /* 0x000526000800017f */
[----:B----4-:R-:W-:Y:S05]  /*b520*/  @!P0 NANOSLEEP.SYNCS 0x989680 ;  /* 0x009896800000895d */ /* 0x010fea0003900000 */
[----:B------:R-:W4:Y:S02]  /*b530*/  @!P0 SYNCS.PHASECHK.TRANS64 P0, [R0+URZ+0x36400], R10 ;  /* 0x0364000a000085a7 */ /* 0x000f24000800007f */
[----:B----4-:R-:W-:Y:S05]  /*b540*/  @!P0 BRA `(.L_x_3124) ;  /* 0xfffffffc00ec8947 */ /* 0x010fea000383ffff */
[----:B------:R-:W-:Y:S05]  /*b550*/  BRA `(.L_x_3123) ;  /* 0xffffff6000887947 */ /* 0x000fea000383ffff */
.L_x_3128:
[----:B---3--:R3:W4:Y:S02]  /*b560*/  SYNCS.PHASECHK.TRANS64.TRYWAIT P1, [R3+URZ+0x36410], R10 ;  /* 0x0364100a030075a7 */ /* 0x008724000802017f */
[----:B----4-:R-:W-:Y:S05]  /*b570*/  @!P1 NANOSLEEP.SYNCS 0x989680 ;  /* 0x009896800000995d */ /* 0x010fea0003900000 */
[----:B------:R-:W4:Y:S02]  /*b580*/  @!P1 SYNCS.PHASECHK.TRANS64 P1, [R3+URZ+0x36410], R10 ;  /* 0x0364100a030095a7 */ /* 0x000f24000802007f */
[----:B----4-:R-:W-:Y:S05]  /*b590*/  @!P1 BRA `(.L_x_3128) ;  /* 0xfffffffc00f09947 */ /* 0x010fea000383ffff */
[----:B------:R-:W-:Y:S05]  /*b5a0*/  BRA `(.L_x_3127) ;  /* 0xffffff6800487947 */ /* 0x000fea000383ffff */
.L_x_3132:
[----:B-1----:R-:W-:-:S04]  /*b5b0*/  IMAD.U32 R121, RZ, RZ, UR36 ;  /* 0x00000024ff797e24 */ /* 0x002fc8000f8e00ff */
[----:B------:R1:W2:Y:S03]  /*b5c0*/  SYNCS.PHASECHK.TRANS64.TRYWAIT P1, [R121+URZ+0x36430], R14 ;  /* 0x0364300e790075a7 */ /* 0x0002a6000802017f */
[----:B--2---:R-:W-:Y:S05]  /*b5d0*/  @!P1 NANOSLEEP.SYNCS 0x989680 ;  /* 0x009896800000995d */ /* 0x004fea0003900000 */
[----:B------:R-:W2:Y:S02]  /*b5e0*/  @!P1 SYNCS.PHASECHK.TRANS64 P1, [R121+URZ+0x36430], R14 ;  /* 0x0364300e790095a7 */ /* 0x000ea4000802007f */
[----:B--2---:R-:W-:Y:S05]  /*b5f0*/  @!P1 BRA `(.L_x_3132) ;  /* 0xfffffffc00ec9947 */ /* 0x004fea000383ffff */
[----:B------:R-:W-:Y:S05]  /*b600*/  BRA `(.L_x_3131) ;  /* 0xffffff70006c7947 */ /* 0x000fea000383ffff */
.L_x_3235:
[----:B-1----:R1:W2:Y:S02]  /*b610*/  SYNCS.PHASECHK.TRANS64.TRYWAIT P1, [R0+URZ+0x36420], R6 ;  /* 0x03642006000075a7 */ /* 0x0022a4000802017f */
[----:B--2---:R-:W-:Y:S05]  /*b620*/  @!P1 NANOSLEEP.SYNCS 0x989680 ;  /* 0x009896800000995d */ /* 0x004fea0003900000 */
[----:B------:R-:W2:Y:S02]  /*b630*/  @!P1 SYNCS.PHASECHK.TRANS64 P1, [R0+URZ+0x36420], R6 ;  /* 0x03642006000095a7 */ /* 0x000ea4000802007f */
[----:B--2---:R-:W-:Y:S05]  /*b640*/  @!P1 BRA `(.L_x_3235) ;  /* 0xfffffffc00f09947 */ /* 0x004fea000383ffff */
[----:B------:R-:W-:Y:S05]  /*b650*/  BRA `(.L_x_3262) ;  /* 0xffffffdc006c7947 */ /* 0x000fea000383ffff */
.L_x_3239:
[----:B-1----:R1:W2:Y:S02]  /*b660*/  SYNCS.PHASECHK.TRANS64.TRYWAIT P1, [R0+URZ+0x36438], R6 ;  /* 0x03643806000075a7 */ /* 0x0022a4000802017f */
[----:B--2---:R-:W-:Y:S05]  /*b670*/  @!P1 NANOSLEEP.SYNCS 0x989680 ;  /* 0x009896800000995d */ /* 0x004fea0003900000 */
[----:B------:R-:W2:Y:S02]  /*b680*/  @!P1 SYNCS.PHASECHK.TRANS64 P1, [R0+URZ+0x36438], R6 ;  /* 0x03643806000095a7 */ /* 0x000ea4000802007f */
[----:B--2---:R-:W-:Y:S05]  /*b690*/  @!P1 BRA `(.L_x_3239) ;  /* 0xfffffffc00f09947 */ /* 0x004fea000383ffff */
[----:B------:R-:W-:Y:S05]  /*b6a0*/  BRA `(.L_x_3263) ;  /* 0xffffffe4004c7947 */ /* 0x000fea000383ffff */
.L_x_3241:
[----:B--2---:R2:W3:Y:S02]  /*b6b0*/  SYNCS.PHASECHK.TRANS64.TRYWAIT P1, [R0+URZ+0x36428], R3 ;  /* 0x03642803000075a7 */ /* 0x0044e4000802017f */
[----:B---3--:R-:W-:Y:S05]  /*b6c0*/  @!P1 NANOSLEEP.SYNCS 0x989680 ;  /* 0x009896800000995d */ /* 0x008fea0003900000 */
[----:B------:R-:W3:Y:S02]  /*b6d0*/  @!P1 SYNCS.PHASECHK.TRANS64 P1, [R0+URZ+0x36428], R3 ;  /* 0x03642803000095a7 */ /* 0x000ee4000802007f */
[----:B---3--:R-:W-:Y:S05]  /*b6e0*/  @!P1 BRA `(.L_x_3241) ;  /* 0xfffffffc00f09947 */ /* 0x008fea000383ffff */
[----:B------:R-:W-:Y:S05]  /*b6f0*/  BRA `(.L_x_3264) ;  /* 0xffffffe800107947 */ /* 0x000fea000383ffff */
.L_x_3243:
        /* <DEDUP_REMOVED lines=8> */
.L_x_3245:
[----:B------:R-:W-:-:S07]  /*b780*/  SHF.L.U32 R5, R7, 0x1f, RZ ;  /* 0x0000001f07057819 */ /* 0x000fce00000006ff */
.L_x_3266:
[----:B--2---:R2:W3:Y:S02]  /*b790*/  SYNCS.PHASECHK.TRANS64.TRYWAIT P1, [R0+URZ+0x36420], R5 ;  /* 0x03642005000075a7 */ /* 0x0044e4000802017f */
[----:B---3--:R-:W-:Y:S05]  /*b7a0*/  @!P1 NANOSLEEP.SYNCS 0x989680 ;  /* 0x009896800000995d */ /* 0x008fea0003900000 */
[----:B------:R-:W3:Y:S02]  /*b7b0*/  @!P1 SYNCS.PHASECHK.TRANS64 P1, [R0+URZ+0x36420], R5 ;  /* 0x03642005000095a7 */ /* 0x000ee4000802007f */
[----:B---3--:R-:W-:Y:S05]  /*b7c0*/  @!P1 BRA `(.L_x_3266) ;  /* 0xfffffffc00f09947 */ /* 0x008fea000383ffff */
[----:B------:R-:W-:Y:S05]  /*b7d0*/  BRA `(.L_x_3267) ;  /* 0xffffffec00607947 */ /* 0x000fea000383ffff */
.L_x_3248:
[----:B--2---:R2:W3:Y:S02]  /*b7e0*/  SYNCS.PHASECHK.TRANS64.TRYWAIT P1, [R0+URZ+0x36438], R6 ;  /* 0x03643806000075a7 */ /* 0x0044e4000802017f */
[----:B---3--:R-:W-:Y:S05]  /*b7f0*/  @!P1 NANOSLEEP.SYNCS 0x989680 ;  /* 0x009896800000995d */ /* 0x008fea0003900000 */
[----:B------:R-:W3:Y:S02]  /*b800*/  @!P1 SYNCS.PHASECHK.TRANS64 P1, [R0+URZ+0x36438], R6 ;  /* 0x03643806000095a7 */ /* 0x000ee4000802007f */
[----:B---3--:R-:W-:Y:S05]  /*b810*/  @!P1 BRA `(.L_x_3248) ;  /* 0xfffffffc00f09947 */ /* 0x008fea000383ffff */
[----:B------:R-:W-:Y:S05]  /*b820*/  BRA `(.L_x_3268) ;  /* 0xfffffff0002c7947 */ /* 0x000fea000383ffff */
.L_x_3250:
[----:B-1----:R1:W2:Y:S02]  /*b830*/  SYNCS.PHASECHK.TRANS64.TRYWAIT P1, [R0+URZ+0x36428], R5 ;  /* 0x03642805000075a7 */ /* 0x0022a4000802017f */
[----:B--2---:R-:W-:Y:S05]  /*b840*/  @!P1 NANOSLEEP.SYNCS 0x989680 ;  /* 0x009896800000995d */ /* 0x004fea0003900000 */
[----:B------:R-:W2:Y:S02]  /*b850*/  @!P1 SYNCS.PHASECHK.TRANS64 P1, [R0+URZ+0x36428], R5 ;  /* 0x03642805000095a7 */ /* 0x000ea4000802007f */
[----:B--2---:R-:W-:Y:S05]  /*b860*/  @!P1 BRA `(.L_x_3250) ;  /* 0xfffffffc00f09947 */ /* 0x004fea000383ffff */
[----:B------:R-:W-:Y:S05]  /*b870*/  BRA `(.L_x_3269) ;  /* 0xfffffff000d87947 */ /* 0x000fea000383ffff */
.L_x_3252:
[----:B--2---:R2:W3:Y:S02]  /*b880*/  SYNCS.PHASECHK.TRANS64.TRYWAIT P1, [R0+URZ+0x36438], R3 ;  /* 0x03643803000075a7 */ /* 0x0044e4000802017f */
[----:B---3--:R-:W-:Y:S05]  /*b890*/  @!P1 NANOSLEEP.SYNCS 0x989680 ;  /* 0x009896800000995d */ /* 0x008fea0003900000 */
[----:B------:R-:W3:Y:S02]  /*b8a0*/  @!P1 SYNCS.PHASECHK.TRANS64 P1, [R0+URZ+0x36438], R3 ;  /* 0x03643803000095a7 */ /* 0x000ee4000802007f */
[----:B---3--:R-:W-:Y:S05]  /*b8b0*/  @!P1 BRA `(.L_x_3252) ;  /* 0xfffffffc00f09947 */ /* 0x008fea000383ffff */
[----:B------:R-:W-:Y:S05]  /*b8c0*/  BRA `(.L_x_3270) ;  /* 0xfffffff400947947 */ /* 0x000fea000383ffff */
.L_x_3254:
[----:B------:R-:W-:Y:S01]  /*b8d0*/  BSSY B0, `(.L_x_3271) ;  /* 0x0000006000007945 */ /* 0x000fe20003800000 */
[----:B------:R-:W-:-:S07]  /*b8e0*/  IMAD.MOV.U32 R15, RZ, RZ, -0x1 ;  /* 0xffffffffff0f7424 */ /* 0x000fce00078e00ff */
[----:B-12---:R-:W-:Y:S05]  /*b8f0*/  WARPSYNC.COLLECTIVE R15, `(.L_x_3272) ;  /* 0x000000000f0c7348 */ /* 0x006fea0003c00000 */
[----:B------:R-:W-:Y:S02]  /*b900*/  ELECT P6, UR62, PT ;  /* 0x00000000003e782f */ /* 0x000fe400038c0000 */
[----:B------:R-:W-:Y:S01]  /*b910*/  MOV R14, UR62 ;  /* 0x0000003e000e7c02 */ /* 0x000fe20008000f00 */
[----:B-12---:R-:W-:Y:S10]  /*b920*/  ENDCOLLECTIVE ;  /* 0x000000000000791b */ /* 0x006ff40003800000 */
.L_x_3272:
[----:B------:R-:W-:Y:S05]  /*b930*/  BSYNC B0 ;  /* 0x0000000000007941 */ /* 0x000fea0003800000 */
.L_x_3271:
[----:B------:R-:W-:Y:S05]  /*b940*/  BRA `(.L_x_3273) ;  /* 0xfffffff800507947 */ /* 0x000fea000383ffff */
.L_x_3256:
[----:B-1----:R1:W2:Y:S02]  /*b950*/  SYNCS.PHASECHK.TRANS64.TRYWAIT P0, [R7+URZ], R0 ;  /* 0x00000000070075a7 */ /* 0x0022a4000800017f */
[----:B--2---:R-:W-:Y:S05]  /*b960*/  @!P0 NANOSLEEP.SYNCS 0x989680 ;  /* 0x009896800000895d */ /* 0x004fea0003900000 */
[----:B------:R-:W2:Y:S02]  /*b970*/  @!P0 SYNCS.PHASECHK.TRANS64 P0, [R7+URZ], R0 ;  /* 0x00000000070085a7 */ /* 0x000ea4000800007f */
[----:B--2---:R-:W-:Y:S05]  /*b980*/  @!P0 BRA `(.L_x_3256) ;  /* 0xfffffffc00f08947 */ /* 0x004fea000383ffff */
[----:B------:R-:W-:Y:S05]  /*b990*/  BRA `(.L_x_3274) ;  /* 0xfffffff800907947 */ /* 0x000fea000383ffff */
.L_x_3257:
[----:B--2---:R2:W3:Y:S02]  /*b9a0*/  SYNCS.PHASECHK.TRANS64.TRYWAIT P0, [R3+URZ], R2 ;  /* 0x00000002030075a7 */ /* 0x0044e4000800017f */
[----:B---3--:R-:W-:Y:S05]  /*b9b0*/  @!P0 NANOSLEEP.SYNCS 0x989680 ;  /* 0x009896800000895d */ /* 0x008fea0003900000 */
[----:B------:R-:W3:Y:S02]  /*b9c0*/  @!P0 SYNCS.PHASECHK.TRANS64 P0, [R3+URZ], R2 ;  /* 0x00000002030085a7 */ /* 0x000ee4000800007f */
[----:B---3--:R-:W-:Y:S05]  /*b9d0*/  @!P0 BRA `(.L_x_3257) ;  /* 0xfffffffc00f08947 */ /* 0x008fea000383ffff */
[----:B------:R-:W-:Y:S05]  /*b9e0*/  BRA `(.L_x_3275) ;  /* 0xfffffff800847947 */ /* 0x000fea000383ffff */
.L_x_3276:
        /* <DEDUP_REMOVED lines=9> */
.L_x_7669:


//--------------------- .text._ZN7cutlass13device_kernelIN5flash11enable_sm90INS1_16FlashAttnBwdSm90INS1_25CollectiveMainloopBwdSm90ILi2ELi1ELi1EN4cute5tupleIJNS5_1CILi1EEES8_S8_EEENS6_IJNS7_ILi64EEENS7_ILi96EEENS7_ILi192EEEEEENS_10bfloat16_tEfNS_4arch4Sm90ELb1ELb0ELb1ELb1ELb1ELb0ELb1ELb0ELi3ELi1ELi1ELi1ELb0EEENS1_21CollectiveEpilogueBwdISD_SE_SG_Li384ELb1ELb1ELi3EEENS1_25SingleTileBwdLPTSchedulerILb1ELi96ELb1EEEEEEEEEvNT_6ParamsE --------------------------
	.section	.text._ZN7cutlass13device_kernelIN5flash11enable_sm90INS1_16FlashAttnBwdSm90INS1_25CollectiveMainloopBwdSm90ILi2ELi1ELi1EN4cute5tupleIJNS5_1CILi1EEES8_S8_EEENS6_IJNS7_ILi64EEENS7_ILi96EEENS7_ILi192EEEEEENS_10bfloat16_tEfNS_4arch4Sm90ELb1ELb0ELb1ELb1ELb1ELb0ELb1ELb0ELi3ELi1ELi1ELi1ELb0EEENS1_21CollectiveEpilogueBwdISD_SE_SG_Li384ELb1ELb1ELi3EEENS1_25SingleTileBwdLPTSchedulerILb1ELi96ELb1EEEEEEEEEvNT_6ParamsE,"ax",@progbits
	.align	128
.text._ZN7cutlass13device_kernelIN5flash11enable_sm90INS1_16FlashAttnBwdSm90INS1_25CollectiveMainloopBwdSm90ILi2ELi1ELi1EN4cute5tupleIJNS5_1CILi1EEES8_S8_EEENS6_IJNS7_ILi64EEENS7_ILi96EEENS7_ILi192EEEEEENS_10bfloat16_tEfNS_4arch4Sm90ELb1ELb0ELb1ELb1ELb1ELb0ELb1ELb0ELi3ELi1ELi1ELi1ELb0EEENS1_21CollectiveEpilogueBwdISD_SE_SG_Li384ELb1ELb1ELi3EEENS1_25SingleTileBwdLPTSchedulerILb1ELi96ELb1EEEEEEEEEvNT_6ParamsE:
        .type           _ZN7cutlass13device_kernelIN5flash11enable_sm90INS1_16FlashAttnBwdSm90INS1_25CollectiveMainloopBwdSm90ILi2ELi1ELi1EN4cute5tupleIJNS5_1CILi1EEES8_S8_EEENS6_IJNS7_ILi64EEENS7_ILi96EEENS7_ILi192EEEEEENS_10bfloat16_tEfNS_4arch4Sm90ELb1ELb0ELb1ELb1ELb1ELb0ELb1ELb0ELi3ELi1ELi1ELi1ELb0EEENS1_21CollectiveEpilogueBwdISD_SE_SG_Li384ELb1ELb1ELi3EEENS1_25SingleTileBwdLPTSchedulerILb1ELi96ELb1EEEEEEEEEvNT_6ParamsE,@function
        .size           _ZN7cutlass13device_kernelIN5flash11enable_sm90INS1_16FlashAttnBwdSm90INS1_25CollectiveMainloopBwdSm90ILi2ELi1ELi1EN4cute5tupleIJNS5_1CILi1EEES8_S8_EEENS6_IJNS7_ILi64EEENS7_ILi96EEENS7_ILi192EEEEEENS_10bfloat16_tEfNS_4arch4Sm90ELb1ELb0ELb1ELb1ELb1ELb0ELb1ELb0ELi3ELi1ELi1ELi1ELb0EEENS1_21CollectiveEpilogueBwdISD_SE_SG_Li384ELb1ELb1ELi3EEENS1_25SingleTileBwdLPTSchedulerILb1ELi96ELb1EEEEEEEEEvNT_6ParamsE,(.L_x_7670 - _ZN7cutlass13device_kernelIN5flash11enable_sm90INS1_16FlashAttnBwdSm90INS1_25CollectiveMainloopBwdSm90ILi2ELi1ELi1EN4cute5tupleIJNS5_1CILi1EEES8_S8_EEENS6_IJNS7_ILi64EEENS7_ILi96EEENS7_ILi192EEEEEENS_10bfloat16_tEfNS_4arch4Sm90ELb1ELb0ELb1ELb1ELb1ELb0ELb1ELb0ELi3ELi1ELi1ELi1ELb0EEENS1_21CollectiveEpilogueBwdISD_SE_SG_Li384ELb1ELb1ELi3EEENS1_25SingleTileBwdLPTSchedulerILb1ELi96ELb1EEEEEEEEEvNT_6ParamsE)
        .other          _ZN7cutlass13device_kernelIN5flash11enable_sm90INS1_16FlashAttnBwdSm90INS1_25CollectiveMainloopBwdSm90ILi2ELi1ELi1EN4cute5tupleIJNS5_1CILi1EEES8_S8_EEENS6_IJNS7_ILi64EEENS7_ILi96EEENS7_ILi192EEEEEENS_10bfloat16_tEfNS_4arch4Sm90ELb1ELb0ELb1ELb1ELb1ELb0ELb1ELb0ELi3ELi1ELi1ELi1ELb0EEENS1_21CollectiveEpilogueBwdISD_SE_SG_Li384ELb1ELb1ELi3EEENS1_25SingleTileBwdLPTSchedulerILb1ELi96ELb1EEEEEEEEEvNT_6ParamsE,@"STO_CUDA_ENTRY STV_DEFAULT"
_ZN7cutlass13device_kernelIN5flash11enable_sm90INS1_16FlashAttnBwdSm90INS1_25CollectiveMainloopBwdSm90ILi2ELi1ELi1EN4cute5tupleIJNS5_1CILi1EEES8_S8_EEENS6_IJNS7_ILi64EEENS7_ILi96EEENS7_ILi192EEEEEENS_10bfloat16_tEfNS_4arch4Sm90ELb1ELb0ELb1ELb1ELb1ELb0ELb1ELb0ELi3ELi1ELi1ELi1ELb0EEENS1_21CollectiveEpilogueBwdISD_SE_SG_Li384ELb1ELb1ELi3EEENS1_25SingleTileBwdLPTSchedulerILb1ELi96ELb1EEEEEEEEEvNT_6ParamsE:
        /* <DEDUP_REMOVED lines=23> */
.L_x_3278:
[----:B------:R-:W-:Y:S05]  /*0170*/  BSYNC B0 ;  /* 0x0000000000007941 */ /* 0x000fea0003800000 */
.L_x_3277:
        /* <DEDUP_REMOVED lines=34> */
.L_x_3279:
        /* <DEDUP_REMOVED lines=20> */
.L_x_3280:
        /* <DEDUP_REMOVED lines=9> */
.L_x_3283:
        /* <DEDUP_REMOVED lines=32> */
.L_x_3284:
[----:B------:R-:W-:Y:S01]  /*0770*/  ULDC UR8, c[0x0][0x8c4] ;  /* 0x0002310000087ab9 */ /* 0x000fe20000000800 */
[----:B------:R-:W-:Y:S01]  /*0780*/  UMOV UR7, UR9 ;  /* 0x0000000900077c82 */ /* 0x000fe20008000000 */
[----:B------:R-:W-:-:S11]  /*0790*/  UISETP.NE.AND UP0, UPT, UR8, 0x1, UPT ;  /* 0x000000010800788c */ /* 0x000fd6000bf05270 */
[----:B------:R-:W-:Y:S02]  /*07a0*/  @UP0 ULDC.64 UR10, c[0x0][0x8c8] ;  /* 0x00023200000a0ab9 */ /* 0x000fe40000000a00 */
[----:B------:R-:W-:-:S04]  /*07b0*/  UIMAD.WIDE.U32 UR4, UR9, UR10, URZ ;  /* 0x0000000a090472a5 */ /* 0x000fc8000f8e003f */
[----:B------:R-:W-:-:S04]  /*07c0*/  @UP0 USHF.R.U32.HI UR7, URZ, UR11, UR5 ;  /* 0x0000000b3f070299 */ /* 0x000fc80008011605 */
[----:B------:R-:W-:-:S12]  /*07d0*/  UIMAD UR4, UR7, UR8, URZ ;  /* 0x00000008070472a4 */ /* 0x000fd8000f8e023f */
.L_x_3285:
[----:B------:R-:W1:Y:S01]  /*07e0*/  LDC R2, c[0x0][0x8b8] ;  /* 0x00022e00ff027b82 */ /* 0x000e620000000800 */
[----:B------:R-:W-:Y:S01]  /*07f0*/  UIADD3 UR4, UR9, -UR4, URZ ;  /* 0x8000000409047290 */ /* 0x000fe2000fffe03f */
[----:B------:R-:W-:Y:S02]  /*0800*/  ULDC UR5, c[0x0][0x8c4] ;  /* 0x0002310000057ab9 */ /* 0x000fe40000000800 */
[----:B------:R-:W-:Y:S01]  /*0810*/  ULDC.64 UR8, c[0x0][0x8f8] ;  /* 0x00023e0000087ab9 */ /* 0x000fe20000000a00 */
[----:B------:R-:W-:Y:S01]  /*0820*/  UIMAD UR4, UR6, UR5, UR4 ;  /* 0x00000005060472a4 */ /* 0x000fe2000f8e0204 */
[----:B------:R-:W-:-:S04]  /*0830*/  ISETP.NE.U32.AND P0, PT, RZ, UR8, PT ;  /* 0x00000008ff007c0c */ /* 0x000fc8000bf05070 */
[----:B------:R-:W-:Y:S01]  /*0840*/  ISETP.NE.AND.EX P0, PT, RZ, UR9, PT, P0 ;  /* 0x00000009ff007c0c */ /* 0x000fe2000bf05300 */
[----:B------:R-:W-:Y:S01]  /*0850*/  IMAD.U32 R5, RZ, RZ, UR4 ;  /* 0x00000004ff057e24 */ /* 0x000fe2000f8e00ff */
[----:B-1----:R-:W-:-:S13]  /*0860*/  ISETP.NE.AND P1, PT, R2, 0x1, PT ;  /* 0x000000010200780c */ /* 0x002fda0003f25270 */
[----:B------:R-:W1:Y:S08]  /*0870*/  @P1 LDC R0, c[0x0][0x8bc] ;  /* 0x00022f00ff001b82 */ /* 0x000e700000000800 */
[----:B------:R-:W2:Y:S01]  /*0880*/  @P1 LDC R3, c[0x0][0x8c0] ;  /* 0x00023000ff031b82 */ /* 0x000ea20000000800 */
[----:B-1----:R-:W-:-:S05]  /*0890*/  @P1 IMAD.HI.U32 R0, R0, UR4, RZ ;  /* 0x0000000400001c27 */ /* 0x002fca000f8e00ff */
[----:B--2---:R-:W-:-:S05]  /*08a0*/  @P1 SHF.R.U32.HI R5, RZ, R3, R0 ;  /* 0x00000003ff051219 */ /* 0x004fca0000011600 */
[----:B------:R-:W-:-:S04]  /*08b0*/  IMAD.MOV R3, RZ, RZ, -R5 ;  /* 0x000000ffff037224 */ /* 0x000fc800078e0a05 */
[----:B------:R-:W-:-:S05]  /*08c0*/  IMAD R8, R2, R3, UR4 ;  /* 0x0000000402087e24 */ /* 0x000fca000f8e0203 */
[----:B------:R1:W-:Y:S01]  /*08d0*/  STL [R1+0x10], R8 ;  /* 0x0000100801007387 */ /* 0x0003e20000100800 */
[----:B------:R-:W-:Y:S05]  /*08e0*/  @!P0 BRA `(.L_x_3286) ;  /* 0x0000000000108947 */ /* 0x000fea0003800000 */
[----:B------:R-:W2:Y:S02]  /*08f0*/  LDC.64 R2, c[0x0][0x8f8] ;  /* 0x00023e00ff027b82 */ /* 0x000ea40000000a00 */
[----:B--2---:R-:W-:-:S05]  /*0900*/  IMAD.WIDE R2, R5, 0x4, R2 ;  /* 0x0000000405027825 */ /* 0x004fca00078e0202 */
[----:B------:R3:W5:Y:S01]  /*0910*/  LDG.E R0, desc[UR38][R2.64] ;  /* 0x0000002602007981 */ /* 0x000762000c1e1900 */
[----:B------:R-:W-:Y:S05]  /*0920*/  BRA `(.L_x_3287) ;  /* 0x00000000002c7947 */ /* 0x000fea0003800000 */
.L_x_3286:
        /* <DEDUP_REMOVED lines=10> */
.L_x_3288:
[----:B------:R-:W2:Y:S02]  /*09d0*/  LDC R0, c[0x0][0x8ec] ;  /* 0x00023b00ff007b82 */ /* 0x000ea40000000800 */
.L_x_3287:
[----:B--2--5:R-:W-:-:S04]  /*09e0*/  VIADD R0, R0, 0x5f ;  /* 0x0000005f00007836 */ /* 0x024fc80000000000 */
[----:B------:R-:W-:-:S05]  /*09f0*/  IMAD.HI R0, R0, 0x2aaaaaab, RZ ;  /* 0x2aaaaaab00007827 */ /* 0x000fca00078e02ff */
[----:B---3--:R-:W-:-:S04]  /*0a00*/  SHF.R.U32.HI R3, RZ, 0x1f, R0 ;  /* 0x0000001fff037819 */ /* 0x008fc80000011600 */
[----:B------:R-:W-:-:S04]  /*0a10*/  LEA.HI.SX32 R3, R0, R3, 0x1c ;  /* 0x0000000300037211 */ /* 0x000fc800078fe2ff */
[----:B------:R-:W-:Y:S01]  /*0a20*/  ISETP.GT.AND P0, PT, R3, UR7, PT ;  /* 0x0000000703007c0c */ /* 0x000fe2000bf04270 */
[----:B------:R-:W-:-:S03]  /*0a30*/  ULOP3.LUT UR7, URZ, UR7, URZ, 0x33, !UPT ;  /* 0x000000073f077292 */ /* 0x000fc6000f8e333f */
[----:B------:R-:W-:-:S03]  /*0a40*/  SEL R6, R5, 0xffffffff, P0 ;  /* 0xffffffff05067807 */ /* 0x000fc60000000000 */
[----:B------:R-:W-:Y:S01]  /*0a50*/  VIADD R4, R3, UR7 ;  /* 0x0000000703047c36 */ /* 0x000fe20008000000 */
[----:B------:R-:W-:Y:S01]  /*0a60*/  ISETP.GE.AND P0, PT, R6, RZ, PT ;  /* 0x000000ff0600720c */ /* 0x000fe20003f06270 */
[----:B------:R2:W-:Y:S04]  /*0a70*/  STL [R1+0xc], R6 ;  /* 0x00000c0601007387 */ /* 0x0005e80000100800 */
[----:B------:R2:W-:Y:S08]  /*0a80*/  STL [R1+0x14], R4 ;  /* 0x0000140401007387 */ /* 0x0005f00000100800 */
[----:B------:R-:W-:Y:S05]  /*0a90*/  @!P0 BRA `(.L_x_3289) ;  /* 0x000000b000c08947 */ /* 0x000fea0003800000 */
[----:B------:R-:W-:Y:S01]  /*0aa0*/  SHF.R.S32.HI R0, RZ, 0x1f, R8 ;  /* 0x0000001fff007819 */ /* 0x000fe20000011408 */
[----:B------:R-:W-:Y:S01]  /*0ab0*/  ULDC.64 UR4, c[0x0][0x780] ;  /* 0x0001e00000047ab9 */ /* 0x000fe20000000a00 */
[----:B------:R-:W3:Y:S01]  /*0ac0*/  LDC R17, c[0x0][0x290] ;  /* 0x0000a400ff117b82 */ /* 0x000ee20000000800 */
[----:B------:R-:W-:Y:S02]  /*0ad0*/  ISETP.NE.U32.AND P0, PT, RZ, UR4, PT ;  /* 0x00000004ff007c0c */ /* 0x000fe4000bf05070 */
[----:B------:R4:W-:Y:S02]  /*0ae0*/  STL [R1+0x18], R0 ;  /* 0x0000180001007387 */ /* 0x0009e40000100800 */
[----:B------:R-:W-:-:S13]  /*0af0*/  ISETP.NE.AND.EX P0, PT, RZ, UR5, PT, P0 ;  /* 0x00000005ff007c0c */ /* 0x000fda000bf05300 */
[----:B----4-:R-:W-:Y:S05]  /*0b00*/  @!P0 BRA `(.L_x_3290) ;  /* 0x0000000000108947 */ /* 0x010fea0003800000 */
[----:B------:R-:W4:Y:S02]  /*0b10*/  LDC.64 R18, c[0x0][0x780] ;  /* 0x0001e000ff127b82 */ /* 0x000f240000000a00 */
[----:B----4-:R-:W-:-:S06]  /*0b20*/  IMAD.WIDE R18, R6, 0x4, R18 ;  /* 0x0000000406127825 */ /* 0x010fcc00078e0212 */
[----:B------:R4:W5:Y:S01]  /*0b30*/  LDG.E R18, desc[UR38][R18.64] ;  /* 0x0000002612127981 */ /* 0x000962000c1e1900 */
[----:B------:R-:W-:Y:S05]  /*0b40*/  BRA `(.L_x_3291) ;  /* 0x0000000000287947 */ /* 0x000fea0003800000 */
.L_x_3290:
[----:B------:R-:W-:Y:S01]  /*0b50*/  ULDC.64 UR4, c[0x0][0x770] ;  /* 0x0001dc0000047ab9 */ /* 0x000fe20000000a00 */
[----:B------:R-:W4:Y:S01]  /*0b60*/  LDC R18, c[0x0][0x280] ;  /* 0x0000a000ff127b82 */ /* 0x000f220000000800 */
[----:B------:R-:W-:-:S04]  /*0b70*/  ISETP.NE.U32.AND P0, PT, RZ, UR4, PT ;  /* 0x00000004ff007c0c */ /* 0x000fc8000bf05070 */
[----:B------:R-:W-:-:S13]  /*0b80*/  ISETP.NE.AND.EX P0, PT, RZ, UR5, PT, P0 ;  /* 0x00000005ff007c0c */ /* 0x000fda000bf05300 */
[----:B------:R-:W-:Y:S05]  /*0b90*/  @!P0 BRA `(.L_x_3291) ;  /* 0x0000000000148947 */ /* 0x000fea0003800000 */
[----:B------:R-:W5:Y:S02]  /*0ba0*/  LDC.64 R2, c[0x0][0x770] ;  /* 0x0001dc00ff027b82 */ /* 0x000f640000000a00 */
[----:B-----5:R-:W-:-:S05]  /*0bb0*/  IMAD.WIDE R2, R6, 0x4, R2 ;  /* 0x0000000406027825 */ /* 0x020fca00078e0202 */
[----:B----4-:R-:W4:Y:S04]  /*0bc0*/  LDG.E R18, desc[UR38][R2.64] ;  /* 0x0000002602127981 */ /* 0x010f28000c1e1900 */
[----:B------:R-:W4:Y:S02]  /*0bd0*/  LDG.E R5, desc[UR38][R2.64+0x4] ;  /* 0x0000042602057981 */ /* 0x000f24000c1e1900 */
[----:B----4-:R-:W-:-:S07]  /*0be0*/  IMAD.IADD R18, R5, 0x1, -R18 ;  /* 0x0000000105127824 */ /* 0x010fce00078e0a12 */
.L_x_3291:
[----:B------:R-:W-:Y:S02]  /*0bf0*/  ULDC.64 UR4, c[0x0][0x788] ;  /* 0x0001e20000047ab9 */ /* 0x000fe40000000a00 */
[----:B------:R-:W-:-:S04]  /*0c00*/  ISETP.NE.U32.AND P0, PT, RZ, UR4, PT ;  /* 0x00000004ff007c0c */ /* 0x000fc8000bf05070 */
[----:B------:R-:W-:-:S13]  /*0c10*/  ISETP.NE.AND.EX P0, PT, RZ, UR5, PT, P0 ;  /* 0x00000005ff007c0c */ /* 0x000fda000bf05300 */
[----:B------:R-:W-:Y:S05]  /*0c20*/  @!P0 BRA `(.L_x_3292) ;  /* 0x0000000000108947 */ /* 0x000fea0003800000 */
[----:B------:R-:W1:Y:S02]  /*0c30*/  LDC.64 R2, c[0x0][0x788] ;  /* 0x0001e200ff027b82 */ /* 0x000e640000000a00 */
[----:B-1----:R-:W-:-:S05]  /*0c40*/  IMAD.WIDE R2, R6, 0x4, R2 ;  /* 0x0000000406027825 */ /* 0x002fca00078e0202 */
[----:B---3--:R1:W5:Y:S01]  /*0c50*/  LDG.E R17, desc[UR38][R2.64] ;  /* 0x0000002602117981 */ /* 0x008362000c1e1900 */
[----:B------:R-:W-:Y:S05]  /*0c60*/  BRA `(.L_x_3293) ;  /* 0x0000000000247947 */ /* 0x000fea0003800000 */
.L_x_3292:
[----:B------:R-:W-:Y:S02]  /*0c70*/  ULDC.64 UR4, c[0x0][0x778] ;  /* 0x0001de0000047ab9 */ /* 0x000fe40000000a00 */
[----:B------:R-:W-:-:S04]  /*0c80*/  ISETP.NE.U32.AND P0, PT, RZ, UR4, PT ;  /* 0x00000004ff007c0c */ /* 0x000fc8000bf05070 */
[----:B------:R-:W-:-:S13]  /*0c90*/  ISETP.NE.AND.EX P0, PT, RZ, UR5, PT, P0 ;  /* 0x00000005ff007c0c */ /* 0x000fda000bf05300 */
[----:B------:R-:W-:Y:S05]  /*0ca0*/  @!P0 BRA `(.L_x_3293) ;  /* 0x0000000000148947 */ /* 0x000fea0003800000 */
[----:B------:R-:W1:Y:S02]  /*0cb0*/  LDC.64 R2, c[0x0][0x778] ;  /* 0x0001de00ff027b82 */ /* 0x000e640000000a00 */
[----:B-1----:R-:W-:-:S05]  /*0cc0*/  IMAD.WIDE R2, R6, 0x4, R2 ;  /* 0x0000000406027825 */ /* 0x002fca00078e0202 */
[----:B---3--:R-:W3:Y:S04]  /*0cd0*/  LDG.E R17, desc[UR38][R2.64] ;  /* 0x0000002602117981 */ /* 0x008ee8000c1e1900 */
[----:B------:R-:W3:Y:S02]  /*0ce0*/  LDG.E R0, desc[UR38][R2.64+0x4] ;  /* 0x0000042602007981 */ /* 0x000ee4000c1e1900 */
[----:B---3--:R-:W-:-:S07]  /*0cf0*/  IMAD.IADD R17, R0, 0x1, -R17 ;  /* 0x0000000100117824 */ /* 0x008fce00078e0a11 */
.L_x_3293:
[----:B---345:R-:W-:Y:S01]  /*0d00*/  IMAD.IADD R0, R18, 0x1, -R17 ;  /* 0x0000000112007824 */ /* 0x038fe200078e0a11 */
        /* <DEDUP_REMOVED lines=18> */
[----:B--2---:R-:W-:Y:S02]  /*0e30*/  SHF.R.S32.HI R4, RZ, 0x6, R3 ;  /* 0x00000006ff047819 */ /* 0x004fe40000011403 */
        /* <DEDUP_REMOVED lines=69> */
.L_x_3296:
        /* <DEDUP_REMOVED lines=15> */
.L_x_3295:
        /* <DEDUP_REMOVED lines=20> */
.L_x_3298:
        /* <DEDUP_REMOVED lines=15> */
.L_x_3297:
        /* <DEDUP_REMOVED lines=8> */
.L_x_3456:
        /* <DEDUP_REMOVED lines=21> */
.L_x_3300:
[----:B------:R-:W3:Y:S04]  /*1780*/  LDL R20, [R1+0x14] ;  /* 0x0000140001147983 */ /* 0x000ee80000100800 */
[----:B------:R-:W4:Y:S01]  /*1790*/  LDL.LU R19, [R1+0x4] ;  /* 0x0000040001137983 */ /* 0x000f220000300800 */
        /* <DEDUP_REMOVED lines=96> */
[----:B---3--:R-:W-:-:S04]  /*1da0*/  IMAD R17, R20, -0x60, R17 ;  /* 0xffffffa014117824 */ /* 0x008fc800078e0211 */
[----:B------:R-:W-:Y:S01]  /*1db0*/  IMAD.IADD R2, R17, 0x1, -R157 ;  /* 0x0000000111027824 */ /* 0x000fe200078e0a9d */
[----:B------:R-:W-:Y:S02]  /*1dc0*/  IADD3 R18, -R18, 0x1, R17 ;  /* 0x0000000112127810 */ /* 0x000fe40007ffe111 */
[----:B----4-:R-:W-:Y:S02]  /*1dd0*/  LOP3.LUT R8, R19, 0x1, RZ, 0xfc, !PT ;  /* 0x0000000113087812 */ /* 0x010fe400078efcff */
[----:B------:R2:W-:Y:S01]  /*1de0*/  STL [R1], R2 ;  /* 0x0000000201007387 */ /* 0x0005e20000100800 */
[----:B------:R-:W-:-:S03]  /*1df0*/  IMAD.IADD R157, R18, 0x1, -R157 ;  /* 0x00000001129d7824 */ /* 0x000fc600078e0a9d */
[----:B------:R3:W-:Y:S01]  /*1e00*/  STL [R1+0x4], R3 ;  /* 0x0000040301007387 */ /* 0x0007e20000100800 */
[----:B--2---:R-:W-:-:S07]  /*1e10*/  IMAD.MOV.U32 R2, RZ, RZ, RZ ;  /* 0x000000ffff027224 */ /* 0x004fce00078e00ff */
.L_x_3312:
[----:B------:R-:W-:-:S13]  /*1e20*/  ISETP.NE.AND P0, PT, R8, 0x3, PT ;  /* 0x000000030800780c */ /* 0x000fda0003f05270 */
[----:B------:R-:W-:Y:S05]  /*1e30*/  @!P0 BRA `(.L_x_3302) ;  /* 0x0000000000048947 */ /* 0x000fea0003800000 */
[----:B------:R-:W-:Y:S01]  /*1e40*/  BPT.TRAP 0x1 ;  /* 0x000000040000795c */ /* 0x000fe20000300000 */
.L_x_3302:
[----:B---3--:R-:W-:Y:S02]  /*1e50*/  LEA R3, R2, UR36, 0x3 ;  /* 0x0000002402037c11 */ /* 0x008fe4000f8e18ff */
[----:B------:R-:W-:-:S04]  /*1e60*/  SHF.L.U32 R10, R7, 0x1f, RZ ;  /* 0x0000001f070a7819 */ /* 0x000fc800000006ff */
[----:B------:R2:W3:Y:S01]  /*1e70*/  SYNCS.PHASECHK.TRANS64.TRYWAIT P1, [R3+URZ+0x36410], R10 ;  /* 0x0364100a030075a7 */ /* 0x0004e2000802017f */
[----:B------:R-:W-:Y:S05]  /*1e80*/  @!P0 BRA `(.L_x_3303) ;  /* 0x0000000000048947 */ /* 0x000fea0003800000 */
[----:B------:R-:W-:Y:S01]  /*1e90*/  BPT.TRAP 0x1 ;  /* 0x000000040000795c */ /* 0x000fe20000300000 */
.L_x_3303:
[----:B---3--:R-:W-:Y:S05]  /*1ea0*/  @P1 BRA `(.L_x_3304) ;  /* 0x0000000000081947 */ /* 0x008fea0003800000 */
[----:B------:R-:W3:Y:S02]  /*1eb0*/  SYNCS.PHASECHK.TRANS64.TRYWAIT P1, [R3+URZ+0x36410], R10 ;  /* 0x0364100a030075a7 */ /* 0x000ee4000802017f */
[----:B---3--:R-:W-:Y:S05]  /*1ec0*/  @!P1 BRA `(.L_x_3305) ;  /* 0x0000009c00f09947 */ /* 0x008fea0003800000 */
.L_x_3304:
        /* <DEDUP_REMOVED lines=103> */
.L_x_3306:
[----:B------:R-:W-:-:S04]  /*2540*/  SHF.L.U32 R14, R5, 0x1f, RZ ;  /* 0x0000001f050e7819 */ /* 0x000fc800000006ff */
[----:B------:R1:W1:Y:S01]  /*2550*/  SYNCS.PHASECHK.TRANS64.TRYWAIT P1, [UR36+0x36430], R14 ;  /* 0x0364300eff0075a7 */ /* 0x0002620008020164 */
[----:B------:R-:W-:Y:S05]  /*2560*/  @!P0 BRA `(.L_x_3307) ;  /* 0x0000000000048947 */ /* 0x000fea0003800000 */
[----:B------:R-:W-:Y:S01]  /*2570*/  BPT.TRAP 0x1 ;  /* 0x000000040000795c */ /* 0x000fe20000300000 */
.L_x_3307:
        /* <DEDUP_REMOVED lines=36> */
.L_x_3308:
        /* <DEDUP_REMOVED lines=351> */
.L_x_3310:
        /* <DEDUP_REMOVED lines=60> */
.L_x_3311:
        /* <DEDUP_REMOVED lines=63> */
.L_x_3294:
[----:B------:R-:W-:Y:S05]  /*4560*/  @P0 BRA `(.L_x_3313) ;  /* 0x0000001400f40947 */ /* 0x000fea0003800000 */
[----:B------:R-:W2:Y:S01]  /*4570*/  LDL R120, [R1+0xc] ;  /* 0x00000c0001787983 */ /* 0x000ea20000100800 */
[----:B------:R-:W1:Y:S01]  /*4580*/  S2UR UR5, SR_CgaCtaId ;  /* 0x00000000000579c3 */ /* 0x000e620000008800 */
[----:B------:R-:W-:Y:S01]  /*4590*/  UMOV UR4, 0x400 ;  /* 0x0000040000047882 */ /* 0x000fe20000000000 */
[----:B------:R-:W-:Y:S01]  /*45a0*/  F2FP.BF16.F32.PACK_AB R72, R73, R72 ;  /* 0x000000484948723e */ /* 0x000fe200000010ff */
[----:B------:R-:W3:Y:S01]  /*45b0*/  S2R R0, SR_TID.X ;  /* 0x0000000000007919 */ /* 0x000ee20000002100 */
        /* <DEDUP_REMOVED lines=89> */
[----:B------:R-:W4:Y:S01]  /*4b50*/  @P0 LDG.E R3, desc[UR38][R6.64] ;  /* 0x0000002606030981 */ /* 0x000f22000c1e1900 */
[----:B------:R-:W-:-:S06]  /*4b60*/  IMAD.HI R10, R0, 0x2aaaaaab, RZ ;  /* 0x2aaaaaab000a7827 */ /* 0x000fcc00078e02ff */
[----:B------:R-:W3:Y:S01]  /*4b70*/  LDC R9, c[0x0][0x808] ;  /* 0x00020200ff097b82 */ /* 0x000ee20000000800 */
[----:B--2---:R-:W-:-:S04]  /*4b80*/  ISETP.NE.U32.AND P1, PT, R4, RZ, PT ;  /* 0x000000ff0400720c */ /* 0x004fc80003f25070 */
[----:B------:R-:W-:Y:S02]  /*4b90*/  ISETP.NE.AND.EX P1, PT, R5, RZ, PT, P1 ;  /* 0x000000ff0500720c */ /* 0x000fe40003f25310 */
[----:B------:R-:W-:-:S04]  /*4ba0*/  SHF.R.U32.HI R11, RZ, 0x1f, R10 ;  /* 0x0000001fff0b7819 */ /* 0x000fc8000001160a */
[----:B-1----:R-:W-:-:S07]  /*4bb0*/  LEA.HI.SX32 R43, R10, R11, 0x1e ;  /* 0x0000000b0a2b7211 */ /* 0x002fce00078ff2ff */
[----:B------:R-:W1:Y:S01]  /*4bc0*/  @P1 LDC.64 R4, c[0x0][0x878] ;  /* 0x00021e00ff041b82 */ /* 0x000e620000000a00 */
[C---:B------:R-:W-:Y:S02]  /*4bd0*/  IMAD R0, R43.reuse, -0x18, R0 ;  /* 0xffffffe82b007824 */ /* 0x040fe400078e0200 */
[----:B---3--:R-:W-:-:S03]  /*4be0*/  IMAD.SHL.U32 R8, R43, 0x40, RZ ;  /* 0x000000402b087824 */ /* 0x008fc600078e00ff */
        /* <DEDUP_REMOVED lines=14> */
[----:B----4-:R-:W-:Y:S01]  /*4cd0*/  @P0 SHF.R.S32.HI R4, RZ, 0x1f, R3 ;  /* 0x0000001fff040819 */ /* 0x010fe20000011403 */
[----:B------:R-:W-:Y:S06]  /*4ce0*/  @P1 BRA `(.L_x_3314) ;  /* 0x0000000000101947 */ /* 0x000fec0003800000 */
[----:B------:R-:W-:Y:S05]  /*4cf0*/  @!P0 BRA `(.L_x_3314) ;  /* 0x00000000000c8947 */ /* 0x000fea0003800000 */
[----:B------:R-:W2:Y:S04]  /*4d00*/  LDG.E R8, desc[UR38][R6.64] ;  /* 0x0000002606087981 */ /* 0x000ea8000c1e1900 */
[----:B-----5:R-:W2:Y:S02]  /*4d10*/  LDG.E R9, desc[UR38][R6.64+0x4] ;  /* 0x0000042606097981 */ /* 0x020ea4000c1e1900 */
[----:B--2---:R-:W-:-:S07]  /*4d20*/  IMAD.IADD R9, R9, 0x1, -R8 ;  /* 0x0000000109097824 */ /* 0x004fce00078e0a08 */
.L_x_3314:
        /* <DEDUP_REMOVED lines=56> */
.L_x_3316:
[----:B------:R-:W-:Y:S05]  /*50b0*/  BSYNC B0 ;  /* 0x0000000000007941 */ /* 0x000fea0003800000 */
.L_x_3315:
        /* <DEDUP_REMOVED lines=15> */
.L_x_3318:
[----:B------:R-:W-:Y:S05]  /*51b0*/  BSYNC B0 ;  /* 0x0000000000007941 */ /* 0x000fea0003800000 */
.L_x_3317:
        /* <DEDUP_REMOVED lines=18> */
.L_x_3320:
[----:B------:R-:W-:Y:S05]  /*52e0*/  BSYNC B0 ;  /* 0x0000000000007941 */ /* 0x000fea0003800000 */
.L_x_3319:
        /* <DEDUP_REMOVED lines=17> */
.L_x_3322:
[----:B------:R-:W-:Y:S05]  /*5400*/  BSYNC B0 ;  /* 0x0000000000007941 */ /* 0x000fea0003800000 */
.L_x_3321:
        /* <DEDUP_REMOVED lines=18> */
.L_x_3324:
[----:B------:R-:W-:Y:S05]  /*5530*/  BSYNC B0 ;  /* 0x0000000000007941 */ /* 0x000fea0003800000 */
.L_x_3323:
        /* <DEDUP_REMOVED lines=17> */
.L_x_3326:
[----:B------:R-:W-:Y:S05]  /*5650*/  BSYNC B0 ;  /* 0x0000000000007941 */ /* 0x000fea0003800000 */
.L_x_3325:
        /* <DEDUP_REMOVED lines=30> */
.L_x_3328:
[----:B------:R-:W-:Y:S05]  /*5840*/  BSYNC B0 ;  /* 0x0000000000007941 */ /* 0x000fea0003800000 */
.L_x_3327:
        /* <DEDUP_REMOVED lines=15> */
.L_x_3330:
[----:B------:R-:W-:Y:S05]  /*5940*/  BSYNC B0 ;  /* 0x0000000000007941 */ /* 0x000fea0003800000 */
.L_x_3329:
        /* <DEDUP_REMOVED lines=15> */
.L_x_3332:
[----:B------:R-:W-:Y:S05]  /*5a40*/  BSYNC B0 ;  /* 0x0000000000007941 */ /* 0x000fea0003800000 */
.L_x_3331:
        /* <DEDUP_REMOVED lines=15> */
.L_x_3334:
[----:B------:R-:W-:Y:S05]  /*5b40*/  BSYNC B0 ;  /* 0x0000000000007941 */ /* 0x000fea0003800000 */
.L_x_3333:
        /* <DEDUP_REMOVED lines=15> */
.L_x_3336:
[----:B------:R-:W-:Y:S05]  /*5c40*/  BSYNC B0 ;  /* 0x0000000000007941 */ /* 0x000fea0003800000 */
.L_x_3335:
        /* <DEDUP_REMOVED lines=15> */
.L_x_3313:
[----:B------:R-:W2:Y:S01]  /*5d40*/  LDL R15, [R1+0xc] ;  /* 0x00000c00010f7983 */ /* 0x000ea20000100800 */
[----:B------:R-:W2:Y:S08]  /*5d50*/  LDC.64 R2, c[0x0][0x870] ;  /* 0x00021c00ff027b82 */ /* 0x000eb00000000a00 */
[----:B------:R-:W1:Y:S08]  /*5d60*/  LDC.64 R4, c[0x0][0x870] ;  /* 0x00021c00ff047b82 */ /* 0x000e700000000a00 */
[----:B------:R-:W3:Y:S01]  /*5d70*/  LDC R0, c[0x0][0x808] ;  /* 0x00020200ff007b82 */ /* 0x000ee20000000800 */
        /* <DEDUP_REMOVED lines=9> */
[----:B---3--:R1:W5:Y:S01]  /*5e10*/  @P1 LDG.E R0, desc[UR38][R8.64] ;  /* 0x0000002608001981 */ /* 0x008362000c1e1900 */
[----:B------:R-:W3:Y:S02]  /*5e20*/  S2R R2, SR_TID.X ;  /* 0x0000000000027919 */ /* 0x000ee40000002100 */
[----:B---3--:R-:W-:Y:S01]  /*5e30*/  VIADD R10, R2, 0xffffff80 ;  /* 0xffffff80020a7836 */ /* 0x008fe20000000000 */
        /* <DEDUP_REMOVED lines=13> */
.L_x_3337:
[----:B------:R-:W2:Y:S01]  /*5f10*/  LDL.LU R18, [R1+0x14] ;  /* 0x0000140001127983 */ /* 0x000ea20000300800 */
[----:B------:R-:W-:Y:S01]  /*5f20*/  VIADD R7, R17, 0x10 ;  /* 0x0000001011077836 */ /* 0x000fe20000000000 */
[----:B------:R-:W-:Y:S01]  /*5f30*/  ULDC.64 UR4, c[0x0][0x820] ;  /* 0x0002080000047ab9 */ /* 0x000fe20000000a00 */
[----:B------:R-:W-:Y:S01]  /*5f40*/  IMAD.SHL.U32 R10, R10, 0x8, RZ ;  /* 0x000000080a0a7824 */ /* 0x000fe200078e00ff */
[----:B------:R-:W3:Y:S01]  /*5f50*/  LDL R20, [R1+0x18] ;  /* 0x0000180001147983 */ /* 0x000ee20000100800 */
[----:B------:R-:W-:-:S03]  /*5f60*/  ULDC UR6, c[0x0][0x80c] ;  /* 0x0002030000067ab9 */ /* 0x000fc60000000800 */
[----:B------:R-:W4:Y:S01]  /*5f70*/  LDL R16, [R1+0x10] ;  /* 0x0000100001107983 */ /* 0x000f220000100800 */
[----:B------:R-:W-:Y:S01]  /*5f80*/  SHF.R.S32.HI R11, RZ, 0x1f, R10 ;  /* 0x0000001fff0b7819 */ /* 0x000fe2000001140a */
[C---:B------:R-:W-:Y:S01]  /*5f90*/  VIADD R9, R17.reuse, 0x20 ;  /* 0x0000002011097836 */ /* 0x040fe20000000000 */
[C---:B------:R-:W-:Y:S01]  /*5fa0*/  LEA.HI.X.SX32 R5, R17.reuse, R3, 0x1, P2 ;  /* 0x0000000311057211 */ /* 0x040fe200010f0eff */
[----:B------:R-:W-:Y:S01]  /*5fb0*/  VIADD R13, R17, 0x40 ;  /* 0x00000040110d7836 */ /* 0x000fe20000000000 */
[----:B------:R-:W-:Y:S01]  /*5fc0*/  BSSY B0, `(.L_x_3338) ;  /* 0x0000022000007945 */ /* 0x000fe20003800000 */
[----:B--2--5:R-:W-:Y:S02]  /*5fd0*/  IMAD R12, R18, -0x60, R0 ;  /* 0xffffffa0120c7824 */ /* 0x024fe400078e0200 */
[----:B---3--:R-:W-:-:S03]  /*5fe0*/  IMAD R0, R20, UR4, RZ ;  /* 0x0000000414007c24 */ /* 0x008fc6000f8e02ff */
[-C--:B------:R-:W-:Y:S02]  /*5ff0*/  ISETP.GE.AND P4, PT, R7, R12.reuse, PT ;  /* 0x0000000c0700720c */ /* 0x080fe40003f86270 */
[-C--:B------:R-:W-:Y:S01]  /*6000*/  ISETP.GE.AND P3, PT, R17, R12.reuse, PT ;  /* 0x0000000c1100720c */ /* 0x080fe20003f66270 */
[C---:B----4-:R-:W-:Y:S01]  /*6010*/  IMAD R7, R16.reuse, UR5, R0 ;  /* 0x0000000510077c24 */ /* 0x050fe2000f8e0200 */
        /* <DEDUP_REMOVED lines=28> */
.L_x_3339:
[----:B------:R-:W-:Y:S05]  /*61e0*/  BSYNC B0 ;  /* 0x0000000000007941 */ /* 0x000fea0003800000 */
.L_x_3338:
        /* <DEDUP_REMOVED lines=16> */
.L_x_3341:
[----:B------:R-:W-:Y:S05]  /*62f0*/  BSYNC B0 ;  /* 0x0000000000007941 */ /* 0x000fea0003800000 */
.L_x_3340:
        /* <DEDUP_REMOVED lines=16> */
.L_x_3343:
[----:B------:R-:W-:Y:S05]  /*6400*/  BSYNC B0 ;  /* 0x0000000000007941 */ /* 0x000fea0003800000 */
.L_x_3342:
        /* <DEDUP_REMOVED lines=17> */
.L_x_3345:
[----:B------:R-:W-:Y:S05]  /*6520*/  BSYNC B0 ;  /* 0x0000000000007941 */ /* 0x000fea0003800000 */
.L_x_3344:
        /* <DEDUP_REMOVED lines=16> */
.L_x_3347:
[----:B------:R-:W-:Y:S05]  /*6630*/  BSYNC B0 ;  /* 0x0000000000007941 */ /* 0x000fea0003800000 */
.L_x_3346:
        /* <DEDUP_REMOVED lines=16> */
.L_x_3349:
[----:B------:R-:W-:Y:S05]  /*6740*/  BSYNC B0 ;  /* 0x0000000000007941 */ /* 0x000fea0003800000 */
.L_x_3348:
        /* <DEDUP_REMOVED lines=29> */
.L_x_3351:
[----:B------:R-:W-:Y:S05]  /*6920*/  BSYNC B0 ;  /* 0x0000000000007941 */ /* 0x000fea0003800000 */
.L_x_3350:
        /* <DEDUP_REMOVED lines=15> */
.L_x_3353:
[----:B------:R-:W-:Y:S05]  /*6a20*/  BSYNC B0 ;  /* 0x0000000000007941 */ /* 0x000fea0003800000 */
.L_x_3352:
        /* <DEDUP_REMOVED lines=15> */
.L_x_3355:
[----:B------:R-:W-:Y:S05]  /*6b20*/  BSYNC B0 ;  /* 0x0000000000007941 */ /* 0x000fea0003800000 */
.L_x_3354:
        /* <DEDUP_REMOVED lines=15> */
.L_x_3357:
[----:B------:R-:W-:Y:S05]  /*6c20*/  BSYNC B0 ;  /* 0x0000000000007941 */ /* 0x000fea0003800000 */
.L_x_3356:
        /* <DEDUP_REMOVED lines=15> */
.L_x_3359:
[----:B------:R-:W-:Y:S05]  /*6d20*/  BSYNC B0 ;  /* 0x0000000000007941 */ /* 0x000fea0003800000 */
.L_x_3358:
        /* <DEDUP_REMOVED lines=15> */
.L_x_3282:
        /* <DEDUP_REMOVED lines=29> */
.L_x_3361:
[----:B------:R-:W-:Y:S01]  /*6ff0*/  ULDC UR9, c[0x0][0x8c4] ;  /* 0x0002310000097ab9 */ /* 0x000fe20000000800 */
[----:B------:R-:W-:Y:S01]  /*7000*/  UMOV UR7, UR8 ;  /* 0x0000000800077c82 */ /* 0x000fe20008000000 */
[----:B------:R-:W-:-:S11]  /*7010*/  UISETP.NE.AND UP0, UPT, UR9, 0x1, UPT ;  /* 0x000000010900788c */ /* 0x000fd6000bf05270 */
[----:B------:R-:W-:Y:S02]  /*7020*/  @UP0 ULDC.64 UR10, c[0x0][0x8c8] ;  /* 0x00023200000a0ab9 */ /* 0x000fe40000000a00 */
[----:B------:R-:W-:-:S04]  /*7030*/  UIMAD.WIDE.U32 UR4, UR8, UR10, URZ ;  /* 0x0000000a080472a5 */ /* 0x000fc8000f8e003f */
[----:B------:R-:W-:-:S04]  /*7040*/  @UP0 USHF.R.U32.HI UR7, URZ, UR11, UR5 ;  /* 0x0000000b3f070299 */ /* 0x000fc80008011605 */
[----:B------:R-:W-:-:S12]  /*7050*/  UIMAD UR4, UR7, UR9, URZ ;  /* 0x00000009070472a4 */ /* 0x000fd8000f8e023f */
.L_x_3362:
        /* <DEDUP_REMOVED lines=23> */
.L_x_3363:
        /* <DEDUP_REMOVED lines=13> */
.L_x_3365:
[----:B------:R-:W-:-:S05]  /*72a0*/  ULDC UR4, c[0x0][0x8ec] ;  /* 0x00023b0000047ab9 */ /* 0x000fca0000000800 */
.L_x_3364:
[----:B------:R-:W-:Y:S02]  /*72b0*/  UIADD3 UR4, UR4, 0x5f, URZ ;  /* 0x0000005f04047890 */ /* 0x000fe4000fffe03f */
[----:B------:R-:W-:Y:S02]  /*72c0*/  ULOP3.LUT UR13, URZ, UR7, URZ, 0x33, !UPT ;  /* 0x000000073f0d7292 */ /* 0x000fe4000f8e333f */
[----:B------:R-:W-:-:S04]  /*72d0*/  UIMAD.WIDE UR4, UR4, 0x2aaaaaab, URZ ;  /* 0x2aaaaaab040478a5 */ /* 0x000fc8000f8e023f */
[----:B------:R-:W-:-:S04]  /*72e0*/  USHF.R.U32.HI UR4, URZ, 0x1f, UR5 ;  /* 0x0000001f3f047899 */ /* 0x000fc80008011605 */
[----:B------:R-:W-:-:S04]  /*72f0*/  ULEA.HI.SX32 UR4, UR5, UR4, 0x1c ;  /* 0x0000000405047291 */ /* 0x000fc8000f8fe23f */
[----:B------:R-:W-:Y:S02]  /*7300*/  UISETP.GT.AND UP0, UPT, UR4, UR7, UPT ;  /* 0x000000070400728c */ /* 0x000fe4000bf04270 */
[----:B------:R-:W-:Y:S02]  /*7310*/  UIADD3 UR13, UR4, UR13, URZ ;  /* 0x0000000d040d7290 */ /* 0x000fe4000fffe03f */
[----:B------:R-:W-:-:S06]  /*7320*/  USEL UR10, UR10, 0xffffffff, UP0 ;  /* 0xffffffff0a0a7887 */ /* 0x000fcc0008000000 */
        /* <DEDUP_REMOVED lines=40> */
.L_x_3366:
        /* <DEDUP_REMOVED lines=13> */
.L_x_3367:
        /* <DEDUP_REMOVED lines=12> */
.L_x_3368:
[----:B------:R-:W-:Y:S01]  /*7740*/  UIMAD UR7, UR13, 0x60, UR14 ;  /* 0x000000600d0778a4 */ /* 0x000fe2000f8e020e */
[----:B------:R-:W-:-:S03]  /*7750*/  ULDC UR8, c[0x0][0x74c] ;  /* 0x0001d30000087ab9 */ /* 0x000fc60000000800 */
[----:B------:R-:W-:Y:S02]  /*7760*/  UIADD3 UR8, UR7, -UR8, -UR11 ;  /* 0x8000000807087290 */ /* 0x000fe4000fffe80b */
        /* <DEDUP_REMOVED lines=13> */
[----:B------:R-:W1:Y:S01]  /*7840*/  S2R R0, SR_TID.X ;  /* 0x0000000000007919 */ /* 0x000e620000002100 */
[----:B------:R-:W-:Y:S01]  /*7850*/  UIMAD UR16, UR18, UR20, URZ ;  /* 0x00000014121072a4 */ /* 0x000fe2000f8e023f */
[----:B------:R-:W-:Y:S01]  /*7860*/  LOP3.LUT R10, RZ, UR13, RZ, 0x33, !PT ;  /* 0x0000000dff0a7c12 */ /* 0x000fe2000f8e33ff */
[----:B------:R-:W-:Y:S02]  /*7870*/  UIMAD.WIDE.U32 UR8, UR6, UR20, URZ ;  /* 0x00000014060872a5 */ /* 0x000fe4000f8e003f */
[----:B------:R-:W-:Y:S02]  /*7880*/  UIADD3 UR20, UR11, 0x5f, URZ ;  /* 0x0000005f0b147890 */ /* 0x000fe4000fffe03f */
[----:B------:R-:W-:Y:S02]  /*7890*/  UIADD3 UR14, UR11, 0x9f, -UR14 ;  /* 0x0000009f0b0e7890 */ /* 0x000fe4000fffe80e */
[----:B------:R-:W-:-:S02]  /*78a0*/  UIADD3 UR11, UR7, -UR12, URZ ;  /* 0x8000000c070b7290 */ /* 0x000fc4000fffe03f */
[----:B------:R-:W-:Y:S02]  /*78b0*/  USHF.R.S32.HI UR15, URZ, 0x1f, UR10 ;  /* 0x0000001f3f0f7899 */ /* 0x000fe4000801140a */
[----:B------:R-:W-:Y:S02]  /*78c0*/  ULOP3.LUT UR11, UR11, 0x1, URZ, 0xc0, !UPT ;  /* 0x000000010b0b7892 */ /* 0x000fe4000f8ec03f */
[----:B------:R-:W-:Y:S02]  /*78d0*/  USEL UR29, UR10, URZ, !UP0 ;  /* 0x0000003f0a1d7287 */ /* 0x000fe4000c000000 */
[----:B------:R-:W-:Y:S02]  /*78e0*/  USEL UR23, UR15, URZ, !UP0 ;  /* 0x0000003f0f177287 */ /* 0x000fe4000c000000 */
[----:B------:R-:W-:Y:S02]  /*78f0*/  UISETP.NE.U32.AND UP0, UPT, UR11, 0x1, UPT ;  /* 0x000000010b00788c */ /* 0x000fe4000bf05070 */
[----:B------:R-:W-:Y:S01]  /*7900*/  UIMAD UR17, UR6, UR21, UR16 ;  /* 0x00000015061172a4 */ /* 0x000fe2000f8e0210 */
[----:B------:R-:W-:-:S02]  /*7910*/  ULDC UR22, c[0x0][0x760] ;  /* 0x0001d80000167ab9 */ /* 0x000fc40000000800 */
[----:B------:R-:W-:Y:S01]  /*7920*/  ULDC UR16, c[0x0][0x288] ;  /* 0x0000a20000107ab9 */ /* 0x000fe20000000800 */
[----:B------:R-:W-:Y:S01]  /*7930*/  UIADD3 UR17, UR9, UR17, URZ ;  /* 0x0000001109117290 */ /* 0x000fe2000fffe03f */
[----:B------:R-:W-:Y:S01]  /*7940*/  PLOP3.LUT P1, PT, PT, PT, UP0, 0x80, 0x0 ;  /* 0x000000000000781c */ /* 0x000fe20003f2f008 */
[----:B------:R-:W-:Y:S02]  /*7950*/  UIMAD UR19, UR10, UR16, URZ ;  /* 0x000000100a1372a4 */ /* 0x000fe4000f8e023f */
[----:B------:R-:W-:Y:S01]  /*7960*/  UIADD3 UR10, UP2, UR4, UR8, URZ ;  /* 0x00000008040a7290 */ /* 0x000fe2000ff5e03f */
[----:B------:R-:W-:Y:S01]  /*7970*/  ULDC.64 UR30, c[0x0][0x2e0] ;  /* 0x0000b800001e7ab9 */ /* 0x000fe20000000a00 */
[----:B------:R-:W-:Y:S01]  /*7980*/  UIMAD UR15, UR16, UR22, URZ ;  /* 0x00000016100f72a4 */ /* 0x000fe2000f8e023f */
[----:B-1----:R-:W-:Y:S01]  /*7990*/  LOP3.LUT R0, R0, 0x1f, RZ, 0xc0, !PT ;  /* 0x0000001f00007812 */ /* 0x002fe200078ec0ff */
[----:B------:R-:W-:Y:S02]  /*79a0*/  UIADD3 UR16, UP1, UR6, UR19, URZ ;  /* 0x0000001306107290 */ /* 0x000fe4000ff3e03f */
[----:B------:R-:W-:-:S02]  /*79b0*/  UIMAD.WIDE UR20, UR20, 0x2aaaaaab, URZ ;  /* 0x2aaaaaab141478a5 */ /* 0x000fc4000f8e023f */
[----:B------:R-:W-:Y:S02]  /*79c0*/  UIMAD UR6, UR23, UR30, URZ ;  /* 0x0000001e170672a4 */ /* 0x000fe4000f8e023f */
[----:B------:R-:W-:Y:S02]  /*79d0*/  UIADD3.X UR11, UR5, UR17, URZ, UP2, !UPT ;  /* 0x00000011050b7290 */ /* 0x000fe400097fe43f */
[----:B------:R-:W-:Y:S02]  /*79e0*/  ULEA.HI.X.SX32 UR18, UR19, UR18, 0x1, UP1 ;  /* 0x0000001213127291 */ /* 0x000fe400088f0e3f */
[----:B------:R-:W-:Y:S02]  /*79f0*/  USHF.R.U32.HI UR20, URZ, 0x1f, UR21 ;  /* 0x0000001f3f147899 */ /* 0x000fe40008011615 */
[----:B------:R-:W-:Y:S02]  /*7a00*/  UIMAD UR19, UR29, UR31, UR6 ;  /* 0x0000001f1d1372a4 */ /* 0x000fe4000f8e0206 */
[----:B------:R-:W-:Y:S01]  /*7a10*/  UIMAD.WIDE.U32 UR10, UR29, UR30, UR10 ;  /* 0x0000001e1d0a72a5 */ /* 0x000fe2000f8e000a */
[----:B------:R-:W-:Y:S01]  /*7a20*/  ELECT P0, URZ, PT ;  /* 0x00000000003f782f */ /* 0x000fe20003800000 */
[----:B------:R-:W-:-:S02]  /*7a30*/  ULEA.HI.SX32 UR20, UR21, UR20, 0x1c ;  /* 0x0000001415147291 */ /* 0x000fc4000f8fe23f */
        /* <DEDUP_REMOVED lines=20> */
.L_x_3372:
[----:B------:R-:W2:Y:S04]  /*7b80*/  LDG.E.STRONG.GPU R4, desc[UR38][R2.64] ;  /* 0x0000002602047981 */ /* 0x000ea8000c1ef900 */
[----:B--2---:R-:W-:Y:S01]  /*7b90*/  CCTL.IVALL ;  /* 0x00000000ff00798f */ /* 0x004fe20002000000 */
[----:B------:R-:W-:Y:S05]  /*7ba0*/  YIELD ;  /* 0x0000000000007946 */ /* 0x000fea0003800000 */
[----:B------:R-:W-:-:S13]  /*7bb0*/  ISETP.NE.AND P1, PT, R4, R5, PT ;  /* 0x000000050400720c */ /* 0x000fda0003f25270 */
[----:B------:R-:W-:Y:S05]  /*7bc0*/  @P1 BRA `(.L_x_3372) ;  /* 0xfffffffc00ec1947 */ /* 0x000fea000383ffff */
.L_x_3371:
[----:B------:R-:W-:Y:S05]  /*7bd0*/  BSYNC B0 ;  /* 0x0000000000007941 */ /* 0x000fea0003800000 */
.L_x_3370:
[----:B------:R-:W-:-:S03]  /*7be0*/  UMOV UR6, 0xffffffff ;  /* 0xffffffff00067882 */ /* 0x000fc60000000000 */
[----:B------:R-:W-:Y:S05]  /*7bf0*/  BRA.DIV UR6, `(.L_x_3373) ;  /* 0x0000004206d07947 */ /* 0x000fea000b800000 */
[----:B------:R-:W-:Y:S01]  /*7c00*/  NOP ;  /* 0x0000000000007918 */ /* 0x000fe20000000000 */
.L_x_3459:
        /* <DEDUP_REMOVED lines=22> */
.L_x_3375:
[----:B------:R-:W-:Y:S05]  /*7d70*/  BSYNC B0 ;  /* 0x0000000000007941 */ /* 0x000fea0003800000 */
.L_x_3374:
        /* <DEDUP_REMOVED lines=19> */
.L_x_3377:
[----:B------:R-:W-:Y:S05]  /*7eb0*/  BSYNC B0 ;  /* 0x0000000000007941 */ /* 0x000fea0003800000 */
.L_x_3376:
        /* <DEDUP_REMOVED lines=20> */
.L_x_3379:
[----:B------:R-:W-:Y:S05]  /*8000*/  BSYNC B0 ;  /* 0x0000000000007941 */ /* 0x000fea0003800000 */
.L_x_3378:
[----:B------:R-:W-:Y:S06]  /*8010*/  BAR.ARV 0xa, 0xa0 ;  /* 0x0282800000007b1d */ /* 0x000fec0000002000 */
[----:B------:R-:W-:Y:S04]  /*8020*/  BSSY B0, `(.L_x_3380) ;  /* 0x0000003000007945 */ /* 0x000fe80003800000 */
[----:B------:R-:W-:Y:S05]  /*8030*/  @!P0 BRA `(.L_x_3381) ;  /* 0x0000000000048947 */ /* 0x000fea0003800000 */
[----:B------:R-:W-:-:S04]  /*8040*/  DEPBAR.LE SB0, 0x1 ;  /* 0x000080400000791a */ /* 0x000fc80000000000 */
.L_x_3381:
[----:B------:R-:W-:Y:S05]  /*8050*/  BSYNC B0 ;  /* 0x0000000000007941 */ /* 0x000fea0003800000 */
.L_x_3380:
[----:B------:R-:W-:Y:S06]  /*8060*/  BAR.ARV 0xb, 0xa0 ;  /* 0x02c2800000007b1d */ /* 0x000fec0000002000 */
[----:B------:R-:W-:Y:S04]  /*8070*/  BSSY B0, `(.L_x_3382) ;  /* 0x0000003000007945 */ /* 0x000fe80003800000 */
[----:B------:R-:W-:Y:S05]  /*8080*/  @!P0 BRA `(.L_x_3383) ;  /* 0x0000000000048947 */ /* 0x000fea0003800000 */
[----:B------:R-:W-:-:S04]  /*8090*/  DEPBAR.LE SB0, 0x0 ;  /* 0x000080000000791a */ /* 0x000fc80000000000 */
.L_x_3383:
[----:B------:R-:W-:Y:S05]  /*80a0*/  BSYNC B0 ;  /* 0x0000000000007941 */ /* 0x000fea0003800000 */
.L_x_3382:
        /* <DEDUP_REMOVED lines=19> */
.L_x_3385:
[----:B------:R-:W-:Y:S05]  /*81e0*/  BSYNC B0 ;  /* 0x0000000000007941 */ /* 0x000fea0003800000 */
.L_x_3384:
[----:B------:R-:W-:Y:S01]  /*81f0*/  UIADD3 UR13, UR12, 0x1, URZ ;  /* 0x000000010c0d7890 */ /* 0x000fe2000fffe03f */
[----:B------:R-:W-:Y:S11]  /*8200*/  BRA `(.L_x_3386) ;  /* 0x0000000000047947 */ /* 0x000ff60003800000 */
.L_x_3369:
[----:B------:R-:W-:-:S05]  /*8210*/  UMOV UR13, UR12 ;  /* 0x0000000c000d7c82 */ /* 0x000fca0008000000 */
.L_x_3386:
[----:B------:R-:W-:-:S04]  /*8220*/  UIADD3 UR6, UR12, 0x1, URZ ;  /* 0x000000010c067890 */ /* 0x000fc8000fffe03f */
[----:B------:R-:W-:-:S06]  /*8230*/  UISETP.NE.AND UP0, UPT, UR7, UR6, UPT ;  /* 0x000000060700728c */ /* 0x000fcc000bf05270 */
[----:B------:R-:W-:-:S13]  /*8240*/  PLOP3.LUT P1, PT, PT, PT, UP0, 0x80, 0x0 ;  /* 0x000000000000781c */ /* 0x000fda0003f2f008 */
[----:B------:R-:W-:Y:S05]  /*8250*/  @!P1 BRA `(.L_x_3289) ;  /* 0x0000003800d09947 */ /* 0x000fea0003800000 */
[----:B------:R-:W-:Y:S01]  /*8260*/  UMOV UR22, UR8 ;  /* 0x0000000800167c82 */ /* 0x000fe20008000000 */
[----:B------:R-:W-:Y:S01]  /*8270*/  UMOV UR23, UR17 ;  /* 0x0000001100177c82 */ /* 0x000fe20008000000 */
[----:B------:R-:W-:Y:S01]  /*8280*/  ULDC.64 UR24, c[0x0][0x2c0] ;  /* 0x0000b00000187ab9 */ /* 0x000fe20000000a00 */
[----:B------:R-:W-:Y:S01]  /*8290*/  UIMAD.WIDE.U32 UR22, UR29, UR30, UR22 ;  /* 0x0000001e1d1672a5 */ /* 0x000fe2000f8e0016 */
[----:B------:R-:W-:Y:S01]  /*82a0*/  UMOV UR21, UR13 ;  /* 0x0000000d00157c82 */ /* 0x000fe20008000000 */
[----:B------:R-:W-:Y:S02]  /*82b0*/  UMOV UR6, URZ ;  /* 0x0000003f00067c82 */ /* 0x000fe40008000000 */
[----:B------:R-:W-:-:S04]  /*82c0*/  UIADD3 UR27, UP0, UR4, UR22, URZ ;  /* 0x00000016041b7290 */ /* 0x000fc8000ff1e03f */
[----:B------:R-:W-:Y:S02]  /*82d0*/  UIADD3.X UR22, UR5, UR19, UR23, UP0, !UPT ;  /* 0x0000001305167290 */ /* 0x000fe400087fe417 */
[----:B------:R-:W-:-:S04]  /*82e0*/  ULEA UR26, UP0, UR27, UR24, 0x2 ;  /* 0x000000181b1a7291 */ /* 0x000fc8000f80103f */
[----:B------:R-:W-:Y:S02]  /*82f0*/  ULEA.HI.X UR27, UR27, UR25, UR22, 0x2, UP0 ;  /* 0x000000191b1b7291 */ /* 0x000fe400080f1416 */
[----:B------:R-:W-:-:S04]  /*8300*/  UIADD3 UR26, UP0, UR26, 0x4000, URZ ;  /* 0x000040001a1a7890 */ /* 0x000fc8000ff1e03f */
[----:B------:R-:W-:-:S12]  /*8310*/  UIADD3.X UR27, URZ, UR27, URZ, UP0, !UPT ;  /* 0x0000001b3f1b7290 */ /* 0x000fd800087fe43f */
.L_x_3419:
        /* <DEDUP_REMOVED lines=18> */
.L_x_3389:
[----:B------:R-:W2:Y:S04]  /*8440*/  LDG.E.STRONG.GPU R4, desc[UR38][R2.64] ;  /* 0x0000002602047981 */ /* 0x000ea8000c1ef900 */
[----:B--2---:R-:W-:Y:S01]  /*8450*/  CCTL.IVALL ;  /* 0x00000000ff00798f */ /* 0x004fe20002000000 */
[----:B------:R-:W-:Y:S05]  /*8460*/  YIELD ;  /* 0x0000000000007946 */ /* 0x000fea0003800000 */
[----:B------:R-:W-:-:S13]  /*8470*/  ISETP.NE.AND P1, PT, R4, R5, PT ;  /* 0x000000050400720c */ /* 0x000fda0003f25270 */
[----:B------:R-:W-:Y:S05]  /*8480*/  @P1 BRA `(.L_x_3389) ;  /* 0xfffffffc00ec1947 */ /* 0x000fea000383ffff */
.L_x_3388:
[----:B------:R-:W-:Y:S05]  /*8490*/  BSYNC B0 ;  /* 0x0000000000007941 */ /* 0x000fea0003800000 */
.L_x_3387:
[----:B------:R-:W-:-:S03]  /*84a0*/  UMOV UR24, 0xffffffff ;  /* 0xffffffff00187882 */ /* 0x000fc60000000000 */
[----:B------:R-:W-:Y:S05]  /*84b0*/  BRA.DIV UR24, `(.L_x_3390) ;  /* 0x0000003a18bc7947 */ /* 0x000fea000b800000 */
[----:B------:R-:W-:Y:S01]  /*84c0*/  NOP ;  /* 0x0000000000007918 */ /* 0x000fe20000000000 */
.L_x_3462:
        /* <DEDUP_REMOVED lines=9> */
[----:B------:R-:W-:-:S03]  /*8560*/  UMOV UR37, 0x14f00000 ;  /* 0x14f0000000257882 */ /* 0x000fc60000000000 */
[----:B------:R-:W-:Y:S02]  /*8570*/  ULEA.HI.X.SX32 UR32, UR32, UR31, 0x1, UP0 ;  /* 0x0000001f20207291 */ /* 0x000fe400080f0e3f */
[----:B------:R-:W-:-:S04]  /*8580*/  ULEA UR24, UP0, UR36, UR24, 0x2 ;  /* 0x0000001824187291 */ /* 0x000fc8000f80103f */
[----:B------:R-:W-:-:S03]  /*8590*/  ULEA.HI.X UR25, UR36, UR25, UR32, 0x2, UP0 ;  /* 0x0000001924197291 */ /* 0x000fc600080f1420 */
[----:B------:R-:W-:Y:S01]  /*85a0*/  UMOV UR32, 0x400 ;  /* 0x0000040000207882 */ /* 0x000fe20000000000 */
[----:B------:R-:W-:Y:S01]  /*85b0*/  UMOV UR36, 0x0 ;  /* 0x0000000000247882 */ /* 0x000fe20000000000 */
[----:B-1----:R-:W-:-:S04]  /*85c0*/  ULEA UR34, UR35, UR34, 0x18 ;  /* 0x0000002223227291 */ /* 0x002fc8000f8ec03f */
[----:B------:R-:W-:-:S09]  /*85d0*/  UIADD3 UR34, UR34, 0x12000, URZ ;  /* 0x0001200022227890 */ /* 0x000fd2000fffe03f */
[----:B------:R1:W-:Y:S02]  /*85e0*/  UBLKRED.G.S.ADD.F32.RN [UR24], [UR34], UR32, desc[UR36] ;  /* 0x00002418220073bb */ /* 0x0003e400080a1420 */
[----:B-1----:R0:W-:Y:S02]  /*85f0*/  UTMACMDFLUSH ;  /* 0x00000000000079b7 */ /* 0x0021e40000000000 */
.L_x_3392:
[----:B------:R-:W-:Y:S05]  /*8600*/  BSYNC B0 ;  /* 0x0000000000007941 */ /* 0x000fea0003800000 */
.L_x_3391:
        /* <DEDUP_REMOVED lines=14> */
.L_x_3394:
[----:B------:R-:W-:Y:S05]  /*86f0*/  BSYNC B0 ;  /* 0x0000000000007941 */ /* 0x000fea0003800000 */
.L_x_3393:
        /* <DEDUP_REMOVED lines=15> */
.L_x_3396:
[----:B------:R-:W-:Y:S05]  /*87f0*/  BSYNC B0 ;  /* 0x0000000000007941 */ /* 0x000fea0003800000 */
.L_x_3395:
[----:B------:R-:W-:Y:S06]  /*8800*/  BAR.ARV 0xa, 0xa0 ;  /* 0x0282800000007b1d */ /* 0x000fec0000002000 */
[----:B------:R-:W-:Y:S04]  /*8810*/  BSSY B0, `(.L_x_3397) ;  /* 0x0000003000007945 */ /* 0x000fe80003800000 */
[----:B------:R-:W-:Y:S05]  /*8820*/  @!P0 BRA `(.L_x_3398) ;  /* 0x0000000000048947 */ /* 0x000fea0003800000 */
[----:B------:R-:W-:-:S04]  /*8830*/  DEPBAR.LE SB0, 0x1 ;  /* 0x000080400000791a */ /* 0x000fc80000000000 */
.L_x_3398:
[----:B------:R-:W-:Y:S05]  /*8840*/  BSYNC B0 ;  /* 0x0000000000007941 */ /* 0x000fea0003800000 */
.L_x_3397:
[----:B------:R-:W-:Y:S06]  /*8850*/  BAR.ARV 0xb, 0xa0 ;  /* 0x02c2800000007b1d */ /* 0x000fec0000002000 */
[----:B------:R-:W-:Y:S04]  /*8860*/  BSSY B0, `(.L_x_3399) ;  /* 0x0000003000007945 */ /* 0x000fe80003800000 */
[----:B------:R-:W-:Y:S05]  /*8870*/  @!P0 BRA `(.L_x_3400) ;  /* 0x0000000000048947 */ /* 0x000fea0003800000 */
[----:B------:R-:W-:-:S04]  /*8880*/  DEPBAR.LE SB0, 0x0 ;  /* 0x000080000000791a */ /* 0x000fc80000000000 */
.L_x_3400:
[----:B------:R-:W-:Y:S05]  /*8890*/  BSYNC B0 ;  /* 0x0000000000007941 */ /* 0x000fea0003800000 */
.L_x_3399:
        /* <DEDUP_REMOVED lines=19> */
.L_x_3402:
[----:B------:R-:W-:Y:S05]  /*89d0*/  BSYNC B0 ;  /* 0x0000000000007941 */ /* 0x000fea0003800000 */
.L_x_3401:
        /* <DEDUP_REMOVED lines=16> */
.L_x_3405:
[----:B------:R-:W2:Y:S04]  /*8ae0*/  LDG.E.STRONG.GPU R4, desc[UR38][R2.64] ;  /* 0x0000002602047981 */ /* 0x000ea8000c1ef900 */
[----:B--2---:R-:W-:Y:S01]  /*8af0*/  CCTL.IVALL ;  /* 0x00000000ff00798f */ /* 0x004fe20002000000 */
[----:B------:R-:W-:Y:S05]  /*8b00*/  YIELD ;  /* 0x0000000000007946 */ /* 0x000fea0003800000 */
[----:B------:R-:W-:-:S13]  /*8b10*/  ISETP.NE.AND P1, PT, R4, R5, PT ;  /* 0x000000050400720c */ /* 0x000fda0003f25270 */
[----:B------:R-:W-:Y:S05]  /*8b20*/  @P1 BRA `(.L_x_3405) ;  /* 0xfffffffc00ec1947 */ /* 0x000fea000383ffff */
.L_x_3404:
[----:B------:R-:W-:Y:S05]  /*8b30*/  BSYNC B0 ;  /* 0x0000000000007941 */ /* 0x000fea0003800000 */
.L_x_3403:
[----:B------:R-:W-:-:S03]  /*8b40*/  UMOV UR22, 0xffffffff ;  /* 0xffffffff00167882 */ /* 0x000fc60000000000 */
[----:B------:R-:W-:Y:S05]  /*8b50*/  BRA.DIV UR22, `(.L_x_3406) ;  /* 0x0000003616307947 */ /* 0x000fea000b800000 */
[----:B------:R-:W-:Y:S01]  /*8b60*/  NOP ;  /* 0x0000000000007918 */ /* 0x000fe20000000000 */
.L_x_3465:
        /* <DEDUP_REMOVED lines=15> */
.L_x_3408:
[----:B------:R-:W-:Y:S05]  /*8c60*/  BSYNC B0 ;  /* 0x0000000000007941 */ /* 0x000fea0003800000 */
.L_x_3407:
        /* <DEDUP_REMOVED lines=14> */
.L_x_3410:
[----:B------:R-:W-:Y:S05]  /*8d50*/  BSYNC B0 ;  /* 0x0000000000007941 */ /* 0x000fea0003800000 */
.L_x_3409:
        /* <DEDUP_REMOVED lines=15> */
.L_x_3412:
[----:B------:R-:W-:Y:S05]  /*8e50*/  BSYNC B0 ;  /* 0x0000000000007941 */ /* 0x000fea0003800000 */
.L_x_3411:
[----:B------:R-:W-:Y:S06]  /*8e60*/  BAR.ARV 0xa, 0xa0 ;  /* 0x0282800000007b1d */ /* 0x000fec0000002000 */
[----:B------:R-:W-:Y:S04]  /*8e70*/  BSSY B0, `(.L_x_3413) ;  /* 0x0000003000007945 */ /* 0x000fe80003800000 */
[----:B------:R-:W-:Y:S05]  /*8e80*/  @!P0 BRA `(.L_x_3414) ;  /* 0x0000000000048947 */ /* 0x000fea0003800000 */
[----:B------:R-:W-:-:S04]  /*8e90*/  DEPBAR.LE SB0, 0x1 ;  /* 0x000080400000791a */ /* 0x000fc80000000000 */
.L_x_3414:
[----:B------:R-:W-:Y:S05]  /*8ea0*/  BSYNC B0 ;  /* 0x0000000000007941 */ /* 0x000fea0003800000 */
.L_x_3413:
[----:B------:R-:W-:Y:S06]  /*8eb0*/  BAR.ARV 0xb, 0xa0 ;  /* 0x02c2800000007b1d */ /* 0x000fec0000002000 */
[----:B------:R-:W-:Y:S04]  /*8ec0*/  BSSY B0, `(.L_x_3415) ;  /* 0x0000003000007945 */ /* 0x000fe80003800000 */
[----:B------:R-:W-:Y:S05]  /*8ed0*/  @!P0 BRA `(.L_x_3416) ;  /* 0x0000000000048947 */ /* 0x000fea0003800000 */
[----:B------:R-:W-:-:S04]  /*8ee0*/  DEPBAR.LE SB0, 0x0 ;  /* 0x000080000000791a */ /* 0x000fc80000000000 */
.L_x_3416:
[----:B------:R-:W-:Y:S05]  /*8ef0*/  BSYNC B0 ;  /* 0x0000000000007941 */ /* 0x000fea0003800000 */
.L_x_3415:
        /* <DEDUP_REMOVED lines=19> */
.L_x_3418:
[----:B------:R-:W-:Y:S05]  /*9030*/  BSYNC B0 ;  /* 0x0000000000007941 */ /* 0x000fea0003800000 */
.L_x_3417:
[----:B------:R-:W-:Y:S02]  /*9040*/  UIADD3 UR13, UR13, 0x2, URZ ;  /* 0x000000020d0d7890 */ /* 0x000fe4000fffe03f */
[----:B------:R-:W-:Y:S02]  /*9050*/  UIADD3 UR6, UR6, 0x6000, URZ ;  /* 0x0000600006067890 */ /* 0x000fe4000fffe03f */
[----:B------:R-:W-:-:S06]  /*9060*/  UISETP.GE.AND UP0, UPT, UR13, UR7, UPT ;  /* 0x000000070d00728c */ /* 0x000fcc000bf06270 */
[----:B------:R-:W-:-:S13]  /*9070*/  PLOP3.LUT P1, PT, PT, PT, UP0, 0x80, 0x0 ;  /* 0x000000000000781c */ /* 0x000fda0003f2f008 */
[----:B------:R-:W-:Y:S05]  /*9080*/  @!P1 BRA `(.L_x_3419) ;  /* 0xfffffff000a49947 */ /* 0x000fea000383ffff */
[----:B------:R-:W-:Y:S05]  /*9090*/  BRA `(.L_x_3289) ;  /* 0x0000002c00407947 */ /* 0x000fea0003800000 */
.L_x_3360:
        /* <DEDUP_REMOVED lines=21> */
.L_x_3420:
[----:B------:R-:W1:Y:S01]  /*91f0*/  LDC R3, c[0x0][0x8c4] ;  /* 0x00023100ff037b82 */ /* 0x000e620000000800 */
[----:B------:R-:W-:Y:S01]  /*9200*/  IMAD.MOV.U32 R0, RZ, RZ, R5 ;  /* 0x000000ffff007224 */ /* 0x000fe200078e0005 */
[----:B-1----:R-:W-:-:S13]  /*9210*/  ISETP.NE.AND P0, PT, R3, 0x1, PT ;  /* 0x000000010300780c */ /* 0x002fda0003f05270 */
[----:B------:R-:W1:Y:S02]  /*9220*/  @P0 LDC.64 R6, c[0x0][0x8c8] ;  /* 0x00023200ff060b82 */ /* 0x000e640000000a00 */
[----:B-1----:R-:W-:-:S05]  /*9230*/  @P0 IMAD.HI.U32 R4, R5, R6, RZ ;  /* 0x0000000605040227 */ /* 0x002fca00078e00ff */
[----:B------:R-:W-:-:S05]  /*9240*/  @P0 SHF.R.U32.HI R0, RZ, R7, R4 ;  /* 0x00000007ff000219 */ /* 0x000fca0000011604 */
[----:B------:R-:W-:-:S07]  /*9250*/  IMAD R3, R0, R3, RZ ;  /* 0x0000000300037224 */ /* 0x000fce00078e02ff */
.L_x_3421:
        /* <DEDUP_REMOVED lines=23> */
.L_x_3422:
        /* <DEDUP_REMOVED lines=10> */
.L_x_3424:
[----:B------:R-:W2:Y:S02]  /*9470*/  LDC R4, c[0x0][0x8ec] ;  /* 0x00023b00ff047b82 */ /* 0x000ea40000000800 */
.L_x_3423:
[----:B--2--5:R-:W-:Y:S01]  /*9480*/  VIADD R4, R4, 0x5f ;  /* 0x0000005f04047836 */ /* 0x024fe20000000000 */
[----:B------:R-:W-:Y:S01]  /*9490*/  LOP3.LUT R8, RZ, R0, RZ, 0x33, !PT ;  /* 0x00000000ff087212 */ /* 0x000fe200078e33ff */
[----:B-1----:R-:W-:Y:S02]  /*94a0*/  IMAD.MOV.U32 R2, RZ, RZ, RZ ;  /* 0x000000ffff027224 */ /* 0x002fe400078e00ff */
[----:B------:R-:W-:-:S04]  /*94b0*/  IMAD.HI R4, R4, 0x2aaaaaab, RZ ;  /* 0x2aaaaaab04047827 */ /* 0x000fc800078e02ff */
[----:B------:R-:W-:Y:S01]  /*94c0*/  IMAD.MOV.U32 R16, RZ, RZ, 0x1 ;  /* 0x00000001ff107424 */ /* 0x000fe200078e00ff */
[----:B------:R-:W-:-:S04]  /*94d0*/  SHF.R.U32.HI R3, RZ, 0x1f, R4 ;  /* 0x0000001fff037819 */ /* 0x000fc80000011604 */
[----:B------:R-:W-:-:S04]  /*94e0*/  LEA.HI.SX32 R3, R4, R3, 0x1c ;  /* 0x0000000304037211 */ /* 0x000fc800078fe2ff */
[C---:B------:R-:W-:Y:S01]  /*94f0*/  ISETP.GT.AND P0, PT, R3.reuse, R0, PT ;  /* 0x000000000300720c */ /* 0x040fe20003f04270 */
[----:B------:R-:W-:Y:S02]  /*9500*/  IMAD.MOV.U32 R0, RZ, RZ, 0x1 ;  /* 0x00000001ff007424 */ /* 0x000fe400078e00ff */
[----:B------:R-:W-:Y:S01]  /*9510*/  IMAD.IADD R8, R3, 0x1, R8 ;  /* 0x0000000103087824 */ /* 0x000fe200078e0208 */
[----:B------:R-:W-:-:S04]  /*9520*/  SEL R9, R9, 0xffffffff, P0 ;  /* 0xffffffff09097807 */ /* 0x000fc80000000000 */
        /* <DEDUP_REMOVED lines=41> */
.L_x_3426:
        /* <DEDUP_REMOVED lines=11> */
.L_x_3427:
[----:B------:R-:W-:Y:S05]  /*9870*/  @!P0 BRA `(.L_x_3428) ;  /* 0x00000000000c8947 */ /* 0x000fea0003800000 */
[----:B------:R-:W2:Y:S04]  /*9880*/  LDG.E R5, desc[UR38][R2.64] ;  /* 0x0000002602057981 */ /* 0x000ea8000c1e1900 */
[----:B------:R-:W2:Y:S02]  /*9890*/  LDG.E R4, desc[UR38][R2.64+0x4] ;  /* 0x0000042602047981 */ /* 0x000ea4000c1e1900 */
[----:B--2---:R-:W-:-:S07]  /*98a0*/  IMAD.IADD R4, R4, 0x1, -R5 ;  /* 0x0000000104047824 */ /* 0x004fce00078e0a05 */
.L_x_3428:
        /* <DEDUP_REMOVED lines=22> */
[C---:B------:R-:W-:Y:S01]  /*9a10*/  R2UR UR29, R9.reuse ;  /* 0x00000000091d72ca */ /* 0x040fe200000e0000 */
[----:B------:R-:W-:Y:S01]  /*9a20*/  UIMAD.WIDE.U32 UR4, UR28, UR10, UR8 ;  /* 0x0000000a1c0472a5 */ /* 0x000fe2000f8e0008 */
[----:B------:R-:W-:Y:S01]  /*9a30*/  SEL R2, R2, RZ, !P1 ;  /* 0x000000ff02027207 */ /* 0x000fe20004800000 */
[----:B------:R-:W-:Y:S01]  /*9a40*/  UIMAD UR10, UR7, UR10, URZ ;  /* 0x0000000a070a72a4 */ /* 0x000fe2000f8e023f */
[----:B------:R-:W-:Y:S01]  /*9a50*/  R2UR UR35, R8 ;  /* 0x00000000082372ca */ /* 0x000fe200000e0000 */
[----:B------:R-:W-:Y:S01]  /*9a60*/  ULDC.64 UR12, c[0x0][0x730] ;  /* 0x0001cc00000c7ab9 */ /* 0x000fe20000000a00 */
[----:B------:R-:W-:Y:S01]  /*9a70*/  R2UR UR14, R2 ;  /* 0x00000000020e72ca */ /* 0x000fe200000e0000 */
[----:B------:R-:W-:Y:S01]  /*9a80*/  UIMAD UR10, UR28, UR11, UR10 ;  /* 0x0000000b1c0a72a4 */ /* 0x000fe2000f8e020a */
[----:B------:R-:W-:Y:S01]  /*9a90*/  SEL R9, R9, RZ, !P0 ;  /* 0x000000ff09097207 */ /* 0x000fe20004000000 */
[----:B------:R-:W-:Y:S01]  /*9aa0*/  UIMAD UR7, UR7, UR12, URZ ;  /* 0x0000000c070772a4 */ /* 0x000fe2000f8e023f */
[----:B------:R-:W-:Y:S01]  /*9ab0*/  BSSY B0, `(.L_x_3425) ;  /* 0x000020d000007945 */ /* 0x000fe20003800000 */
[----:B------:R-:W-:Y:S01]  /*9ac0*/  ULDC UR11, c[0x0][0x2e8] ;  /* 0x0000ba00000b7ab9 */ /* 0x000fe20000000800 */
[----:B------:R-:W-:Y:S01]  /*9ad0*/  UIMAD.WIDE.U32 UR8, UR28, UR12, UR8 ;  /* 0x0000000c1c0872a5 */ /* 0x000fe2000f8e0008 */
[----:B------:R-:W-:Y:S01]  /*9ae0*/  R2UR UR37, R9 ;  /* 0x00000000092572ca */ /* 0x000fe200000e0000 */
[----:B------:R-:W-:Y:S01]  /*9af0*/  UISETP.NE.AND UP0, UPT, UR11, 0x1, UPT ;  /* 0x000000010b00788c */ /* 0x000fe2000bf05270 */
[----:B------:R-:W-:Y:S01]  /*9b00*/  R2UR UR11, R12 ;  /* 0x000000000c0b72ca */ /* 0x000fe200000e0000 */
[----:B------:R-:W-:Y:S01]  /*9b10*/  UIMAD UR7, UR28, UR13, UR7 ;  /* 0x0000000d1c0772a4 */ /* 0x000fe2000f8e0207 */
[----:B------:R-:W-:Y:S01]  /*9b20*/  IMAD.MOV.U32 R2, RZ, RZ, RZ ;  /* 0x000000ffff027224 */ /* 0x000fe200078e00ff */
[----:B------:R-:W-:Y:S01]  /*9b30*/  VOTEU.ANY UP1, P1 ;  /* 0x00000000003f7886 */ /* 0x000fe20000820100 */
[----:B------:R-:W-:Y:S01]  /*9b40*/  ELECT P0, URZ, PT ;  /* 0x00000000003f782f */ /* 0x000fe20003800000 */
[----:B------:R-:W-:Y:S01]  /*9b50*/  IMAD.MOV.U32 R16, RZ, RZ, 0x1 ;  /* 0x00000001ff107424 */ /* 0x000fe200078e00ff */
[----:B------:R-:W-:Y:S01]  /*9b60*/  ULDC.64 UR12, c[0x0][0x720] ;  /* 0x0001c800000c7ab9 */ /* 0x000fe20000000a00 */
[----:B------:R-:W-:-:S02]  /*9b70*/  UIADD3 UR9, UR9, UR7, URZ ;  /* 0x0000000709097290 */ /* 0x000fc4000fffe03f */
[----:B------:R-:W-:Y:S01]  /*9b80*/  USEL UR29, UR29, URZ, !UP1 ;  /* 0x0000003f1d1d7287 */ /* 0x000fe2000c800000 */
[----:B------:R-:W-:Y:S01]  /*9b90*/  ULDC.64 UR16, c[0x0][0x738] ;  /* 0x0001ce0000107ab9 */ /* 0x000fe20000000a00 */
[----:B------:R-:W-:Y:S02]  /*9ba0*/  UIADD3 UR5, UR5, UR10, URZ ;  /* 0x0000000a05057290 */ /* 0x000fe4000fffe03f */
[----:B------:R-:W-:Y:S02]  /*9bb0*/  UIMAD UR7, UR14, UR12, URZ ;  /* 0x0000000c0e0772a4 */ /* 0x000fe4000f8e023f */
[----:B------:R-:W-:Y:S02]  /*9bc0*/  UIMAD UR10, UR14, UR16, URZ ;  /* 0x000000100e0a72a4 */ /* 0x000fe4000f8e023f */
[----:B------:R-:W-:Y:S02]  /*9bd0*/  UIMAD.WIDE.U32 UR14, UR16, UR29, UR8 ;  /* 0x0000001d100e72a5 */ /* 0x000fe4000f8e0008 */
[----:B------:R-:W-:Y:S01]  /*9be0*/  UIMAD.WIDE.U32 UR22, UR12, UR29, UR4 ;  /* 0x0000001d0c1672a5 */ /* 0x000fe2000f8e0004 */
[----:B------:R-:W-:Y:S01]  /*9bf0*/  @UP0 ULDC UR8, c[0x0][0x2ec] ;  /* 0x0000bb0000080ab9 */ /* 0x000fe20000000800 */
[----:B------:R-:W-:-:S02]  /*9c00*/  UIMAD UR5, UR13, UR29, UR7 ;  /* 0x0000001d0d0572a4 */ /* 0x000fc4000f8e0207 */
[----:B------:R-:W-:Y:S01]  /*9c10*/  UIMAD.WIDE.U32 UR8, UR28, UR8, URZ ;  /* 0x000000081c0872a5 */ /* 0x000fe2000f8e003f */
[----:B------:R-:W-:Y:S01]  /*9c20*/  @UP0 ULDC UR7, c[0x0][0x2f0] ;  /* 0x0000bc0000070ab9 */ /* 0x000fe20000000800 */
[----:B------:R-:W-:Y:S01]  /*9c30*/  UMOV UR36, UR28 ;  /* 0x0000001c00247c82 */ /* 0x000fe20008000000 */
[----:B------:R-:W-:Y:S02]  /*9c40*/  UIMAD UR4, UR17, UR29, UR10 ;  /* 0x0000001d110472a4 */ /* 0x000fe4000f8e020a */
[----:B------:R-:W-:Y:S02]  /*9c50*/  UIMAD UR35, UR35, 0x60, UR11 ;  /* 0x00000060232378a4 */ /* 0x000fe4000f8e020b */
        /* <DEDUP_REMOVED lines=14> */
.L_x_3466:
        /* <DEDUP_REMOVED lines=9> */
.L_x_3431:
        /* <DEDUP_REMOVED lines=112> */
.L_x_3442:
[----:B-1----:R-:W-:-:S05]  /*a4d0*/  IMAD.MOV.U32 R6, RZ, RZ, 0x1 ;  /* 0x00000001ff067424 */ /* 0x002fca00078e00ff */
[----:B------:R-:W-:-:S04]  /*a4e0*/  SHF.L.U32 R6, R6, 0x1f, RZ ;  /* 0x0000001f06067819 */ /* 0x000fc800000006ff */
[----:B------:R-:W1:Y:S02]  /*a4f0*/  SYNCS.PHASECHK.TRANS64.TRYWAIT P1, [R0+URZ+0x36438], R6 ;  /* 0x03643806000075a7 */ /* 0x000e64000802017f */
[----:B-1----:R-:W-:Y:S05]  /*a500*/  @!P1 BRA `(.L_x_3434) ;  /* 0x0000001800f49947 */ /* 0x002fea0003800000 */
.L_x_3467:
[----:B------:R-:W-:Y:S05]  /*a510*/  @P0 BRA `(.L_x_3435) ;  /* 0x0000000000140947 */ /* 0x000fea0003800000 */
[----:B------:R-:W-:Y:S01]  /*a520*/  ISETP.NE.AND P1, PT, R18, RZ, PT ;  /* 0x000000ff1200720c */ /* 0x000fe20003f25270 */
[----:B------:R-:W-:-:S04]  /*a530*/  IMAD.MOV.U32 R3, RZ, RZ, 0x6100 ;  /* 0x00006100ff037424 */ /* 0x000fc800078e00ff */
[----:B------:R2:W-:Y:S08]  /*a540*/  SYNCS.ARRIVE.TRANS64 RZ, [R0+URZ+0x36430], R3 ;  /* 0x0364300300ff79a7 */ /* 0x0005f0000800003f */
[----:B------:R-:W-:Y:S05]  /*a550*/  @!P1 BRA `(.L_x_3435) ;  /* 0x0000000000049947 */ /* 0x000fea0003800000 */
[----:B------:R-:W-:Y:S01]  /*a560*/  BPT.TRAP 0x1 ;  /* 0x000000040000795c */ /* 0x000fe20000300000 */
.L_x_3435:
        /* <DEDUP_REMOVED lines=48> */
.L_x_3468:
[----:B------:R-:W-:Y:S05]  /*a870*/  @P0 BRA `(.L_x_3437) ;  /* 0x0000000000140947 */ /* 0x000fea0003800000 */
[----:B------:R-:W-:Y:S01]  /*a880*/  ISETP.NE.AND P1, PT, R18, RZ, PT ;  /* 0x000000ff1200720c */ /* 0x000fe20003f25270 */
[----:B--2---:R-:W-:-:S04]  /*a890*/  IMAD.MOV.U32 R3, RZ, RZ, 0x6100 ;  /* 0x00006100ff037424 */ /* 0x004fc800078e00ff */
[----:B------:R3:W-:Y:S08]  /*a8a0*/  SYNCS.ARRIVE.TRANS64 RZ, [R0+URZ+0x36418], R3 ;  /* 0x0364180300ff79a7 */ /* 0x0007f0000800003f */
[----:B------:R-:W-:Y:S05]  /*a8b0*/  @!P1 BRA `(.L_x_3437) ;  /* 0x0000000000049947 */ /* 0x000fea0003800000 */
[----:B------:R-:W-:Y:S01]  /*a8c0*/  BPT.TRAP 0x1 ;  /* 0x000000040000795c */ /* 0x000fe20000300000 */
.L_x_3437:
        /* <DEDUP_REMOVED lines=47> */
.L_x_3469:
        /* <DEDUP_REMOVED lines=8> */
.L_x_3439:
        /* <DEDUP_REMOVED lines=37> */
.L_x_3471:
[----:B------:R-:W-:Y:S05]  /*ae90*/  @P0 BRA `(.L_x_3441) ;  /* 0x0000000000140947 */ /* 0x000fea0003800000 */
[----:B------:R-:W-:Y:S01]  /*aea0*/  ISETP.NE.AND P1, PT, R18, RZ, PT ;  /* 0x000000ff1200720c */ /* 0x000fe20003f25270 */
[----:B--2---:R-:W-:-:S04]  /*aeb0*/  IMAD.MOV.U32 R5, RZ, RZ, 0x6100 ;  /* 0x00006100ff057424 */ /* 0x004fc800078e00ff */
[----:B------:R3:W-:Y:S08]  /*aec0*/  SYNCS.ARRIVE.TRANS64 RZ, [R0+URZ+0x36410], R5 ;  /* 0x0364100500ff79a7 */ /* 0x0007f0000800003f */
[----:B------:R-:W-:Y:S05]  /*aed0*/  @!P1 BRA `(.L_x_3441) ;  /* 0x0000000000049947 */ /* 0x000fea0003800000 */
[----:B------:R-:W-:Y:S01]  /*aee0*/  BPT.TRAP 0x1 ;  /* 0x000000040000795c */ /* 0x000fe20000300000 */
.L_x_3441:
        /* <DEDUP_REMOVED lines=44> */
.L_x_3433:
[----:B------:R-:W-:Y:S01]  /*b1b0*/  ISETP.NE.AND P1, PT, R20, RZ, PT ;  /* 0x000000ff1400720c */ /* 0x000fe20003f25270 */
[----:B------:R-:W-:Y:S02]  /*b1c0*/  IMAD.MOV.U32 R16, RZ, RZ, 0x1 ;  /* 0x00000001ff107424 */ /* 0x000fe400078e00ff */
[----:B------:R-:W-:-:S10]  /*b1d0*/  IMAD.MOV.U32 R5, RZ, RZ, R14 ;  /* 0x000000ffff057224 */ /* 0x000fd400078e000e */
[----:B------:R-:W-:Y:S05]  /*b1e0*/  @!P1 BRA `(.L_x_3432) ;  /* 0x00000004008c9947 */ /* 0x000fea0003800000 */
[----:B------:R-:W2:Y:S02]  /*b1f0*/  SYNCS.PHASECHK.TRANS64.TRYWAIT P1, [R0+URZ+0x36438], R6 ;  /* 0x03643806000075a7 */ /* 0x000ea4000802017f */
[----:B--2---:R-:W-:Y:S05]  /*b200*/  @!P1 BRA `(.L_x_3443) ;  /* 0x0000001000149947 */ /* 0x004fea0003800000 */
.L_x_3472:
[----:B------:R-:W-:Y:S05]  /*b210*/  @P0 BRA `(.L_x_3444) ;  /* 0x0000000000140947 */ /* 0x000fea0003800000 */
[----:B------:R-:W-:Y:S01]  /*b220*/  ISETP.NE.AND P1, PT, R18, RZ, PT ;  /* 0x000000ff1200720c */ /* 0x000fe20003f25270 */
[----:B------:R-:W-:-:S04]  /*b230*/  IMAD.MOV.U32 R5, RZ, RZ, 0x6100 ;  /* 0x00006100ff057424 */ /* 0x000fc800078e00ff */
[----:B------:R3:W-:Y:S08]  /*b240*/  SYNCS.ARRIVE.TRANS64 RZ, [R0+URZ+0x36430], R5 ;  /* 0x0364300500ff79a7 */ /* 0x0007f0000800003f */
[----:B------:R-:W-:Y:S05]  /*b250*/  @!P1 BRA `(.L_x_3444) ;  /* 0x0000000000049947 */ /* 0x000fea0003800000 */
[----:B------:R-:W-:Y:S01]  /*b260*/  BPT.TRAP 0x1 ;  /* 0x000000040000795c */ /* 0x000fe20000300000 */
.L_x_3444:
        /* <DEDUP_REMOVED lines=42> */
.L_x_3473:
[----:B------:R-:W-:Y:S01]  /*b510*/  IMAD.MOV.U32 R16, RZ, RZ, RZ ;  /* 0x000000ffff107224 */ /* 0x000fe200078e00ff */
[----:B------:R-:W-:Y:S06]  /*b520*/  @P0 BRA `(.L_x_3446) ;  /* 0x0000000000140947 */ /* 0x000fec0003800000 */
[----:B------:R-:W-:Y:S01]  /*b530*/  ISETP.NE.AND P1, PT, R18, RZ, PT ;  /* 0x000000ff1200720c */ /* 0x000fe20003f25270 */
[----:B-1----:R-:W-:-:S04]  /*b540*/  IMAD.MOV.U32 R5, RZ, RZ, 0x6100 ;  /* 0x00006100ff057424 */ /* 0x002fc800078e00ff */
[----:B------:R2:W-:Y:S08]  /*b550*/  SYNCS.ARRIVE.TRANS64 RZ, [R0+URZ+0x36418], R5 ;  /* 0x0364180500ff79a7 */ /* 0x0005f0000800003f */
[----:B------:R-:W-:Y:S05]  /*b560*/  @!P1 BRA `(.L_x_3446) ;  /* 0x0000000000049947 */ /* 0x000fea0003800000 */
[----:B------:R-:W-:Y:S01]  /*b570*/  BPT.TRAP 0x1 ;  /* 0x000000040000795c */ /* 0x000fe20000300000 */
.L_x_3446:
        /* <DEDUP_REMOVED lines=42> */
.L_x_3432:
[----:B------:R-:W-:-:S04]  /*b820*/  SHF.L.U32 R3, R16, 0x1f, RZ ;  /* 0x0000001f10037819 */ /* 0x000fc800000006ff */
[----:B------:R-:W2:Y:S02]  /*b830*/  SYNCS.PHASECHK.TRANS64.TRYWAIT P1, [R0+URZ+0x36438], R3 ;  /* 0x03643803000075a7 */ /* 0x000ea4000802017f */
[----:B--2---:R-:W-:Y:S05]  /*b840*/  @!P1 BRA `(.L_x_3447) ;  /* 0x0000000800ac9947 */ /* 0x004fea0003800000 */
.L_x_3474:
[----:B------:R-:W-:Y:S05]  /*b850*/  @P0 BRA `(.L_x_3448) ;  /* 0x0000000000180947 */ /* 0x000fea0003800000 */
[----:B------:R-:W3:Y:S01]  /*b860*/  S2R R2, SR_TID.X ;  /* 0x0000000000027919 */ /* 0x000ee20000002100 */
[----:B--2---:R-:W-:-:S04]  /*b870*/  IMAD.MOV.U32 R3, RZ, RZ, 0x6100 ;  /* 0x00006100ff037424 */ /* 0x004fc800078e00ff */
[----:B------:R4:W-:Y:S01]  /*b880*/  SYNCS.ARRIVE.TRANS64 RZ, [R0+URZ+0x36430], R3 ;  /* 0x0364300300ff79a7 */ /* 0x0009e2000800003f */
[----:B---3--:R-:W-:-:S13]  /*b890*/  LOP3.LUT P0, RZ, R2, 0x1f, RZ, 0xc0, !PT ;  /* 0x0000001f02ff7812 */ /* 0x008fda000780c0ff */
[----:B----4-:R-:W-:Y:S05]  /*b8a0*/  @!P0 BRA `(.L_x_3448) ;  /* 0x0000000000048947 */ /* 0x010fea0003800000 */
[----:B------:R-:W-:Y:S01]  /*b8b0*/  BPT.TRAP 0x1 ;  /* 0x000000040000795c */ /* 0x000fe20000300000 */
.L_x_3448:
        /* <DEDUP_REMOVED lines=44> */
.L_x_3429:
[----:B------:R-:W-:Y:S05]  /*bb80*/  BSYNC B0 ;  /* 0x0000000000007941 */ /* 0x000fea0003800000 */
.L_x_3425:
[----:B------:R-:W-:-:S03]  /*bb90*/  UMOV UR7, 0xffffffff ;  /* 0xffffffff00077882 */ /* 0x000fc60000000000 */
[----:B------:R-:W-:Y:S05]  /*bba0*/  BRA.DIV UR7, `(.L_x_3449) ;  /* 0x0000000607e87947 */ /* 0x000fea000b800000 */
[----:B------:R-:W-:-:S13]  /*bbb0*/  ELECT P6, URZ, PT ;  /* 0x00000000003f782f */ /* 0x000fda00038c0000 */
.L_x_3477:
[----:B------:R-:W-:Y:S05]  /*bbc0*/  @!P6 BRA `(.L_x_3289) ;  /* 0x000000000074e947 */ /* 0x000fea0003800000 */
[----:B------:R-:W2:Y:S02]  /*bbd0*/  LDL.LU R3, [R1+0x4] ;  /* 0x0000040001037983 */ /* 0x000ea40000300800 */
[----:B--2---:R-:W-:-:S04]  /*bbe0*/  LOP3.LUT R3, R3, 0x2, RZ, 0xfc, !PT ;  /* 0x0000000203037812 */ /* 0x004fc800078efcff */
[----:B------:R-:W-:-:S13]  /*bbf0*/  ISETP.NE.AND P2, PT, R3, 0x3, PT ;  /* 0x000000030300780c */ /* 0x000fda0003f45270 */
[----:B------:R-:W-:Y:S05]  /*bc00*/  @!P2 BRA `(.L_x_3450) ;  /* 0x000000000004a947 */ /* 0x000fea0003800000 */
[----:B------:R-:W-:Y:S01]  /*bc10*/  BPT.TRAP 0x1 ;  /* 0x000000040000795c */ /* 0x000fe20000300000 */
.L_x_3450:
        /* <DEDUP_REMOVED lines=15> */
.L_x_3478:
[----:B------:R-:W2:Y:S02]  /*bd10*/  SYNCS.PHASECHK.TRANS64.TRYWAIT P0, [R3+URZ], R0 ;  /* 0x00000000030075a7 */ /* 0x000ea4000800017f */
[----:B--2---:R-:W-:Y:S05]  /*bd20*/  @!P0 BRA `(.L_x_3452) ;  /* 0x0000000400bc8947 */ /* 0x004fea0003800000 */
.L_x_3479:
[----:B------:R-:W-:Y:S05]  /*bd30*/  @!P2 BRA `(.L_x_3453) ;  /* 0x000000000004a947 */ /* 0x000fea0003800000 */
[----:B------:R-:W-:Y:S01]  /*bd40*/  BPT.TRAP 0x1 ;  /* 0x000000040000795c */ /* 0x000fe20000300000 */
.L_x_3453:
[----:B------:R-:W-:-:S07]  /*bd50*/  SHF.L.U32 R16, R16, 0x1f, RZ ;  /* 0x0000001f10107819 */ /* 0x000fce00000006ff */
.L_x_3454:
[----:B---3--:R3:W4:Y:S02]  /*bd60*/  SYNCS.PHASECHK.TRANS64.TRYWAIT P0, [R9+URZ+0x36438], R16 ;  /* 0x03643810090075a7 */ /* 0x008724000800017f */
[----:B----4-:R-:W-:Y:S05]  /*bd70*/  @!P0 NANOSLEEP.SYNCS 0x989680 ;  /* 0x009896800000895d */ /* 0x010fea0003900000 */
[----:B------:R-:W4:Y:S02]  /*bd80*/  @!P0 SYNCS.PHASECHK.TRANS64 P0, [R9+URZ+0x36438], R16 ;  /* 0x03643810090085a7 */ /* 0x000f24000800007f */
[----:B----4-:R-:W-:Y:S05]  /*bd90*/  @!P0 BRA `(.L_x_3454) ;  /* 0xfffffffc00f08947 */ /* 0x010fea000383ffff */
.L_x_3289:
[----:B------:R-:W-:Y:S05]  /*bda0*/  BSYNC B6 ;  /* 0x0000000000067941 */ /* 0x000fea0003800000 */
.L_x_3281:
[----:B------:R-:W-:Y:S05]  /*bdb0*/  EXIT ;  /* 0x000000000000794d */ /* 0x000fea0003800000 */
.L_x_3299:
[----:B------:R-:W-:Y:S02]  /*bdc0*/  IMAD.MOV.U32 R12, RZ, RZ, RZ ;  /* 0x000000ffff0c7224 */ /* 0x000fe400078e00ff */
[----:B------:R-:W-:Y:S02]  /*bdd0*/  IMAD.MOV.U32 R11, RZ, RZ, 0x1f ;  /* 0x0000001fff0b7424 */ /* 0x000fe400078e00ff */
[----:B------:R-:W-:-:S07]  /*bde0*/  IMAD.MOV.U32 R15, RZ, RZ, -0x1 ;  /* 0xffffffffff0f7424 */ /* 0x000fce00078e00ff */
[----:B------:R-:W-:Y:S05]  /*bdf0*/  WARPSYNC.COLLECTIVE R15, `(.L_x_3455) ;  /* 0x000000000f087348 */ /* 0x000fea0003c00000 */
[----:B------:R1:W2:Y:S02]  /*be00*/  SHFL.IDX P6, R14, R13, R12, R11 ;  /* 0x0000000c0d0e7389 */ /* 0x0002a400000c000b */
[----:B-12---:R-:W-:Y:S01]  /*be10*/  ENDCOLLECTIVE ;  /* 0x000000000000791b */ /* 0x006fe20003800000 */
.L_x_3455:
[----:B------:R-:W-:Y:S05]  /*be20*/  BRA `(.L_x_3456) ;  /* 0xffffff5800007947 */ /* 0x000fea000383ffff */
.L_x_3301:
[----:B--2---:R-:W-:-:S04]  /*be30*/  IMAD.U32 R0, RZ, RZ, UR36 ;  /* 0x00000024ff007e24 */ /* 0x004fc8000f8e00ff */
[----:B------:R2:W3:Y:S03]  /*be40*/  SYNCS.PHASECHK.TRANS64.TRYWAIT P0, [R0+URZ+0x36400], R10 ;  /* 0x0364000a000075a7 */ /* 0x0004e6000800017f */
[----:B---3--:R-:W-:Y:S05]  /*be50*/  @!P0 NANOSLEEP.SYNCS 0x989680 ;  /* 0x009896800000895d */ /* 0x008fea0003900000 */
[----:B------:R-:W3:Y:S02]  /*be60*/  @!P0 SYNCS.PHASECHK.TRANS64 P0, [R0+URZ+0x36400], R10 ;  /* 0x0364000a000085a7 */ /* 0x000ee4000800007f */
[----:B---3--:R-:W-:Y:S05]  /*be70*/  @!P0 BRA `(.L_x_3301) ;  /* 0xfffffffc00ec8947 */ /* 0x008fea000383ffff */
[----:B------:R-:W-:Y:S05]  /*be80*/  BRA `(.L_x_3300) ;  /* 0xffffff58003c7947 */ /* 0x000fea000383ffff */
.L_x_3305:
[----:B---3--:R3:W4:Y:S02]  /*be90*/  SYNCS.PHASECHK.TRANS64.TRYWAIT P1, [R3+URZ+0x36410], R10 ;  /* 0x0364100a030075a7 */ /* 0x008724000802017f */
[----:B----4-:R-:W-:Y:S05]  /*bea0*/  @!P1 NANOSLEEP.SYNCS 0x989680 ;  /* 0x009896800000995d */ /* 0x010fea0003900000 */
[----:B------:R-:W4:Y:S02]  /*beb0*/  @!P1 SYNCS.PHASECHK.TRANS64 P1, [R3+URZ+0x36410], R10 ;  /* 0x0364100a030095a7 */ /* 0x000f24000802007f */
[----:B----4-:R-:W-:Y:S05]  /*bec0*/  @!P1 BRA `(.L_x_3305) ;  /* 0xfffffffc00f09947 */ /* 0x010fea000383ffff */
[----:B------:R-:W-:Y:S05]  /*bed0*/  BRA `(.L_x_3304) ;  /* 0xffffff5c00fc7947 */ /* 0x000fea000383ffff */
.L_x_3309:
[----:B-1----:R-:W-:-:S04]  /*bee0*/  IMAD.U32 R121, RZ, RZ, UR36 ;  /* 0x00000024ff797e24 */ /* 0x002fc8000f8e00ff */
[----:B------:R1:W2:Y:S03]  /*bef0*/  SYNCS.PHASECHK.TRANS64.TRYWAIT P1, [R121+URZ+0x36430], R14 ;  /* 0x0364300e790075a7 */ /* 0x0002a6000802017f */
[----:B--2---:R-:W-:Y:S05]  /*bf00*/  @!P1 NANOSLEEP.SYNCS 0x989680 ;  /* 0x009896800000995d */ /* 0x004fea0003900000 */
[----:B------:R-:W2:Y:S02]  /*bf10*/  @!P1 SYNCS.PHASECHK.TRANS64 P1, [R121+URZ+0x36430], R14 ;  /* 0x0364300e790095a7 */ /* 0x000ea4000802007f */
[----:B--2---:R-:W-:Y:S05]  /*bf20*/  @!P1 BRA `(.L_x_3309) ;  /* 0xfffffffc00ec9947 */ /* 0x004fea000383ffff */
[----:B------:R-:W-:Y:S05]  /*bf30*/  BRA `(.L_x_3308) ;  /* 0xffffff6800207947 */ /* 0x000fea000383ffff */
.L_x_3373:
[----:B------:R-:W-:Y:S01]  /*bf40*/  BSSY B0, `(.L_x_3457) ;  /* 0x0000005000007945 */ /* 0x000fe20003800000 */
[----:B------:R-:W-:-:S07]  /*bf50*/  IMAD.MOV.U32 R15, RZ, RZ, -0x1 ;  /* 0xffffffffff0f7424 */ /* 0x000fce00078e00ff */
[----:B------:R-:W-:Y:S05]  /*bf60*/  WARPSYNC.COLLECTIVE R15, `(.L_x_3458) ;  /* 0x000000000f087348 */ /* 0x000fea0003c00000 */
[----:B------:R-:W-:Y:S01]  /*bf70*/  NOP ;  /* 0x0000000000007918 */ /* 0x000fe20000000000 */
[----:B------:R-:W-:Y:S01]  /*bf80*/  ENDCOLLECTIVE ;  /* 0x000000000000791b */ /* 0x000fe20003800000 */
.L_x_3458:
[----:B------:R-:W-:Y:S05]  /*bf90*/  BSYNC B0 ;  /* 0x0000000000007941 */ /* 0x000fea0003800000 */
.L_x_3457:
[----:B------:R-:W-:Y:S05]  /*bfa0*/  BRA `(.L_x_3459) ;  /* 0xffffffbc00187947 */ /* 0x000fea000383ffff */
.L_x_3390:
[----:B------:R-:W-:Y:S01]  /*bfb0*/  BSSY B0, `(.L_x_3460) ;  /* 0x0000005000007945 */ /* 0x000fe20003800000 */
[----:B------:R-:W-:-:S07]  /*bfc0*/  IMAD.MOV.U32 R15, RZ, RZ, -0x1 ;  /* 0xffffffffff0f7424 */ /* 0x000fce00078e00ff */
[----:B------:R-:W-:Y:S05]  /*bfd0*/  WARPSYNC.COLLECTIVE R15, `(.L_x_3461) ;  /* 0x000000000f087348 */ /* 0x000fea0003c00000 */
[----:B------:R-:W-:Y:S01]  /*bfe0*/  NOP ;  /* 0x0000000000007918 */ /* 0x000fe20000000000 */
[----:B------:R-:W-:Y:S01]  /*bff0*/  ENDCOLLECTIVE ;  /* 0x000000000000791b */ /* 0x000fe20003800000 */
.L_x_3461:
[----:B------:R-:W-:Y:S05]  /*c000*/  BSYNC B0 ;  /* 0x0000000000007941 */ /* 0x000fea0003800000 */
.L_x_3460:
[----:B------:R-:W-:Y:S05]  /*c010*/  BRA `(.L_x_3462) ;  /* 0xffffffc4002c7947 */ /* 0x000fea000383ffff */
.L_x_3406:
[----:B------:R-:W-:Y:S01]  /*c020*/  BSSY B0, `(.L_x_3463) ;  /* 0x0000005000007945 */ /* 0x000fe20003800000 */
[----:B------:R-:W-:-:S07]  /*c030*/  IMAD.MOV.U32 R15, RZ, RZ, -0x1 ;  /* 0xffffffffff0f7424 */ /* 0x000fce00078e00ff */
[----:B------:R-:W-:Y:S05]  /*c040*/  WARPSYNC.COLLECTIVE R15, `(.L_x_3464) ;  /* 0x000000000f087348 */ /* 0x000fea0003c00000 */
[----:B------:R-:W-:Y:S01]  /*c050*/  NOP ;  /* 0x0000000000007918 */ /* 0x000fe20000000000 */
[----:B------:R-:W-:Y:S01]  /*c060*/  ENDCOLLECTIVE ;  /* 0x000000000000791b */ /* 0x000fe20003800000 */
.L_x_3464:
[----:B------:R-:W-:Y:S05]  /*c070*/  BSYNC B0 ;  /* 0x0000000000007941 */ /* 0x000fea0003800000 */
.L_x_3463:
[----:B------:R-:W-:Y:S05]  /*c080*/  BRA `(.L_x_3465) ;  /* 0xffffffc800b87947 */ /* 0x000fea000383ffff */
.L_x_3430:
[----:B-1----:R1:W2:Y:S02]  /*c090*/  SYNCS.PHASECHK.TRANS64.TRYWAIT P1, [R0+URZ+0x36420], R6 ;  /* 0x03642006000075a7 */ /* 0x0022a4000802017f */
[----:B--2---:R-:W-:Y:S05]  /*c0a0*/  @!P1 NANOSLEEP.SYNCS 0x989680 ;  /* 0x009896800000995d */ /* 0x004fea0003900000 */
[----:B------:R-:W2:Y:S02]  /*c0b0*/  @!P1 SYNCS.PHASECHK.TRANS64 P1, [R0+URZ+0x36420], R6 ;  /* 0x03642006000095a7 */ /* 0x000ea4000802007f */
[----:B--2---:R-:W-:Y:S05]  /*c0c0*/  @!P1 BRA `(.L_x_3430) ;  /* 0xfffffffc00f09947 */ /* 0x004fea000383ffff */
[----:B------:R-:W-:Y:S05]  /*c0d0*/  BRA `(.L_x_3466) ;  /* 0xffffffdc00187947 */ /* 0x000fea000383ffff */
.L_x_3434:
[----:B-1----:R1:W2:Y:S02]  /*c0e0*/  SYNCS.PHASECHK.TRANS64.TRYWAIT P1, [R0+URZ+0x36438], R6 ;  /* 0x03643806000075a7 */ /* 0x0022a4000802017f */
[----:B--2---:R-:W-:Y:S05]  /*c0f0*/  @!P1 NANOSLEEP.SYNCS 0x989680 ;  /* 0x009896800000995d */ /* 0x004fea0003900000 */
[----:B------:R-:W2:Y:S02]  /*c100*/  @!P1 SYNCS.PHASECHK.TRANS64 P1, [R0+URZ+0x36438], R6 ;  /* 0x03643806000095a7 */ /* 0x000ea4000802007f */
[----:B--2---:R-:W-:Y:S05]  /*c110*/  @!P1 BRA `(.L_x_3434) ;  /* 0xfffffffc00f09947 */ /* 0x004fea000383ffff */
[----:B------:R-:W-:Y:S05]  /*c120*/  BRA `(.L_x_3467) ;  /* 0xffffffe000f87947 */ /* 0x000fea000383ffff */
.L_x_3436:
[----:B--2---:R2:W3:Y:S02]  /*c130*/  SYNCS.PHASECHK.TRANS64.TRYWAIT P1, [R0+URZ+0x36428], R3 ;  /* 0x03642803000075a7 */ /* 0x0044e4000802017f */
[----:B---3--:R-:W-:Y:S05]  /*c140*/  @!P1 NANOSLEEP.SYNCS 0x989680 ;  /* 0x009896800000995d */ /* 0x008fea0003900000 */
[----:B------:R-:W3:Y:S02]  /*c150*/  @!P1 SYNCS.PHASECHK.TRANS64 P1, [R0+URZ+0x36428], R3 ;  /* 0x03642803000095a7 */ /* 0x000ee4000802007f */
[----:B---3--:R-:W-:Y:S05]  /*c160*/  @!P1 BRA `(.L_x_3436) ;  /* 0xfffffffc00f09947 */ /* 0x008fea000383ffff */
[----:B------:R-:W-:Y:S05]  /*c170*/  BRA `(.L_x_3468) ;  /* 0xffffffe400bc7947 */ /* 0x000fea000383ffff */
.L_x_3438:
        /* <DEDUP_REMOVED lines=8> */
.L_x_3440:
[----:B------:R-:W-:-:S07]  /*c200*/  SHF.L.U32 R5, R7, 0x1f, RZ ;  /* 0x0000001f07057819 */ /* 0x000fce00000006ff */
.L_x_3470:
[----:B--2---:R2:W3:Y:S02]  /*c210*/  SYNCS.PHASECHK.TRANS64.TRYWAIT P1, [R0+URZ+0x36420], R5 ;  /* 0x03642005000075a7 */ /* 0x0044e4000802017f */
[----:B---3--:R-:W-:Y:S05]  /*c220*/  @!P1 NANOSLEEP.SYNCS 0x989680 ;  /* 0x009896800000995d */ /* 0x008fea0003900000 */
[----:B------:R-:W3:Y:S02]  /*c230*/  @!P1 SYNCS.PHASECHK.TRANS64 P1, [R0+URZ+0x36420], R5 ;  /* 0x03642005000095a7 */ /* 0x000ee4000802007f */
[----:B---3--:R-:W-:Y:S05]  /*c240*/  @!P1 BRA `(.L_x_3470) ;  /* 0xfffffffc00f09947 */ /* 0x008fea000383ffff */
[----:B------:R-:W-:Y:S05]  /*c250*/  BRA `(.L_x_3471) ;  /* 0xffffffec000c7947 */ /* 0x000fea000383ffff */
.L_x_3443:
[----:B--2---:R2:W3:Y:S02]  /*c260*/  SYNCS.PHASECHK.TRANS64.TRYWAIT P1, [R0+URZ+0x36438], R6 ;  /* 0x03643806000075a7 */ /* 0x0044e4000802017f */
[----:B---3--:R-:W-:Y:S05]  /*c270*/  @!P1 NANOSLEEP.SYNCS 0x989680 ;  /* 0x009896800000995d */ /* 0x008fea0003900000 */
[----:B------:R-:W3:Y:S02]  /*c280*/  @!P1 SYNCS.PHASECHK.TRANS64 P1, [R0+URZ+0x36438], R6 ;  /* 0x03643806000095a7 */ /* 0x000ee4000802007f */
[----:B---3--:R-:W-:Y:S05]  /*c290*/  @!P1 BRA `(.L_x_3443) ;  /* 0xfffffffc00f09947 */ /* 0x008fea000383ffff */
[----:B------:R-:W-:Y:S05]  /*c2a0*/  BRA `(.L_x_3472) ;  /* 0xffffffec00d87947 */ /* 0x000fea000383ffff */
.L_x_3445:
[----:B-1----:R1:W2:Y:S02]  /*c2b0*/  SYNCS.PHASECHK.TRANS64.TRYWAIT P1, [R0+URZ+0x36428], R5 ;  /* 0x03642805000075a7 */ /* 0x0022a4000802017f */
[----:B--2---:R-:W-:Y:S05]  /*c2c0*/  @!P1 NANOSLEEP.SYNCS 0x989680 ;  /* 0x009896800000995d */ /* 0x004fea0003900000 */
[----:B------:R-:W2:Y:S02]  /*c2d0*/  @!P1 SYNCS.PHASECHK.TRANS64 P1, [R0+URZ+0x36428], R5 ;  /* 0x03642805000095a7 */ /* 0x000ea4000802007f */
[----:B--2---:R-:W-:Y:S05]  /*c2e0*/  @!P1 BRA `(.L_x_3445) ;  /* 0xfffffffc00f09947 */ /* 0x004fea000383ffff */
[----:B------:R-:W-:Y:S05]  /*c2f0*/  BRA `(.L_x_3473) ;  /* 0xfffffff000847947 */ /* 0x000fea000383ffff */
.L_x_3447:
[----:B--2---:R2:W3:Y:S02]  /*c300*/  SYNCS.PHASECHK.TRANS64.TRYWAIT P1, [R0+URZ+0x36438], R3 ;  /* 0x03643803000075a7 */ /* 0x0044e4000802017f */
[----:B---3--:R-:W-:Y:S05]  /*c310*/  @!P1 NANOSLEEP.SYNCS 0x989680 ;  /* 0x009896800000995d */ /* 0x008fea0003900000 */
[----:B------:R-:W3:Y:S02]  /*c320*/  @!P1 SYNCS.PHASECHK.TRANS64 P1, [R0+URZ+0x36438], R3 ;  /* 0x03643803000095a7 */ /* 0x000ee4000802007f */
[----:B---3--:R-:W-:Y:S05]  /*c330*/  @!P1 BRA `(.L_x_3447) ;  /* 0xfffffffc00f09947 */ /* 0x008fea000383ffff */
[----:B------:R-:W-:Y:S05]  /*c340*/  BRA `(.L_x_3474) ;  /* 0xfffffff400407947 */ /* 0x000fea000383ffff */
.L_x_3449:
[----:B------:R-:W-:Y:S01]  /*c350*/  BSSY B0, `(.L_x_3475) ;  /* 0x0000006000007945 */ /* 0x000fe20003800000 */
[----:B------:R-:W-:-:S07]  /*c360*/  IMAD.MOV.U32 R15, RZ, RZ, -0x1 ;  /* 0xffffffffff0f7424 */ /* 0x000fce00078e00ff */
[----:B------:R-:W-:Y:S05]  /*c370*/  WARPSYNC.COLLECTIVE R15, `(.L_x_3476) ;  /* 0x000000000f0c7348 */ /* 0x000fea0003c00000 */
[----:B------:R-:W-:Y:S02]  /*c380*/  ELECT P6, UR62, PT ;  /* 0x00000000003e782f */ /* 0x000fe400038c0000 */
[----:B------:R-:W-:Y:S01]  /*c390*/  MOV R14, UR62 ;  /* 0x0000003e000e7c02 */ /* 0x000fe20008000f00 */
[----:B------:R-:W-:Y:S10]  /*c3a0*/  ENDCOLLECTIVE ;  /* 0x000000000000791b */ /* 0x000ff40003800000 */
.L_x_3476:
[----:B------:R-:W-:Y:S05]  /*c3b0*/  BSYNC B0 ;  /* 0x0000000000007941 */ /* 0x000fea0003800000 */
.L_x_3475:
[----:B------:R-:W-:Y:S05]  /*c3c0*/  BRA `(.L_x_3477) ;  /* 0xfffffff400fc7947 */ /* 0x000fea000383ffff */
.L_x_3451:
[----:B-1----:R1:W2:Y:S02]  /*c3d0*/  SYNCS.PHASECHK.TRANS64.TRYWAIT P0, [R7+URZ], R4 ;  /* 0x00000004070075a7 */ /* 0x0022a4000800017f */
[----:B--2---:R-:W-:Y:S05]  /*c3e0*/  @!P0 NANOSLEEP.SYNCS 0x989680 ;  /* 0x009896800000895d */ /* 0x004fea0003900000 */
[----:B------:R-:W2:Y:S02]  /*c3f0*/  @!P0 SYNCS.PHASECHK.TRANS64 P0, [R7+URZ], R4 ;  /* 0x00000004070085a7 */ /* 0x000ea4000800007f */
[----:B--2---:R-:W-:Y:S05]  /*c400*/  @!P0 BRA `(.L_x_3451) ;  /* 0xfffffffc00f08947 */ /* 0x004fea000383ffff */
[----:B------:R-:W-:Y:S05]  /*c410*/  BRA `(.L_x_3478) ;  /* 0xfffffff8003c7947 */ /* 0x000fea000383ffff */
.L_x_3452:
[----:B--2---:R2:W3:Y:S02]  /*c420*/  SYNCS.PHASECHK.TRANS64.TRYWAIT P0, [R3+URZ], R0 ;  /* 0x00000000030075a7 */ /* 0x0044e4000800017f */
[----:B---3--:R-:W-:Y:S05]  /*c430*/  @!P0 NANOSLEEP.SYNCS 0x989680 ;  /* 0x009896800000895d */ /* 0x008fea0003900000 */
[----:B------:R-:W3:Y:S02]  /*c440*/  @!P0 SYNCS.PHASECHK.TRANS64 P0, [R3+URZ], R0 ;  /* 0x00000000030085a7 */ /* 0x000ee4000800007f */
[----:B---3--:R-:W-:Y:S05]  /*c450*/  @!P0 BRA `(.L_x_3452) ;  /* 0xfffffffc00f08947 */ /* 0x008fea000383ffff */
[----:B------:R-:W-:Y:S05]  /*c460*/  BRA `(.L_x_3479) ;  /* 0xfffffff800307947 */ /* 0x000fea000383ffff */
.L_x_3480:
        /* <DEDUP_REMOVED lines=9> */
.L_x_7670:


//--------------------- .text._ZN7cutlass13device_kernelIN5flash11enable_sm90INS1_16FlashAttnBwdSm90INS1_25CollectiveMainloopBwdSm90ILi2ELi1ELi1EN4cute5tupleIJNS5_1CILi1EEES8_S8_EEENS6_IJNS7_ILi64EEENS7_ILi96EEENS7_ILi192EEEEEENS_10bfloat16_tEfNS_4arch4Sm90ELb1ELb0ELb1ELb1ELb0ELb0ELb1ELb0ELi3ELi1ELi1ELi1ELb0EEENS1_24CollectiveEpilogueBwdGQAISD_fSG_Li384ELb1ELb0EEENS1_25SingleTileBwdLPTSchedulerILb1ELi96ELb0EEEEEEEEEvNT_6ParamsE --------------------------
	.section	.text._ZN7cutlass13device_kernelIN5flash11enable_sm90INS1_16FlashAttnBwdSm90INS1_25CollectiveMainloopBwdSm90ILi2ELi1ELi1EN4cute5tupleIJNS5_1CILi1EEES8_S8_EEENS6_IJNS7_ILi64EEENS7_ILi96EEENS7_ILi192EEEEEENS_10bfloat16_tEfNS_4arch4Sm90ELb1ELb0ELb1ELb1ELb0ELb0ELb1ELb0ELi3ELi1ELi1ELi1ELb0EEENS1_24CollectiveEpilogueBwdGQAISD_fSG_Li384ELb1ELb0EEENS1_25SingleTileBwdLPTSchedulerILb1ELi96ELb0EEEEEEEEEvNT_6ParamsE,"ax",@progbits
	.align	128
.text._ZN7cutlass13device_kernelIN5flash11enable_sm90INS1_16FlashAttnBwdSm90INS1_25CollectiveMainloopBwdSm90ILi2ELi1ELi1EN4cute5tupleIJNS5_1CILi1EEES8_S8_EEENS6_IJNS7_ILi64EEENS7_ILi96EEENS7_ILi192EEEEEENS_10bfloat16_tEfNS_4arch4Sm90ELb1ELb0ELb1ELb1ELb0ELb0ELb1ELb0ELi3ELi1ELi1ELi1ELb0EEENS1_24CollectiveEpilogueBwdGQAISD_fSG_Li384ELb1ELb0EEENS1_25SingleTileBwdLPTSchedulerILb1ELi96ELb0EEEEEEEEEvNT_6ParamsE:
        .type           _ZN7cutlass13device_kernelIN5flash11enable_sm90INS1_16FlashAttnBwdSm90INS1_25CollectiveMainloopBwdSm90ILi2ELi1ELi1EN4cute5tupleIJNS5_1CILi1EEES8_S8_EEENS6_IJNS7_ILi64EEENS7_ILi96EEENS7_ILi192EEEEEENS_10bfloat16_tEfNS_4arch4Sm90ELb1ELb0ELb1ELb1ELb0ELb0ELb1ELb0ELi3ELi1ELi1ELi1ELb0EEENS1_24CollectiveEpilogueBwdGQAISD_fSG_Li384ELb1ELb0EEENS1_25SingleTileBwdLPTSchedulerILb1ELi96ELb0EEEEEEEEEvNT_6ParamsE,@function
        .size           _ZN7cutlass13device_kernelIN5flash11enable_sm90INS1_16FlashAttnBwdSm90INS1_25CollectiveMainloopBwdSm90ILi2ELi1ELi1EN4cute5tupleIJNS5_1CILi1EEES8_S8_EEENS6_IJNS7_ILi64EEENS7_ILi96EEENS7_ILi192EEEEEENS_10bfloat16_tEfNS_4arch4Sm90ELb1ELb0ELb1ELb1ELb0ELb0ELb1ELb0ELi3ELi1ELi1ELi1ELb0EEENS1_24CollectiveEpilogueBwdGQAISD_fSG_Li384ELb1ELb0EEENS1_25SingleTileBwdLPTSchedulerILb1ELi96ELb0EEEEEEEEEvNT_6ParamsE,(.L_x_7671 - _ZN7cutlass13device_kernelIN5flash11enable_sm90INS1_16FlashAttnBwdSm90INS1_25CollectiveMainloopBwdSm90ILi2ELi1ELi1EN4cute5tupleIJNS5_1CILi1EEES8_S8_EEENS6_IJNS7_ILi64EEENS7_ILi96EEENS7_ILi192EEEEEENS_10bfloat16_tEfNS_4arch4Sm90ELb1ELb0ELb1ELb1ELb0ELb0ELb1ELb0ELi3ELi1ELi1ELi1ELb0EEENS1_24CollectiveEpilogueBwdGQAISD_fSG_Li384ELb1ELb0EEENS1_25SingleTileBwdLPTSchedulerILb1ELi96ELb0EEEEEEEEEvNT_6ParamsE)
        .other          _ZN7cutlass13device_kernelIN5flash11enable_sm90INS1_16FlashAttnBwdSm90INS1_25CollectiveMainloopBwdSm90ILi2ELi1ELi1EN4cute5tupleIJNS5_1CILi1EEES8_S8_EEENS6_IJNS7_ILi64EEENS7_ILi96EEENS7_ILi192EEEEEENS_10bfloat16_tEfNS_4arch4Sm90ELb1ELb0ELb1ELb1ELb0ELb0ELb1ELb0ELi3ELi1ELi1ELi1ELb0EEENS1_24CollectiveEpilogueBwdGQAISD_fSG_Li384ELb1ELb0EEENS1_25SingleTileBwdLPTSchedulerILb1ELi96ELb0EEEEEEEEEvNT_6ParamsE,@"STO_CUDA_ENTRY STV_DEFAULT"
_ZN7cutlass13device_kernelIN5flash11enable_sm90INS1_16FlashAttnBwdSm90INS1_25CollectiveMainloopBwdSm90ILi2ELi1ELi1EN4cute5tupleIJNS5_1CILi1EEES8_S8_EEENS6_IJNS7_ILi64EEENS7_ILi96EEENS7_ILi192EEEEEENS_10bfloat16_tEfNS_4arch4Sm90ELb1ELb0ELb1ELb1ELb0ELb0ELb1ELb0ELi3ELi1ELi1ELi1ELb0EEENS1_24CollectiveEpilogueBwdGQAISD_fSG_Li384ELb1ELb0EEENS1_25SingleTileBwdLPTSchedulerILb1ELi96ELb0EEEEEEEEEvNT_6ParamsE:
        /* <DEDUP_REMOVED lines=23> */
.L_x_3482:
[----:B------:R-:W-:Y:S05]  /*0170*/  BSYNC B0 ;  /* 0x0000000000007941 */ /* 0x000fea0003800000 */
.L_x_3481:
        /* <DEDUP_REMOVED lines=34> */
.L_x_3483:
        /* <DEDUP_REMOVED lines=20> */
.L_x_3484:
        /* <DEDUP_REMOVED lines=9> */
.L_x_3487:
        /* <DEDUP_REMOVED lines=33> */
.L_x_3488:
        /* <DEDUP_REMOVED lines=8> */
.L_x_3489:
        /* <DEDUP_REMOVED lines=19> */
[----:B-1----:R2:W5:Y:S01]  /*0930*/  LDG.E R0, desc[UR38][R2.64] ;  /* 0x0000002602007981 */ /* 0x002562000c1e1900 */
[----:B------:R-:W-:Y:S05]  /*0940*/  BRA `(.L_x_3491) ;  /* 0x00000000002c7947 */ /* 0x000fea0003800000 */
.L_x_3490:
[----:B------:R-:W-:Y:S02]  /*0950*/  ULDC.64 UR4, c[0x0][0x8f8] ;  /* 0x00023e0000047ab9 */ /* 0x000fe40000000a00 */
[----:B------:R-:W-:-:S04]  /*0960*/  ISETP.NE.U32.AND P0, PT, RZ, UR4, PT ;  /* 0x00000004ff007c0c */ /* 0x000fc8000bf05070 */
[----:B------:R-:W-:-:S13]  /*0970*/  ISETP.NE.AND.EX P0, PT, RZ, UR5, PT, P0 ;  /* 0x00000005ff007c0c */ /* 0x000fda000bf05300 */
[----:B------:R-:W-:Y:S05]  /*0980*/  @!P0 BRA `(.L_x_3492) ;  /* 0x0000000000188947 */ /* 0x000fea0003800000 */
[----:B------:R-:W2:Y:S02]  /*0990*/  LDC.64 R2, c[0x0][0x8f8] ;  /* 0x00023e00ff027b82 */ /* 0x000ea40000000a00 */
[----:B--2---:R-:W-:-:S05]  /*09a0*/  IMAD.WIDE R2, R5, 0x4, R2 ;  /* 0x0000000405027825 */ /* 0x004fca00078e0202 */
[----:B-1----:R-:W2:Y:S04]  /*09b0*/  LDG.E R0, desc[UR38][R2.64] ;  /* 0x0000002602007981 */ /* 0x002ea8000c1e1900 */
[----:B------:R-:W2:Y:S02]  /*09c0*/  LDG.E R7, desc[UR38][R2.64+0x4] ;  /* 0x0000042602077981 */ /* 0x000ea4000c1e1900 */
[----:B--2---:R-:W-:Y:S01]  /*09d0*/  IMAD.IADD R0, R7, 0x1, -R0 ;  /* 0x0000000107007824 */ /* 0x004fe200078e0a00 */
[----:B------:R-:W-:Y:S06]  /*09e0*/  BRA `(.L_x_3491) ;  /* 0x0000000000047947 */ /* 0x000fec0003800000 */
.L_x_3492:
[----:B-1----:R-:W1:Y:S02]  /*09f0*/  LDC R0, c[0x0][0x8f4] ;  /* 0x00023d00ff007b82 */ /* 0x002e640000000800 */
.L_x_3491:
[----:B------:R-:W3:Y:S01]  /*0a00*/  LDL R4, [R1+0x10] ;  /* 0x0000100001047983 */ /* 0x000ee20000100800 */
[----:B-1---5:R-:W-:-:S04]  /*0a10*/  VIADD R0, R0, 0x5f ;  /* 0x0000005f00007836 */ /* 0x022fc80000000000 */
[----:B------:R-:W-:-:S05]  /*0a20*/  IMAD.HI R0, R0, 0x2aaaaaab, RZ ;  /* 0x2aaaaaab00007827 */ /* 0x000fca00078e02ff */
[----:B--2---:R-:W-:-:S04]  /*0a30*/  SHF.R.U32.HI R3, RZ, 0x1f, R0 ;  /* 0x0000001fff037819 */ /* 0x004fc80000011600 */
[----:B------:R-:W-:-:S04]  /*0a40*/  LEA.HI.SX32 R3, R0, R3, 0x1c ;  /* 0x0000000300037211 */ /* 0x000fc800078fe2ff */
[----:B---3--:R-:W-:-:S04]  /*0a50*/  ISETP.GE.AND P0, PT, R4, R3, PT ;  /* 0x000000030400720c */ /* 0x008fc80003f06270 */
[----:B------:R-:W-:-:S04]  /*0a60*/  SEL R6, R5, 0xffffffff, !P0 ;  /* 0xffffffff05067807 */ /* 0x000fc80004000000 */
[----:B------:R-:W-:Y:S01]  /*0a70*/  ISETP.GE.AND P0, PT, R6, RZ, PT ;  /* 0x000000ff0600720c */ /* 0x000fe20003f06270 */
[----:B------:R4:W-:-:S12]  /*0a80*/  STL [R1+0xc], R6 ;  /* 0x00000c0601007387 */ /* 0x0009d80000100800 */
[----:B----4-:R-:W-:Y:S05]  /*0a90*/  @!P0 BRA `(.L_x_3493) ;  /* 0x0000008800788947 */ /* 0x010fea0003800000 */
[----:B------:R-:W-:Y:S01]  /*0aa0*/  ULDC.64 UR4, c[0x0][0x780] ;  /* 0x0001e00000047ab9 */ /* 0x000fe20000000a00 */
[----:B------:R-:W1:Y:S01]  /*0ab0*/  LDC R17, c[0x0][0x290] ;  /* 0x0000a400ff117b82 */ /* 0x000e620000000800 */
[----:B------:R-:W-:-:S04]  /*0ac0*/  ISETP.NE.U32.AND P0, PT, RZ, UR4, PT ;  /* 0x00000004ff007c0c */ /* 0x000fc8000bf05070 */
[----:B------:R-:W-:-:S13]  /*0ad0*/  ISETP.NE.AND.EX P0, PT, RZ, UR5, PT, P0 ;  /* 0x00000005ff007c0c */ /* 0x000fda000bf05300 */
[----:B------:R-:W-:Y:S05]  /*0ae0*/  @!P0 BRA `(.L_x_3494) ;  /* 0x0000000000108947 */ /* 0x000fea0003800000 */
[----:B------:R-:W2:Y:S02]  /*0af0*/  LDC.64 R18, c[0x0][0x780] ;  /* 0x0001e000ff127b82 */ /* 0x000ea40000000a00 */
[----:B--2---:R-:W-:-:S06]  /*0b00*/  IMAD.WIDE R18, R6, 0x4, R18 ;  /* 0x0000000406127825 */ /* 0x004fcc00078e0212 */
[----:B------:R2:W5:Y:S01]  /*0b10*/  LDG.E R18, desc[UR38][R18.64] ;  /* 0x0000002612127981 */ /* 0x000562000c1e1900 */
[----:B------:R-:W-:Y:S05]  /*0b20*/  BRA `(.L_x_3495) ;  /* 0x0000000000287947 */ /* 0x000fea0003800000 */
.L_x_3494:
        /* <DEDUP_REMOVED lines=10> */
.L_x_3495:
[----:B------:R-:W-:Y:S02]  /*0bd0*/  ULDC.64 UR4, c[0x0][0x788] ;  /* 0x0001e20000047ab9 */ /* 0x000fe40000000a00 */
[----:B------:R-:W-:-:S04]  /*0be0*/  ISETP.NE.U32.AND P0, PT, RZ, UR4, PT ;  /* 0x00000004ff007c0c */ /* 0x000fc8000bf05070 */
[----:B------:R-:W-:-:S13]  /*0bf0*/  ISETP.NE.AND.EX P0, PT, RZ, UR5, PT, P0 ;  /* 0x00000005ff007c0c */ /* 0x000fda000bf05300 */
[----:B------:R-:W-:Y:S05]  /*0c00*/  @!P0 BRA `(.L_x_3496) ;  /* 0x0000000000108947 */ /* 0x000fea0003800000 */
[----:B------:R-:W4:Y:S02]  /*0c10*/  LDC.64 R2, c[0x0][0x788] ;  /* 0x0001e200ff027b82 */ /* 0x000f240000000a00 */
[----:B----4-:R-:W-:-:S05]  /*0c20*/  IMAD.WIDE R2, R6, 0x4, R2 ;  /* 0x0000000406027825 */ /* 0x010fca00078e0202 */
[----:B-1----:R4:W5:Y:S01]  /*0c30*/  LDG.E R17, desc[UR38][R2.64] ;  /* 0x0000002602117981 */ /* 0x002962000c1e1900 */
[----:B------:R-:W-:Y:S05]  /*0c40*/  BRA `(.L_x_3497) ;  /* 0x0000000000247947 */ /* 0x000fea0003800000 */
.L_x_3496:
[----:B------:R-:W-:Y:S02]  /*0c50*/  ULDC.64 UR4, c[0x0][0x778] ;  /* 0x0001de0000047ab9 */ /* 0x000fe40000000a00 */
[----:B------:R-:W-:-:S04]  /*0c60*/  ISETP.NE.U32.AND P0, PT, RZ, UR4, PT ;  /* 0x00000004ff007c0c */ /* 0x000fc8000bf05070 */
[----:B------:R-:W-:-:S13]  /*0c70*/  ISETP.NE.AND.EX P0, PT, RZ, UR5, PT, P0 ;  /* 0x00000005ff007c0c */ /* 0x000fda000bf05300 */
[----:B------:R-:W-:Y:S05]  /*0c80*/  @!P0 BRA `(.L_x_3497) ;  /* 0x0000000000148947 */ /* 0x000fea0003800000 */
[----:B------:R-:W4:Y:S02]  /*0c90*/  LDC.64 R2, c[0x0][0x778] ;  /* 0x0001de00ff027b82 */ /* 0x000f240000000a00 */
[----:B----4-:R-:W-:-:S05]  /*0ca0*/  IMAD.WIDE R2, R6, 0x4, R2 ;  /* 0x0000000406027825 */ /* 0x010fca00078e0202 */
[----:B-1----:R-:W4:Y:S04]  /*0cb0*/  LDG.E R17, desc[UR38][R2.64] ;  /* 0x0000002602117981 */ /* 0x002f28000c1e1900 */
[----:B------:R-:W4:Y:S02]  /*0cc0*/  LDG.E R0, desc[UR38][R2.64+0x4] ;  /* 0x0000042602007981 */ /* 0x000f24000c1e1900 */
[----:B----4-:R-:W-:-:S07]  /*0cd0*/  IMAD.IADD R17, R0, 0x1, -R17 ;  /* 0x0000000100117824 */ /* 0x010fce00078e0a11 */
.L_x_3497:
[----:B-1-3-5:R-:W-:Y:S01]  /*0ce0*/  IMAD.IADD R0, R18, 0x1, -R17 ;  /* 0x0000000112007824 */ /* 0x02afe200078e0a11 */
[----:B------:R-:W-:Y:S01]  /*0cf0*/  ULDC UR4, c[0x0][0x74c] ;  /* 0x0001d30000047ab9 */ /* 0x000fe20000000800 */
[----:B------:R-:W-:Y:S02]  /*0d00*/  PLOP3.LUT P0, PT, PT, PT, PT, 0x80, 0x0 ;  /* 0x000000000000781c */ /* 0x000fe40003f0f070 */
[----:B------:R-:W-:Y:S01]  /*0d10*/  CS2R R72, SRZ ;  /* 0x0000000000487805 */ /* 0x000fe2000001ff00 */
[----:B----4-:R-:W-:Y:S01]  /*0d20*/  IMAD R2, R4, 0x60, R0 ;  /* 0x0000006004027824 */ /* 0x010fe200078e0200 */
        /* <DEDUP_REMOVED lines=72> */
[----:B------:R1:W3:Y:S01]  /*11b0*/  LDC.64 R14, c[0x4][R2] ;  /* 0x01000000020e7b82 */ /* 0x0002e20000000a00 */
        /* <DEDUP_REMOVED lines=11> */
.L_x_3500:
        /* <DEDUP_REMOVED lines=15> */
.L_x_3499:
        /* <DEDUP_REMOVED lines=20> */
.L_x_3502:
        /* <DEDUP_REMOVED lines=15> */
.L_x_3501:
[----:B------:R-:W1:Y:S01]  /*1590*/  S2R R2, SR_TID.X ;  /* 0x0000000000027919 */ /* 0x000e620000002100 */
[----:B------:R-:W-:Y:S01]  /*15a0*/  UMOV UR4, 0xffffffff ;  /* 0xffffffff00047882 */ /* 0x000fe20000000000 */
[----:B-1----:R-:W-:-:S05]  /*15b0*/  VIADD R0, R2, 0xffffff80 ;  /* 0xffffff8002007836 */ /* 0x002fca0000000000 */
[----:B------:R-:W-:-:S04]  /*15c0*/  SHF.R.S32.HI R3, RZ, 0x1f, R0 ;  /* 0x0000001fff037819 */ /* 0x000fc80000011400 */
[----:B------:R-:W-:-:S04]  /*15d0*/  LEA.HI R2, R3, R0, RZ, 0x7 ;  /* 0x0000000003027211 */ /* 0x000fc800078f38ff */
[----:B------:R-:W-:Y:S01]  /*15e0*/  SHF.R.S32.HI R13, RZ, 0x7, R2 ;  /* 0x00000007ff0d7819 */ /* 0x000fe20000011402 */
[----:B------:R-:W-:Y:S06]  /*15f0*/  BRA.DIV UR4, `(.L_x_3503) ;  /* 0x0000007e04a87947 */ /* 0x000fec000b800000 */
[----:B------:R1:W3:Y:S02]  /*1600*/  SHFL.IDX PT, R14, R13, RZ, 0x1f ;  /* 0x00001fff0d0e7589 */ /* 0x0002e400000e0000 */
.L_x_3599:
[----:B------:R-:W-:Y:S01]  /*1610*/  SHF.L.U32 R10, RZ, 0x1f, RZ ;  /* 0x0000001fff0a7819 */ /* 0x000fe200000006ff */
[----:B---3--:R-:W-:Y:S01]  /*1620*/  IMAD.HI R4, R14, 0x55555556, RZ ;  /* 0x555555560e047827 */ /* 0x008fe200078e02ff */
[----:B------:R-:W-:Y:S02]  /*1630*/  LOP3.LUT R5, R2, 0xffffff80, RZ, 0xc0, !PT ;  /* 0xffffff8002057812 */ /* 0x000fe400078ec0ff */
[----:B------:R-:W3:Y:S01]  /*1640*/  SYNCS.PHASECHK.TRANS64.TRYWAIT P0, [UR36+0x36400], R10 ;  /* 0x0364000aff0075a7 */ /* 0x000ee20008000164 */
        /* <DEDUP_REMOVED lines=14> */
[----:B---3--:R-:W-:Y:S06]  /*1730*/  @P0 BRA `(.L_x_3504) ;  /* 0x0000000000080947 */ /* 0x008fec0003800000 */
[----:B------:R-:W3:Y:S02]  /*1740*/  SYNCS.PHASECHK.TRANS64.TRYWAIT P0, [UR36+0x36400], R10 ;  /* 0x0364000aff0075a7 */ /* 0x000ee40008000164 */
[----:B---3--:R-:W-:Y:S05]  /*1750*/  @!P0 BRA `(.L_x_3505) ;  /* 0x0000007c006c8947 */ /* 0x008fea0003800000 */
.L_x_3504:
[----:B------:R-:W4:Y:S04]  /*1760*/  LDL R20, [R1+0x10] ;  /* 0x0000100001147983 */ /* 0x000f280000100800 */
[----:B--2---:R-:W2:Y:S01]  /*1770*/  LDL.LU R19, [R1+0x4] ;  /* 0x0000040001137983 */ /* 0x004ea20000300800 */
[----:B---3--:R-:W-:Y:S01]  /*1780*/  LEA.HI R0, R3, R2, RZ, 0x2 ;  /* 0x0000000203007211 */ /* 0x008fe200078f10ff */
        /* <DEDUP_REMOVED lines=98> */
[----:B--2---:R-:W-:Y:S02]  /*1db0*/  LOP3.LUT R8, R19, 0x1, RZ, 0xfc, !PT ;  /* 0x0000000113087812 */ /* 0x004fe400078efcff */
[----:B------:R2:W-:Y:S01]  /*1dc0*/  STL [R1], R2 ;  /* 0x0000000201007387 */ /* 0x0005e20000100800 */
[----:B------:R-:W-:-:S03]  /*1dd0*/  IMAD.IADD R157, R18, 0x1, -R157 ;  /* 0x00000001129d7824 */ /* 0x000fc600078e0a9d */
[----:B------:R3:W-:Y:S01]  /*1de0*/  STL [R1+0x4], R3 ;  /* 0x0000040301007387 */ /* 0x0007e20000100800 */
[----:B--2---:R-:W-:-:S07]  /*1df0*/  IMAD.MOV.U32 R2, RZ, RZ, RZ ;  /* 0x000000ffff027224 */ /* 0x004fce00078e00ff */
.L_x_3516:
[----:B------:R-:W-:-:S13]  /*1e00*/  ISETP.NE.AND P0, PT, R8, 0x3, PT ;  /* 0x000000030800780c */ /* 0x000fda0003f05270 */
[----:B------:R-:W-:Y:S05]  /*1e10*/  @!P0 BRA `(.L_x_3506) ;  /* 0x0000000000048947 */ /* 0x000fea0003800000 */
[----:B------:R-:W-:Y:S01]  /*1e20*/  BPT.TRAP 0x1 ;  /* 0x000000040000795c */ /* 0x000fe20000300000 */
.L_x_3506:
[----:B---3--:R-:W-:Y:S02]  /*1e30*/  LEA R3, R2, UR36, 0x3 ;  /* 0x0000002402037c11 */ /* 0x008fe4000f8e18ff */
[----:B------:R-:W-:-:S04]  /*1e40*/  SHF.L.U32 R10, R7, 0x1f, RZ ;  /* 0x0000001f070a7819 */ /* 0x000fc800000006ff */
[----:B------:R2:W3:Y:S01]  /*1e50*/  SYNCS.PHASECHK.TRANS64.TRYWAIT P1, [R3+URZ+0x36410], R10 ;  /* 0x0364100a030075a7 */ /* 0x0004e2000802017f */
[----:B------:R-:W-:Y:S05]  /*1e60*/  @!P0 BRA `(.L_x_3507) ;  /* 0x0000000000048947 */ /* 0x000fea0003800000 */
[----:B------:R-:W-:Y:S01]  /*1e70*/  BPT.TRAP 0x1 ;  /* 0x000000040000795c */ /* 0x000fe20000300000 */
.L_x_3507:
[----:B---3--:R-:W-:Y:S05]  /*1e80*/  @P1 BRA `(.L_x_3508) ;  /* 0x0000000000081947 */ /* 0x008fea0003800000 */
[----:B------:R-:W3:Y:S02]  /*1e90*/  SYNCS.PHASECHK.TRANS64.TRYWAIT P1, [R3+URZ+0x36410], R10 ;  /* 0x0364100a030075a7 */ /* 0x000ee4000802017f */
[----:B---3--:R-:W-:Y:S05]  /*1ea0*/  @!P1 BRA `(.L_x_3509) ;  /* 0x0000007400b09947 */ /* 0x008fea0003800000 */
.L_x_3508:
        /* <DEDUP_REMOVED lines=103> */
.L_x_3510:
[----:B------:R-:W-:-:S04]  /*2520*/  SHF.L.U32 R14, R5, 0x1f, RZ ;  /* 0x0000001f050e7819 */ /* 0x000fc800000006ff */
[----:B------:R1:W1:Y:S01]  /*2530*/  SYNCS.PHASECHK.TRANS64.TRYWAIT P1, [UR36+0x36430], R14 ;  /* 0x0364300eff0075a7 */ /* 0x0002620008020164 */
[----:B------:R-:W-:Y:S05]  /*2540*/  @!P0 BRA `(.L_x_3511) ;  /* 0x0000000000048947 */ /* 0x000fea0003800000 */
[----:B------:R-:W-:Y:S01]  /*2550*/  BPT.TRAP 0x1 ;  /* 0x000000040000795c */ /* 0x000fe20000300000 */
.L_x_3511:
        /* <DEDUP_REMOVED lines=36> */
.L_x_3512:
        /* <DEDUP_REMOVED lines=351> */
.L_x_3514:
        /* <DEDUP_REMOVED lines=60> */
.L_x_3515:
        /* <DEDUP_REMOVED lines=63> */
.L_x_3498:
[----:B------:R-:W-:Y:S05]  /*4540*/  @P0 BRA `(.L_x_3493) ;  /* 0x0000004c00cc0947 */ /* 0x000fea0003800000 */
[----:B------:R-:W3:Y:S01]  /*4550*/  LDL.LU R9, [R1+0x10] ;  /* 0x0000100001097983 */ /* 0x000ee20000300800 */
[----:B------:R-:W1:Y:S03]  /*4560*/  LDC.64 R2, c[0x0][0x878] ;  /* 0x00021e00ff027b82 */ /* 0x000e660000000a00 */
[----:B------:R-:W4:Y:S04]  /*4570*/  LDL.LU R121, [R1+0x14] ;  /* 0x0000140001797983 */ /* 0x000f280000300800 */
[----:B------:R-:W5:Y:S01]  /*4580*/  LDL.LU R120, [R1+0xc] ;  /* 0x00000c0001787983 */ /* 0x000f620000300800 */
[----:B------:R-:W5:Y:S01]  /*4590*/  S2R R0, SR_TID.X ;  /* 0x0000000000007919 */ /* 0x000f620000002100 */
[----:B------:R-:W5:Y:S01]  /*45a0*/  S2UR UR5, SR_CgaCtaId ;  /* 0x00000000000579c3 */ /* 0x000f620000008800 */
[----:B------:R-:W-:-:S07]  /*45b0*/  UMOV UR4, 0x400 ;  /* 0x0000040000047882 */ /* 0x000fce0000000000 */
[----:B------:R-:W3:Y:S01]  /*45c0*/  LDC.64 R12, c[0x0][0x818] ;  /* 0x00020600ff0c7b82 */ /* 0x000ee20000000a00 */
[----:B-1----:R-:W-:-:S04]  /*45d0*/  ISETP.NE.U32.AND P0, PT, R2, RZ, PT ;  /* 0x000000ff0200720c */ /* 0x002fc80003f05070 */
[----:B------:R-:W-:-:S03]  /*45e0*/  ISETP.NE.AND.EX P0, PT, R3, RZ, PT, P0 ;  /* 0x000000ff0300720c */ /* 0x000fc60003f05300 */
[----:B------:R-:W1:Y:S08]  /*45f0*/  LDC R2, c[0x0][0x850] ;  /* 0x00021400ff027b82 */ /* 0x000e700000000800 */
[----:B------:R-:W3:Y:S08]  /*4600*/  LDC.64 R16, c[0x0][0x840] ;  /* 0x00021000ff107b82 */ /* 0x000ef00000000a00 */
[----:B------:R-:W5:Y:S08]  /*4610*/  @P0 LDC.64 R4, c[0x0][0x878] ;  /* 0x00021e00ff040b82 */ /* 0x000f700000000a00 */
[----:B------:R-:W3:Y:S08]  /*4620*/  LDC.64 R14, c[0x0][0x820] ;  /* 0x00020800ff0e7b82 */ /* 0x000ef00000000a00 */
[----:B--2---:R-:W2:Y:S08]  /*4630*/  LDC.64 R18, c[0x0][0x848] ;  /* 0x00021200ff127b82 */ /* 0x004eb00000000a00 */
[----:B------:R-:W2:Y:S08]  /*4640*/  LDC.64 R20, c[0x0][0x800] ;  /* 0x00020000ff147b82 */ /* 0x000eb00000000a00 */
[----:B------:R-:W2:Y:S01]  /*4650*/  LDC.64 R22, c[0x0][0x828] ;  /* 0x00020a00ff167b82 */ /* 0x000ea20000000a00 */
[----:B-----5:R-:W-:-:S06]  /*4660*/  @P0 IMAD.WIDE R4, R120, 0x4, R4 ;  /* 0x0000000478040825 */ /* 0x020fcc00078e0204 */
[----:B------:R-:W5:Y:S01]  /*4670*/  @P0 LDG.E R4, desc[UR38][R4.64] ;  /* 0x0000002604040981 */ /* 0x000f62000c1e1900 */
[----:B------:R-:W-:Y:S01]  /*4680*/  BAR.SYNC.DEFER_BLOCKING 0x1, 0x180 ;  /* 0x0046000000007b1d */ /* 0x000fe20000010000 */
[----:B-1----:R-:W-:Y:S01]  /*4690*/  ISETP.NE.AND P1, PT, R2, 0x1, PT ;  /* 0x000000010200780c */ /* 0x002fe20003f25270 */
        /* <DEDUP_REMOVED lines=9> */
[----:B------:R-:W1:Y:S02]  /*4730*/  @P1 LDC R8, c[0x0][0x858] ;  /* 0x00021600ff081b82 */ /* 0x000e640000000800 */
[----:B------:R-:W-:-:S04]  /*4740*/  IMAD R6, R6, 0x600, R3 ;  /* 0x0000060006067824 */ /* 0x000fc800078e0203 */
[----:B------:R-:W-:Y:S02]  /*4750*/  IMAD.SHL.U32 R6, R6, 0x4, RZ ;  /* 0x0000000406067824 */ /* 0x000fe400078e00ff */
[----:B----4-:R-:W-:-:S05]  /*4760*/  @P1 IMAD.HI.U32 R3, R121, R7, RZ ;  /* 0x0000000779031227 */ /* 0x010fca00078e00ff */
[----:B-1----:R-:W-:Y:S01]  /*4770*/  @P1 SHF.R.U32.HI R121, RZ, R8, R3 ;  /* 0x00000008ff791219 */ /* 0x002fe20000011603 */
[----:B---3--:R-:W-:Y:S01]  /*4780*/  IMAD R3, R9, 0x4800, RZ ;  /* 0x0000480009037824 */ /* 0x008fe200078e02ff */
[----:B------:R-:W-:Y:S02]  /*4790*/  LEA R8, R6, UR4, 0x2 ;  /* 0x0000000406087c11 */ /* 0x000fe4000f8e10ff */
[----:B------:R-:W-:Y:S01]  /*47a0*/  SHF.R.S32.HI R9, RZ, 0x1f, R121 ;  /* 0x0000001fff097819 */ /* 0x000fe20000011479 */
[----:B------:R1:W-:Y:S04]  /*47b0*/  @P1 STL [R1+0x14], R121 ;  /* 0x0000147901001387 */ /* 0x0003e80000100800 */
[----:B------:R1:W-:Y:S01]  /*47c0*/  STS.128 [R8], R24 ;  /* 0x0000001808007388 */ /* 0x0003e20000000c00 */
[----:B------:R-:W-:-:S03]  /*47d0*/  IMAD R10, R9, R16, RZ ;  /* 0x00000010090a7224 */ /* 0x000fc600078e02ff */
        /* <DEDUP_REMOVED lines=16> */
[----:B---3--:R-:W3:Y:S01]  /*48e0*/  FENCE.VIEW.ASYNC.S ;  /* 0x00000000000073c6 */ /* 0x008ee20000000000 */
[----:B-----5:R-:W-:-:S04]  /*48f0*/  @P0 IMAD R4, R120, 0x60, R4 ;  /* 0x0000006078040824 */ /* 0x020fc800078e0204 */
[----:B------:R-:W-:-:S05]  /*4900*/  @P0 IMAD.HI R4, R4, 0x2aaaaaab, RZ ;  /* 0x2aaaaaab04040827 */ /* 0x000fca00078e02ff */
[----:B------:R-:W-:-:S04]  /*4910*/  @P0 SHF.R.U32.HI R5, RZ, 0x1f, R4 ;  /* 0x0000001fff050819 */ /* 0x000fc80000011604 */
[----:B------:R-:W-:-:S05]  /*4920*/  @P0 LEA.HI.SX32 R5, R4, R5, 0x1c ;  /* 0x0000000504050211 */ /* 0x000fca00078fe2ff */
[----:B------:R-:W-:-:S05]  /*4930*/  @P0 IMAD R4, R5, 0x4800, RZ ;  /* 0x0000480005040824 */ /* 0x000fca00078e02ff */
[----:B------:R-:W-:Y:S02]  /*4940*/  @P0 SHF.R.S32.HI R5, RZ, 0x1f, R4 ;  /* 0x0000001fff050819 */ /* 0x000fe40000011404 */
[----:B------:R-:W-:Y:S01]  /*4950*/  @!P0 CS2R R4, SRZ ;  /* 0x0000000000048805 */ /* 0x000fe2000001ff00 */
[----:B---3--:R-:W-:Y:S05]  /*4960*/  BAR.SYNC.DEFER_BLOCKING 0x1, 0x180 ;  /* 0x0046000000007b1d */ /* 0x008fea0000010000 */
[----:B------:R-:W-:Y:S01]  /*4970*/  IADD3 R6, P1, R3, R4, RZ ;  /* 0x0000000403067210 */ /* 0x000fe20007f3e0ff */
[----:B------:R-:W-:Y:S01]  /*4980*/  IMAD R4, R9, R12, RZ ;  /* 0x0000000c09047224 */ /* 0x000fe200078e02ff */
[----:B------:R-:W-:-:S02]  /*4990*/  SEL R9, R120, RZ, !P0 ;  /* 0x000000ff78097207 */ /* 0x000fc40004000000 */
[----:B------:R-:W-:Y:S01]  /*49a0*/  LEA.HI.X.SX32 R7, R3, R5, 0x1, P1 ;  /* 0x0000000503077211 */ /* 0x000fe200008f0eff */
[C---:B------:R-:W-:Y:S01]  /*49b0*/  IMAD R11, R121.reuse, R13, R4 ;  /* 0x0000000d790b7224 */ /* 0x040fe200078e0204 */
[----:B------:R-:W-:Y:S01]  /*49c0*/  SHF.R.S32.HI R3, RZ, 0x1f, R120 ;  /* 0x0000001fff037819 */ /* 0x000fe20000011478 */
[C---:B------:R-:W-:Y:S02]  /*49d0*/  IMAD R13, R121.reuse, R17, R10 ;  /* 0x00000011790d7224 */ /* 0x040fe400078e020a */
[--C-:B------:R-:W-:Y:S01]  /*49e0*/  IMAD.WIDE.U32 R4, R121, R12, R6.reuse ;  /* 0x0000000c79047225 */ /* 0x100fe200078e0006 */
[----:B------:R-:W-:Y:S02]  /*49f0*/  SEL R3, R3, RZ, !P0 ;  /* 0x000000ff03037207 */ /* 0x000fe40004000000 */
[----:B------:R-:W-:Y:S01]  /*4a00*/  ISETP.NE.AND P0, PT, R2, RZ, PT ;  /* 0x000000ff0200720c */ /* 0x000fe20003f05270 */
[----:B------:R-:W-:-:S04]  /*4a10*/  IMAD.WIDE.U32 R6, R121, R16, R6 ;  /* 0x0000001079067225 */ /* 0x000fc800078e0006 */
[----:B------:R-:W-:Y:S02]  /*4a20*/  IMAD.IADD R5, R5, 0x1, R11 ;  /* 0x0000000105057824 */ /* 0x000fe400078e020b */
[----:B------:R-:W-:Y:S02]  /*4a30*/  IMAD.IADD R7, R7, 0x1, R13 ;  /* 0x0000000107077824 */ /* 0x000fe400078e020d */
[C---:B------:R-:W-:Y:S02]  /*4a40*/  IMAD R10, R3.reuse, R14, RZ ;  /* 0x0000000e030a7224 */ /* 0x040fe400078e02ff */
[----:B--2---:R-:W-:Y:S02]  /*4a50*/  IMAD R12, R3, R18, RZ ;  /* 0x00000012030c7224 */ /* 0x004fe400078e02ff */
[----:B------:R-:W-:-:S04]  /*4a60*/  IMAD.WIDE.U32 R4, R9, R14, R4 ;  /* 0x0000000e09047225 */ /* 0x000fc800078e0004 */
[----:B------:R-:W-:Y:S01]  /*4a70*/  IMAD.WIDE.U32 R6, R9, R18, R6 ;  /* 0x0000001209067225 */ /* 0x000fe200078e0006 */
[----:B------:R-:W-:-:S03]  /*4a80*/  LEA R20, P1, R4, R20, 0x2 ;  /* 0x0000001404147211 */ /* 0x000fc600078210ff */
[C---:B------:R-:W-:Y:S01]  /*4a90*/  IMAD R3, R9.reuse, R15, R10 ;  /* 0x0000000f09037224 */ /* 0x040fe200078e020a */
[----:B------:R-:W-:Y:S01]  /*4aa0*/  LEA R22, P2, R6, R22, 0x2 ;  /* 0x0000001606167211 */ /* 0x000fe200078410ff */
[----:B------:R-:W-:Y:S02]  /*4ab0*/  IMAD R9, R9, R19, R12 ;  /* 0x0000001309097224 */ /* 0x000fe400078e020c */
[----:B------:R-:W-:Y:S02]  /*4ac0*/  IMAD.IADD R3, R5, 0x1, R3 ;  /* 0x0000000105037824 */ /* 0x000fe400078e0203 */
[----:B------:R-:W-:-:S03]  /*4ad0*/  IMAD.IADD R2, R7, 0x1, R9 ;  /* 0x0000000107027824 */ /* 0x000fc600078e0209 */
[----:B------:R-:W-:Y:S02]  /*4ae0*/  LEA.HI.X R3, R4, R21, R3, 0x2, P1 ;  /* 0x0000001504037211 */ /* 0x000fe400008f1403 */
[----:B------:R-:W-:Y:S01]  /*4af0*/  LEA.HI.X R2, R6, R23, R2, 0x2, P2 ;  /* 0x0000001706027211 */ /* 0x000fe200010f1402 */
[----:B-1----:R-:W-:Y:S06]  /*4b00*/  @P0 BRA `(.L_x_3518) ;  /* 0x0000000000340947 */ /* 0x002fec0003800000 */
[----:B------:R-:W-:Y:S01]  /*4b10*/  R2UR UR6, R22 ;  /* 0x00000000160672ca */ /* 0x000fe200000e0000 */
[----:B------:R-:W-:Y:S01]  /*4b20*/  UMOV UR5, 0x1200 ;  /* 0x0000120000057882 */ /* 0x000fe20000000000 */
[----:B------:R-:W-:Y:S01]  /*4b30*/  R2UR UR7, R2 ;  /* 0x00000000020772ca */ /* 0x000fe200000e0000 */
[----:B------:R-:W-:Y:S01]  /*4b40*/  UMOV UR8, 0x0 ;  /* 0x0000000000087882 */ /* 0x000fe20000000000 */
[----:B------:R-:W-:Y:S01]  /*4b50*/  PLOP3.LUT P0, PT, PT, PT, PT, 0x80, 0x0 ;  /* 0x000000000000781c */ /* 0x000fe20003f0f070 */
[----:B------:R-:W-:-:S12]  /*4b60*/  UMOV UR9, 0x14f00000 ;  /* 0x14f0000000097882 */ /* 0x000fd80000000000 */
.L_x_3519:
[----:B------:R-:W-:Y:S01]  /*4b70*/  @P0 ELECT P1, URZ, PT ;  /* 0x00000000003f082f */ /* 0x000fe20003820000 */
[----:B------:R1:W-:-:S12]  /*4b80*/  UBLKRED.G.S.ADD.F32.RN [UR6], [UR4], UR5, desc[UR8] ;  /* 0x00000806040073bb */ /* 0x0003d800080a1405 */
[----:B------:R-:W-:Y:S02]  /*4b90*/  @P1 PLOP3.LUT P0, PT, P1, PT, PT, 0x8, 0x0 ;  /* 0x000000000000181c */ /* 0x000fe40000f0e170 */
[----:B------:R-:W-:-:S11]  /*4ba0*/  PLOP3.LUT P1, PT, PT, PT, PT, 0x8, 0x0 ;  /* 0x000000000000781c */ /* 0x000fd60003f2e170 */
[----:B-1----:R-:W-:Y:S05]  /*4bb0*/  @P0 BRA.U.ANY `(.L_x_3519) ;  /* 0xfffffffd00ec0947 */ /* 0x002fea000393ffff */
[----:B------:R0:W-:Y:S01]  /*4bc0*/  UTMACMDFLUSH ;  /* 0x00000000000079b7 */ /* 0x0001e20000000000 */
[----:B------:R-:W-:-:S04]  /*4bd0*/  DEPBAR.LE SB0, 0x0 ;  /* 0x000080000000791a */ /* 0x000fc80000000000 */
.L_x_3518:
[----:B------:R-:W-:Y:S05]  /*4be0*/  BSYNC B0 ;  /* 0x0000000000007941 */ /* 0x000fea0003800000 */
.L_x_3517:
        /* <DEDUP_REMOVED lines=28> */
.L_x_3520:
        /* <DEDUP_REMOVED lines=8> */
.L_x_3486:
        /* <DEDUP_REMOVED lines=29> */
.L_x_3522:
[----:B------:R-:W-:Y:S01]  /*5000*/  ULDC UR9, c[0x0][0x8cc] ;  /* 0x0002330000097ab9 */ /* 0x000fe20000000800 */
[----:B------:R-:W-:Y:S01]  /*5010*/  UMOV UR7, UR8 ;  /* 0x0000000800077c82 */ /* 0x000fe20008000000 */
[----:B------:R-:W-:-:S11]  /*5020*/  UISETP.NE.AND UP0, UPT, UR9, 0x1, UPT ;  /* 0x000000010900788c */ /* 0x000fd6000bf05270 */
[----:B------:R-:W-:Y:S02]  /*5030*/  @UP0 ULDC.64 UR10, c[0x0][0x8d0] ;  /* 0x00023400000a0ab9 */ /* 0x000fe40000000a00 */
[----:B------:R-:W-:-:S04]  /*5040*/  UIMAD.WIDE.U32 UR4, UR8, UR10, URZ ;  /* 0x0000000a080472a5 */ /* 0x000fc8000f8e003f */
[----:B------:R-:W-:-:S04]  /*5050*/  @UP0 USHF.R.U32.HI UR7, URZ, UR11, UR5 ;  /* 0x0000000b3f070299 */ /* 0x000fc80008011605 */
[----:B------:R-:W-:-:S12]  /*5060*/  UIMAD UR4, UR7, UR9, URZ ;  /* 0x00000009070472a4 */ /* 0x000fd8000f8e023f */
.L_x_3523:
        /* <DEDUP_REMOVED lines=23> */
.L_x_3524:
        /* <DEDUP_REMOVED lines=13> */
.L_x_3526:
[----:B------:R-:W-:-:S05]  /*52b0*/  ULDC UR4, c[0x0][0x8f4] ;  /* 0x00023d0000047ab9 */ /* 0x000fca0000000800 */
.L_x_3525:
        /* <DEDUP_REMOVED lines=46> */
.L_x_3527:
        /* <DEDUP_REMOVED lines=13> */
.L_x_3528:
        /* <DEDUP_REMOVED lines=12> */
.L_x_3529:
        /* <DEDUP_REMOVED lines=54> */
.L_x_3532:
[----:B------:R-:W-:Y:S05]  /*5a90*/  BSYNC B0 ;  /* 0x0000000000007941 */ /* 0x000fea0003800000 */
.L_x_3531:
        /* <DEDUP_REMOVED lines=18> */
.L_x_3534:
[----:B------:R-:W-:Y:S05]  /*5bc0*/  BSYNC B0 ;  /* 0x0000000000007941 */ /* 0x000fea0003800000 */
.L_x_3533:
        /* <DEDUP_REMOVED lines=19> */
.L_x_3536:
[----:B------:R-:W-:Y:S05]  /*5d00*/  BSYNC B0 ;  /* 0x0000000000007941 */ /* 0x000fea0003800000 */
.L_x_3535:
[----:B------:R-:W-:Y:S06]  /*5d10*/  BAR.ARV 0xa, 0xa0 ;  /* 0x0282800000007b1d */ /* 0x000fec0000002000 */
[----:B------:R-:W-:Y:S04]  /*5d20*/  BSSY B0, `(.L_x_3537) ;  /* 0x0000003000007945 */ /* 0x000fe80003800000 */
[----:B------:R-:W-:Y:S05]  /*5d30*/  @!P0 BRA `(.L_x_3538) ;  /* 0x0000000000048947 */ /* 0x000fea0003800000 */
[----:B------:R-:W-:-:S04]  /*5d40*/  DEPBAR.LE SB0, 0x1 ;  /* 0x000080400000791a */ /* 0x000fc80000000000 */
.L_x_3538:
[----:B------:R-:W-:Y:S05]  /*5d50*/  BSYNC B0 ;  /* 0x0000000000007941 */ /* 0x000fea0003800000 */
.L_x_3537:
[----:B------:R-:W-:Y:S06]  /*5d60*/  BAR.ARV 0xb, 0xa0 ;  /* 0x02c2800000007b1d */ /* 0x000fec0000002000 */
[----:B------:R-:W-:Y:S04]  /*5d70*/  BSSY B0, `(.L_x_3539) ;  /* 0x0000003000007945 */ /* 0x000fe80003800000 */
[----:B------:R-:W-:Y:S05]  /*5d80*/  @!P0 BRA `(.L_x_3540) ;  /* 0x0000000000048947 */ /* 0x000fea0003800000 */
[----:B------:R-:W-:-:S04]  /*5d90*/  DEPBAR.LE SB0, 0x0 ;  /* 0x000080000000791a */ /* 0x000fc80000000000 */
.L_x_3540:
[----:B------:R-:W-:Y:S05]  /*5da0*/  BSYNC B0 ;  /* 0x0000000000007941 */ /* 0x000fea0003800000 */
.L_x_3539:
[----:B------:R-:W-:Y:S06]  /*5db0*/  BAR.ARV 0xc, 0xa0 ;  /* 0x0302800000007b1d */ /* 0x000fec0000002000 */
[----:B------:R-:W-:Y:S01]  /*5dc0*/  UIADD3 UR20, UR16, 0x1, URZ ;  /* 0x0000000110147890 */ /* 0x000fe2000fffe03f */
[----:B------:R-:W-:Y:S11]  /*5dd0*/  BRA `(.L_x_3541) ;  /* 0x0000000000047947 */ /* 0x000ff60003800000 */
.L_x_3530:
[----:B------:R-:W-:-:S05]  /*5de0*/  UMOV UR20, UR16 ;  /* 0x0000001000147c82 */ /* 0x000fca0008000000 */
.L_x_3541:
        /* <DEDUP_REMOVED lines=26> */
.L_x_3562:
        /* <DEDUP_REMOVED lines=32> */
.L_x_3543:
[----:B------:R-:W-:Y:S05]  /*6190*/  BSYNC B0 ;  /* 0x0000000000007941 */ /* 0x000fea0003800000 */
.L_x_3542:
        /* <DEDUP_REMOVED lines=12> */
.L_x_3545:
[----:B------:R-:W-:Y:S05]  /*6260*/  BSYNC B0 ;  /* 0x0000000000007941 */ /* 0x000fea0003800000 */
.L_x_3544:
        /* <DEDUP_REMOVED lines=13> */
.L_x_3547:
[----:B------:R-:W-:Y:S05]  /*6340*/  BSYNC B0 ;  /* 0x0000000000007941 */ /* 0x000fea0003800000 */
.L_x_3546:
[----:B------:R-:W-:Y:S06]  /*6350*/  BAR.ARV 0xa, 0xa0 ;  /* 0x0282800000007b1d */ /* 0x000fec0000002000 */
[----:B------:R-:W-:Y:S04]  /*6360*/  BSSY B0, `(.L_x_3548) ;  /* 0x0000003000007945 */ /* 0x000fe80003800000 */
[----:B------:R-:W-:Y:S05]  /*6370*/  @!P0 BRA `(.L_x_3549) ;  /* 0x0000000000048947 */ /* 0x000fea0003800000 */
[----:B------:R-:W-:-:S04]  /*6380*/  DEPBAR.LE SB0, 0x1 ;  /* 0x000080400000791a */ /* 0x000fc80000000000 */
.L_x_3549:
[----:B------:R-:W-:Y:S05]  /*6390*/  BSYNC B0 ;  /* 0x0000000000007941 */ /* 0x000fea0003800000 */
.L_x_3548:
[----:B------:R-:W-:Y:S06]  /*63a0*/  BAR.ARV 0xb, 0xa0 ;  /* 0x02c2800000007b1d */ /* 0x000fec0000002000 */
[----:B------:R-:W-:Y:S04]  /*63b0*/  BSSY B0, `(.L_x_3550) ;  /* 0x0000003000007945 */ /* 0x000fe80003800000 */
[----:B------:R-:W-:Y:S05]  /*63c0*/  @!P0 BRA `(.L_x_3551) ;  /* 0x0000000000048947 */ /* 0x000fea0003800000 */
[----:B------:R-:W-:-:S04]  /*63d0*/  DEPBAR.LE SB0, 0x0 ;  /* 0x000080000000791a */ /* 0x000fc80000000000 */
.L_x_3551:
[----:B------:R-:W-:Y:S05]  /*63e0*/  BSYNC B0 ;  /* 0x0000000000007941 */ /* 0x000fea0003800000 */
.L_x_3550:
        /* <DEDUP_REMOVED lines=13> */
.L_x_3553:
[----:B------:R-:W-:Y:S05]  /*64c0*/  BSYNC B0 ;  /* 0x0000000000007941 */ /* 0x000fea0003800000 */
.L_x_3552:
        /* <DEDUP_REMOVED lines=12> */
.L_x_3555:
[----:B------:R-:W-:Y:S05]  /*6590*/  BSYNC B0 ;  /* 0x0000000000007941 */ /* 0x000fea0003800000 */
.L_x_3554:
        /* <DEDUP_REMOVED lines=13> */
.L_x_3557:
[----:B------:R-:W-:Y:S05]  /*6670*/  BSYNC B0 ;  /* 0x0000000000007941 */ /* 0x000fea0003800000 */
.L_x_3556:
[----:B------:R-:W-:Y:S06]  /*6680*/  BAR.ARV 0xa, 0xa0 ;  /* 0x0282800000007b1d */ /* 0x000fec0000002000 */
[----:B------:R-:W-:Y:S04]  /*6690*/  BSSY B0, `(.L_x_3558) ;  /* 0x0000003000007945 */ /* 0x000fe80003800000 */
[----:B------:R-:W-:Y:S05]  /*66a0*/  @!P0 BRA `(.L_x_3559) ;  /* 0x0000000000048947 */ /* 0x000fea0003800000 */
[----:B------:R-:W-:-:S04]  /*66b0*/  DEPBAR.LE SB0, 0x1 ;  /* 0x000080400000791a */ /* 0x000fc80000000000 */
.L_x_3559:
[----:B------:R-:W-:Y:S05]  /*66c0*/  BSYNC B0 ;  /* 0x0000000000007941 */ /* 0x000fea0003800000 */
.L_x_3558:
[----:B------:R-:W-:Y:S01]  /*66d0*/  UIADD3 UR20, UR20, 0x2, URZ ;  /* 0x0000000214147890 */ /* 0x000fe2000fffe03f */
[----:B------:R-:W-:Y:S06]  /*66e0*/  BAR.ARV 0xb, 0xa0 ;  /* 0x02c2800000007b1d */ /* 0x000fec0000002000 */
[----:B------:R-:W-:Y:S01]  /*66f0*/  UISETP.GE.AND UP0, UPT, UR20, UR7, UPT ;  /* 0x000000071400728c */ /* 0x000fe2000bf06270 */
[----:B------:R-:W-:Y:S04]  /*6700*/  BSSY B0, `(.L_x_3560) ;  /* 0x0000003000007945 */ /* 0x000fe80003800000 */
[----:B------:R-:W-:Y:S06]  /*6710*/  @!P0 BRA `(.L_x_3561) ;  /* 0x0000000000048947 */ /* 0x000fec0003800000 */
[----:B------:R-:W-:-:S04]  /*6720*/  DEPBAR.LE SB0, 0x0 ;  /* 0x000080000000791a */ /* 0x000fc80000000000 */
.L_x_3561:
[----:B------:R-:W-:Y:S05]  /*6730*/  BSYNC B0 ;  /* 0x0000000000007941 */ /* 0x000fea0003800000 */
.L_x_3560:
[----:B------:R-:W-:Y:S06]  /*6740*/  BAR.ARV 0xc, 0xa0 ;  /* 0x0302800000007b1d */ /* 0x000fec0000002000 */
[----:B------:R-:W-:Y:S01]  /*6750*/  PLOP3.LUT P1, PT, PT, PT, UP0, 0x80, 0x0 ;  /* 0x000000000000781c */ /* 0x000fe20003f2f008 */
[----:B------:R-:W-:Y:S02]  /*6760*/  UIADD3 UR47, UR47, 0x6000, URZ ;  /* 0x000060002f2f7890 */ /* 0x000fe4000fffe03f */
[----:B------:R-:W-:-:S10]  /*6770*/  UIADD3 UR6, UR6, 0x6000, URZ ;  /* 0x0000600006067890 */ /* 0x000fd4000fffe03f */
[----:B------:R-:W-:Y:S05]  /*6780*/  @!P1 BRA `(.L_x_3562) ;  /* 0xfffffff800009947 */ /* 0x000fea000383ffff */
[----:B------:R-:W-:Y:S05]  /*6790*/  BRA `(.L_x_3493) ;  /* 0x0000002c00387947 */ /* 0x000fea0003800000 */
.L_x_3521:
        /* <DEDUP_REMOVED lines=21> */
.L_x_3563:
[----:B------:R-:W1:Y:S01]  /*68f0*/  LDC R3, c[0x0][0x8cc] ;  /* 0x00023300ff037b82 */ /* 0x000e620000000800 */
[----:B------:R-:W-:Y:S01]  /*6900*/  IMAD.MOV.U32 R0, RZ, RZ, R5 ;  /* 0x000000ffff007224 */ /* 0x000fe200078e0005 */
[----:B-1----:R-:W-:-:S13]  /*6910*/  ISETP.NE.AND P0, PT, R3, 0x1, PT ;  /* 0x000000010300780c */ /* 0x002fda0003f05270 */
[----:B------:R-:W1:Y:S02]  /*6920*/  @P0 LDC.64 R6, c[0x0][0x8d0] ;  /* 0x00023400ff060b82 */ /* 0x000e640000000a00 */
[----:B-1----:R-:W-:-:S05]  /*6930*/  @P0 IMAD.HI.U32 R4, R5, R6, RZ ;  /* 0x0000000605040227 */ /* 0x002fca00078e00ff */
[----:B------:R-:W-:-:S05]  /*6940*/  @P0 SHF.R.U32.HI R0, RZ, R7, R4 ;  /* 0x00000007ff000219 */ /* 0x000fca0000011604 */
[----:B------:R-:W-:-:S07]  /*6950*/  IMAD R3, R0, R3, RZ ;  /* 0x0000000300037224 */ /* 0x000fce00078e02ff */
.L_x_3564:
        /* <DEDUP_REMOVED lines=23> */
.L_x_3565:
        /* <DEDUP_REMOVED lines=10> */
.L_x_3567:
[----:B------:R-:W1:Y:S02]  /*6b70*/  LDC R4, c[0x0][0x8f4] ;  /* 0x00023d00ff047b82 */ /* 0x000e640000000800 */
.L_x_3566:
[----:B-1---5:R-:W-:Y:S02]  /*6b80*/  VIADD R4, R4, 0x5f ;  /* 0x0000005f04047836 */ /* 0x022fe40000000000 */
[----:B------:R-:W-:Y:S02]  /*6b90*/  IMAD.MOV.U32 R8, RZ, RZ, 0x1 ;  /* 0x00000001ff087424 */ /* 0x000fe400078e00ff */
[----:B------:R-:W-:-:S04]  /*6ba0*/  IMAD.HI R4, R4, 0x2aaaaaab, RZ ;  /* 0x2aaaaaab04047827 */ /* 0x000fc800078e02ff */
[----:B--2---:R-:W-:Y:S01]  /*6bb0*/  IMAD.MOV.U32 R2, RZ, RZ, RZ ;  /* 0x000000ffff027224 */ /* 0x004fe200078e00ff */
        /* <DEDUP_REMOVED lines=46> */
.L_x_3569:
        /* <DEDUP_REMOVED lines=11> */
.L_x_3570:
[----:B------:R-:W-:Y:S05]  /*6f50*/  @!P0 BRA `(.L_x_3571) ;  /* 0x00000000000c8947 */ /* 0x000fea0003800000 */
[----:B------:R-:W2:Y:S04]  /*6f60*/  LDG.E R5, desc[UR38][R2.64] ;  /* 0x0000002602057981 */ /* 0x000ea8000c1e1900 */
[----:B------:R-:W2:Y:S02]  /*6f70*/  LDG.E R4, desc[UR38][R2.64+0x4] ;  /* 0x0000042602047981 */ /* 0x000ea4000c1e1900 */
[----:B--2---:R-:W-:-:S07]  /*6f80*/  IMAD.IADD R4, R4, 0x1, -R5 ;  /* 0x0000000104047824 */ /* 0x004fce00078e0a05 */
.L_x_3571:
        /* <DEDUP_REMOVED lines=73> */
.L_x_3600:
        /* <DEDUP_REMOVED lines=9> */
.L_x_3574:
        /* <DEDUP_REMOVED lines=112> */
.L_x_3585:
[----:B-1----:R-:W-:-:S05]  /*7bb0*/  IMAD.MOV.U32 R6, RZ, RZ, 0x1 ;  /* 0x00000001ff067424 */ /* 0x002fca00078e00ff */
[----:B------:R-:W-:-:S04]  /*7bc0*/  SHF.L.U32 R6, R6, 0x1f, RZ ;  /* 0x0000001f06067819 */ /* 0x000fc800000006ff */
[----:B------:R-:W1:Y:S02]  /*7bd0*/  SYNCS.PHASECHK.TRANS64.TRYWAIT P1, [R0+URZ+0x36438], R6 ;  /* 0x03643806000075a7 */ /* 0x000e64000802017f */
[----:B-1----:R-:W-:Y:S05]  /*7be0*/  @!P1 BRA `(.L_x_3577) ;  /* 0x0000001800a09947 */ /* 0x002fea0003800000 */
.L_x_3601:
[----:B------:R-:W-:Y:S05]  /*7bf0*/  @P0 BRA `(.L_x_3578) ;  /* 0x0000000000140947 */ /* 0x000fea0003800000 */
[----:B------:R-:W-:Y:S01]  /*7c00*/  ISETP.NE.AND P1, PT, R18, RZ, PT ;  /* 0x000000ff1200720c */ /* 0x000fe20003f25270 */
[----:B------:R-:W-:-:S04]  /*7c10*/  IMAD.MOV.U32 R3, RZ, RZ, 0x6100 ;  /* 0x00006100ff037424 */ /* 0x000fc800078e00ff */
[----:B------:R2:W-:Y:S08]  /*7c20*/  SYNCS.ARRIVE.TRANS64 RZ, [R0+URZ+0x36430], R3 ;  /* 0x0364300300ff79a7 */ /* 0x0005f0000800003f */
[----:B------:R-:W-:Y:S05]  /*7c30*/  @!P1 BRA `(.L_x_3578) ;  /* 0x0000000000049947 */ /* 0x000fea0003800000 */
[----:B------:R-:W-:Y:S01]  /*7c40*/  BPT.TRAP 0x1 ;  /* 0x000000040000795c */ /* 0x000fe20000300000 */
.L_x_3578:
        /* <DEDUP_REMOVED lines=48> */
.L_x_3602:
[----:B------:R-:W-:Y:S05]  /*7f50*/  @P0 BRA `(.L_x_3580) ;  /* 0x0000000000140947 */ /* 0x000fea0003800000 */
[----:B------:R-:W-:Y:S01]  /*7f60*/  ISETP.NE.AND P1, PT, R18, RZ, PT ;  /* 0x000000ff1200720c */ /* 0x000fe20003f25270 */
[----:B--2---:R-:W-:-:S04]  /*7f70*/  IMAD.MOV.U32 R3, RZ, RZ, 0x6100 ;  /* 0x00006100ff037424 */ /* 0x004fc800078e00ff */
[----:B------:R3:W-:Y:S08]  /*7f80*/  SYNCS.ARRIVE.TRANS64 RZ, [R0+URZ+0x36418], R3 ;  /* 0x0364180300ff79a7 */ /* 0x0007f0000800003f */
[----:B------:R-:W-:Y:S05]  /*7f90*/  @!P1 BRA `(.L_x_3580) ;  /* 0x0000000000049947 */ /* 0x000fea0003800000 */
[----:B------:R-:W-:Y:S01]  /*7fa0*/  BPT.TRAP 0x1 ;  /* 0x000000040000795c */ /* 0x000fe20000300000 */
.L_x_3580:
        /* <DEDUP_REMOVED lines=47> */
.L_x_3603:
        /* <DEDUP_REMOVED lines=8> */
.L_x_3582:
        /* <DEDUP_REMOVED lines=37> */
.L_x_3605:
[----:B------:R-:W-:Y:S05]  /*8570*/  @P0 BRA `(.L_x_3584) ;  /* 0x0000000000140947 */ /* 0x000fea0003800000 */
[----:B------:R-:W-:Y:S01]  /*8580*/  ISETP.NE.AND P1, PT, R18, RZ, PT ;  /* 0x000000ff1200720c */ /* 0x000fe20003f25270 */
[----:B--2---:R-:W-:-:S04]  /*8590*/  IMAD.MOV.U32 R5, RZ, RZ, 0x6100 ;  /* 0x00006100ff057424 */ /* 0x004fc800078e00ff */
[----:B------:R3:W-:Y:S08]  /*85a0*/  SYNCS.ARRIVE.TRANS64 RZ, [R0+URZ+0x36410], R5 ;  /* 0x0364100500ff79a7 */ /* 0x0007f0000800003f */
[----:B------:R-:W-:Y:S05]  /*85b0*/  @!P1 BRA `(.L_x_3584) ;  /* 0x0000000000049947 */ /* 0x000fea0003800000 */
[----:B------:R-:W-:Y:S01]  /*85c0*/  BPT.TRAP 0x1 ;  /* 0x000000040000795c */ /* 0x000fe20000300000 */
.L_x_3584:
        /* <DEDUP_REMOVED lines=44> */
.L_x_3576:
[----:B------:R-:W-:Y:S01]  /*8890*/  ISETP.NE.AND P1, PT, R20, RZ, PT ;  /* 0x000000ff1400720c */ /* 0x000fe20003f25270 */
[----:B------:R-:W-:Y:S02]  /*88a0*/  IMAD.MOV.U32 R16, RZ, RZ, 0x1 ;  /* 0x00000001ff107424 */ /* 0x000fe400078e00ff */
[----:B------:R-:W-:-:S10]  /*88b0*/  IMAD.MOV.U32 R5, RZ, RZ, R14 ;  /* 0x000000ffff057224 */ /* 0x000fd400078e000e */
[----:B------:R-:W-:Y:S05]  /*88c0*/  @!P1 BRA `(.L_x_3575) ;  /* 0x00000004008c9947 */ /* 0x000fea0003800000 */
[----:B------:R-:W2:Y:S02]  /*88d0*/  SYNCS.PHASECHK.TRANS64.TRYWAIT P1, [R0+URZ+0x36438], R6 ;  /* 0x03643806000075a7 */ /* 0x000ea4000802017f */
[----:B--2---:R-:W-:Y:S05]  /*88e0*/  @!P1 BRA `(.L_x_3586) ;  /* 0x0000000c00c09947 */ /* 0x004fea0003800000 */
.L_x_3606:
[----:B------:R-:W-:Y:S05]  /*88f0*/  @P0 BRA `(.L_x_3587) ;  /* 0x0000000000140947 */ /* 0x000fea0003800000 */
[----:B------:R-:W-:Y:S01]  /*8900*/  ISETP.NE.AND P1, PT, R18, RZ, PT ;  /* 0x000000ff1200720c */ /* 0x000fe20003f25270 */
[----:B------:R-:W-:-:S04]  /*8910*/  IMAD.MOV.U32 R5, RZ, RZ, 0x6100 ;  /* 0x00006100ff057424 */ /* 0x000fc800078e00ff */
[----:B------:R3:W-:Y:S08]  /*8920*/  SYNCS.ARRIVE.TRANS64 RZ, [R0+URZ+0x36430], R5 ;  /* 0x0364300500ff79a7 */ /* 0x0007f0000800003f */
[----:B------:R-:W-:Y:S05]  /*8930*/  @!P1 BRA `(.L_x_3587) ;  /* 0x0000000000049947 */ /* 0x000fea0003800000 */
[----:B------:R-:W-:Y:S01]  /*8940*/  BPT.TRAP 0x1 ;  /* 0x000000040000795c */ /* 0x000fe20000300000 */
.L_x_3587:
        /* <DEDUP_REMOVED lines=42> */
.L_x_3607:
[----:B------:R-:W-:Y:S01]  /*8bf0*/  IMAD.MOV.U32 R16, RZ, RZ, RZ ;  /* 0x000000ffff107224 */ /* 0x000fe200078e00ff */
[----:B------:R-:W-:Y:S06]  /*8c00*/  @P0 BRA `(.L_x_3589) ;  /* 0x0000000000140947 */ /* 0x000fec0003800000 */
[----:B------:R-:W-:Y:S01]  /*8c10*/  ISETP.NE.AND P1, PT, R18, RZ, PT ;  /* 0x000000ff1200720c */ /* 0x000fe20003f25270 */
[----:B-1----:R-:W-:-:S04]  /*8c20*/  IMAD.MOV.U32 R5, RZ, RZ, 0x6100 ;  /* 0x00006100ff057424 */ /* 0x002fc800078e00ff */
[----:B------:R2:W-:Y:S08]  /*8c30*/  SYNCS.ARRIVE.TRANS64 RZ, [R0+URZ+0x36418], R5 ;  /* 0x0364180500ff79a7 */ /* 0x0005f0000800003f */
[----:B------:R-:W-:Y:S05]  /*8c40*/  @!P1 BRA `(.L_x_3589) ;  /* 0x0000000000049947 */ /* 0x000fea0003800000 */
[----:B------:R-:W-:Y:S01]  /*8c50*/  BPT.TRAP 0x1 ;  /* 0x000000040000795c */ /* 0x000fe20000300000 */
.L_x_3589:
        /* <DEDUP_REMOVED lines=42> */
.L_x_3575:
[----:B------:R-:W-:-:S04]  /*8f00*/  SHF.L.U32 R3, R16, 0x1f, RZ ;  /* 0x0000001f10037819 */ /* 0x000fc800000006ff */
[----:B------:R-:W2:Y:S02]  /*8f10*/  SYNCS.PHASECHK.TRANS64.TRYWAIT P1, [R0+URZ+0x36438], R3 ;  /* 0x03643803000075a7 */ /* 0x000ea4000802017f */
[----:B--2---:R-:W-:Y:S05]  /*8f20*/  @!P1 BRA `(.L_x_3590) ;  /* 0x0000000800589947 */ /* 0x004fea0003800000 */
.L_x_3608:
[----:B------:R-:W-:Y:S05]  /*8f30*/  @P0 BRA `(.L_x_3591) ;  /* 0x0000000000180947 */ /* 0x000fea0003800000 */
[----:B------:R-:W3:Y:S01]  /*8f40*/  S2R R2, SR_TID.X ;  /* 0x0000000000027919 */ /* 0x000ee20000002100 */
[----:B--2---:R-:W-:-:S04]  /*8f50*/  IMAD.MOV.U32 R3, RZ, RZ, 0x6100 ;  /* 0x00006100ff037424 */ /* 0x004fc800078e00ff */
[----:B------:R4:W-:Y:S01]  /*8f60*/  SYNCS.ARRIVE.TRANS64 RZ, [R0+URZ+0x36430], R3 ;  /* 0x0364300300ff79a7 */ /* 0x0009e2000800003f */
[----:B---3--:R-:W-:-:S13]  /*8f70*/  LOP3.LUT P0, RZ, R2, 0x1f, RZ, 0xc0, !PT ;  /* 0x0000001f02ff7812 */ /* 0x008fda000780c0ff */
[----:B----4-:R-:W-:Y:S05]  /*8f80*/  @!P0 BRA `(.L_x_3591) ;  /* 0x0000000000048947 */ /* 0x010fea0003800000 */
[----:B------:R-:W-:Y:S01]  /*8f90*/  BPT.TRAP 0x1 ;  /* 0x000000040000795c */ /* 0x000fe20000300000 */
.L_x_3591:
        /* <DEDUP_REMOVED lines=44> */
.L_x_3572:
[----:B------:R-:W-:Y:S05]  /*9260*/  BSYNC B0 ;  /* 0x0000000000007941 */ /* 0x000fea0003800000 */
.L_x_3568:
[----:B------:R-:W-:-:S03]  /*9270*/  UMOV UR7, 0xffffffff ;  /* 0xffffffff00077882 */ /* 0x000fc60000000000 */
[----:B------:R-:W-:Y:S05]  /*9280*/  BRA.DIV UR7, `(.L_x_3592) ;  /* 0x0000000607947947 */ /* 0x000fea000b800000 */
[----:B------:R-:W-:-:S13]  /*9290*/  ELECT P6, URZ, PT ;  /* 0x00000000003f782f */ /* 0x000fda00038c0000 */
.L_x_3611:
[----:B------:R-:W-:Y:S05]  /*92a0*/  @!P6 BRA `(.L_x_3493) ;  /* 0x000000000074e947 */ /* 0x000fea0003800000 */
[----:B-12---:R-:W2:Y:S02]  /*92b0*/  LDL.LU R0, [R1+0x4] ;  /* 0x0000040001007983 */ /* 0x006ea40000300800 */
[----:B--2---:R-:W-:-:S04]  /*92c0*/  LOP3.LUT R0, R0, 0x2, RZ, 0xfc, !PT ;  /* 0x0000000200007812 */ /* 0x004fc800078efcff */
[----:B------:R-:W-:-:S13]  /*92d0*/  ISETP.NE.AND P2, PT, R0, 0x3, PT ;  /* 0x000000030000780c */ /* 0x000fda0003f45270 */
[----:B------:R-:W-:Y:S05]  /*92e0*/  @!P2 BRA `(.L_x_3593) ;  /* 0x000000000004a947 */ /* 0x000fea0003800000 */
[----:B------:R-:W-:Y:S01]  /*92f0*/  BPT.TRAP 0x1 ;  /* 0x000000040000795c */ /* 0x000fe20000300000 */
.L_x_3593:
        /* <DEDUP_REMOVED lines=15> */
.L_x_3612:
[----:B------:R-:W2:Y:S02]  /*93f0*/  SYNCS.PHASECHK.TRANS64.TRYWAIT P0, [R3+URZ], R2 ;  /* 0x00000002030075a7 */ /* 0x000ea4000800017f */
[----:B--2---:R-:W-:Y:S05]  /*9400*/  @!P0 BRA `(.L_x_3595) ;  /* 0x0000000400688947 */ /* 0x004fea0003800000 */
.L_x_3613:
[----:B------:R-:W-:Y:S05]  /*9410*/  @!P2 BRA `(.L_x_3596) ;  /* 0x000000000004a947 */ /* 0x000fea0003800000 */
[----:B------:R-:W-:Y:S01]  /*9420*/  BPT.TRAP 0x1 ;  /* 0x000000040000795c */ /* 0x000fe20000300000 */
.L_x_3596:
[----:B------:R-:W-:-:S07]  /*9430*/  SHF.L.U32 R16, R16, 0x1f, RZ ;  /* 0x0000001f10107819 */ /* 0x000fce00000006ff */
.L_x_3597:
[----:B---3--:R3:W4:Y:S02]  /*9440*/  SYNCS.PHASECHK.TRANS64.TRYWAIT P0, [R9+URZ+0x36438], R16 ;  /* 0x03643810090075a7 */ /* 0x008724000800017f */
[----:B----4-:R-:W-:Y:S05]  /*9450*/  @!P0 NANOSLEEP.SYNCS 0x989680 ;  /* 0x009896800000895d */ /* 0x010fea0003900000 */
[----:B------:R-:W4:Y:S02]  /*9460*/  @!P0 SYNCS.PHASECHK.TRANS64 P0, [R9+URZ+0x36438], R16 ;  /* 0x03643810090085a7 */ /* 0x000f24000800007f */
[----:B----4-:R-:W-:Y:S05]  /*9470*/  @!P0 BRA `(.L_x_3597) ;  /* 0xfffffffc00f08947 */ /* 0x010fea000383ffff */
.L_x_3493:
[----:B------:R-:W-:Y:S05]  /*9480*/  BSYNC B6 ;  /* 0x0000000000067941 */ /* 0x000fea0003800000 */
.L_x_3485:
[----:B------:R-:W-:Y:S05]  /*9490*/  EXIT ;  /* 0x000000000000794d */ /* 0x000fea0003800000 */
.L_x_3503:
[----:B------:R-:W-:Y:S02]  /*94a0*/  IMAD.MOV.U32 R12, RZ, RZ, RZ ;  /* 0x000000ffff0c7224 */ /* 0x000fe400078e00ff */
[----:B------:R-:W-:Y:S02]  /*94b0*/  IMAD.MOV.U32 R11, RZ, RZ, 0x1f ;  /* 0x0000001fff0b7424 */ /* 0x000fe400078e00ff */
[----:B------:R-:W-:-:S07]  /*94c0*/  IMAD.MOV.U32 R15, RZ, RZ, -0x1 ;  /* 0xffffffffff0f7424 */ /* 0x000fce00078e00ff */
[----:B--2---:R-:W-:Y:S05]  /*94d0*/  WARPSYNC.COLLECTIVE R15, `(.L_x_3598) ;  /* 0x000000000f087348 */ /* 0x004fea0003c00000 */
[----:B------:R1:W3:Y:S02]  /*94e0*/  SHFL.IDX P6, R14, R13, R12, R11 ;  /* 0x0000000c0d0e7389 */ /* 0x0002e400000c000b */
[----:B-123--:R-:W-:Y:S01]  /*94f0*/  ENDCOLLECTIVE ;  /* 0x000000000000791b */ /* 0x00efe20003800000 */
.L_x_3598:
[----:B------:R-:W-:Y:S05]  /*9500*/  BRA `(.L_x_3599) ;  /* 0xffffff8000407947 */ /* 0x000fea000383ffff */
.L_x_3505:
[----:B---3--:R-:W-:-:S04]  /*9510*/  IMAD.U32 R0, RZ, RZ, UR36 ;  /* 0x00000024ff007e24 */ /* 0x008fc8000f8e00ff */
[----:B------:R3:W4:Y:S03]  /*9520*/  SYNCS.PHASECHK.TRANS64.TRYWAIT P0, [R0+URZ+0x36400], R10 ;  /* 0x0364000a000075a7 */ /* 0x000726000800017f */
[----:B----4-:R-:W-:Y:S05]  /*9530*/  @!P0 NANOSLEEP.SYNCS 0x989680 ;  /* 0x009896800000895d */ /* 0x010fea0003900000 */
[----:B------:R-:W4:Y:S02]  /*9540*/  @!P0 SYNCS.PHASECHK.TRANS64 P0, [R0+URZ+0x36400], R10 ;  /* 0x0364000a000085a7 */ /* 0x000f24000800007f */
[----:B----4-:R-:W-:Y:S05]  /*9550*/  @!P0 BRA `(.L_x_3505) ;  /* 0xfffffffc00ec8947 */ /* 0x010fea000383ffff */
[----:B------:R-:W-:Y:S05]  /*9560*/  BRA `(.L_x_3504) ;  /* 0xffffff80007c7947 */ /* 0x000fea000383ffff */
.L_x_3509:
[----:B---3--:R3:W4:Y:S02]  /*9570*/  SYNCS.PHASECHK.TRANS64.TRYWAIT P1, [R3+URZ+0x36410], R10 ;  /* 0x0364100a030075a7 */ /* 0x008724000802017f */
[----:B----4-:R-:W-:Y:S05]  /*9580*/  @!P1 NANOSLEEP.SYNCS 0x989680 ;  /* 0x009896800000995d */ /* 0x010fea0003900000 */
[----:B------:R-:W4:Y:S02]  /*9590*/  @!P1 SYNCS.PHASECHK.TRANS64 P1, [R3+URZ+0x36410], R10 ;  /* 0x0364100a030095a7 */ /* 0x000f24000802007f */
[----:B----4-:R-:W-:Y:S05]  /*95a0*/  @!P1 BRA `(.L_x_3509) ;  /* 0xfffffffc00f09947 */ /* 0x010fea000383ffff */
[----:B------:R-:W-:Y:S05]  /*95b0*/  BRA `(.L_x_3508) ;  /* 0xffffff88003c7947 */ /* 0x000fea000383ffff */
.L_x_3513:
[----:B-1----:R-:W-:-:S04]  /*95c0*/  IMAD.U32 R121, RZ, RZ, UR36 ;  /* 0x00000024ff797e24 */ /* 0x002fc8000f8e00ff */
[----:B------:R1:W2:Y:S03]  /*95d0*/  SYNCS.PHASECHK.TRANS64.TRYWAIT P1, [R121+URZ+0x36430], R14 ;  /* 0x0364300e790075a7 */ /* 0x0002a6000802017f */
[----:B--2---:R-:W-:Y:S05]  /*95e0*/  @!P1 NANOSLEEP.SYNCS 0x989680 ;  /* 0x009896800000995d */ /* 0x004fea0003900000 */
[----:B------:R-:W2:Y:S02]  /*95f0*/  @!P1 SYNCS.PHASECHK.TRANS64 P1, [R121+URZ+0x36430], R14 ;  /* 0x0364300e790095a7 */ /* 0x000ea4000802007f */
[----:B--2---:R-:W-:Y:S05]  /*9600*/  @!P1 BRA `(.L_x_3513) ;  /* 0xfffffffc00ec9947 */ /* 0x004fea000383ffff */
[----:B------:R-:W-:Y:S05]  /*9610*/  BRA `(.L_x_3512) ;  /* 0xffffff9000607947 */ /* 0x000fea000383ffff */
.L_x_3573:
[----:B-1----:R1:W2:Y:S02]  /*9620*/  SYNCS.PHASECHK.TRANS64.TRYWAIT P1, [R0+URZ+0x36420], R6 ;  /* 0x03642006000075a7 */ /* 0x0022a4000802017f */
[----:B--2---:R-:W-:Y:S05]  /*9630*/  @!P1 NANOSLEEP.SYNCS 0x989680 ;  /* 0x009896800000995d */ /* 0x004fea0003900000 */
[----:B------:R-:W2:Y:S02]  /*9640*/  @!P1 SYNCS.PHASECHK.TRANS64 P1, [R0+URZ+0x36420], R6 ;  /* 0x03642006000095a7 */ /* 0x000ea4000802007f */
[----:B--2---:R-:W-:Y:S05]  /*9650*/  @!P1 BRA `(.L_x_3573) ;  /* 0xfffffffc00f09947 */ /* 0x004fea000383ffff */
[----:B------:R-:W-:Y:S05]  /*9660*/  BRA `(.L_x_3600) ;  /* 0xffffffdc006c7947 */ /* 0x000fea000383ffff */
.L_x_3577:
[----:B-1----:R1:W2:Y:S02]  /*9670*/  SYNCS.PHASECHK.TRANS64.TRYWAIT P1, [R0+URZ+0x36438], R6 ;  /* 0x03643806000075a7 */ /* 0x0022a4000802017f */
[----:B--2---:R-:W-:Y:S05]  /*9680*/  @!P1 NANOSLEEP.SYNCS 0x989680 ;  /* 0x009896800000995d */ /* 0x004fea0003900000 */
[----:B------:R-:W2:Y:S02]  /*9690*/  @!P1 SYNCS.PHASECHK.TRANS64 P1, [R0+URZ+0x36438], R6 ;  /* 0x03643806000095a7 */ /* 0x000ea4000802007f */
[----:B--2---:R-:W-:Y:S05]  /*96a0*/  @!P1 BRA `(.L_x_3577) ;  /* 0xfffffffc00f09947 */ /* 0x004fea000383ffff */
[----:B------:R-:W-:Y:S05]  /*96b0*/  BRA `(.L_x_3601) ;  /* 0xffffffe4004c7947 */ /* 0x000fea000383ffff */
.L_x_3579:
[----:B--2---:R2:W3:Y:S02]  /*96c0*/  SYNCS.PHASECHK.TRANS64.TRYWAIT P1, [R0+URZ+0x36428], R3 ;  /* 0x03642803000075a7 */ /* 0x0044e4000802017f */
[----:B---3--:R-:W-:Y:S05]  /*96d0*/  @!P1 NANOSLEEP.SYNCS 0x989680 ;  /* 0x009896800000995d */ /* 0x008fea0003900000 */
[----:B------:R-:W3:Y:S02]  /*96e0*/  @!P1 SYNCS.PHASECHK.TRANS64 P1, [R0+URZ+0x36428], R3 ;  /* 0x03642803000095a7 */ /* 0x000ee4000802007f */
[----:B---3--:R-:W-:Y:S05]  /*96f0*/  @!P1 BRA `(.L_x_3579) ;  /* 0xfffffffc00f09947 */ /* 0x008fea000383ffff */
[----:B------:R-:W-:Y:S05]  /*9700*/  BRA `(.L_x_3602) ;  /* 0xffffffe800107947 */ /* 0x000fea000383ffff */
.L_x_3581:
        /* <DEDUP_REMOVED lines=8> */
.L_x_3583:
[----:B------:R-:W-:-:S07]  /*9790*/  SHF.L.U32 R5, R7, 0x1f, RZ ;  /* 0x0000001f07057819 */ /* 0x000fce00000006ff */
.L_x_3604:
[----:B--2---:R2:W3:Y:S02]  /*97a0*/  SYNCS.PHASECHK.TRANS64.TRYWAIT P1, [R0+URZ+0x36420], R5 ;  /* 0x03642005000075a7 */ /* 0x0044e4000802017f */
[----:B---3--:R-:W-:Y:S05]  /*97b0*/  @!P1 NANOSLEEP.SYNCS 0x989680 ;  /* 0x009896800000995d */ /* 0x008fea0003900000 */
[----:B------:R-:W3:Y:S02]  /*97c0*/  @!P1 SYNCS.PHASECHK.TRANS64 P1, [R0+URZ+0x36420], R5 ;  /* 0x03642005000095a7 */ /* 0x000ee4000802007f */
[----:B---3--:R-:W-:Y:S05]  /*97d0*/  @!P1 BRA `(.L_x_3604) ;  /* 0xfffffffc00f09947 */ /* 0x008fea000383ffff */
[----:B------:R-:W-:Y:S05]  /*97e0*/  BRA `(.L_x_3605) ;  /* 0xffffffec00607947 */ /* 0x000fea000383ffff */
.L_x_3586:
[----:B--2---:R2:W3:Y:S02]  /*97f0*/  SYNCS.PHASECHK.TRANS64.TRYWAIT P1, [R0+URZ+0x36438], R6 ;  /* 0x03643806000075a7 */ /* 0x0044e4000802017f */
[----:B---3--:R-:W-:Y:S05]  /*9800*/  @!P1 NANOSLEEP.SYNCS 0x989680 ;  /* 0x009896800000995d */ /* 0x008fea0003900000 */
[----:B------:R-:W3:Y:S02]  /*9810*/  @!P1 SYNCS.PHASECHK.TRANS64 P1, [R0+URZ+0x36438], R6 ;  /* 0x03643806000095a7 */ /* 0x000ee4000802007f */
[----:B---3--:R-:W-:Y:S05]  /*9820*/  @!P1 BRA `(.L_x_3586) ;  /* 0xfffffffc00f09947 */ /* 0x008fea000383ffff */
[----:B------:R-:W-:Y:S05]  /*9830*/  BRA `(.L_x_3606) ;  /* 0xfffffff0002c7947 */ /* 0x000fea000383ffff */
.L_x_3588:
[----:B-1----:R1:W2:Y:S02]  /*9840*/  SYNCS.PHASECHK.TRANS64.TRYWAIT P1, [R0+URZ+0x36428], R5 ;  /* 0x03642805000075a7 */ /* 0x0022a4000802017f */
[----:B--2---:R-:W-:Y:S05]  /*9850*/  @!P1 NANOSLEEP.SYNCS 0x989680 ;  /* 0x009896800000995d */ /* 0x004fea0003900000 */
[----:B------:R-:W2:Y:S02]  /*9860*/  @!P1 SYNCS.PHASECHK.TRANS64 P1, [R0+URZ+0x36428], R5 ;  /* 0x03642805000095a7 */ /* 0x000ea4000802007f */
[----:B--2---:R-:W-:Y:S05]  /*9870*/  @!P1 BRA `(.L_x_3588) ;  /* 0xfffffffc00f09947 */ /* 0x004fea000383ffff */
[----:B------:R-:W-:Y:S05]  /*9880*/  BRA `(.L_x_3607) ;  /* 0xfffffff000d87947 */ /* 0x000fea000383ffff */
.L_x_3590:
[----:B--2---:R2:W3:Y:S02]  /*9890*/  SYNCS.PHASECHK.TRANS64.TRYWAIT P1, [R0+URZ+0x36438], R3 ;  /* 0x03643803000075a7 */ /* 0x0044e4000802017f */
[----:B---3--:R-:W-:Y:S05]  /*98a0*/  @!P1 NANOSLEEP.SYNCS 0x989680 ;  /* 0x009896800000995d */ /* 0x008fea0003900000 */
[----:B------:R-:W3:Y:S02]  /*98b0*/  @!P1 SYNCS.PHASECHK.TRANS64 P1, [R0+URZ+0x36438], R3 ;  /* 0x03643803000095a7 */ /* 0x000ee4000802007f */
[----:B---3--:R-:W-:Y:S05]  /*98c0*/  @!P1 BRA `(.L_x_3590) ;  /* 0xfffffffc00f09947 */ /* 0x008fea000383ffff */
[----:B------:R-:W-:Y:S05]  /*98d0*/  BRA `(.L_x_3608) ;  /* 0xfffffff400947947 */ /* 0x000fea000383ffff */
.L_x_3592:
[----:B------:R-:W-:Y:S01]  /*98e0*/  BSSY B0, `(.L_x_3609) ;  /* 0x0000006000007945 */ /* 0x000fe20003800000 */
[----:B------:R-:W-:-:S07]  /*98f0*/  IMAD.MOV.U32 R15, RZ, RZ, -0x1 ;  /* 0xffffffffff0f7424 */ /* 0x000fce00078e00ff */
[----:B-12---:R-:W-:Y:S05]  /*9900*/  WARPSYNC.COLLECTIVE R15, `(.L_x_3610) ;  /* 0x000000000f0c7348 */ /* 0x006fea0003c00000 */
[----:B------:R-:W-:Y:S02]  /*9910*/  ELECT P6, UR62, PT ;  /* 0x00000000003e782f */ /* 0x000fe400038c0000 */
[----:B------:R-:W-:Y:S01]  /*9920*/  MOV R14, UR62 ;  /* 0x0000003e000e7c02 */ /* 0x000fe20008000f00 */
[----:B-12---:R-:W-:Y:S10]  /*9930*/  ENDCOLLECTIVE ;  /* 0x000000000000791b */ /* 0x006ff40003800000 */
.L_x_3610:
[----:B------:R-:W-:Y:S05]  /*9940*/  BSYNC B0 ;  /* 0x0000000000007941 */ /* 0x000fea0003800000 */
.L_x_3609:
[----:B------:R-:W-:Y:S05]  /*9950*/  BRA `(.L_x_3611) ;  /* 0xfffffff800507947 */ /* 0x000fea000383ffff */
.L_x_3594:
[----:B-1----:R1:W2:Y:S02]  /*9960*/  SYNCS.PHASECHK.TRANS64.TRYWAIT P0, [R7+URZ], R0 ;  /* 0x00000000070075a7 */ /* 0x0022a4000800017f */
[----:B--2---:R-:W-:Y:S05]  /*9970*/  @!P0 NANOSLEEP.SYNCS 0x989680 ;  /* 0x009896800000895d */ /* 0x004fea0003900000 */
[----:B------:R-:W2:Y:S02]  /*9980*/  @!P0 SYNCS.PHASECHK.TRANS64 P0, [R7+URZ], R0 ;  /* 0x00000000070085a7 */ /* 0x000ea4000800007f */
[----:B--2---:R-:W-:Y:S05]  /*9990*/  @!P0 BRA `(.L_x_3594) ;  /* 0xfffffffc00f08947 */ /* 0x004fea000383ffff */
[----:B------:R-:W-:Y:S05]  /*99a0*/  BRA `(.L_x_3612) ;  /* 0xfffffff800907947 */ /* 0x000fea000383ffff */
.L_x_3595:
[----:B--2---:R2:W3:Y:S02]  /*99b0*/  SYNCS.PHASECHK.TRANS64.TRYWAIT P0, [R3+URZ], R2 ;  /* 0x00000002030075a7 */ /* 0x0044e4000800017f */
[----:B---3--:R-:W-:Y:S05]  /*99c0*/  @!P0 NANOSLEEP.SYNCS 0x989680 ;  /* 0x009896800000895d */ /* 0x008fea0003900000 */
[----:B------:R-:W3:Y:S02]  /*99d0*/  @!P0 SYNCS.PHASECHK.TRANS64 P0, [R3+URZ], R2 ;  /* 0x00000002030085a7 */ /* 0x000ee4000800007f */
[----:B---3--:R-:W-:Y:S05]  /*99e0*/  @!P0 BRA `(.L_x_3595) ;  /* 0xfffffffc00f08947 */ /* 0x008fea000383ffff */
[----:B------:R-:W-:Y:S05]  /*99f0*/  BRA `(.L_x_3613) ;  /* 0xfffffff800847947 */ /* 0x000fea000383ffff */
.L_x_3614:
        /* <DEDUP_REMOVED lines=16> */
.L_x_7671:


//--------------------- .text._ZN7cutlass13device_kernelIN5flash11enable_sm90INS1_16FlashAttnBwdSm90INS1_25CollectiveMainloopBwdSm90ILi2ELi1ELi1EN4cute5tupleIJNS5_1CILi1EEES8_S8_EEENS6_IJNS7_ILi64EEENS7_ILi96EEENS7_ILi192EEEEEENS_10bfloat16_tEfNS_4arch4Sm90ELb1ELb0ELb1ELb1ELb1ELb0ELb1ELb0ELi3ELi1ELi1ELi1ELb0EEENS1_24CollectiveEpilogueBwdGQAISD_fSG_Li384ELb1ELb1EEENS1_25SingleTileBwdLPTSchedulerILb1ELi96ELb1EEEEEEEEEvNT_6ParamsE --------------------------
	.section	.text._ZN7cutlass13device_kernelIN5flash11enable_sm90INS1_16FlashAttnBwdSm90INS1_25CollectiveMainloopBwdSm90ILi2ELi1ELi1EN4cute5tupleIJNS5_1CILi1EEES8_S8_EEENS6_IJNS7_ILi64EEENS7_ILi96EEENS7_ILi192EEEEEENS_10bfloat16_tEfNS_4arch4Sm90ELb1ELb0ELb1ELb1ELb1ELb0ELb1ELb0ELi3ELi1ELi1ELi1ELb0EEENS1_24CollectiveEpilogueBwdGQAISD_fSG_Li384ELb1ELb1EEENS1_25SingleTileBwdLPTSchedulerILb1ELi96ELb1EEEEEEEEEvNT_6ParamsE,"ax",@progbits
	.align	128
.text._ZN7cutlass13device_kernelIN5flash11enable_sm90INS1_16FlashAttnBwdSm90INS1_25CollectiveMainloopBwdSm90ILi2ELi1ELi1EN4cute5tupleIJNS5_1CILi1EEES8_S8_EEENS6_IJNS7_ILi64EEENS7_ILi96EEENS7_ILi192EEEEEENS_10bfloat16_tEfNS_4arch4Sm90ELb1ELb0ELb1ELb1ELb1ELb0ELb1ELb0ELi3ELi1ELi1ELi1ELb0EEENS1_24CollectiveEpilogueBwdGQAISD_fSG_Li384ELb1ELb1EEENS1_25SingleTileBwdLPTSchedulerILb1ELi96ELb1EEEEEEEEEvNT_6ParamsE:
        .type           _ZN7cutlass13device_kernelIN5flash11enable_sm90INS1_16FlashAttnBwdSm90INS1_25CollectiveMainloopBwdSm90ILi2ELi1ELi1EN4cute5tupleIJNS5_1CILi1EEES8_S8_EEENS6_IJNS7_ILi64EEENS7_ILi96EEENS7_ILi192EEEEEENS_10bfloat16_tEfNS_4arch4Sm90ELb1ELb0ELb1ELb1ELb1ELb0ELb1ELb0ELi3ELi1ELi1ELi1ELb0EEENS1_24CollectiveEpilogueBwdGQAISD_fSG_Li384ELb1ELb1EEENS1_25SingleTileBwdLPTSchedulerILb1ELi96ELb1EEEEEEEEEvNT_6ParamsE,@function
        .size           _ZN7cutlass13device_kernelIN5flash11enable_sm90INS1_16FlashAttnBwdSm90INS1_25CollectiveMainloopBwdSm90ILi2ELi1ELi1EN4cute5tupleIJNS5_1CILi1EEES8_S8_EEENS6_IJNS7_ILi64EEENS7_ILi96EEENS7_ILi192EEEEEENS_10bfloat16_tEfNS_4arch4Sm90ELb1ELb0ELb1ELb1ELb1ELb0ELb1ELb0ELi3ELi1ELi1ELi1ELb0EEENS1_24CollectiveEpilogueBwdGQAISD_fSG_Li384ELb1ELb1EEENS1_25SingleTileBwdLPTSchedulerILb1ELi96ELb1EEEEEEEEEvNT_6ParamsE,(.L_x_7672 - _ZN7cutlass13device_kernelIN5flash11enable_sm90INS1_16FlashAttnBwdSm90INS1_25CollectiveMainloopBwdSm90ILi2ELi1ELi1EN4cute5tupleIJNS5_1CILi1EEES8_S8_EEENS6_IJNS7_ILi64EEENS7_ILi96EEENS7_ILi192EEEEEENS_10bfloat16_tEfNS_4arch4Sm90ELb1ELb0ELb1ELb1ELb1ELb0ELb1ELb0ELi3ELi1ELi1ELi1ELb0EEENS1_24CollectiveEpilogueBwdGQAISD_fSG_Li384ELb1ELb1EEENS1_25SingleTileBwdLPTSchedulerILb1ELi96ELb1EEEEEEEEEvNT_6ParamsE)
        .other          _ZN7cutlass13device_kernelIN5flash11enable_sm90INS1_16FlashAttnBwdSm90INS1_25CollectiveMainloopBwdSm90ILi2ELi1ELi1EN4cute5tupleIJNS5_1CILi1EEES8_S8_EEENS6_IJNS7_ILi64EEENS7_ILi96EEENS7_ILi192EEEEEENS_10bfloat16_tEfNS_4arch4Sm90ELb1ELb0ELb1ELb1ELb1ELb0ELb1ELb0ELi3ELi1ELi1ELi1ELb0EEENS1_24CollectiveEpilogueBwdGQAISD_fSG_Li384ELb1ELb1EEENS1_25SingleTileBwdLPTSchedulerILb1ELi96ELb1EEEEEEEEEvNT_6ParamsE,@"STO_CUDA_ENTRY STV_DEFAULT"
_ZN7cutlass13device_kernelIN5flash11enable_sm90INS1_16FlashAttnBwdSm90INS1_25CollectiveMainloopBwdSm90ILi2ELi1ELi1EN4cute5tupleIJNS5_1CILi1EEES8_S8_EEENS6_IJNS7_ILi64EEENS7_ILi96EEENS7_ILi192EEEEEENS_10bfloat16_tEfNS_4arch4Sm90ELb1ELb0ELb1ELb1ELb1ELb0ELb1ELb0ELi3ELi1ELi1ELi1ELb0EEENS1_24CollectiveEpilogueBwdGQAISD_fSG_Li384ELb1ELb1EEENS1_25SingleTileBwdLPTSchedulerILb1ELi96ELb1EEEEEEEEEvNT_6ParamsE:
        /* <DEDUP_REMOVED lines=23> */
.L_x_3616:
[----:B------:R-:W-:Y:S05]  /*0170*/  BSYNC B0 ;  /* 0x0000000000007941 */ /* 0x000fea0003800000 */
.L_x_3615:
        /* <DEDUP_REMOVED lines=34> */
.L_x_3617:
        /* <DEDUP_REMOVED lines=20> */
.L_x_3618:
        /* <DEDUP_REMOVED lines=9> */
.L_x_3621:
        /* <DEDUP_REMOVED lines=30> */
[----:B------:R-:W-:Y:S01]  /*0750*/  IMAD R2, R0, R3, RZ ;  /* 0x0000000300027224 */ /* 0x000fe200078e02ff */
[----:B------:R-:W-:Y:S06]  /*0760*/  BRA `(.L_x_3623) ;  /* 0x00000000001c7947 */ /* 0x000fec0003800000 */
.L_x_3622:
[----:B------:R-:W1:Y:S01]  /*0770*/  LDC R3, c[0x0][0x8cc] ;  /* 0x00023300ff037b82 */ /* 0x000e620000000800 */
[----:B------:R-:W-:Y:S01]  /*0780*/  IMAD.U32 R0, RZ, RZ, UR4 ;  /* 0x00000004ff007e24 */ /* 0x000fe2000f8e00ff */
[----:B-1----:R-:W-:-:S13]  /*0790*/  ISETP.NE.AND P0, PT, R3, 0x1, PT ;  /* 0x000000010300780c */ /* 0x002fda0003f05270 */
[----:B------:R-:W1:Y:S02]  /*07a0*/  @P0 LDC.64 R4, c[0x0][0x8d0] ;  /* 0x00023400ff040b82 */ /* 0x000e640000000a00 */
[----:B-1----:R-:W-:-:S05]  /*07b0*/  @P0 IMAD.HI.U32 R2, R4, UR4, RZ ;  /* 0x0000000404020c27 */ /* 0x002fca000f8e00ff */
[----:B------:R-:W-:-:S05]  /*07c0*/  @P0 SHF.R.U32.HI R0, RZ, R5, R2 ;  /* 0x00000005ff000219 */ /* 0x000fca0000011602 */
[----:B------:R-:W-:-:S07]  /*07d0*/  IMAD R2, R0, R3, RZ ;  /* 0x0000000300027224 */ /* 0x000fce00078e02ff */
.L_x_3623:
[----:B------:R-:W1:Y:S01]  /*07e0*/  LDC R3, c[0x0][0x8c0] ;  /* 0x00023000ff037b82 */ /* 0x000e620000000800 */
[----:B------:R-:W-:Y:S01]  /*07f0*/  IADD3 R2, -R2, UR4, RZ ;  /* 0x0000000402027c10 */ /* 0x000fe2000fffe1ff */
[----:B------:R-:W-:Y:S02]  /*0800*/  ULDC.64 UR4, c[0x0][0x900] ;  /* 0x0002400000047ab9 */ /* 0x000fe40000000a00 */
[----:B------:R-:W-:-:S04]  /*0810*/  ISETP.NE.U32.AND P0, PT, RZ, UR4, PT ;  /* 0x00000004ff007c0c */ /* 0x000fc8000bf05070 */
[----:B------:R-:W2:Y:S01]  /*0820*/  LDC R9, c[0x0][0x8cc] ;  /* 0x00023300ff097b82 */ /* 0x000ea20000000800 */
[----:B------:R-:W-:Y:S02]  /*0830*/  ISETP.NE.AND.EX P0, PT, RZ, UR5, PT, P0 ;  /* 0x00000005ff007c0c */ /* 0x000fe4000bf05300 */
[----:B-1----:R-:W-:Y:S01]  /*0840*/  ISETP.NE.AND P1, PT, R3, 0x1, PT ;  /* 0x000000010300780c */ /* 0x002fe20003f25270 */
[----:B--2---:R-:W-:-:S04]  /*0850*/  IMAD R9, R9, UR6, R2 ;  /* 0x0000000609097c24 */ /* 0x004fc8000f8e0202 */
[----:B------:R-:W-:-:S08]  /*0860*/  IMAD.MOV.U32 R5, RZ, RZ, R9 ;  /* 0x000000ffff057224 */ /* 0x000fd000078e0009 */
[----:B------:R-:W1:Y:S08]  /*0870*/  @P1 LDC R4, c[0x0][0x8c4] ;  /* 0x00023100ff041b82 */ /* 0x000e700000000800 */
[----:B------:R-:W2:Y:S01]  /*0880*/  @P1 LDC R7, c[0x0][0x8c8] ;  /* 0x00023200ff071b82 */ /* 0x000ea20000000800 */
[----:B-1----:R-:W-:-:S05]  /*0890*/  @P1 IMAD.HI.U32 R2, R9, R4, RZ ;  /* 0x0000000409021227 */ /* 0x002fca00078e00ff */
[----:B--2---:R-:W-:-:S05]  /*08a0*/  @P1 SHF.R.U32.HI R5, RZ, R7, R2 ;  /* 0x00000007ff051219 */ /* 0x004fca0000011602 */
[----:B------:R-:W-:-:S04]  /*08b0*/  IMAD.MOV R2, RZ, RZ, -R5 ;  /* 0x000000ffff027224 */ /* 0x000fc800078e0a05 */
[----:B------:R-:W-:-:S05]  /*08c0*/  IMAD R2, R3, R2, R9 ;  /* 0x0000000203027224 */ /* 0x000fca00078e0209 */
[----:B------:R1:W-:Y:S01]  /*08d0*/  STL [R1+0x14], R2 ;  /* 0x0000140201007387 */ /* 0x0003e20000100800 */
[----:B------:R-:W-:Y:S05]  /*08e0*/  @!P0 BRA `(.L_x_3624) ;  /* 0x0000000000108947 */ /* 0x000fea0003800000 */
[----:B-1----:R-:W1:Y:S02]  /*08f0*/  LDC.64 R2, c[0x0][0x900] ;  /* 0x00024000ff027b82 */ /* 0x002e640000000a00 */
[----:B-1----:R-:W-:-:S05]  /*0900*/  IMAD.WIDE R2, R5, 0x4, R2 ;  /* 0x0000000405027825 */ /* 0x002fca00078e0202 */
[----:B------:R3:W5:Y:S01]  /*0910*/  LDG.E R4, desc[UR38][R2.64] ;  /* 0x0000002602047981 */ /* 0x000762000c1e1900 */
[----:B------:R-:W-:Y:S05]  /*0920*/  BRA `(.L_x_3625) ;  /* 0x00000000002c7947 */ /* 0x000fea0003800000 */
.L_x_3624:
[----:B------:R-:W-:Y:S02]  /*0930*/  ULDC.64 UR4, c[0x0][0x8f8] ;  /* 0x00023e0000047ab9 */ /* 0x000fe40000000a00 */
[----:B------:R-:W-:-:S04]  /*0940*/  ISETP.NE.U32.AND P0, PT, RZ, UR4, PT ;  /* 0x00000004ff007c0c */ /* 0x000fc8000bf05070 */
[----:B------:R-:W-:-:S13]  /*0950*/  ISETP.NE.AND.EX P0, PT, RZ, UR5, PT, P0 ;  /* 0x00000005ff007c0c */ /* 0x000fda000bf05300 */
[----:B------:R-:W-:Y:S05]  /*0960*/  @!P0 BRA `(.L_x_3626) ;  /* 0x0000000000188947 */ /* 0x000fea0003800000 */
[----:B-1----:R-:W1:Y:S02]  /*0970*/  LDC.64 R2, c[0x0][0x8f8] ;  /* 0x00023e00ff027b82 */ /* 0x002e640000000a00 */
[----:B-1----:R-:W-:-:S05]  /*0980*/  IMAD.WIDE R2, R5, 0x4, R2 ;  /* 0x0000000405027825 */ /* 0x002fca00078e0202 */
[----:B------:R-:W2:Y:S04]  /*0990*/  LDG.E R4, desc[UR38][R2.64] ;  /* 0x0000002602047981 */ /* 0x000ea8000c1e1900 */
[----:B------:R-:W2:Y:S02]  /*09a0*/  LDG.E R7, desc[UR38][R2.64+0x4] ;  /* 0x0000042602077981 */ /* 0x000ea4000c1e1900 */
[----:B--2---:R-:W-:Y:S01]  /*09b0*/  IMAD.IADD R4, R7, 0x1, -R4 ;  /* 0x0000000107047824 */ /* 0x004fe200078e0a04 */
[----:B------:R-:W-:Y:S06]  /*09c0*/  BRA `(.L_x_3625) ;  /* 0x0000000000047947 */ /* 0x000fec0003800000 */
.L_x_3626:
[----:B------:R-:W2:Y:S02]  /*09d0*/  LDC R4, c[0x0][0x8f4] ;  /* 0x00023d00ff047b82 */ /* 0x000ea40000000800 */
.L_x_3625:
[----:B--2--5:R-:W-:-:S04]  /*09e0*/  VIADD R4, R4, 0x5f ;  /* 0x0000005f04047836 */ /* 0x024fc80000000000 */
[----:B------:R-:W-:-:S05]  /*09f0*/  IMAD.HI R4, R4, 0x2aaaaaab, RZ ;  /* 0x2aaaaaab04047827 */ /* 0x000fca00078e02ff */
[----:B---3--:R-:W-:-:S04]  /*0a00*/  SHF.R.U32.HI R3, RZ, 0x1f, R4 ;  /* 0x0000001fff037819 */ /* 0x008fc80000011604 */
[----:B------:R-:W-:-:S04]  /*0a10*/  LEA.HI.SX32 R3, R4, R3, 0x1c ;  /* 0x0000000304037211 */ /* 0x000fc800078fe2ff */
[-C--:B------:R-:W-:Y:S02]  /*0a20*/  ISETP.GT.AND P0, PT, R3, R0.reuse, PT ;  /* 0x000000000300720c */ /* 0x080fe40003f04270 */
[----:B------:R-:W-:Y:S02]  /*0a30*/  LOP3.LUT R0, RZ, R0, RZ, 0x33, !PT ;  /* 0x00000000ff007212 */ /* 0x000fe400078e33ff */
[----:B------:R-:W-:-:S03]  /*0a40*/  SEL R7, R5, 0xffffffff, P0 ;  /* 0xffffffff05077807 */ /* 0x000fc60000000000 */
[----:B------:R-:W-:Y:S01]  /*0a50*/  IMAD.IADD R6, R3, 0x1, R0 ;  /* 0x0000000103067824 */ /* 0x000fe200078e0200 */
[----:B------:R-:W-:Y:S01]  /*0a60*/  ISETP.GE.AND P0, PT, R7, RZ, PT ;  /* 0x000000ff0700720c */ /* 0x000fe20003f06270 */
[----:B------:R4:W-:Y:S04]  /*0a70*/  STL [R1+0xc], R7 ;  /* 0x00000c0701007387 */ /* 0x0009e80000100800 */
[----:B------:R4:W-:Y:S08]  /*0a80*/  STL [R1+0x10], R6 ;  /* 0x0000100601007387 */ /* 0x0009f00000100800 */
[----:B------:R-:W-:Y:S05]  /*0a90*/  @!P0 BRA `(.L_x_3627) ;  /* 0x0000009400e88947 */ /* 0x000fea0003800000 */
[----:B------:R-:W-:Y:S01]  /*0aa0*/  ULDC.64 UR4, c[0x0][0x780] ;  /* 0x0001e00000047ab9 */ /* 0x000fe20000000a00 */
[----:B------:R-:W2:Y:S01]  /*0ab0*/  LDC R17, c[0x0][0x290] ;  /* 0x0000a400ff117b82 */ /* 0x000ea20000000800 */
[----:B------:R-:W-:-:S04]  /*0ac0*/  ISETP.NE.U32.AND P0, PT, RZ, UR4, PT ;  /* 0x00000004ff007c0c */ /* 0x000fc8000bf05070 */
[----:B------:R-:W-:-:S13]  /*0ad0*/  ISETP.NE.AND.EX P0, PT, RZ, UR5, PT, P0 ;  /* 0x00000005ff007c0c */ /* 0x000fda000bf05300 */
[----:B------:R-:W-:Y:S05]  /*0ae0*/  @!P0 BRA `(.L_x_3628) ;  /* 0x0000000000108947 */ /* 0x000fea0003800000 */
[----:B------:R-:W3:Y:S02]  /*0af0*/  LDC.64 R18, c[0x0][0x780] ;  /* 0x0001e000ff127b82 */ /* 0x000ee40000000a00 */
[----:B---3--:R-:W-:-:S06]  /*0b00*/  IMAD.WIDE R18, R7, 0x4, R18 ;  /* 0x0000000407127825 */ /* 0x008fcc00078e0212 */
[----:B------:R3:W5:Y:S01]  /*0b10*/  LDG.E R18, desc[UR38][R18.64] ;  /* 0x0000002612127981 */ /* 0x000762000c1e1900 */
[----:B------:R-:W-:Y:S05]  /*0b20*/  BRA `(.L_x_3629) ;  /* 0x0000000000287947 */ /* 0x000fea0003800000 */
.L_x_3628:
        /* <DEDUP_REMOVED lines=10> */
.L_x_3629:
[----:B------:R-:W-:Y:S02]  /*0bd0*/  ULDC.64 UR4, c[0x0][0x788] ;  /* 0x0001e20000047ab9 */ /* 0x000fe40000000a00 */
[----:B------:R-:W-:-:S04]  /*0be0*/  ISETP.NE.U32.AND P0, PT, RZ, UR4, PT ;  /* 0x00000004ff007c0c */ /* 0x000fc8000bf05070 */
[----:B------:R-:W-:-:S13]  /*0bf0*/  ISETP.NE.AND.EX P0, PT, RZ, UR5, PT, P0 ;  /* 0x00000005ff007c0c */ /* 0x000fda000bf05300 */
[----:B------:R-:W-:Y:S05]  /*0c00*/  @!P0 BRA `(.L_x_3630) ;  /* 0x0000000000108947 */ /* 0x000fea0003800000 */
[----:B-1----:R-:W1:Y:S02]  /*0c10*/  LDC.64 R2, c[0x0][0x788] ;  /* 0x0001e200ff027b82 */ /* 0x002e640000000a00 */
[----:B-1----:R-:W-:-:S05]  /*0c20*/  IMAD.WIDE R2, R7, 0x4, R2 ;  /* 0x0000000407027825 */ /* 0x002fca00078e0202 */
[----:B--2---:R1:W5:Y:S01]  /*0c30*/  LDG.E R17, desc[UR38][R2.64] ;  /* 0x0000002602117981 */ /* 0x004362000c1e1900 */
[----:B------:R-:W-:Y:S05]  /*0c40*/  BRA `(.L_x_3631) ;  /* 0x0000000000247947 */ /* 0x000fea0003800000 */
.L_x_3630:
[----:B------:R-:W-:Y:S02]  /*0c50*/  ULDC.64 UR4, c[0x0][0x778] ;  /* 0x0001de0000047ab9 */ /* 0x000fe40000000a00 */
[----:B------:R-:W-:-:S04]  /*0c60*/  ISETP.NE.U32.AND P0, PT, RZ, UR4, PT ;  /* 0x00000004ff007c0c */ /* 0x000fc8000bf05070 */
[----:B------:R-:W-:-:S13]  /*0c70*/  ISETP.NE.AND.EX P0, PT, RZ, UR5, PT, P0 ;  /* 0x00000005ff007c0c */ /* 0x000fda000bf05300 */
[----:B------:R-:W-:Y:S05]  /*0c80*/  @!P0 BRA `(.L_x_3631) ;  /* 0x0000000000148947 */ /* 0x000fea0003800000 */
[----:B-1----:R-:W1:Y:S02]  /*0c90*/  LDC.64 R2, c[0x0][0x778] ;  /* 0x0001de00ff027b82 */ /* 0x002e640000000a00 */
[----:B-1----:R-:W-:-:S05]  /*0ca0*/  IMAD.WIDE R2, R7, 0x4, R2 ;  /* 0x0000000407027825 */ /* 0x002fca00078e0202 */
[----:B--2---:R-:W2:Y:S04]  /*0cb0*/  LDG.E R17, desc[UR38][R2.64] ;  /* 0x0000002602117981 */ /* 0x004ea8000c1e1900 */
[----:B------:R-:W2:Y:S02]  /*0cc0*/  LDG.E R0, desc[UR38][R2.64+0x4] ;  /* 0x0000042602007981 */ /* 0x000ea4000c1e1900 */
[----:B--2---:R-:W-:-:S07]  /*0cd0*/  IMAD.IADD R17, R0, 0x1, -R17 ;  /* 0x0000000100117824 */ /* 0x004fce00078e0a11 */
.L_x_3631:
        /* <DEDUP_REMOVED lines=81> */
[----:B----4-:R-:W-:Y:S02]  /*11f0*/  IMAD.U32 R6, RZ, RZ, UR4 ;  /* 0x00000004ff067e24 */ /* 0x010fe4000f8e00ff */
[----:B------:R-:W-:-:S02]  /*1200*/  IMAD.U32 R7, RZ, RZ, UR5 ;  /* 0x00000005ff077e24 */ /* 0x000fc4000f8e00ff */
[----:B------:R-:W-:Y:S02]  /*1210*/  IMAD.U32 R11, RZ, RZ, UR7 ;  /* 0x00000007ff0b7e24 */ /* 0x000fe4000f8e00ff */
[----:B------:R-:W-:Y:S02]  /*1220*/  IMAD.MOV.U32 R8, RZ, RZ, 0x70 ;  /* 0x00000070ff087424 */ /* 0x000fe400078e00ff */
[----:B------:R-:W-:Y:S02]  /*1230*/  IMAD.MOV.U32 R12, RZ, RZ, 0x1 ;  /* 0x00000001ff0c7424 */ /* 0x000fe400078e00ff */
[----:B-1----:R-:W-:-:S07]  /*1240*/  IMAD.MOV.U32 R13, RZ, RZ, RZ ;  /* 0x000000ffff0d7224 */ /* 0x002fce00078e00ff */
[----:B------:R-:W-:-:S07]  /*1250*/  LEPC R20, `(.L_x_3634) ;  /* 0x000000001014794e */ /* 0x000fce0000000000 */
[----:B--2---:R-:W-:Y:S05]  /*1260*/  CALL.ABS.NOINC R14 ;  /* 0x000000000e007343 */ /* 0x004fea0003c00000 */
.L_x_3634:
        /* <DEDUP_REMOVED lines=15> */
.L_x_3633:
        /* <DEDUP_REMOVED lines=20> */
.L_x_3636:
        /* <DEDUP_REMOVED lines=15> */
.L_x_3635:
        /* <DEDUP_REMOVED lines=8> */
.L_x_3763:
[----:B------:R-:W-:Y:S01]  /*1610*/  SHF.L.U32 R10, RZ, 0x1f, RZ ;  /* 0x0000001fff0a7819 */ /* 0x000fe200000006ff */
[----:B--2---:R-:W-:Y:S01]  /*1620*/  IMAD.HI R4, R14, 0x55555556, RZ ;  /* 0x555555560e047827 */ /* 0x004fe200078e02ff */
[----:B------:R-:W-:Y:S02]  /*1630*/  LOP3.LUT R5, R2, 0xffffff80, RZ, 0xc0, !PT ;  /* 0xffffff8002057812 */ /* 0x000fe400078ec0ff */
[----:B------:R-:W2:Y:S01]  /*1640*/  SYNCS.PHASECHK.TRANS64.TRYWAIT P0, [UR36+0x36400], R10 ;  /* 0x0364000aff0075a7 */ /* 0x000ea20008000164 */
[-C--:B------:R-:W-:Y:S01]  /*1650*/  LEA.HI R2, R3, R0.reuse, RZ, 0x5 ;  /* 0x0000000003027211 */ /* 0x080fe200078f28ff */
[----:B------:R-:W-:Y:S01]  /*1660*/  IMAD.HI R8, R13, 0x55555556, RZ ;  /* 0x555555560d087827 */ /* 0x000fe200078e02ff */
[----:B----4-:R-:W-:Y:S02]  /*1670*/  LEA.HI R7, R3, R0, RZ, 0x4 ;  /* 0x0000000003077211 */ /* 0x010fe400078f20ff */
        /* <DEDUP_REMOVED lines=14> */
.L_x_3638:
        /* <DEDUP_REMOVED lines=106> */
.L_x_3650:
[----:B------:R-:W-:-:S13]  /*1e00*/  ISETP.NE.AND P0, PT, R8, 0x3, PT ;  /* 0x000000030800780c */ /* 0x000fda0003f05270 */
[----:B------:R-:W-:Y:S05]  /*1e10*/  @!P0 BRA `(.L_x_3640) ;  /* 0x0000000000048947 */ /* 0x000fea0003800000 */
[----:B------:R-:W-:Y:S01]  /*1e20*/  BPT.TRAP 0x1 ;  /* 0x000000040000795c */ /* 0x000fe20000300000 */
.L_x_3640:
[----:B---3--:R-:W-:Y:S02]  /*1e30*/  LEA R3, R2, UR36, 0x3 ;  /* 0x0000002402037c11 */ /* 0x008fe4000f8e18ff */
[----:B------:R-:W-:-:S04]  /*1e40*/  SHF.L.U32 R10, R7, 0x1f, RZ ;  /* 0x0000001f070a7819 */ /* 0x000fc800000006ff */
[----:B------:R2:W3:Y:S01]  /*1e50*/  SYNCS.PHASECHK.TRANS64.TRYWAIT P1, [R3+URZ+0x36410], R10 ;  /* 0x0364100a030075a7 */ /* 0x0004e2000802017f */
[----:B------:R-:W-:Y:S05]  /*1e60*/  @!P0 BRA `(.L_x_3641) ;  /* 0x0000000000048947 */ /* 0x000fea0003800000 */
[----:B------:R-:W-:Y:S01]  /*1e70*/  BPT.TRAP 0x1 ;  /* 0x000000040000795c */ /* 0x000fe20000300000 */
.L_x_3641:
[----:B---3--:R-:W-:Y:S05]  /*1e80*/  @P1 BRA `(.L_x_3642) ;  /* 0x0000000000081947 */ /* 0x008fea0003800000 */
[----:B------:R-:W3:Y:S02]  /*1e90*/  SYNCS.PHASECHK.TRANS64.TRYWAIT P1, [R3+URZ+0x36410], R10 ;  /* 0x0364100a030075a7 */ /* 0x000ee4000802017f */
[----:B---3--:R-:W-:Y:S05]  /*1ea0*/  @!P1 BRA `(.L_x_3643) ;  /* 0x0000008400209947 */ /* 0x008fea0003800000 */
.L_x_3642:
        /* <DEDUP_REMOVED lines=103> */
.L_x_3644:
[----:B------:R-:W-:-:S04]  /*2520*/  SHF.L.U32 R14, R5, 0x1f, RZ ;  /* 0x0000001f050e7819 */ /* 0x000fc800000006ff */
[----:B------:R1:W1:Y:S01]  /*2530*/  SYNCS.PHASECHK.TRANS64.TRYWAIT P1, [UR36+0x36430], R14 ;  /* 0x0364300eff0075a7 */ /* 0x0002620008020164 */
[----:B------:R-:W-:Y:S05]  /*2540*/  @!P0 BRA `(.L_x_3645) ;  /* 0x0000000000048947 */ /* 0x000fea0003800000 */
[----:B------:R-:W-:Y:S01]  /*2550*/  BPT.TRAP 0x1 ;  /* 0x000000040000795c */ /* 0x000fe20000300000 */
.L_x_3645:
        /* <DEDUP_REMOVED lines=36> */
.L_x_3646:
        /* <DEDUP_REMOVED lines=351> */
.L_x_3648:
        /* <DEDUP_REMOVED lines=60> */
.L_x_3649:
        /* <DEDUP_REMOVED lines=63> */
.L_x_3632:
[----:B------:R-:W-:Y:S05]  /*4540*/  @P0 BRA `(.L_x_3627) ;  /* 0x0000005c003c0947 */ /* 0x000fea0003800000 */
[----:B------:R-:W2:Y:S01]  /*4550*/  LDL.LU R17, [R1+0x10] ;  /* 0x0000100001117983 */ /* 0x000ea20000300800 */
[----:B------:R-:W1:Y:S01]  /*4560*/  LDC.64 R2, c[0x0][0x878] ;  /* 0x00021e00ff027b82 */ /* 0x000e620000000a00 */
[----:B------:R-:W-:Y:S01]  /*4570*/  ULDC UR7, c[0x0][0x870] ;  /* 0x00021c0000077ab9 */ /* 0x000fe20000000800 */
[----:B------:R-:W-:Y:S01]  /*4580*/  ULDC UR6, c[0x0][0x80c] ;  /* 0x0002030000067ab9 */ /* 0x000fe20000000800 */
[----:B------:R-:W3:Y:S04]  /*4590*/  LDL.LU R120, [R1+0xc] ;  /* 0x00000c0001787983 */ /* 0x000ee80000300800 */
[----:B------:R-:W5:Y:S01]  /*45a0*/  LDL.LU R16, [R1+0x14] ;  /* 0x0000140001107983 */ /* 0x000f620000300800 */
[----:B------:R-:W4:Y:S01]  /*45b0*/  LDC R0, c[0x0][0x850] ;  /* 0x00021400ff007b82 */ /* 0x000f220000000800 */
[----:B------:R-:W4:Y:S07]  /*45c0*/  S2R R8, SR_TID.X ;  /* 0x0000000000087919 */ /* 0x000f2e0000002100 */
[----:B------:R-:W4:Y:S01]  /*45d0*/  S2UR UR5, SR_CgaCtaId ;  /* 0x00000000000579c3 */ /* 0x000f220000008800 */
[----:B-1----:R-:W-:Y:S01]  /*45e0*/  ISETP.NE.U32.AND P0, PT, R2, RZ, PT ;  /* 0x000000ff0200720c */ /* 0x002fe20003f05070 */
[----:B------:R-:W-:-:S06]  /*45f0*/  UMOV UR4, 0x400 ;  /* 0x0000040000047882 */ /* 0x000fcc0000000000 */
[----:B------:R-:W1:Y:S01]  /*4600*/  LDC.64 R18, c[0x0][0x820] ;  /* 0x00020800ff127b82 */ /* 0x000e620000000a00 */
[----:B------:R-:W-:-:S07]  /*4610*/  ISETP.NE.AND.EX P0, PT, R3, RZ, PT, P0 ;  /* 0x000000ff0300720c */ /* 0x000fce0003f05300 */
[----:B------:R-:W1:Y:S08]  /*4620*/  LDC.64 R20, c[0x0][0x848] ;  /* 0x00021200ff147b82 */ /* 0x000e700000000a00 */
[----:B------:R-:W3:Y:S08]  /*4630*/  @P0 LDC.64 R2, c[0x0][0x878] ;  /* 0x00021e00ff020b82 */ /* 0x000ef00000000a00 */
[----:B------:R-:W1:Y:S01]  /*4640*/  LDC.64 R22, c[0x0][0x800] ;  /* 0x00020000ff167b82 */ /* 0x000e620000000a00 */
[----:B---3--:R-:W-:-:S06]  /*4650*/  @P0 IMAD.WIDE R2, R120, 0x4, R2 ;  /* 0x0000000478020825 */ /* 0x008fcc00078e0202 */
[----:B------:R3:W2:Y:S01]  /*4660*/  @P0 LDG.E R3, desc[UR38][R2.64] ;  /* 0x0000002602030981 */ /* 0x0006a2000c1e1900 */
[----:B------:R-:W-:Y:S01]  /*4670*/  BAR.SYNC.DEFER_BLOCKING 0x1, 0x180 ;  /* 0x0046000000007b1d */ /* 0x000fe20000010000 */
[----:B----4-:R-:W-:Y:S01]  /*4680*/  ISETP.NE.AND P2, PT, R0, 0x1, PT ;  /* 0x000000010000780c */ /* 0x010fe20003f45270 */
[C---:B------:R-:W-:Y:S01]  /*4690*/  VIADD R15, R8.reuse, 0xffffff80 ;  /* 0xffffff80080f7836 */ /* 0x040fe20000000000 */
[----:B------:R-:W-:Y:S01]  /*46a0*/  ISETP.NE.AND P1, PT, R8, 0x80, PT ;  /* 0x000000800800780c */ /* 0x000fe20003f25270 */
[----:B------:R-:W-:Y:S01]  /*46b0*/  IMAD R9, R120, UR6, RZ ;  /* 0x0000000678097c24 */ /* 0x000fe2000f8e02ff */
[----:B------:R-:W-:Y:S01]  /*46c0*/  ULEA UR4, UR5, UR4, 0x18 ;  /* 0x0000000405047291 */ /* 0x000fe2000f8ec03f */
[----:B------:R-:W-:Y:S01]  /*46d0*/  BSSY B0, `(.L_x_3651) ;  /* 0x0000051000007945 */ /* 0x000fe20003800000 */
[----:B------:R-:W-:Y:S02]  /*46e0*/  SHF.R.S32.HI R4, RZ, 0x1f, R15 ;  /* 0x0000001fff047819 */ /* 0x000fe4000001140f */
[----:B------:R-:W-:-:S02]  /*46f0*/  SHF.R.S32.HI R12, RZ, 0x1f, R9 ;  /* 0x0000001fff0c7819 */ /* 0x000fc40000011409 */
[----:B------:R-:W-:-:S03]  /*4700*/  LEA.HI R6, R4, R15, RZ, 0x7 ;  /* 0x0000000f04067211 */ /* 0x000fc600078f38ff */
[----:B------:R-:W3:Y:S01]  /*4710*/  @P2 LDC R5, c[0x0][0x854] ;  /* 0x00021500ff052b82 */ /* 0x000ee20000000800 */
[----:B------:R-:W-:Y:S02]  /*4720*/  LOP3.LUT R4, R6, 0x3fffff80, RZ, 0xc0, !PT ;  /* 0x3fffff8006047812 */ /* 0x000fe400078ec0ff */
[----:B------:R-:W-:Y:S01]  /*4730*/  SHF.R.S32.HI R11, RZ, 0x7, R6 ;  /* 0x00000007ff0b7819 */ /* 0x000fe20000011406 */
[----:B-----5:R-:W-:Y:S02]  /*4740*/  IMAD.MOV.U32 R6, RZ, RZ, R16 ;  /* 0x000000ffff067224 */ /* 0x020fe400078e0010 */
[----:B------:R-:W-:Y:S02]  /*4750*/  IMAD.IADD R4, R15, 0x1, -R4 ;  /* 0x000000010f047824 */ /* 0x000fe400078e0a04 */
[----:B------:R-:W4:Y:S02]  /*4760*/  @P2 LDC R7, c[0x0][0x858] ;  /* 0x00021600ff072b82 */ /* 0x000f240000000800 */
[----:B------:R-:W-:-:S02]  /*4770*/  IMAD R11, R11, 0x600, R4 ;  /* 0x000006000b0b7824 */ /* 0x000fc400078e0204 */
[----:B---3--:R-:W-:-:S04]  /*4780*/  @P2 IMAD.HI.U32 R2, R16, R5, RZ ;  /* 0x0000000510022227 */ /* 0x008fc800078e00ff */
[----:B--2---:R-:W-:Y:S01]  /*4790*/  IMAD R5, R17, UR7, RZ ;  /* 0x0000000711057c24 */ /* 0x004fe2000f8e02ff */
[----:B----4-:R-:W-:-:S03]  /*47a0*/  @P2 SHF.R.U32.HI R6, RZ, R7, R2 ;  /* 0x00000007ff062219 */ /* 0x010fc60000011602 */
[----:B------:R-:W-:Y:S01]  /*47b0*/  IMAD R10, R5, UR6, RZ ;  /* 0x00000006050a7c24 */ /* 0x000fe2000f8e02ff */
[----:B------:R-:W-:Y:S01]  /*47c0*/  ISETP.NE.AND P2, PT, R15, RZ, PT ;  /* 0x000000ff0f00720c */ /* 0x000fe20003f45270 */
[----:B------:R-:W-:Y:S01]  /*47d0*/  ULDC.64 UR6, c[0x0][0x868] ;  /* 0x00021a0000067ab9 */ /* 0x000fe20000000a00 */
[--C-:B------:R-:W-:Y:S02]  /*47e0*/  SHF.R.S32.HI R13, RZ, 0x1f, R6.reuse ;  /* 0x0000001fff0d7819 */ /* 0x100fe40000011406 */
[----:B------:R-:W-:Y:S01]  /*47f0*/  IADD3 R14, P3, P4, R10, R9, R6 ;  /* 0x000000090a0e7210 */ /* 0x000fe20007c7e006 */
[----:B------:R-:W-:Y:S01]  /*4800*/  IMAD.SHL.U32 R9, R11, 0x4, RZ ;  /* 0x000000040b097824 */ /* 0x000fe200078e00ff */
[----:B------:R-:W-:Y:S01]  /*4810*/  SHF.R.S32.HI R10, RZ, 0x1f, R10 ;  /* 0x0000001fff0a7819 */ /* 0x000fe2000001140a */
[----:B------:R-:W-:-:S03]  /*4820*/  IMAD R11, R17, 0x4800, RZ ;  /* 0x00004800110b7824 */ /* 0x000fc600078e02ff */
        /* <DEDUP_REMOVED lines=9> */
[----:B------:R4:W-:Y:S03]  /*48c0*/  STS.128 [R7], R24 ;  /* 0x0000001807007388 */ /* 0x0009e60000000c00 */
        /* <DEDUP_REMOVED lines=9> */
[----:B----4-:R-:W3:Y:S01]  /*4960*/  LDC.64 R24, c[0x0][0x828] ;  /* 0x00020a00ff187b82 */ /* 0x010ee20000000a00 */
[C---:B------:R-:W-:Y:S01]  /*4970*/  IMAD R13, R6.reuse, R3, R10 ;  /* 0x00000003060d7224 */ /* 0x040fe200078e020a */
[----:B------:R-:W-:Y:S01]  /*4980*/  SHF.R.S32.HI R10, RZ, 0x1f, R120 ;  /* 0x0000001fff0a7819 */ /* 0x000fe20000011478 */
[----:B------:R2:W-:Y:S01]  /*4990*/  STS.128 [R7+0x2000], R40 ;  /* 0x0020002807007388 */ /* 0x0005e20000000c00 */
[----:B------:R-:W-:Y:S01]  /*49a0*/  IMAD R17, R6, R5, R12 ;  /* 0x0000000506117224 */ /* 0x000fe200078e020c */
[----:B------:R-:W-:Y:S01]  /*49b0*/  SHF.L.U64.HI R12, R14, 0x2, R15 ;  /* 0x000000020e0c7819 */ /* 0x000fe2000001020f */
[----:B------:R-:W-:Y:S01]  /*49c0*/  IMAD.WIDE.U32 R2, R6, R2, R8 ;  /* 0x0000000206027225 */ /* 0x000fe200078e0008 */
[----:B------:R2:W-:Y:S01]  /*49d0*/  STS.128 [R7+0x2800], R44 ;  /* 0x0028002c07007388 */ /* 0x0005e20000000c00 */
[----:B------:R-:W-:-:S02]  /*49e0*/  SEL R11, R10, RZ, !P0 ;  /* 0x000000ff0a0b7207 */ /* 0x000fc40004000000 */
[----:B------:R-:W-:Y:S01]  /*49f0*/  IMAD.WIDE.U32 R4, R6, R4, R8 ;  /* 0x0000000406047225 */ /* 0x000fe200078e0008 */
[----:B------:R2:W-:Y:S01]  /*4a00*/  STS.128 [R7+0x3000], R48 ;  /* 0x0030003007007388 */ /* 0x0005e20000000c00 */
[----:B------:R-:W-:Y:S02]  /*4a10*/  SEL R9, R120, RZ, !P0 ;  /* 0x000000ff78097207 */ /* 0x000fe40004000000 */
[----:B-1----:R-:W-:Y:S01]  /*4a20*/  IMAD R8, R11, R18, RZ ;  /* 0x000000120b087224 */ /* 0x002fe200078e02ff */
[----:B------:R2:W-:Y:S01]  /*4a30*/  STS.128 [R7+0x3800], R52 ;  /* 0x0038003407007388 */ /* 0x0005e20000000c00 */
[----:B------:R-:W-:Y:S02]  /*4a40*/  IMAD.SHL.U32 R14, R14, 0x4, RZ ;  /* 0x000000040e0e7824 */ /* 0x000fe400078e00ff */
[----:B------:R-:W-:Y:S01]  /*4a50*/  IMAD.IADD R3, R3, 0x1, R13 ;  /* 0x0000000103037824 */ /* 0x000fe200078e020d */
[----:B------:R2:W-:Y:S01]  /*4a60*/  STS.128 [R7+0x4000], R56 ;  /* 0x0040003807007388 */ /* 0x0005e20000000c00 */
[----:B------:R-:W-:-:S02]  /*4a70*/  IMAD.IADD R5, R5, 0x1, R17 ;  /* 0x0000000105057824 */ /* 0x000fc400078e0211 */
[----:B------:R-:W-:Y:S01]  /*4a80*/  IMAD R13, R9, R19, R8 ;  /* 0x00000013090d7224 */ /* 0x000fe200078e0208 */
[----:B------:R2:W-:Y:S01]  /*4a90*/  STS.128 [R7+0x4800], R60 ;  /* 0x0048003c07007388 */ /* 0x0005e20000000c00 */
[----:B------:R-:W-:Y:S01]  /*4aa0*/  IMAD R10, R11, R20, RZ ;  /* 0x000000140b0a7224 */ /* 0x000fe200078e02ff */
[----:B------:R-:W-:Y:S01]  /*4ab0*/  IADD3 R8, P0, R14, UR6, RZ ;  /* 0x000000060e087c10 */ /* 0x000fe2000ff1e0ff */
[C---:B------:R-:W-:Y:S01]  /*4ac0*/  IMAD.WIDE.U32 R2, R9.reuse, R18, R2 ;  /* 0x0000001209027225 */ /* 0x040fe200078e0002 */
[----:B------:R2:W-:Y:S03]  /*4ad0*/  STS.128 [R7+0x5000], R64 ;  /* 0x0050004007007388 */ /* 0x0005e60000000c00 */
[----:B------:R-:W-:Y:S01]  /*4ae0*/  IMAD.WIDE.U32 R4, R9, R20, R4 ;  /* 0x0000001409047225 */ /* 0x000fe200078e0004 */
[----:B------:R2:W-:Y:S01]  /*4af0*/  STS.128 [R7+0x5800], R68 ;  /* 0x0058004407007388 */ /* 0x0005e20000000c00 */
[----:B------:R-:W-:-:S02]  /*4b00*/  LEA R22, P3, R2, R22, 0x2 ;  /* 0x0000001602167211 */ /* 0x000fc400078610ff */
[----:B------:R-:W-:Y:S01]  /*4b10*/  IMAD.MOV R15, RZ, RZ, -R6 ;  /* 0x000000ffff0f7224 */ /* 0x000fe200078e0a06 */
[----:B---3--:R-:W-:Y:S01]  /*4b20*/  LEA R24, P4, R4, R24, 0x2 ;  /* 0x0000001804187211 */ /* 0x008fe200078810ff */
[----:B------:R-:W-:Y:S01]  /*4b30*/  IMAD R11, R9, R21, R10 ;  /* 0x00000015090b7224 */ /* 0x000fe200078e020a */
[----:B------:R-:W-:Y:S01]  /*4b40*/  IADD3.X R9, R12, UR7, RZ, P0, !PT ;  /* 0x000000070c097c10 */ /* 0x000fe200087fe4ff */
[----:B------:R-:W-:Y:S02]  /*4b50*/  IMAD R17, R0, R15, R16 ;  /* 0x0000000f00117224 */ /* 0x000fe400078e0210 */
[----:B------:R-:W-:Y:S02]  /*4b60*/  IMAD.IADD R10, R3, 0x1, R13 ;  /* 0x00000001030a7824 */ /* 0x000fe400078e020d */
[----:B------:R-:W-:Y:S01]  /*4b70*/  IMAD.IADD R6, R5, 0x1, R11 ;  /* 0x0000000105067824 */ /* 0x000fe200078e020b */
[----:B--2---:R-:W-:Y:S06]  /*4b80*/  @P2 BRA `(.L_x_3652) ;  /* 0x0000000000142947 */ /* 0x004fec0003800000 */
.L_x_3653:
[----:B------:R-:W2:Y:S04]  /*4b90*/  LDG.E.STRONG.GPU R0, desc[UR38][R8.64] ;  /* 0x0000002608007981 */ /* 0x000ea8000c1ef900 */
[----:B--2---:R-:W-:Y:S01]  /*4ba0*/  CCTL.IVALL ;  /* 0x00000000ff00798f */ /* 0x004fe20002000000 */
[----:B------:R-:W-:Y:S05]  /*4bb0*/  YIELD ;  /* 0x0000000000007946 */ /* 0x000fea0003800000 */
[----:B------:R-:W-:-:S13]  /*4bc0*/  ISETP.NE.AND P0, PT, R0, R17, PT ;  /* 0x000000110000720c */ /* 0x000fda0003f05270 */
[----:B------:R-:W-:Y:S05]  /*4bd0*/  @P0 BRA `(.L_x_3653) ;  /* 0xfffffffc00ec0947 */ /* 0x000fea000383ffff */
.L_x_3652:
[----:B------:R-:W-:Y:S05]  /*4be0*/  BSYNC B0 ;  /* 0x0000000000007941 */ /* 0x000fea0003800000 */
.L_x_3651:
[----:B------:R-:W-:Y:S01]  /*4bf0*/  UMOV UR5, 0xffffffff ;  /* 0xffffffff00057882 */ /* 0x000fe20000000000 */
[----:B------:R-:W-:Y:S02]  /*4c00*/  LEA.HI.X R10, R2, R23, R10, 0x2, P3 ;  /* 0x00000017020a7211 */ /* 0x000fe400018f140a */
[----:B------:R-:W-:Y:S01]  /*4c10*/  LEA.HI.X R6, R4, R25, R6, 0x2, P4 ;  /* 0x0000001904067211 */ /* 0x000fe200020f1406 */
[----:B------:R-:W-:Y:S06]  /*4c20*/  BRA.DIV UR5, `(.L_x_3654) ;  /* 0x0000005605ec7947 */ /* 0x000fec000b800000 */
[----:B------:R-:W-:Y:S01]  /*4c30*/  NOP ;  /* 0x0000000000007918 */ /* 0x000fe20000000000 */
.L_x_3766:
        /* <DEDUP_REMOVED lines=16> */
.L_x_3657:
[----:B------:R-:W-:Y:S01]  /*4d40*/  @P0 ELECT P2, URZ, PT ;  /* 0x00000000003f082f */ /* 0x000fe20003840000 */
[----:B------:R1:W-:-:S12]  /*4d50*/  UBLKRED.G.S.ADD.F32.RN [UR6], [UR4], UR5, desc[UR8] ;  /* 0x00000806040073bb */ /* 0x0003d800080a1405 */
[----:B------:R-:W-:Y:S02]  /*4d60*/  @P2 PLOP3.LUT P0, PT, P2, PT, PT, 0x8, 0x0 ;  /* 0x000000000000281c */ /* 0x000fe4000170e170 */
[----:B------:R-:W-:-:S11]  /*4d70*/  PLOP3.LUT P2, PT, PT, PT, PT, 0x8, 0x0 ;  /* 0x000000000000781c */ /* 0x000fd60003f4e170 */
[----:B-1----:R-:W-:Y:S05]  /*4d80*/  @P0 BRA.U.ANY `(.L_x_3657) ;  /* 0xfffffffd00ec0947 */ /* 0x002fea000393ffff */
[----:B------:R0:W-:Y:S01]  /*4d90*/  UTMACMDFLUSH ;  /* 0x00000000000079b7 */ /* 0x0001e20000000000 */
[----:B------:R-:W-:-:S04]  /*4da0*/  DEPBAR.LE SB0, 0x0 ;  /* 0x000080000000791a */ /* 0x000fc80000000000 */
.L_x_3656:
[----:B------:R-:W-:Y:S05]  /*4db0*/  BSYNC B0 ;  /* 0x0000000000007941 */ /* 0x000fea0003800000 */
.L_x_3655:
        /* <DEDUP_REMOVED lines=14> */
.L_x_3659:
[----:B------:R-:W-:Y:S05]  /*4ea0*/  BSYNC B0 ;  /* 0x0000000000007941 */ /* 0x000fea0003800000 */
.L_x_3658:
        /* <DEDUP_REMOVED lines=18> */
.L_x_3662:
[----:B------:R-:W2:Y:S04]  /*4fd0*/  LDG.E.STRONG.GPU R0, desc[UR38][R2.64] ;  /* 0x0000002602007981 */ /* 0x000ea8000c1ef900 */
[----:B--2---:R-:W-:Y:S01]  /*4fe0*/  CCTL.IVALL ;  /* 0x00000000ff00798f */ /* 0x004fe20002000000 */
[----:B------:R-:W-:Y:S05]  /*4ff0*/  YIELD ;  /* 0x0000000000007946 */ /* 0x000fea0003800000 */
[----:B------:R-:W-:-:S13]  /*5000*/  ISETP.NE.AND P0, PT, R0, R17, PT ;  /* 0x000000110000720c */ /* 0x000fda0003f05270 */
[----:B------:R-:W-:Y:S05]  /*5010*/  @P0 BRA `(.L_x_3662) ;  /* 0xfffffffc00ec0947 */ /* 0x000fea000383ffff */
.L_x_3661:
[----:B------:R-:W-:Y:S05]  /*5020*/  BSYNC B0 ;  /* 0x0000000000007941 */ /* 0x000fea0003800000 */
.L_x_3660:
[----:B------:R-:W-:-:S03]  /*5030*/  UMOV UR5, 0xffffffff ;  /* 0xffffffff00057882 */ /* 0x000fc60000000000 */
[----:B------:R-:W-:Y:S05]  /*5040*/  BRA.DIV UR5, `(.L_x_3663) ;  /* 0x0000005605007947 */ /* 0x000fea000b800000 */
[----:B------:R-:W-:Y:S01]  /*5050*/  NOP ;  /* 0x0000000000007918 */ /* 0x000fe20000000000 */
.L_x_3769:
        /* <DEDUP_REMOVED lines=16> */
.L_x_3666:
[----:B------:R-:W-:Y:S01]  /*5160*/  @P0 ELECT P2, URZ, PT ;  /* 0x00000000003f082f */ /* 0x000fe20003840000 */
[----:B------:R2:W-:-:S12]  /*5170*/  UBLKRED.G.S.ADD.F32.RN [UR6], [UR4], UR5, desc[UR8] ;  /* 0x00000806040073bb */ /* 0x0005d800080a1405 */
[----:B------:R-:W-:Y:S02]  /*5180*/  @P2 PLOP3.LUT P0, PT, P2, PT, PT, 0x8, 0x0 ;  /* 0x000000000000281c */ /* 0x000fe4000170e170 */
[----:B------:R-:W-:-:S11]  /*5190*/  PLOP3.LUT P2, PT, PT, PT, PT, 0x8, 0x0 ;  /* 0x000000000000781c */ /* 0x000fd60003f4e170 */
[----:B--2---:R-:W-:Y:S05]  /*51a0*/  @P0 BRA.U.ANY `(.L_x_3666) ;  /* 0xfffffffd00ec0947 */ /* 0x004fea000393ffff */
[----:B------:R0:W-:Y:S01]  /*51b0*/  UTMACMDFLUSH ;  /* 0x00000000000079b7 */ /* 0x0001e20000000000 */
[----:B------:R-:W-:-:S04]  /*51c0*/  DEPBAR.LE SB0, 0x0 ;  /* 0x000080000000791a */ /* 0x000fc80000000000 */
.L_x_3665:
[----:B------:R-:W-:Y:S05]  /*51d0*/  BSYNC B0 ;  /* 0x0000000000007941 */ /* 0x000fea0003800000 */
.L_x_3664:
        /* <DEDUP_REMOVED lines=14> */
.L_x_3620:
        /* <DEDUP_REMOVED lines=29> */
.L_x_3668:
[----:B------:R-:W-:Y:S01]  /*5490*/  ULDC UR9, c[0x0][0x8cc] ;  /* 0x0002330000097ab9 */ /* 0x000fe20000000800 */
[----:B------:R-:W-:Y:S01]  /*54a0*/  UMOV UR7, UR8 ;  /* 0x0000000800077c82 */ /* 0x000fe20008000000 */
[----:B------:R-:W-:-:S11]  /*54b0*/  UISETP.NE.AND UP0, UPT, UR9, 0x1, UPT ;  /* 0x000000010900788c */ /* 0x000fd6000bf05270 */
[----:B------:R-:W-:Y:S02]  /*54c0*/  @UP0 ULDC.64 UR10, c[0x0][0x8d0] ;  /* 0x00023400000a0ab9 */ /* 0x000fe40000000a00 */
[----:B------:R-:W-:-:S04]  /*54d0*/  UIMAD.WIDE.U32 UR4, UR8, UR10, URZ ;  /* 0x0000000a080472a5 */ /* 0x000fc8000f8e003f */
[----:B------:R-:W-:-:S04]  /*54e0*/  @UP0 USHF.R.U32.HI UR7, URZ, UR11, UR5 ;  /* 0x0000000b3f070299 */ /* 0x000fc80008011605 */
[----:B------:R-:W-:-:S12]  /*54f0*/  UIMAD UR4, UR7, UR9, URZ ;  /* 0x00000009070472a4 */ /* 0x000fd8000f8e023f */
.L_x_3669:
        /* <DEDUP_REMOVED lines=23> */
.L_x_3670:
        /* <DEDUP_REMOVED lines=13> */
.L_x_3672:
[----:B------:R-:W-:-:S05]  /*5740*/  ULDC UR4, c[0x0][0x8f4] ;  /* 0x00023d0000047ab9 */ /* 0x000fca0000000800 */
.L_x_3671:
        /* <DEDUP_REMOVED lines=48> */
.L_x_3673:
        /* <DEDUP_REMOVED lines=13> */
.L_x_3674:
        /* <DEDUP_REMOVED lines=12> */
.L_x_3675:
        /* <DEDUP_REMOVED lines=68> */
.L_x_3679:
[----:B------:R-:W2:Y:S04]  /*6020*/  LDG.E.STRONG.GPU R4, desc[UR38][R2.64] ;  /* 0x0000002602047981 */ /* 0x000ea8000c1ef900 */
[----:B--2---:R-:W-:Y:S01]  /*6030*/  CCTL.IVALL ;  /* 0x00000000ff00798f */ /* 0x004fe20002000000 */
[----:B------:R-:W-:Y:S05]  /*6040*/  YIELD ;  /* 0x0000000000007946 */ /* 0x000fea0003800000 */
[----:B------:R-:W-:-:S13]  /*6050*/  ISETP.NE.AND P1, PT, R4, R5, PT ;  /* 0x000000050400720c */ /* 0x000fda0003f25270 */
[----:B------:R-:W-:Y:S05]  /*6060*/  @P1 BRA `(.L_x_3679) ;  /* 0xfffffffc00ec1947 */ /* 0x000fea000383ffff */
.L_x_3678:
[----:B------:R-:W-:Y:S05]  /*6070*/  BSYNC B0 ;  /* 0x0000000000007941 */ /* 0x000fea0003800000 */
.L_x_3677:
[----:B------:R-:W-:-:S03]  /*6080*/  UMOV UR6, 0xffffffff ;  /* 0xffffffff00067882 */ /* 0x000fc60000000000 */
[----:B------:R-:W-:Y:S05]  /*6090*/  BRA.DIV UR6, `(.L_x_3680) ;  /* 0x0000004606087947 */ /* 0x000fea000b800000 */
[----:B------:R-:W-:Y:S01]  /*60a0*/  NOP ;  /* 0x0000000000007918 */ /* 0x000fe20000000000 */
.L_x_3772:
        /* <DEDUP_REMOVED lines=22> */
.L_x_3682:
[----:B------:R-:W-:Y:S05]  /*6210*/  BSYNC B0 ;  /* 0x0000000000007941 */ /* 0x000fea0003800000 */
.L_x_3681:
        /* <DEDUP_REMOVED lines=19> */
.L_x_3684:
[----:B------:R-:W-:Y:S05]  /*6350*/  BSYNC B0 ;  /* 0x0000000000007941 */ /* 0x000fea0003800000 */
.L_x_3683:
        /* <DEDUP_REMOVED lines=20> */
.L_x_3686:
[----:B------:R-:W-:Y:S05]  /*64a0*/  BSYNC B0 ;  /* 0x0000000000007941 */ /* 0x000fea0003800000 */
.L_x_3685:
[----:B------:R-:W-:Y:S06]  /*64b0*/  BAR.ARV 0xa, 0xa0 ;  /* 0x0282800000007b1d */ /* 0x000fec0000002000 */
[----:B------:R-:W-:Y:S04]  /*64c0*/  BSSY B0, `(.L_x_3687) ;  /* 0x0000003000007945 */ /* 0x000fe80003800000 */
[----:B------:R-:W-:Y:S05]  /*64d0*/  @!P0 BRA `(.L_x_3688) ;  /* 0x0000000000048947 */ /* 0x000fea0003800000 */
[----:B------:R-:W-:-:S04]  /*64e0*/  DEPBAR.LE SB0, 0x1 ;  /* 0x000080400000791a */ /* 0x000fc80000000000 */
.L_x_3688:
[----:B------:R-:W-:Y:S05]  /*64f0*/  BSYNC B0 ;  /* 0x0000000000007941 */ /* 0x000fea0003800000 */
.L_x_3687:
[----:B------:R-:W-:Y:S06]  /*6500*/  BAR.ARV 0xb, 0xa0 ;  /* 0x02c2800000007b1d */ /* 0x000fec0000002000 */
[----:B------:R-:W-:Y:S04]  /*6510*/  BSSY B0, `(.L_x_3689) ;  /* 0x0000003000007945 */ /* 0x000fe80003800000 */
[----:B------:R-:W-:Y:S05]  /*6520*/  @!P0 BRA `(.L_x_3690) ;  /* 0x0000000000048947 */ /* 0x000fea0003800000 */
[----:B------:R-:W-:-:S04]  /*6530*/  DEPBAR.LE SB0, 0x0 ;  /* 0x000080000000791a */ /* 0x000fc80000000000 */
.L_x_3690:
[----:B------:R-:W-:Y:S05]  /*6540*/  BSYNC B0 ;  /* 0x0000000000007941 */ /* 0x000fea0003800000 */
.L_x_3689:
        /* <DEDUP_REMOVED lines=19> */
.L_x_3692:
[----:B------:R-:W-:Y:S05]  /*6680*/  BSYNC B0 ;  /* 0x0000000000007941 */ /* 0x000fea0003800000 */
.L_x_3691:
[----:B------:R-:W-:Y:S01]  /*6690*/  UIADD3 UR13, UR12, 0x1, URZ ;  /* 0x000000010c0d7890 */ /* 0x000fe2000fffe03f */
[----:B------:R-:W-:Y:S11]  /*66a0*/  BRA `(.L_x_3693) ;  /* 0x0000000000047947 */ /* 0x000ff60003800000 */
.L_x_3676:
[----:B------:R-:W-:-:S05]  /*66b0*/  UMOV UR13, UR12 ;  /* 0x0000000c000d7c82 */ /* 0x000fca0008000000 */
.L_x_3693:
        /* <DEDUP_REMOVED lines=16> */
.L_x_3726:
        /* <DEDUP_REMOVED lines=18> */
.L_x_3696:
[----:B------:R-:W2:Y:S04]  /*68e0*/  LDG.E.STRONG.GPU R4, desc[UR38][R2.64] ;  /* 0x0000002602047981 */ /* 0x000ea8000c1ef900 */
[----:B--2---:R-:W-:Y:S01]  /*68f0*/  CCTL.IVALL ;  /* 0x00000000ff00798f */ /* 0x004fe20002000000 */
[----:B------:R-:W-:Y:S05]  /*6900*/  YIELD ;  /* 0x0000000000007946 */ /* 0x000fea0003800000 */
[----:B------:R-:W-:-:S13]  /*6910*/  ISETP.NE.AND P1, PT, R4, R5, PT ;  /* 0x000000050400720c */ /* 0x000fda0003f25270 */
[----:B------:R-:W-:Y:S05]  /*6920*/  @P1 BRA `(.L_x_3696) ;  /* 0xfffffffc00ec1947 */ /* 0x000fea000383ffff */
.L_x_3695:
[----:B------:R-:W-:Y:S05]  /*6930*/  BSYNC B0 ;  /* 0x0000000000007941 */ /* 0x000fea0003800000 */
.L_x_3694:
[----:B------:R-:W-:-:S03]  /*6940*/  UMOV UR24, 0xffffffff ;  /* 0xffffffff00187882 */ /* 0x000fc60000000000 */
[----:B------:R-:W-:Y:S05]  /*6950*/  BRA.DIV UR24, `(.L_x_3697) ;  /* 0x0000003a18f47947 */ /* 0x000fea000b800000 */
[----:B------:R-:W-:Y:S01]  /*6960*/  NOP ;  /* 0x0000000000007918 */ /* 0x000fe20000000000 */
.L_x_3775:
        /* <DEDUP_REMOVED lines=19> */
.L_x_3699:
[----:B------:R-:W-:Y:S05]  /*6aa0*/  BSYNC B0 ;  /* 0x0000000000007941 */ /* 0x000fea0003800000 */
.L_x_3698:
        /* <DEDUP_REMOVED lines=14> */
.L_x_3701:
[----:B------:R-:W-:Y:S05]  /*6b90*/  BSYNC B0 ;  /* 0x0000000000007941 */ /* 0x000fea0003800000 */
.L_x_3700:
        /* <DEDUP_REMOVED lines=15> */
.L_x_3703:
[----:B------:R-:W-:Y:S05]  /*6c90*/  BSYNC B0 ;  /* 0x0000000000007941 */ /* 0x000fea0003800000 */
.L_x_3702:
[----:B------:R-:W-:Y:S06]  /*6ca0*/  BAR.ARV 0xa, 0xa0 ;  /* 0x0282800000007b1d */ /* 0x000fec0000002000 */
[----:B------:R-:W-:Y:S04]  /*6cb0*/  BSSY B0, `(.L_x_3704) ;  /* 0x0000003000007945 */ /* 0x000fe80003800000 */
[----:B------:R-:W-:Y:S05]  /*6cc0*/  @!P0 BRA `(.L_x_3705) ;  /* 0x0000000000048947 */ /* 0x000fea0003800000 */
[----:B------:R-:W-:-:S04]  /*6cd0*/  DEPBAR.LE SB0, 0x1 ;  /* 0x000080400000791a */ /* 0x000fc80000000000 */
.L_x_3705:
[----:B------:R-:W-:Y:S05]  /*6ce0*/  BSYNC B0 ;  /* 0x0000000000007941 */ /* 0x000fea0003800000 */
.L_x_3704:
[----:B------:R-:W-:Y:S06]  /*6cf0*/  BAR.ARV 0xb, 0xa0 ;  /* 0x02c2800000007b1d */ /* 0x000fec0000002000 */
[----:B------:R-:W-:Y:S04]  /*6d00*/  BSSY B0, `(.L_x_3706) ;  /* 0x0000003000007945 */ /* 0x000fe80003800000 */
[----:B------:R-:W-:Y:S05]  /*6d10*/  @!P0 BRA `(.L_x_3707) ;  /* 0x0000000000048947 */ /* 0x000fea0003800000 */
[----:B------:R-:W-:-:S04]  /*6d20*/  DEPBAR.LE SB0, 0x0 ;  /* 0x000080000000791a */ /* 0x000fc80000000000 */
.L_x_3707:
[----:B------:R-:W-:Y:S05]  /*6d30*/  BSYNC B0 ;  /* 0x0000000000007941 */ /* 0x000fea0003800000 */
.L_x_3706:
        /* <DEDUP_REMOVED lines=19> */
.L_x_3709:
[----:B------:R-:W-:Y:S05]  /*6e70*/  BSYNC B0 ;  /* 0x0000000000007941 */ /* 0x000fea0003800000 */
.L_x_3708:
        /* <DEDUP_REMOVED lines=16> */
.L_x_3712:
[----:B------:R-:W2:Y:S04]  /*6f80*/  LDG.E.STRONG.GPU R4, desc[UR38][R2.64] ;  /* 0x0000002602047981 */ /* 0x000ea8000c1ef900 */
[----:B--2---:R-:W-:Y:S01]  /*6f90*/  CCTL.IVALL ;  /* 0x00000000ff00798f */ /* 0x004fe20002000000 */
[----:B------:R-:W-:Y:S05]  /*6fa0*/  YIELD ;  /* 0x0000000000007946 */ /* 0x000fea0003800000 */
[----:B------:R-:W-:-:S13]  /*6fb0*/  ISETP.NE.AND P1, PT, R4, R5, PT ;  /* 0x000000050400720c */ /* 0x000fda0003f25270 */
[----:B------:R-:W-:Y:S05]  /*6fc0*/  @P1 BRA `(.L_x_3712) ;  /* 0xfffffffc00ec1947 */ /* 0x000fea000383ffff */
.L_x_3711:
[----:B------:R-:W-:Y:S05]  /*6fd0*/  BSYNC B0 ;  /* 0x0000000000007941 */ /* 0x000fea0003800000 */
.L_x_3710:
[----:B------:R-:W-:-:S03]  /*6fe0*/  UMOV UR22, 0xffffffff ;  /* 0xffffffff00167882 */ /* 0x000fc60000000000 */
[----:B------:R-:W-:Y:S05]  /*6ff0*/  BRA.DIV UR22, `(.L_x_3713) ;  /* 0x0000003616687947 */ /* 0x000fea000b800000 */
[----:B------:R-:W-:Y:S01]  /*7000*/  NOP ;  /* 0x0000000000007918 */ /* 0x000fe20000000000 */
.L_x_3778:
        /* <DEDUP_REMOVED lines=15> */
.L_x_3715:
[----:B------:R-:W-:Y:S05]  /*7100*/  BSYNC B0 ;  /* 0x0000000000007941 */ /* 0x000fea0003800000 */
.L_x_3714:
        /* <DEDUP_REMOVED lines=14> */
.L_x_3717:
[----:B------:R-:W-:Y:S05]  /*71f0*/  BSYNC B0 ;  /* 0x0000000000007941 */ /* 0x000fea0003800000 */
.L_x_3716:
        /* <DEDUP_REMOVED lines=15> */
.L_x_3719:
[----:B------:R-:W-:Y:S05]  /*72f0*/  BSYNC B0 ;  /* 0x0000000000007941 */ /* 0x000fea0003800000 */
.L_x_3718:
[----:B------:R-:W-:Y:S06]  /*7300*/  BAR.ARV 0xa, 0xa0 ;  /* 0x0282800000007b1d */ /* 0x000fec0000002000 */
[----:B------:R-:W-:Y:S04]  /*7310*/  BSSY B0, `(.L_x_3720) ;  /* 0x0000003000007945 */ /* 0x000fe80003800000 */
[----:B------:R-:W-:Y:S05]  /*7320*/  @!P0 BRA `(.L_x_3721) ;  /* 0x0000000000048947 */ /* 0x000fea0003800000 */
[----:B------:R-:W-:-:S04]  /*7330*/  DEPBAR.LE SB0, 0x1 ;  /* 0x000080400000791a */ /* 0x000fc80000000000 */
.L_x_3721:
[----:B------:R-:W-:Y:S05]  /*7340*/  BSYNC B0 ;  /* 0x0000000000007941 */ /* 0x000fea0003800000 */
.L_x_3720:
[----:B------:R-:W-:Y:S06]  /*7350*/  BAR.ARV 0xb, 0xa0 ;  /* 0x02c2800000007b1d */ /* 0x000fec0000002000 */
[----:B------:R-:W-:Y:S04]  /*7360*/  BSSY B0, `(.L_x_3722) ;  /* 0x0000003000007945 */ /* 0x000fe80003800000 */
[----:B------:R-:W-:Y:S05]  /*7370*/  @!P0 BRA `(.L_x_3723) ;  /* 0x0000000000048947 */ /* 0x000fea0003800000 */
[----:B------:R-:W-:-:S04]  /*7380*/  DEPBAR.LE SB0, 0x0 ;  /* 0x000080000000791a */ /* 0x000fc80000000000 */
.L_x_3723:
[----:B------:R-:W-:Y:S05]  /*7390*/  BSYNC B0 ;  /* 0x0000000000007941 */ /* 0x000fea0003800000 */
.L_x_3722:
        /* <DEDUP_REMOVED lines=19> */
.L_x_3725:
[----:B------:R-:W-:Y:S05]  /*74d0*/  BSYNC B0 ;  /* 0x0000000000007941 */ /* 0x000fea0003800000 */
.L_x_3724:
[----:B------:R-:W-:Y:S02]  /*74e0*/  UIADD3 UR13, UR13, 0x2, URZ ;  /* 0x000000020d0d7890 */ /* 0x000fe4000fffe03f */
[----:B------:R-:W-:Y:S02]  /*74f0*/  UIADD3 UR6, UR6, 0x6000, URZ ;  /* 0x0000600006067890 */ /* 0x000fe4000fffe03f */
[----:B------:R-:W-:-:S06]  /*7500*/  UISETP.GE.AND UP0, UPT, UR13, UR7, UPT ;  /* 0x000000070d00728c */ /* 0x000fcc000bf06270 */
[----:B------:R-:W-:-:S13]  /*7510*/  PLOP3.LUT P1, PT, PT, PT, UP0, 0x80, 0x0 ;  /* 0x000000000000781c */ /* 0x000fda0003f2f008 */
[----:B------:R-:W-:Y:S05]  /*7520*/  @!P1 BRA `(.L_x_3726) ;  /* 0xfffffff000a49947 */ /* 0x000fea000383ffff */
[----:B------:R-:W-:Y:S05]  /*7530*/  BRA `(.L_x_3627) ;  /* 0x0000002c00407947 */ /* 0x000fea0003800000 */
.L_x_3667:
        /* <DEDUP_REMOVED lines=21> */
.L_x_3727:
[----:B------:R-:W1:Y:S01]  /*7690*/  LDC R3, c[0x0][0x8cc] ;  /* 0x00023300ff037b82 */ /* 0x000e620000000800 */
[----:B------:R-:W-:Y:S01]  /*76a0*/  IMAD.MOV.U32 R0, RZ, RZ, R5 ;  /* 0x000000ffff007224 */ /* 0x000fe200078e0005 */
[----:B-1----:R-:W-:-:S13]  /*76b0*/  ISETP.NE.AND P0, PT, R3, 0x1, PT ;  /* 0x000000010300780c */ /* 0x002fda0003f05270 */
[----:B------:R-:W1:Y:S02]  /*76c0*/  @P0 LDC.64 R6, c[0x0][0x8d0] ;  /* 0x00023400ff060b82 */ /* 0x000e640000000a00 */
[----:B-1----:R-:W-:-:S05]  /*76d0*/  @P0 IMAD.HI.U32 R4, R5, R6, RZ ;  /* 0x0000000605040227 */ /* 0x002fca00078e00ff */
[----:B------:R-:W-:-:S05]  /*76e0*/  @P0 SHF.R.U32.HI R0, RZ, R7, R4 ;  /* 0x00000007ff000219 */ /* 0x000fca0000011604 */
[----:B------:R-:W-:-:S07]  /*76f0*/  IMAD R3, R0, R3, RZ ;  /* 0x0000000300037224 */ /* 0x000fce00078e02ff */
.L_x_3728:
        /* <DEDUP_REMOVED lines=23> */
.L_x_3729:
        /* <DEDUP_REMOVED lines=10> */
.L_x_3731:
[----:B------:R-:W2:Y:S02]  /*7910*/  LDC R4, c[0x0][0x8f4] ;  /* 0x00023d00ff047b82 */ /* 0x000ea40000000800 */
.L_x_3730:
        /* <DEDUP_REMOVED lines=52> */
.L_x_3733:
        /* <DEDUP_REMOVED lines=11> */
.L_x_3734:
[----:B------:R-:W-:Y:S05]  /*7d10*/  @!P0 BRA `(.L_x_3735) ;  /* 0x00000000000c8947 */ /* 0x000fea0003800000 */
[----:B------:R-:W2:Y:S04]  /*7d20*/  LDG.E R5, desc[UR38][R2.64] ;  /* 0x0000002602057981 */ /* 0x000ea8000c1e1900 */
[----:B------:R-:W2:Y:S02]  /*7d30*/  LDG.E R4, desc[UR38][R2.64+0x4] ;  /* 0x0000042602047981 */ /* 0x000ea4000c1e1900 */
[----:B--2---:R-:W-:-:S07]  /*7d40*/  IMAD.IADD R4, R4, 0x1, -R5 ;  /* 0x0000000104047824 */ /* 0x004fce00078e0a05 */
.L_x_3735:
        /* <DEDUP_REMOVED lines=73> */
.L_x_3779:
        /* <DEDUP_REMOVED lines=9> */
.L_x_3738:
        /* <DEDUP_REMOVED lines=112> */
.L_x_3749:
[----:B-1----:R-:W-:-:S05]  /*8970*/  IMAD.MOV.U32 R6, RZ, RZ, 0x1 ;  /* 0x00000001ff067424 */ /* 0x002fca00078e00ff */
[----:B------:R-:W-:-:S04]  /*8980*/  SHF.L.U32 R6, R6, 0x1f, RZ ;  /* 0x0000001f06067819 */ /* 0x000fc800000006ff */
[----:B------:R-:W1:Y:S02]  /*8990*/  SYNCS.PHASECHK.TRANS64.TRYWAIT P1, [R0+URZ+0x36438], R6 ;  /* 0x03643806000075a7 */ /* 0x000e64000802017f */
[----:B-1----:R-:W-:Y:S05]  /*89a0*/  @!P1 BRA `(.L_x_3741) ;  /* 0x0000001c002c9947 */ /* 0x002fea0003800000 */
.L_x_3780:
[----:B------:R-:W-:Y:S05]  /*89b0*/  @P0 BRA `(.L_x_3742) ;  /* 0x0000000000140947 */ /* 0x000fea0003800000 */
[----:B------:R-:W-:Y:S01]  /*89c0*/  ISETP.NE.AND P1, PT, R18, RZ, PT ;  /* 0x000000ff1200720c */ /* 0x000fe20003f25270 */
[----:B------:R-:W-:-:S04]  /*89d0*/  IMAD.MOV.U32 R3, RZ, RZ, 0x6100 ;  /* 0x00006100ff037424 */ /* 0x000fc800078e00ff */
[----:B------:R2:W-:Y:S08]  /*89e0*/  SYNCS.ARRIVE.TRANS64 RZ, [R0+URZ+0x36430], R3 ;  /* 0x0364300300ff79a7 */ /* 0x0005f0000800003f */
[----:B------:R-:W-:Y:S05]  /*89f0*/  @!P1 BRA `(.L_x_3742) ;  /* 0x0000000000049947 */ /* 0x000fea0003800000 */
[----:B------:R-:W-:Y:S01]  /*8a00*/  BPT.TRAP 0x1 ;  /* 0x000000040000795c */ /* 0x000fe20000300000 */
.L_x_3742:
        /* <DEDUP_REMOVED lines=48> */
.L_x_3781:
[----:B------:R-:W-:Y:S05]  /*8d10*/  @P0 BRA `(.L_x_3744) ;  /* 0x0000000000140947 */ /* 0x000fea0003800000 */
[----:B------:R-:W-:Y:S01]  /*8d20*/  ISETP.NE.AND P1, PT, R18, RZ, PT ;  /* 0x000000ff1200720c */ /* 0x000fe20003f25270 */
[----:B--2---:R-:W-:-:S04]  /*8d30*/  IMAD.MOV.U32 R3, RZ, RZ, 0x6100 ;  /* 0x00006100ff037424 */ /* 0x004fc800078e00ff */
[----:B------:R3:W-:Y:S08]  /*8d40*/  SYNCS.ARRIVE.TRANS64 RZ, [R0+URZ+0x36418], R3 ;  /* 0x0364180300ff79a7 */ /* 0x0007f0000800003f */
[----:B------:R-:W-:Y:S05]  /*8d50*/  @!P1 BRA `(.L_x_3744) ;  /* 0x0000000000049947 */ /* 0x000fea0003800000 */
[----:B------:R-:W-:Y:S01]  /*8d60*/  BPT.TRAP 0x1 ;  /* 0x000000040000795c */ /* 0x000fe20000300000 */
.L_x_3744:
        /* <DEDUP_REMOVED lines=47> */
.L_x_3782:
        /* <DEDUP_REMOVED lines=8> */
.L_x_3746:
        /* <DEDUP_REMOVED lines=37> */
.L_x_3784:
[----:B------:R-:W-:Y:S05]  /*9330*/  @P0 BRA `(.L_x_3748) ;  /* 0x0000000000140947 */ /* 0x000fea0003800000 */
[----:B------:R-:W-:Y:S01]  /*9340*/  ISETP.NE.AND P1, PT, R18, RZ, PT ;  /* 0x000000ff1200720c */ /* 0x000fe20003f25270 */
[----:B--2---:R-:W-:-:S04]  /*9350*/  IMAD.MOV.U32 R5, RZ, RZ, 0x6100 ;  /* 0x00006100ff057424 */ /* 0x004fc800078e00ff */
[----:B------:R3:W-:Y:S08]  /*9360*/  SYNCS.ARRIVE.TRANS64 RZ, [R0+URZ+0x36410], R5 ;  /* 0x0364100500ff79a7 */ /* 0x0007f0000800003f */
[----:B------:R-:W-:Y:S05]  /*9370*/  @!P1 BRA `(.L_x_3748) ;  /* 0x0000000000049947 */ /* 0x000fea0003800000 */
[----:B------:R-:W-:Y:S01]  /*9380*/  BPT.TRAP 0x1 ;  /* 0x000000040000795c */ /* 0x000fe20000300000 */
.L_x_3748:
        /* <DEDUP_REMOVED lines=44> */
.L_x_3740:
[----:B------:R-:W-:Y:S01]  /*9650*/  ISETP.NE.AND P1, PT, R20, RZ, PT ;  /* 0x000000ff1400720c */ /* 0x000fe20003f25270 */
[----:B------:R-:W-:Y:S02]  /*9660*/  IMAD.MOV.U32 R16, RZ, RZ, 0x1 ;  /* 0x00000001ff107424 */ /* 0x000fe400078e00ff */
[----:B------:R-:W-:-:S10]  /*9670*/  IMAD.MOV.U32 R5, RZ, RZ, R14 ;  /* 0x000000ffff057224 */ /* 0x000fd400078e000e */
[----:B------:R-:W-:Y:S05]  /*9680*/  @!P1 BRA `(.L_x_3739) ;  /* 0x00000004008c9947 */ /* 0x000fea0003800000 */
[----:B------:R-:W2:Y:S02]  /*9690*/  SYNCS.PHASECHK.TRANS64.TRYWAIT P1, [R0+URZ+0x36438], R6 ;  /* 0x03643806000075a7 */ /* 0x000ea4000802017f */
[----:B--2---:R-:W-:Y:S05]  /*96a0*/  @!P1 BRA `(.L_x_3750) ;  /* 0x00000010004c9947 */ /* 0x004fea0003800000 */
.L_x_3785:
[----:B------:R-:W-:Y:S05]  /*96b0*/  @P0 BRA `(.L_x_3751) ;  /* 0x0000000000140947 */ /* 0x000fea0003800000 */
[----:B------:R-:W-:Y:S01]  /*96c0*/  ISETP.NE.AND P1, PT, R18, RZ, PT ;  /* 0x000000ff1200720c */ /* 0x000fe20003f25270 */
[----:B------:R-:W-:-:S04]  /*96d0*/  IMAD.MOV.U32 R5, RZ, RZ, 0x6100 ;  /* 0x00006100ff057424 */ /* 0x000fc800078e00ff */
[----:B------:R3:W-:Y:S08]  /*96e0*/  SYNCS.ARRIVE.TRANS64 RZ, [R0+URZ+0x36430], R5 ;  /* 0x0364300500ff79a7 */ /* 0x0007f0000800003f */
[----:B------:R-:W-:Y:S05]  /*96f0*/  @!P1 BRA `(.L_x_3751) ;  /* 0x0000000000049947 */ /* 0x000fea0003800000 */
[----:B------:R-:W-:Y:S01]  /*9700*/  BPT.TRAP 0x1 ;  /* 0x000000040000795c */ /* 0x000fe20000300000 */
.L_x_3751:
        /* <DEDUP_REMOVED lines=42> */
.L_x_3786:
[----:B------:R-:W-:Y:S01]  /*99b0*/  IMAD.MOV.U32 R16, RZ, RZ, RZ ;  /* 0x000000ffff107224 */ /* 0x000fe200078e00ff */
[----:B------:R-:W-:Y:S06]  /*99c0*/  @P0 BRA `(.L_x_3753) ;  /* 0x0000000000140947 */ /* 0x000fec0003800000 */
[----:B------:R-:W-:Y:S01]  /*99d0*/  ISETP.NE.AND P1, PT, R18, RZ, PT ;  /* 0x000000ff1200720c */ /* 0x000fe20003f25270 */
[----:B-1----:R-:W-:-:S04]  /*99e0*/  IMAD.MOV.U32 R5, RZ, RZ, 0x6100 ;  /* 0x00006100ff057424 */ /* 0x002fc800078e00ff */
[----:B------:R2:W-:Y:S08]  /*99f0*/  SYNCS.ARRIVE.TRANS64 RZ, [R0+URZ+0x36418], R5 ;  /* 0x0364180500ff79a7 */ /* 0x0005f0000800003f */
[----:B------:R-:W-:Y:S05]  /*9a00*/  @!P1 BRA `(.L_x_3753) ;  /* 0x0000000000049947 */ /* 0x000fea0003800000 */
[----:B------:R-:W-:Y:S01]  /*9a10*/  BPT.TRAP 0x1 ;  /* 0x000000040000795c */ /* 0x000fe20000300000 */
.L_x_3753:
        /* <DEDUP_REMOVED lines=42> */
.L_x_3739:
[----:B------:R-:W-:-:S04]  /*9cc0*/  SHF.L.U32 R3, R16, 0x1f, RZ ;  /* 0x0000001f10037819 */ /* 0x000fc800000006ff */
[----:B------:R-:W2:Y:S02]  /*9cd0*/  SYNCS.PHASECHK.TRANS64.TRYWAIT P1, [R0+URZ+0x36438], R3 ;  /* 0x03643803000075a7 */ /* 0x000ea4000802017f */
[----:B--2---:R-:W-:Y:S05]  /*9ce0*/  @!P1 BRA `(.L_x_3754) ;  /* 0x0000000800e49947 */ /* 0x004fea0003800000 */
.L_x_3787:
[----:B------:R-:W-:Y:S05]  /*9cf0*/  @P0 BRA `(.L_x_3755) ;  /* 0x0000000000180947 */ /* 0x000fea0003800000 */
[----:B------:R-:W3:Y:S01]  /*9d00*/  S2R R2, SR_TID.X ;  /* 0x0000000000027919 */ /* 0x000ee20000002100 */
[----:B--2---:R-:W-:-:S04]  /*9d10*/  IMAD.MOV.U32 R3, RZ, RZ, 0x6100 ;  /* 0x00006100ff037424 */ /* 0x004fc800078e00ff */
[----:B------:R4:W-:Y:S01]  /*9d20*/  SYNCS.ARRIVE.TRANS64 RZ, [R0+URZ+0x36430], R3 ;  /* 0x0364300300ff79a7 */ /* 0x0009e2000800003f */
[----:B---3--:R-:W-:-:S13]  /*9d30*/  LOP3.LUT P0, RZ, R2, 0x1f, RZ, 0xc0, !PT ;  /* 0x0000001f02ff7812 */ /* 0x008fda000780c0ff */
[----:B----4-:R-:W-:Y:S05]  /*9d40*/  @!P0 BRA `(.L_x_3755) ;  /* 0x0000000000048947 */ /* 0x010fea0003800000 */
[----:B------:R-:W-:Y:S01]  /*9d50*/  BPT.TRAP 0x1 ;  /* 0x000000040000795c */ /* 0x000fe20000300000 */
.L_x_3755:
        /* <DEDUP_REMOVED lines=44> */
.L_x_3736:
[----:B------:R-:W-:Y:S05]  /*a020*/  BSYNC B0 ;  /* 0x0000000000007941 */ /* 0x000fea0003800000 */
.L_x_3732:
[----:B------:R-:W-:-:S03]  /*a030*/  UMOV UR7, 0xffffffff ;  /* 0xffffffff00077882 */ /* 0x000fc60000000000 */
[----:B------:R-:W-:Y:S05]  /*a040*/  BRA.DIV UR7, `(.L_x_3756) ;  /* 0x0000000a07207947 */ /* 0x000fea000b800000 */
[----:B------:R-:W-:-:S13]  /*a050*/  ELECT P6, URZ, PT ;  /* 0x00000000003f782f */ /* 0x000fda00038c0000 */
.L_x_3790:
[----:B------:R-:W-:Y:S05]  /*a060*/  @!P6 BRA `(.L_x_3627) ;  /* 0x000000000074e947 */ /* 0x000fea0003800000 */
[----:B------:R-:W2:Y:S02]  /*a070*/  LDL.LU R3, [R1+0x4] ;  /* 0x0000040001037983 */ /* 0x000ea40000300800 */
[----:B--2---:R-:W-:-:S04]  /*a080*/  LOP3.LUT R3, R3, 0x2, RZ, 0xfc, !PT ;  /* 0x0000000203037812 */ /* 0x004fc800078efcff */
[----:B------:R-:W-:-:S13]  /*a090*/  ISETP.NE.AND P2, PT, R3, 0x3, PT ;  /* 0x000000030300780c */ /* 0x000fda0003f45270 */
[----:B------:R-:W-:Y:S05]  /*a0a0*/  @!P2 BRA `(.L_x_3757) ;  /* 0x000000000004a947 */ /* 0x000fea0003800000 */
[----:B------:R-:W-:Y:S01]  /*a0b0*/  BPT.TRAP 0x1 ;  /* 0x000000040000795c */ /* 0x000fe20000300000 */
.L_x_3757:
        /* <DEDUP_REMOVED lines=15> */
.L_x_3791:
[----:B------:R-:W2:Y:S02]  /*a1b0*/  SYNCS.PHASECHK.TRANS64.TRYWAIT P0, [R3+URZ], R0 ;  /* 0x00000000030075a7 */ /* 0x000ea4000800017f */
[----:B--2---:R-:W-:Y:S05]  /*a1c0*/  @!P0 BRA `(.L_x_3759) ;  /* 0x0000000400f48947 */ /* 0x004fea0003800000 */
.L_x_3792:
[----:B------:R-:W-:Y:S05]  /*a1d0*/  @!P2 BRA `(.L_x_3760) ;  /* 0x000000000004a947 */ /* 0x000fea0003800000 */
[----:B------:R-:W-:Y:S01]  /*a1e0*/  BPT.TRAP 0x1 ;  /* 0x000000040000795c */ /* 0x000fe20000300000 */
.L_x_3760:
[----:B------:R-:W-:-:S07]  /*a1f0*/  SHF.L.U32 R16, R16, 0x1f, RZ ;  /* 0x0000001f10107819 */ /* 0x000fce00000006ff */
.L_x_3761:
[----:B---3--:R3:W4:Y:S02]  /*a200*/  SYNCS.PHASECHK.TRANS64.TRYWAIT P0, [R9+URZ+0x36438], R16 ;  /* 0x03643810090075a7 */ /* 0x008724000800017f */
[----:B----4-:R-:W-:Y:S05]  /*a210*/  @!P0 NANOSLEEP.SYNCS 0x989680 ;  /* 0x009896800000895d */ /* 0x010fea0003900000 */
[----:B------:R-:W4:Y:S02]  /*a220*/  @!P0 SYNCS.PHASECHK.TRANS64 P0, [R9+URZ+0x36438], R16 ;  /* 0x03643810090085a7 */ /* 0x000f24000800007f */
[----:B----4-:R-:W-:Y:S05]  /*a230*/  @!P0 BRA `(.L_x_3761) ;  /* 0xfffffffc00f08947 */ /* 0x010fea000383ffff */
.L_x_3627:
[----:B------:R-:W-:Y:S05]  /*a240*/  BSYNC B6 ;  /* 0x0000000000067941 */ /* 0x000fea0003800000 */
.L_x_3619:
[----:B------:R-:W-:Y:S05]  /*a250*/  EXIT ;  /* 0x000000000000794d */ /* 0x000fea0003800000 */
.L_x_3637:
[----:B------:R-:W-:Y:S02]  /*a260*/  IMAD.MOV.U32 R12, RZ, RZ, RZ ;  /* 0x000000ffff0c7224 */ /* 0x000fe400078e00ff */
[----:B------:R-:W-:Y:S02]  /*a270*/  IMAD.MOV.U32 R11, RZ, RZ, 0x1f ;  /* 0x0000001fff0b7424 */ /* 0x000fe400078e00ff */
[----:B------:R-:W-:-:S07]  /*a280*/  IMAD.MOV.U32 R15, RZ, RZ, -0x1 ;  /* 0xffffffffff0f7424 */ /* 0x000fce00078e00ff */
[----:B----4-:R-:W-:Y:S05]  /*a290*/  WARPSYNC.COLLECTIVE R15, `(.L_x_3762) ;  /* 0x000000000f087348 */ /* 0x010fea0003c00000 */
[----:B------:R1:W2:Y:S02]  /*a2a0*/  SHFL.IDX P6, R14, R13, R12, R11 ;  /* 0x0000000c0d0e7389 */ /* 0x0002a400000c000b */
[----:B-12-4-:R-:W-:Y:S01]  /*a2b0*/  ENDCOLLECTIVE ;  /* 0x000000000000791b */ /* 0x016fe20003800000 */
.L_x_3762:
[----:B------:R-:W-:Y:S05]  /*a2c0*/  BRA `(.L_x_3763) ;  /* 0xffffff7000d07947 */ /* 0x000fea000383ffff */
.L_x_3639:
[----:B--2---:R-:W-:-:S04]  /*a2d0*/  IMAD.U32 R0, RZ, RZ, UR36 ;  /* 0x00000024ff007e24 */ /* 0x004fc8000f8e00ff */
[----:B------:R2:W3:Y:S03]  /*a2e0*/  SYNCS.PHASECHK.TRANS64.TRYWAIT P0, [R0+URZ+0x36400], R10 ;  /* 0x0364000a000075a7 */ /* 0x0004e6000800017f */
[----:B---3--:R-:W-:Y:S05]  /*a2f0*/  @!P0 NANOSLEEP.SYNCS 0x989680 ;  /* 0x009896800000895d */ /* 0x008fea0003900000 */
[----:B------:R-:W3:Y:S02]  /*a300*/  @!P0 SYNCS.PHASECHK.TRANS64 P0, [R0+URZ+0x36400], R10 ;  /* 0x0364000a000085a7 */ /* 0x000ee4000800007f */
[----:B---3--:R-:W-:Y:S05]  /*a310*/  @!P0 BRA `(.L_x_3639) ;  /* 0xfffffffc00ec8947 */ /* 0x008fea000383ffff */
[----:B------:R-:W-:Y:S05]  /*a320*/  BRA `(.L_x_3638) ;  /* 0xffffff74000c7947 */ /* 0x000fea000383ffff */
.L_x_3643:
[----:B---3--:R3:W4:Y:S02]  /*a330*/  SYNCS.PHASECHK.TRANS64.TRYWAIT P1, [R3+URZ+0x36410], R10 ;  /* 0x0364100a030075a7 */ /* 0x008724000802017f */
[----:B----4-:R-:W-:Y:S05]  /*a340*/  @!P1 NANOSLEEP.SYNCS 0x989680 ;  /* 0x009896800000995d */ /* 0x010fea0003900000 */
[----:B------:R-:W4:Y:S02]  /*a350*/  @!P1 SYNCS.PHASECHK.TRANS64 P1, [R3+URZ+0x36410], R10 ;  /* 0x0364100a030095a7 */ /* 0x000f24000802007f */
[----:B----4-:R-:W-:Y:S05]  /*a360*/  @!P1 BRA `(.L_x_3643) ;  /* 0xfffffffc00f09947 */ /* 0x010fea000383ffff */
[----:B------:R-:W-:Y:S05]  /*a370*/  BRA `(.L_x_3642) ;  /* 0xffffff7800cc7947 */ /* 0x000fea000383ffff */
.L_x_3647:
[----:B-1----:R-:W-:-:S04]  /*a380*/  IMAD.U32 R121, RZ, RZ, UR36 ;  /* 0x00000024ff797e24 */ /* 0x002fc8000f8e00ff */
[----:B------:R1:W2:Y:S03]  /*a390*/  SYNCS.PHASECHK.TRANS64.TRYWAIT P1, [R121+URZ+0x36430], R14 ;  /* 0x0364300e790075a7 */ /* 0x0002a6000802017f */
[----:B--2---:R-:W-:Y:S05]  /*a3a0*/  @!P1 NANOSLEEP.SYNCS 0x989680 ;  /* 0x009896800000995d */ /* 0x004fea0003900000 */
[----:B------:R-:W2:Y:S02]  /*a3b0*/  @!P1 SYNCS.PHASECHK.TRANS64 P1, [R121+URZ+0x36430], R14 ;  /* 0x0364300e790095a7 */ /* 0x000ea4000802007f */
[----:B--2---:R-:W-:Y:S05]  /*a3c0*/  @!P1 BRA `(.L_x_3647) ;  /* 0xfffffffc00ec9947 */ /* 0x004fea000383ffff */
[----:B------:R-:W-:Y:S05]  /*a3d0*/  BRA `(.L_x_3646) ;  /* 0xffffff8000f07947 */ /* 0x000fea000383ffff */
.L_x_3654:
[----:B------:R-:W-:Y:S01]  /*a3e0*/  BSSY B0, `(.L_x_3764) ;  /* 0x0000005000007945 */ /* 0x000fe20003800000 */
[----:B------:R-:W-:-:S07]  /*a3f0*/  IMAD.MOV.U32 R15, RZ, RZ, -0x1 ;  /* 0xffffffffff0f7424 */ /* 0x000fce00078e00ff */
[----:B------:R-:W-:Y:S05]  /*a400*/  WARPSYNC.COLLECTIVE R15, `(.L_x_3765) ;  /* 0x000000000f087348 */ /* 0x000fea0003c00000 */
[----:B------:R-:W-:Y:S01]  /*a410*/  NOP ;  /* 0x0000000000007918 */ /* 0x000fe20000000000 */
[----:B------:R-:W-:Y:S01]  /*a420*/  ENDCOLLECTIVE ;  /* 0x000000000000791b */ /* 0x000fe20003800000 */
.L_x_3765:
[----:B------:R-:W-:Y:S05]  /*a430*/  BSYNC B0 ;  /* 0x0000000000007941 */ /* 0x000fea0003800000 */
.L_x_3764:
[----:B------:R-:W-:Y:S05]  /*a440*/  BRA `(.L_x_3766) ;  /* 0xffffffa400fc7947 */ /* 0x000fea000383ffff */
.L_x_3663:
[----:B------:R-:W-:Y:S01]  /*a450*/  BSSY B0, `(.L_x_3767) ;  /* 0x0000005000007945 */ /* 0x000fe20003800000 */
[----:B------:R-:W-:-:S07]  /*a460*/  IMAD.MOV.U32 R15, RZ, RZ, -0x1 ;  /* 0xffffffffff0f7424 */ /* 0x000fce00078e00ff */
[----:B-1----:R-:W-:Y:S05]  /*a470*/  WARPSYNC.COLLECTIVE R15, `(.L_x_3768) ;  /* 0x000000000f087348 */ /* 0x002fea0003c00000 */
[----:B------:R-:W-:Y:S01]  /*a480*/  NOP ;  /* 0x0000000000007918 */ /* 0x000fe20000000000 */
[----:B-1----:R-:W-:Y:S01]  /*a490*/  ENDCOLLECTIVE ;  /* 0x000000000000791b */ /* 0x002fe20003800000 */
.L_x_3768:
[----:B------:R-:W-:Y:S05]  /*a4a0*/  BSYNC B0 ;  /* 0x0000000000007941 */ /* 0x000fea0003800000 */
.L_x_3767:
[----:B------:R-:W-:Y:S05]  /*a4b0*/  BRA `(.L_x_3769) ;  /* 0xffffffa800e87947 */ /* 0x000fea000383ffff */
.L_x_3680:
[----:B------:R-:W-:Y:S01]  /*a4c0*/  BSSY B0, `(.L_x_3770) ;  /* 0x0000005000007945 */ /* 0x000fe20003800000 */
[----:B------:R-:W-:-:S07]  /*a4d0*/  IMAD.MOV.U32 R15, RZ, RZ, -0x1 ;  /* 0xffffffffff0f7424 */ /* 0x000fce00078e00ff */
[----:B------:R-:W-:Y:S05]  /*a4e0*/  WARPSYNC.COLLECTIVE R15, `(.L_x_3771) ;  /* 0x000000000f087348 */ /* 0x000fea0003c00000 */
[----:B------:R-:W-:Y:S01]  /*a4f0*/  NOP ;  /* 0x0000000000007918 */ /* 0x000fe20000000000 */
[----:B------:R-:W-:Y:S01]  /*a500*/  ENDCOLLECTIVE ;  /* 0x000000000000791b */ /* 0x000fe20003800000 */
.L_x_3771:
[----:B------:R-:W-:Y:S05]  /*a510*/  BSYNC B0 ;  /* 0x0000000000007941 */ /* 0x000fea0003800000 */
.L_x_3770:
[----:B------:R-:W-:Y:S05]  /*a520*/  BRA `(.L_x_3772) ;  /* 0xffffffb800e07947 */ /* 0x000fea000383ffff */
.L_x_3697:
[----:B------:R-:W-:Y:S01]  /*a530*/  BSSY B0, `(.L_x_3773) ;  /* 0x0000005000007945 */ /* 0x000fe20003800000 */
[----:B------:R-:W-:-:S07]  /*a540*/  IMAD.MOV.U32 R15, RZ, RZ, -0x1 ;  /* 0xffffffffff0f7424 */ /* 0x000fce00078e00ff */
[----:B------:R-:W-:Y:S05]  /*a550*/  WARPSYNC.COLLECTIVE R15, `(.L_x_3774) ;  /* 0x000000000f087348 */ /* 0x000fea0003c00000 */
[----:B------:R-:W-:Y:S01]  /*a560*/  NOP ;  /* 0x0000000000007918 */ /* 0x000fe20000000000 */
[----:B------:R-:W-:Y:S01]  /*a570*/  ENDCOLLECTIVE ;  /* 0x000000000000791b */ /* 0x000fe20003800000 */
.L_x_3774:
[----:B------:R-:W-:Y:S05]  /*a580*/  BSYNC B0 ;  /* 0x0000000000007941 */ /* 0x000fea0003800000 */
.L_x_3773:
[----:B------:R-:W-:Y:S05]  /*a590*/  BRA `(.L_x_3775) ;  /* 0xffffffc000f47947 */ /* 0x000fea000383ffff */
.L_x_3713:
[----:B------:R-:W-:Y:S01]  /*a5a0*/  BSSY B0, `(.L_x_3776) ;  /* 0x0000005000007945 */ /* 0x000fe20003800000 */
[----:B------:R-:W-:-:S07]  /*a5b0*/  IMAD.MOV.U32 R15, RZ, RZ, -0x1 ;  /* 0xffffffffff0f7424 */ /* 0x000fce00078e00ff */
[----:B------:R-:W-:Y:S05]  /*a5c0*/  WARPSYNC.COLLECTIVE R15, `(.L_x_3777) ;  /* 0x000000000f087348 */ /* 0x000fea0003c00000 */
[----:B------:R-:W-:Y:S01]  /*a5d0*/  NOP ;  /* 0x0000000000007918 */ /* 0x000fe20000000000 */
[----:B------:R-:W-:Y:S01]  /*a5e0*/  ENDCOLLECTIVE ;  /* 0x000000000000791b */ /* 0x000fe20003800000 */
.L_x_3777:
[----:B------:R-:W-:Y:S05]  /*a5f0*/  BSYNC B0 ;  /* 0x0000000000007941 */ /* 0x000fea0003800000 */
.L_x_3776:
[----:B------:R-:W-:Y:S05]  /*a600*/  BRA `(.L_x_3778) ;  /* 0xffffffc800807947 */ /* 0x000fea000383ffff */
.L_x_3737:
[----:B-1----:R1:W2:Y:S02]  /*a610*/  SYNCS.PHASECHK.TRANS64.TRYWAIT P1, [R0+URZ+0x36420], R6 ;  /* 0x03642006000075a7 */ /* 0x0022a4000802017f */
[----:B--2---:R-:W-:Y:S05]  /*a620*/  @!P1 NANOSLEEP.SYNCS 0x989680 ;  /* 0x009896800000995d */ /* 0x004fea0003900000 */
[----:B------:R-:W2:Y:S02]  /*a630*/  @!P1 SYNCS.PHASECHK.TRANS64 P1, [R0+URZ+0x36420], R6 ;  /* 0x03642006000095a7 */ /* 0x000ea4000802007f */
[----:B--2---:R-:W-:Y:S05]  /*a640*/  @!P1 BRA `(.L_x_3737) ;  /* 0xfffffffc00f09947 */ /* 0x004fea000383ffff */
[----:B------:R-:W-:Y:S05]  /*a650*/  BRA `(.L_x_3779) ;  /* 0xffffffd800e07947 */ /* 0x000fea000383ffff */
.L_x_3741:
[----:B-1----:R1:W2:Y:S02]  /*a660*/  SYNCS.PHASECHK.TRANS64.TRYWAIT P1, [R0+URZ+0x36438], R6 ;  /* 0x03643806000075a7 */ /* 0x0022a4000802017f */
[----:B--2---:R-:W-:Y:S05]  /*a670*/  @!P1 NANOSLEEP.SYNCS 0x989680 ;  /* 0x009896800000995d */ /* 0x004fea0003900000 */
[----:B------:R-:W2:Y:S02]  /*a680*/  @!P1 SYNCS.PHASECHK.TRANS64 P1, [R0+URZ+0x36438], R6 ;  /* 0x03643806000095a7 */ /* 0x000ea4000802007f */
[----:B--2---:R-:W-:Y:S05]  /*a690*/  @!P1 BRA `(.L_x_3741) ;  /* 0xfffffffc00f09947 */ /* 0x004fea000383ffff */
[----:B------:R-:W-:Y:S05]  /*a6a0*/  BRA `(.L_x_3780) ;  /* 0xffffffe000c07947 */ /* 0x000fea000383ffff */
.L_x_3743:
[----:B--2---:R2:W3:Y:S02]  /*a6b0*/  SYNCS.PHASECHK.TRANS64.TRYWAIT P1, [R0+URZ+0x36428], R3 ;  /* 0x03642803000075a7 */ /* 0x0044e4000802017f */
[----:B---3--:R-:W-:Y:S05]  /*a6c0*/  @!P1 NANOSLEEP.SYNCS 0x989680 ;  /* 0x009896800000995d */ /* 0x008fea0003900000 */
[----:B------:R-:W3:Y:S02]  /*a6d0*/  @!P1 SYNCS.PHASECHK.TRANS64 P1, [R0+URZ+0x36428], R3 ;  /* 0x03642803000095a7 */ /* 0x000ee4000802007f */
[----:B---3--:R-:W-:Y:S05]  /*a6e0*/  @!P1 BRA `(.L_x_3743) ;  /* 0xfffffffc00f09947 */ /* 0x008fea000383ffff */
[----:B------:R-:W-:Y:S05]  /*a6f0*/  BRA `(.L_x_3781) ;  /* 0xffffffe400847947 */ /* 0x000fea000383ffff */
.L_x_3745:
        /* <DEDUP_REMOVED lines=8> */
.L_x_3747:
[----:B------:R-:W-:-:S07]  /*a780*/  SHF.L.U32 R5, R7, 0x1f, RZ ;  /* 0x0000001f07057819 */ /* 0x000fce00000006ff */
.L_x_3783:
[----:B--2---:R2:W3:Y:S02]  /*a790*/  SYNCS.PHASECHK.TRANS64.TRYWAIT P1, [R0+URZ+0x36420], R5 ;  /* 0x03642005000075a7 */ /* 0x0044e4000802017f */
[----:B---3--:R-:W-:Y:S05]  /*a7a0*/  @!P1 NANOSLEEP.SYNCS 0x989680 ;  /* 0x009896800000995d */ /* 0x008fea0003900000 */
[----:B------:R-:W3:Y:S02]  /*a7b0*/  @!P1 SYNCS.PHASECHK.TRANS64 P1, [R0+URZ+0x36420], R5 ;  /* 0x03642005000095a7 */ /* 0x000ee4000802007f */
[----:B---3--:R-:W-:Y:S05]  /*a7c0*/  @!P1 BRA `(.L_x_3783) ;  /* 0xfffffffc00f09947 */ /* 0x008fea000383ffff */
[----:B------:R-:W-:Y:S05]  /*a7d0*/  BRA `(.L_x_3784) ;  /* 0xffffffe800d47947 */ /* 0x000fea000383ffff */
.L_x_3750:
[----:B--2---:R2:W3:Y:S02]  /*a7e0*/  SYNCS.PHASECHK.TRANS64.TRYWAIT P1, [R0+URZ+0x36438], R6 ;  /* 0x03643806000075a7 */ /* 0x0044e4000802017f */
[----:B---3--:R-:W-:Y:S05]  /*a7f0*/  @!P1 NANOSLEEP.SYNCS 0x989680 ;  /* 0x009896800000995d */ /* 0x008fea0003900000 */
[----:B------:R-:W3:Y:S02]  /*a800*/  @!P1 SYNCS.PHASECHK.TRANS64 P1, [R0+URZ+0x36438], R6 ;  /* 0x03643806000095a7 */ /* 0x000ee4000802007f */
[----:B---3--:R-:W-:Y:S05]  /*a810*/  @!P1 BRA `(.L_x_3750) ;  /* 0xfffffffc00f09947 */ /* 0x008fea000383ffff */
[----:B------:R-:W-:Y:S05]  /*a820*/  BRA `(.L_x_3785) ;  /* 0xffffffec00a07947 */ /* 0x000fea000383ffff */
.L_x_3752:
[----:B-1----:R1:W2:Y:S02]  /*a830*/  SYNCS.PHASECHK.TRANS64.TRYWAIT P1, [R0+URZ+0x36428], R5 ;  /* 0x03642805000075a7 */ /* 0x0022a4000802017f */
[----:B--2---:R-:W-:Y:S05]  /*a840*/  @!P1 NANOSLEEP.SYNCS 0x989680 ;  /* 0x009896800000995d */ /* 0x004fea0003900000 */
[----:B------:R-:W2:Y:S02]  /*a850*/  @!P1 SYNCS.PHASECHK.TRANS64 P1, [R0+URZ+0x36428], R5 ;  /* 0x03642805000095a7 */ /* 0x000ea4000802007f */
[----:B--2---:R-:W-:Y:S05]  /*a860*/  @!P1 BRA `(.L_x_3752) ;  /* 0xfffffffc00f09947 */ /* 0x004fea000383ffff */
[----:B------:R-:W-:Y:S05]  /*a870*/  BRA `(.L_x_3786) ;  /* 0xfffffff0004c7947 */ /* 0x000fea000383ffff */
.L_x_3754:
[----:B--2---:R2:W3:Y:S02]  /*a880*/  SYNCS.PHASECHK.TRANS64.TRYWAIT P1, [R0+URZ+0x36438], R3 ;  /* 0x03643803000075a7 */ /* 0x0044e4000802017f */
[----:B---3--:R-:W-:Y:S05]  /*a890*/  @!P1 NANOSLEEP.SYNCS 0x989680 ;  /* 0x009896800000995d */ /* 0x008fea0003900000 */
[----:B------:R-:W3:Y:S02]  /*a8a0*/  @!P1 SYNCS.PHASECHK.TRANS64 P1, [R0+URZ+0x36438], R3 ;  /* 0x03643803000095a7 */ /* 0x000ee4000802007f */
[----:B---3--:R-:W-:Y:S05]  /*a8b0*/  @!P1 BRA `(.L_x_3754) ;  /* 0xfffffffc00f09947 */ /* 0x008fea000383ffff */
[----:B------:R-:W-:Y:S05]  /*a8c0*/  BRA `(.L_x_3787) ;  /* 0xfffffff400087947 */ /* 0x000fea000383ffff */
.L_x_3756:
[----:B------:R-:W-:Y:S01]  /*a8d0*/  BSSY B0, `(.L_x_3788) ;  /* 0x0000006000007945 */ /* 0x000fe20003800000 */
[----:B------:R-:W-:-:S07]  /*a8e0*/  IMAD.MOV.U32 R15, RZ, RZ, -0x1 ;  /* 0xffffffffff0f7424 */ /* 0x000fce00078e00ff */
[----:B------:R-:W-:Y:S05]  /*a8f0*/  WARPSYNC.COLLECTIVE R15, `(.L_x_3789) ;  /* 0x000000000f0c7348 */ /* 0x000fea0003c00000 */
[----:B------:R-:W-:Y:S02]  /*a900*/  ELECT P6, UR62, PT ;  /* 0x00000000003e782f */ /* 0x000fe400038c0000 */
[----:B------:R-:W-:Y:S01]  /*a910*/  MOV R14, UR62 ;  /* 0x0000003e000e7c02 */ /* 0x000fe20008000f00 */
[----:B------:R-:W-:Y:S10]  /*a920*/  ENDCOLLECTIVE ;  /* 0x000000000000791b */ /* 0x000ff40003800000 */
.L_x_3789:
[----:B------:R-:W-:Y:S05]  /*a930*/  BSYNC B0 ;  /* 0x0000000000007941 */ /* 0x000fea0003800000 */
.L_x_3788:
[----:B------:R-:W-:Y:S05]  /*a940*/  BRA `(.L_x_3790) ;  /* 0xfffffff400c47947 */ /* 0x000fea000383ffff */
.L_x_3758:
[----:B-1----:R1:W2:Y:S02]  /*a950*/  SYNCS.PHASECHK.TRANS64.TRYWAIT P0, [R7+URZ], R4 ;  /* 0x00000004070075a7 */ /* 0x0022a4000800017f */
[----:B--2---:R-:W-:Y:S05]  /*a960*/  @!P0 NANOSLEEP.SYNCS 0x989680 ;  /* 0x009896800000895d */ /* 0x004fea0003900000 */
[----:B------:R-:W2:Y:S02]  /*a970*/  @!P0 SYNCS.PHASECHK.TRANS64 P0, [R7+URZ], R4 ;  /* 0x00000004070085a7 */ /* 0x000ea4000800007f */
[----:B--2---:R-:W-:Y:S05]  /*a980*/  @!P0 BRA `(.L_x_3758) ;  /* 0xfffffffc00f08947 */ /* 0x004fea000383ffff */
[----:B------:R-:W-:Y:S05]  /*a990*/  BRA `(.L_x_3791) ;  /* 0xfffffff800047947 */ /* 0x000fea000383ffff */
.L_x_3759:
[----:B--2---:R2:W3:Y:S02]  /*a9a0*/  SYNCS.PHASECHK.TRANS64.TRYWAIT P0, [R3+URZ], R0 ;  /* 0x00000000030075a7 */ /* 0x0044e4000800017f */
[----:B---3--:R-:W-:Y:S05]  /*a9b0*/  @!P0 NANOSLEEP.SYNCS 0x989680 ;  /* 0x009896800000895d */ /* 0x008fea0003900000 */
[----:B------:R-:W3:Y:S02]  /*a9c0*/  @!P0 SYNCS.PHASECHK.TRANS64 P0, [R3+URZ], R0 ;  /* 0x00000000030085a7 */ /* 0x000ee4000800007f */
[----:B---3--:R-:W-:Y:S05]  /*a9d0*/  @!P0 BRA `(.L_x_3759) ;  /* 0xfffffffc00f08947 */ /* 0x008fea000383ffff */
[----:B------:R-:W-:Y:S05]  /*a9e0*/  BRA `(.L_x_3792) ;  /* 0xfffffff400f87947 */ /* 0x000fea000383ffff */
.L_x_3793:
        /* <DEDUP_REMOVED lines=9> */
.L_x_7672:


//--------------------- .text._ZN7cutlass13device_kernelIN5flash11enable_sm90INS1_16FlashAttnBwdSm90INS1_25CollectiveMainloopBwdSm90ILi2ELi1ELi1EN4cute5tupleIJNS5_1CILi1EEES8_S8_EEENS6_IJNS7_ILi64EEENS7_ILi96EEENS7_ILi192EEEEEENS_10bfloat16_tEfNS_4arch4Sm90ELb0ELb0ELb0ELb0ELb0ELb0ELb1ELb0ELi3ELi1ELi1ELi1ELb0EEENS1_21CollectiveEpilogueBwdISD_SE_SG_Li384ELb0ELb1ELi3EEENS1_19SingleTileSchedulerILb0ELb0ELb0ELi96EEEEEEEEEvNT_6ParamsE --------------------------
	.section	.text._ZN7cutlass13device_kernelIN5flash11enable_sm90INS1_16FlashAttnBwdSm90INS1_25CollectiveMainloopBwdSm90ILi2ELi1ELi1EN4cute5tupleIJNS5_1CILi1EEES8_S8_EEENS6_IJNS7_ILi64EEENS7_ILi96EEENS7_ILi192EEEEEENS_10bfloat16_tEfNS_4arch4Sm90ELb0ELb0ELb0ELb0ELb0ELb0ELb1ELb0ELi3ELi1ELi1ELi1ELb0EEENS1_21CollectiveEpilogueBwdISD_SE_SG_Li384ELb0ELb1ELi3EEENS1_19SingleTileSchedulerILb0ELb0ELb0ELi96EEEEEEEEEvNT_6ParamsE,"ax",@progbits
	.align	128
.text._ZN7cutlass13device_kernelIN5flash11enable_sm90INS1_16FlashAttnBwdSm90INS1_25CollectiveMainloopBwdSm90ILi2ELi1ELi1EN4cute5tupleIJNS5_1CILi1EEES8_S8_EEENS6_IJNS7_ILi64EEENS7_ILi96EEENS7_ILi192EEEEEENS_10bfloat16_tEfNS_4arch4Sm90ELb0ELb0ELb0ELb0ELb0ELb0ELb1ELb0ELi3ELi1ELi1ELi1ELb0EEENS1_21CollectiveEpilogueBwdISD_SE_SG_Li384ELb0ELb1ELi3EEENS1_19SingleTileSchedulerILb0ELb0ELb0ELi96EEEEEEEEEvNT_6ParamsE:
        .type           _ZN7cutlass13device_kernelIN5flash11enable_sm90INS1_16FlashAttnBwdSm90INS1_25CollectiveMainloopBwdSm90ILi2ELi1ELi1EN4cute5tupleIJNS5_1CILi1EEES8_S8_EEENS6_IJNS7_ILi64EEENS7_ILi96EEENS7_ILi192EEEEEENS_10bfloat16_tEfNS_4arch4Sm90ELb0ELb0ELb0ELb0ELb0ELb0ELb1ELb0ELi3ELi1ELi1ELi1ELb0EEENS1_21CollectiveEpilogueBwdISD_SE_SG_Li384ELb0ELb1ELi3EEENS1_19SingleTileSchedulerILb0ELb0ELb0ELi96EEEEEEEEEvNT_6ParamsE,@function
        .size           _ZN7cutlass13device_kernelIN5flash11enable_sm90INS1_16FlashAttnBwdSm90INS1_25CollectiveMainloopBwdSm90ILi2ELi1ELi1EN4cute5tupleIJNS5_1CILi1EEES8_S8_EEENS6_IJNS7_ILi64EEENS7_ILi96EEENS7_ILi192EEEEEENS_10bfloat16_tEfNS_4arch4Sm90ELb0ELb0ELb0ELb0ELb0ELb0ELb1ELb0ELi3ELi1ELi1ELi1ELb0EEENS1_21CollectiveEpilogueBwdISD_SE_SG_Li384ELb0ELb1ELi3EEENS1_19SingleTileSchedulerILb0ELb0ELb0ELi96EEEEEEEEEvNT_6ParamsE,(.L_x_7673 - _ZN7cutlass13device_kernelIN5flash11enable_sm90INS1_16FlashAttnBwdSm90INS1_25CollectiveMainloopBwdSm90ILi2ELi1ELi1EN4cute5tupleIJNS5_1CILi1EEES8_S8_EEENS6_IJNS7_ILi64EEENS7_ILi96EEENS7_ILi192EEEEEENS_10bfloat16_tEfNS_4arch4Sm90ELb0ELb0ELb0ELb0ELb0ELb0ELb1ELb0ELi3ELi1ELi1ELi1ELb0EEENS1_21CollectiveEpilogueBwdISD_SE_SG_Li384ELb0ELb1ELi3EEENS1_19SingleTileSchedulerILb0ELb0ELb0ELi96EEEEEEEEEvNT_6ParamsE)
        .other          _ZN7cutlass13device_kernelIN5flash11enable_sm90INS1_16FlashAttnBwdSm90INS1_25CollectiveMainloopBwdSm90ILi2ELi1ELi1EN4cute5tupleIJNS5_1CILi1EEES8_S8_EEENS6_IJNS7_ILi64EEENS7_ILi96EEENS7_ILi192EEEEEENS_10bfloat16_tEfNS_4arch4Sm90ELb0ELb0ELb0ELb0ELb0ELb0ELb1ELb0ELi3ELi1ELi1ELi1ELb0EEENS1_21CollectiveEpilogueBwdISD_SE_SG_Li384ELb0ELb1ELi3EEENS1_19SingleTileSchedulerILb0ELb0ELb0ELi96EEEEEEEEEvNT_6ParamsE,@"STO_CUDA_ENTRY STV_DEFAULT"
_ZN7cutlass13device_kernelIN5flash11enable_sm90INS1_16FlashAttnBwdSm90INS1_25CollectiveMainloopBwdSm90ILi2ELi1ELi1EN4cute5tupleIJNS5_1CILi1EEES8_S8_EEENS6_IJNS7_ILi64EEENS7_ILi96EEENS7_ILi192EEEEEENS_10bfloat16_tEfNS_4arch4Sm90ELb0ELb0ELb0ELb0ELb0ELb0ELb1ELb0ELi3ELi1ELi1ELi1ELb0EEENS1_21CollectiveEpilogueBwdISD_SE_SG_Li384ELb0ELb1ELi3EEENS1_19SingleTileSchedulerILb0ELb0ELb0ELi96EEEEEEEEEvNT_6ParamsE:
        /* <DEDUP_REMOVED lines=28> */
.L_x_3795:
[----:B------:R-:W-:Y:S05]  /*01c0*/  BSYNC B0 ;  /* 0x0000000000007941 */ /* 0x000fea0003800000 */
.L_x_3794:
        /* <DEDUP_REMOVED lines=34> */
.L_x_3796:
        /* <DEDUP_REMOVED lines=20> */
.L_x_3797:
[----:B------:R-:W-:Y:S01]  /*0530*/  ISETP.NE.AND P0, PT, R2, RZ, PT ;  /* 0x000000ff0200720c */ /* 0x000fe20003f05270 */
[----:B------:R-:W-:Y:S01]  /*0540*/  IMAD.MOV.U32 R17, RZ, RZ, 0x1 ;  /* 0x00000001ff117424 */ /* 0x000fe200078e00ff */
[----:B------:R-:W-:-:S04]  /*0550*/  NOP ;  /* 0x0000000000007918 */ /* 0x000fc80000000000 */
[----:B------:R-:W-:Y:S01]  /*0560*/  SEL R17, R17, 0x2, !P0 ;  /* 0x0000000211117807 */ /* 0x000fe20004000000 */
[----:B-12-45:R-:W-:Y:S06]  /*0570*/  BAR.SYNC.DEFER_BLOCKING 0x0 ;  /* 0x0000000000007b1d */ /* 0x036fec0000010000 */
[----:B------:R-:W-:Y:S05]  /*0580*/  @!P0 BRA `(.L_x_3798) ;  /* 0x0000003c00648947 */ /* 0x000fea0003800000 */
.L_x_3799:
        /* <DEDUP_REMOVED lines=37> */
.L_x_3801:
        /* <DEDUP_REMOVED lines=15> */
.L_x_3800:
        /* <DEDUP_REMOVED lines=20> */
.L_x_3803:
        /* <DEDUP_REMOVED lines=15> */
.L_x_3802:
        /* <DEDUP_REMOVED lines=8> */
.L_x_3888:
[----:B------:R-:W-:Y:S02]  /*0b80*/  SHF.L.U32 R12, RZ, 0x1f, RZ ;  /* 0x0000001fff0c7819 */ /* 0x000fe400000006ff */
[----:B------:R-:W-:Y:S01]  /*0b90*/  LOP3.LUT R5, R2, 0xffffff80, RZ, 0xc0, !PT ;  /* 0xffffff8002057812 */ /* 0x000fe200078ec0ff */
[----:B--2---:R-:W-:Y:S01]  /*0ba0*/  IMAD.HI R2, R14, 0x55555556, RZ ;  /* 0x555555560e027827 */ /* 0x004fe200078e02ff */
[----:B------:R-:W2:Y:S01]  /*0bb0*/  SYNCS.PHASECHK.TRANS64.TRYWAIT P0, [UR37+0x36400], R12 ;  /* 0x0364000cff0075a7 */ /* 0x000ea20008000165 */
[CC--:B------:R-:W-:Y:S02]  /*0bc0*/  LEA.HI R6, R3.reuse, R0.reuse, RZ, 0x5 ;  /* 0x0000000003067211 */ /* 0x0c0fe400078f28ff */
[----:B------:R-:W-:Y:S01]  /*0bd0*/  IMAD.IADD R4, R0, 0x1, -R5 ;  /* 0x0000000100047824 */ /* 0x000fe200078e0a05 */
[----:B------:R-:W-:Y:S02]  /*0be0*/  LEA.HI R3, R3, R0, RZ, 0x4 ;  /* 0x0000000003037211 */ /* 0x000fe400078f20ff */
[----:B------:R-:W-:-:S02]  /*0bf0*/  LEA.HI R5, R2, R2, RZ, 0x1 ;  /* 0x0000000202057211 */ /* 0x000fc400078f08ff */
[----:B------:R-:W-:Y:S02]  /*0c00*/  SHF.R.S32.HI R9, RZ, 0x1f, R4 ;  /* 0x0000001fff097819 */ /* 0x000fe40000011404 */
[----:B------:R-:W-:Y:S01]  /*0c10*/  SHF.R.S32.HI R152, RZ, 0x5, R6 ;  /* 0x00000005ff987819 */ /* 0x000fe20000011406 */
[----:B------:R-:W-:Y:S01]  /*0c20*/  IMAD R5, R5, -0x3, R14 ;  /* 0xfffffffd05057824 */ /* 0x000fe200078e020e */
[----:B------:R-:W-:Y:S02]  /*0c30*/  LEA.HI R8, R9, R4, RZ, 0x2 ;  /* 0x0000000409087211 */ /* 0x000fe400078f10ff */
[----:B------:R-:W-:Y:S02]  /*0c40*/  SHF.R.S32.HI R7, RZ, 0x1f, R6 ;  /* 0x0000001fff077819 */ /* 0x000fe40000011406 */
[----:B------:R-:W-:Y:S02]  /*0c50*/  SHF.R.S32.HI R2, RZ, 0x4, R3 ;  /* 0x00000004ff027819 */ /* 0x000fe40000011403 */
[----:B------:R-:W-:-:S02]  /*0c60*/  SHF.R.S32.HI R10, RZ, 0x2, R8 ;  /* 0x00000002ff0a7819 */ /* 0x000fc40000011408 */
[----:B------:R-:W-:Y:S02]  /*0c70*/  SHF.R.S32.HI R11, RZ, 0x1f, R8 ;  /* 0x0000001fff0b7819 */ /* 0x000fe40000011408 */
[----:B------:R-:W-:Y:S02]  /*0c80*/  LEA.HI R6, R3, R2, RZ, 0x1 ;  /* 0x0000000203067211 */ /* 0x000fe400078f08ff */
[----:B------:R-:W-:Y:S02]  /*0c90*/  LEA.HI R7, R7, R152, RZ, 0x2 ;  /* 0x0000009807077211 */ /* 0x000fe400078f10ff */
[----:B------:R-:W-:Y:S02]  /*0ca0*/  LEA.HI R11, R11, R10, RZ, 0x3 ;  /* 0x0000000a0b0b7211 */ /* 0x000fe400078f18ff */
[----:B------:R-:W-:Y:S02]  /*0cb0*/  LOP3.LUT R153, R6, 0xfffffffe, RZ, 0xc0, !PT ;  /* 0xfffffffe06997812 */ /* 0x000fe400078ec0ff */
[----:B------:R-:W-:-:S02]  /*0cc0*/  LOP3.LUT R7, R7, 0xfffffffc, RZ, 0xc0, !PT ;  /* 0xfffffffc07077812 */ /* 0x000fc400078ec0ff */
[----:B------:R-:W-:Y:S01]  /*0cd0*/  LOP3.LUT R11, R11, 0xfffffff8, RZ, 0xc0, !PT ;  /* 0xfffffff80b0b7812 */ /* 0x000fe200078ec0ff */
[----:B------:R-:W-:Y:S01]  /*0ce0*/  IMAD.IADD R153, R2, 0x1, -R153 ;  /* 0x0000000102997824 */ /* 0x000fe200078e0a99 */
[----:B------:R-:W-:Y:S01]  /*0cf0*/  LEA.HI R9, R9, R4, RZ, 0x5 ;  /* 0x0000000409097211 */ /* 0x000fe200078f28ff */
[----:B------:R-:W-:Y:S02]  /*0d00*/  IMAD.IADD R152, R152, 0x1, -R7 ;  /* 0x0000000198987824 */ /* 0x000fe400078e0a07 */
[----:B------:R-:W-:Y:S01]  /*0d10*/  IMAD.IADD R16, R10, 0x1, -R11 ;  /* 0x000000010a107824 */ /* 0x000fe200078e0a0b */
[----:B------:R-:W-:Y:S01]  /*0d20*/  SHF.R.S32.HI R9, RZ, 0x5, R9 ;  /* 0x00000005ff097819 */ /* 0x000fe20000011409 */
[----:B--2---:R-:W-:Y:S06]  /*0d30*/  @P0 BRA `(.L_x_3805) ;  /* 0x0000000000080947 */ /* 0x004fec0003800000 */
[----:B------:R-:W2:Y:S02]  /*0d40*/  SYNCS.PHASECHK.TRANS64.TRYWAIT P0, [UR37+0x36400], R12 ;  /* 0x0364000cff0075a7 */ /* 0x000ea40008000165 */
[----:B--2---:R-:W-:Y:S05]  /*0d50*/  @!P0 BRA `(.L_x_3806) ;  /* 0x0000006400bc8947 */ /* 0x004fea0003800000 */
.L_x_3805:
[----:B--2---:R-:W2:Y:S01]  /*0d60*/  LDC R12, c[0x0][0x280] ;  /* 0x0000a000ff0c7b82 */ /* 0x004ea20000000800 */
        /* <DEDUP_REMOVED lines=23> */
[----:B--2---:R-:W-:-:S02]  /*0ee0*/  ISETP.GE.AND P0, PT, R12, 0x1, PT ;  /* 0x000000010c00780c */ /* 0x004fc40003f06270 */
        /* <DEDUP_REMOVED lines=27> */
[----:B------:R-:W-:Y:S01]  /*10a0*/  LOP3.LUT R3, R3, 0xfffffff0, RZ, 0xc0, !PT ;  /* 0xfffffff003037812 */ /* 0x000fe200078ec0ff */
[----:B------:R-:W2:Y:S01]  /*10b0*/  S2R R11, SR_CTAID.X ;  /* 0x00000000000b7919 */ /* 0x000ea20000002500 */
[----:B------:R-:W-:Y:S01]  /*10c0*/  LOP3.LUT R9, R8, 0xfffffffc, RZ, 0xc0, !PT ;  /* 0xfffffffc08097812 */ /* 0x000fe200078ec0ff */
[----:B------:R-:W2:Y:S01]  /*10d0*/  LDC R20, c[0x0][0x290] ;  /* 0x0000a400ff147b82 */ /* 0x000ea20000000800 */
[----:B------:R-:W-:-:S04]  /*10e0*/  IMAD.HI R10, R13, 0x55555556, RZ ;  /* 0x555555560d0a7827 */ /* 0x000fc800078e02ff */
[----:B------:R-:W-:Y:S01]  /*10f0*/  IMAD.IADD R3, R0, 0x1, -R3 ;  /* 0x0000000100037824 */ /* 0x000fe200078e0a03 */
[----:B------:R-:W-:Y:S01]  /*1100*/  LEA.HI R10, R10, R10, RZ, 0x1 ;  /* 0x0000000a0a0a7211 */ /* 0x000fe200078f08ff */
[----:B------:R-:W-:Y:S02]  /*1110*/  IMAD R14, R13, 0x400, R4 ;  /* 0x000004000d0e7824 */ /* 0x000fe400078e0204 */
[----:B------:R-:W-:Y:S01]  /*1120*/  IMAD.MOV.U32 R15, RZ, RZ, 0x20 ;  /* 0x00000020ff0f7424 */ /* 0x000fe200078e00ff */
[----:B------:R-:W-:Y:S01]  /*1130*/  LEA.HI R0, R3, R3, RZ, 0x1 ;  /* 0x0000000303007211 */ /* 0x000fe200078f08ff */
[----:B------:R-:W-:Y:S01]  /*1140*/  IMAD R10, R10, -0x3, R13 ;  /* 0xfffffffd0a0a7824 */ /* 0x000fe200078e020d */
[----:B------:R-:W-:Y:S01]  /*1150*/  SHF.R.S32.HI R6, RZ, 0x1f, R3 ;  /* 0x0000001fff067819 */ /* 0x000fe20000011403 */
[----:B------:R-:W-:Y:S01]  /*1160*/  IMAD.MOV.U32 R119, RZ, RZ, RZ ;  /* 0x000000ffff777224 */ /* 0x000fe200078e00ff */
        /* <DEDUP_REMOVED lines=10> */
[----:B------:R-:W-:Y:S02]  /*1210*/  IMAD.SHL.U32 R3, R153, 0x8, RZ ;  /* 0x0000000899037824 */ /* 0x000fe400078e00ff */
[C---:B------:R-:W-:Y:S01]  /*1220*/  IMAD.SHL.U32 R0, R7.reuse, 0x40, RZ ;  /* 0x0000004007007824 */ /* 0x040fe200078e00ff */
[----:B------:R-:W-:Y:S01]  /*1230*/  LOP3.LUT P0, RZ, R7, 0x2, RZ, 0xc0, !PT ;  /* 0x0000000207ff7812 */ /* 0x000fe2000780c0ff */
[----:B-1----:R-:W-:Y:S02]  /*1240*/  IMAD R13, R13, 0x800, R8 ;  /* 0x000008000d0d7824 */ /* 0x002fe400078e0208 */
[----:B------:R-:W-:Y:S01]  /*1250*/  IMAD.IADD R2, R4, 0x1, -R9 ;  /* 0x0000000104027824 */ /* 0x000fe200078e0a09 */
[----:B------:R-:W-:Y:S01]  /*1260*/  LOP3.LUT R0, R0, 0xc0, RZ, 0xc0, !PT ;  /* 0x000000c000007812 */ /* 0x000fe200078ec0ff */
[----:B------:R-:W-:Y:S01]  /*1270*/  IMAD R13, R6, 0x20, R13 ;  /* 0x00000020060d7824 */ /* 0x000fe200078e020d */
[----:B------:R-:W-:Y:S01]  /*1280*/  SEL R15, R15, 0xffffffe0, !P0 ;  /* 0xffffffe00f0f7807 */ /* 0x000fe20004000000 */
[----:B------:R-:W-:Y:S01]  /*1290*/  VIADD R4, R12, 0x3f ;  /* 0x0000003f0c047836 */ /* 0x000fe20000000000 */
[----:B------:R-:W-:Y:S01]  /*12a0*/  LOP3.LUT R3, R0, 0x8, R3, 0xf8, !PT ;  /* 0x0000000800037812 */ /* 0x000fe200078ef803 */
[----:B------:R-:W-:Y:S01]  /*12b0*/  IMAD R13, R152, 0x200, R13 ;  /* 0x00000200980d7824 */ /* 0x000fe200078e020d */
[----:B------:R-:W-:Y:S01]  /*12c0*/  SHF.R.U32.HI R0, RZ, 0x3, R0 ;  /* 0x00000003ff007819 */ /* 0x000fe20000011600 */
[----:B--2---:R-:W-:Y:S01]  /*12d0*/  IMAD R9, R11, -0x60, R20 ;  /* 0xffffffa00b097824 */ /* 0x004fe200078e0214 */
[----:B------:R-:W-:-:S02]  /*12e0*/  SHF.R.S32.HI R11, RZ, 0x1f, R4 ;  /* 0x0000001fff0b7819 */ /* 0x000fc40000011404 */
[----:B------:R-:W-:Y:S02]  /*12f0*/  CS2R R6, SRZ ;  /* 0x0000000000067805 */ /* 0x000fe4000001ff00 */
[----:B------:R-:W-:Y:S01]  /*1300*/  LOP3.LUT R0, R3, R0, RZ, 0x3c, !PT ;  /* 0x0000000003007212 */ /* 0x000fe200078e3cff */
[----:B------:R-:W-:Y:S01]  /*1310*/  IMAD R9, R10, -0x20, R9 ;  /* 0xffffffe00a097824 */ /* 0x000fe200078e0209 */
[----:B------:R-:W-:Y:S01]  /*1320*/  LEA.HI R11, R11, R4, RZ, 0x6 ;  /* 0x000000040b0b7211 */ /* 0x000fe200078f30ff */
[----:B------:R-:W-:Y:S02]  /*1330*/  IMAD.SHL.U32 R4, R14, 0x4, RZ ;  /* 0x000000040e047824 */ /* 0x000fe400078e00ff */
[----:B------:R-:W-:Y:S01]  /*1340*/  IMAD.IADD R0, R0, 0x1, R13 ;  /* 0x0000000100007824 */ /* 0x000fe200078e020d */
[----:B------:R-:W-:Y:S01]  /*1350*/  LOP3.LUT R13, R17, 0x1, RZ, 0xfc, !PT ;  /* 0x00000001110d7812 */ /* 0x000fe200078efcff */
[----:B------:R-:W-:Y:S01]  /*1360*/  IMAD R2, R2, -0x2, R9 ;  /* 0xfffffffe02027824 */ /* 0x000fe200078e0209 */
[----:B------:R-:W-:Y:S01]  /*1370*/  SHF.R.S32.HI R17, RZ, 0x6, R11 ;  /* 0x00000006ff117819 */ /* 0x000fe2000001140b */
[----:B------:R-:W-:Y:S01]  /*1380*/  IMAD.MOV.U32 R12, RZ, RZ, RZ ;  /* 0x000000ffff0c7224 */ /* 0x000fe200078e00ff */
[----:B------:R-:W-:Y:S01]  /*1390*/  LEA R14, R0, UR37, 0x1 ;  /* 0x00000025000e7c11 */ /* 0x000fe2000f8e08ff */
[----:B------:R-:W-:Y:S01]  /*13a0*/  IMAD.MOV.U32 R3, RZ, RZ, RZ ;  /* 0x000000ffff037224 */ /* 0x000fe200078e00ff */
[----:B------:R-:W-:-:S02]  /*13b0*/  LEA R0, R4, UR37, 0x2 ;  /* 0x0000002504007c11 */ /* 0x000fc4000f8e10ff */
[----:B------:R-:W-:-:S07]  /*13c0*/  IADD3 R15, R15, 0x30400, R14 ;  /* 0x000304000f0f7810 */ /* 0x000fce0007ffe00e */
.L_x_3818:
[----:B------:R-:W-:Y:S01]  /*13d0*/  ISETP.NE.AND P0, PT, R13, 0x3, PT ;  /* 0x000000030d00780c */ /* 0x000fe20003f05270 */
[----:B------:R-:W-:-:S12]  /*13e0*/  YIELD ;  /* 0x0000000000007946 */ /* 0x000fd80003800000 */
[----:B--2---:R-:W-:Y:S05]  /*13f0*/  @!P0 BRA `(.L_x_3808) ;  /* 0x0000000000048947 */ /* 0x004fea0003800000 */
[----:B------:R-:W-:Y:S01]  /*1400*/  BPT.TRAP 0x1 ;  /* 0x000000040000795c */ /* 0x000fe20000300000 */
.L_x_3808:
[----:B------:R-:W-:Y:S02]  /*1410*/  LEA R4, R3, UR37, 0x3 ;  /* 0x0000002503047c11 */ /* 0x000fe4000f8e18ff */
[----:B------:R-:W-:-:S04]  /*1420*/  SHF.L.U32 R9, R12, 0x1f, RZ ;  /* 0x0000001f0c097819 */ /* 0x000fc800000006ff */
[----:B------:R1:W2:Y:S01]  /*1430*/  SYNCS.PHASECHK.TRANS64.TRYWAIT P1, [R4+URZ+0x36410], R9 ;  /* 0x03641009040075a7 */ /* 0x0002a2000802017f */
[----:B------:R-:W-:Y:S05]  /*1440*/  @!P0 BRA `(.L_x_3809) ;  /* 0x0000000000048947 */ /* 0x000fea0003800000 */
[----:B------:R-:W-:Y:S01]  /*1450*/  BPT.TRAP 0x1 ;  /* 0x000000040000795c */ /* 0x000fe20000300000 */
.L_x_3809:
[----:B--2---:R-:W-:Y:S05]  /*1460*/  @P1 BRA `(.L_x_3810) ;  /* 0x0000000000081947 */ /* 0x004fea0003800000 */
[----:B------:R-:W2:Y:S02]  /*1470*/  SYNCS.PHASECHK.TRANS64.TRYWAIT P1, [R4+URZ+0x36410], R9 ;  /* 0x03641009040075a7 */ /* 0x000ea4000802017f */
[----:B--2---:R-:W-:Y:S05]  /*1480*/  @!P1 BRA `(.L_x_3811) ;  /* 0x0000006000049947 */ /* 0x004fea0003800000 */
.L_x_3810:
        /* <DEDUP_REMOVED lines=100> */
[----:B------:R3:W5:Y:S01]  /*1ad0*/  LDS R20, [R8+0x30020] ;  /* 0x0300200008147984 */ /* 0x0007620000000800 */
[----:B------:R-:W-:Y:S05]  /*1ae0*/  @!P0 BRA `(.L_x_3812) ;  /* 0x0000000000048947 */ /* 0x000fea0003800000 */
[----:B------:R-:W-:Y:S01]  /*1af0*/  BPT.TRAP 0x1 ;  /* 0x000000040000795c */ /* 0x000fe20000300000 */
.L_x_3812:
[----:B---3--:R-:W-:-:S04]  /*1b00*/  SHF.L.U32 R8, R7, 0x1f, RZ ;  /* 0x0000001f07087819 */ /* 0x008fc800000006ff */
[----:B------:R3:W1:Y:S01]  /*1b10*/  SYNCS.PHASECHK.TRANS64.TRYWAIT P1, [UR37+0x36430], R8 ;  /* 0x03643008ff0075a7 */ /* 0x0006620008020165 */
[----:B------:R-:W-:Y:S05]  /*1b20*/  @!P0 BRA `(.L_x_3813) ;  /* 0x0000000000048947 */ /* 0x000fea0003800000 */
[----:B------:R-:W-:Y:S01]  /*1b30*/  BPT.TRAP 0x1 ;  /* 0x000000040000795c */ /* 0x000fe20000300000 */
.L_x_3813:
[----:B-1----:R-:W-:Y:S05]  /*1b40*/  @P1 BRA `(.L_x_3814) ;  /* 0x0000000000081947 */ /* 0x002fea0003800000 */
[----:B------:R-:W1:Y:S02]  /*1b50*/  SYNCS.PHASECHK.TRANS64.TRYWAIT P1, [UR37+0x36430], R8 ;  /* 0x03643008ff0075a7 */ /* 0x000e640008020165 */
[----:B-1----:R-:W-:Y:S05]  /*1b60*/  @!P1 BRA `(.L_x_3815) ;  /* 0x0000005800609947 */ /* 0x002fea0003800000 */
.L_x_3814:
[----:B------:R-:W-:Y:S01]  /*1b70*/  UIADD3 UR5, UR37, 0x2a000, URZ ;  /* 0x0002a00025057890 */ /* 0x000fe2000fffe03f */
[----:B------:R-:W-:Y:S01]  /*1b80*/  WARPGROUP.ARRIVE ;  /* 0x00000000000079c5 */ /* 0x000fe20000000000 */
[----:B------:R-:W-:Y:S01]  /*1b90*/  UIADD3 UR4, UR4, 0x9000, URZ ;  /* 0x0000900004047890 */ /* 0x000fe2000fffe03f */
[C---:B------:R-:W-:Y:S01]  /*1ba0*/  ISETP.GT.AND P1, PT, R2.reuse, RZ, PT ;  /* 0x000000ff0200720c */ /* 0x040fe20003f24270 */
[----:B------:R-:W-:Y:S01]  /*1bb0*/  USHF.R.U32.HI UR6, URZ, 0x4, UR5 ;  /* 0x000000043f067899 */ /* 0x000fe20008011605 */
[----:B------:R-:W-:Y:S01]  /*1bc0*/  ISETP.GT.AND P2, PT, R2, 0x1, PT ;  /* 0x000000010200780c */ /* 0x000fe20003f44270 */
[----:B------:R-:W-:Y:S01]  /*1bd0*/  USHF.R.U32.HI UR4, URZ, 0x4, UR4 ;  /* 0x000000043f047899 */ /* 0x000fe20008011604 */
[----:B--2---:R-:W-:Y:S01]  /*1be0*/  FSEL R9, R138, -INF , P1 ;  /* 0xff8000008a097808 */ /* 0x004fe20000800000 */
[----:B------:R-:W-:Y:S01]  /*1bf0*/  ULOP3.LUT UR7, UR6, 0x3fff, URZ, 0xc0, !UPT ;  /* 0x00003fff06077892 */ /* 0x000fe2000f8ec03f */
[----:B---3--:R-:W-:Y:S01]  /*1c00*/  FSEL R8, R137, -INF , P2 ;  /* 0xff80000089087808 */ /* 0x008fe20001000000 */
[----:B------:R-:W-:Y:S01]  /*1c10*/  ULOP3.LUT UR6, UR4, 0x3fff, URZ, 0xc0, !UPT ;  /* 0x00003fff04067892 */ /* 0x000fe2000f8ec03f */
[C---:B------:R-:W-:Y:S01]  /*1c20*/  ISETP.GT.AND P3, PT, R2.reuse, 0x8, PT ;  /* 0x000000080200780c */ /* 0x040fe20003f64270 */
[----:B------:R-:W-:Y:S01]  /*1c30*/  ULOP3.LUT UR4, UR7, 0x10000, URZ, 0xfc, !UPT ;  /* 0x0001000007047892 */ /* 0x000fe2000f8efc3f */
[----:B------:R-:W-:Y:S01]  /*1c40*/  ISETP.GT.AND P4, PT, R2, 0x9, PT ;  /* 0x000000090200780c */ /* 0x000fe20003f84270 */
[----:B------:R-:W-:Y:S01]  /*1c50*/  ULOP3.LUT UR6, UR6, 0x10000, URZ, 0xfc, !UPT ;  /* 0x0001000006067892 */ /* 0x000fe2000f8efc3f */
[----:B------:R-:W-:Y:S01]  /*1c60*/  FSEL R136, R136, -INF , P1 ;  /* 0xff80000088887808 */ /* 0x000fe20000800000 */
[----:B------:R-:W-:Y:S01]  /*1c70*/  UMOV UR9, 0x40000040 ;  /* 0x4000004000097882 */ /* 0x000fe20000000000 */
[----:B------:R-:W-:Y:S01]  /*1c80*/  UMOV UR11, 0x40000040 ;  /* 0x40000040000b7882 */ /* 0x000fe20000000000 */
[----:B------:R-:W-:Y:S01]  /*1c90*/  ULDC UR7, c[0x0][0x744] ;  /* 0x0001d10000077ab9 */ /* 0x000fe20000000800 */
[----:B------:R-:W-:Y:S01]  /*1ca0*/  UMOV UR8, UR4 ;  /* 0x0000000400087c82 */ /* 0x000fe20008000000 */
[--C-:B-----5:R-:W-:Y:S01]  /*1cb0*/  FFMA.FTZ R138, R9, UR7, -R20.reuse ;  /* 0x00000007098a7c23 */ /* 0x120fe20008010814 */
[----:B------:R-:W-:Y:S01]  /*1cc0*/  UMOV UR10, UR6 ;  /* 0x00000006000a7c82 */ /* 0x000fe20008000000 */
[----:B------:R-:W-:Y:S01]  /*1cd0*/  FSEL R140, R140, -INF , P3 ;  /* 0xff8000008c8c7808 */ /* 0x000fe20001800000 */
[----:B------:R-:W-:Y:S01]  /*1ce0*/  HGMMA.64x32x16.F32.BF16 R120, gdesc[UR8], RZ, !UPT, gsb0 ;  /* 0x00600000087879f0 */ /* 0x000fe2000c0018ff */
[----:B------:R-:W-:Y:S01]  /*1cf0*/  UIADD3 UR10, UR6, 0x2, URZ ;  /* 0x00000002060a7890 */ /* 0x000fe2000fffe03f */
[----:B------:R-:W-:Y:S01]  /*1d00*/  FSEL R139, R139, -INF , P2 ;  /* 0xff8000008b8b7808 */ /* 0x000fe20001000000 */
[----:B------:R-:W-:Y:S01]  /*1d10*/  UIADD3 UR8, UR4, 0x2, URZ ;  /* 0x0000000204087890 */ /* 0x000fe2000fffe03f */
[----:B------:R-:W-:Y:S01]  /*1d20*/  FSEL R9, R142, -INF , P3 ;  /* 0xff8000008e097808 */ /* 0x000fe20001800000 */
[----:B------:R-:W-:Y:S01]  /*1d30*/  UMOV UR11, 0x40000040 ;  /* 0x40000040000b7882 */ /* 0x000fe20000000000 */
[----:B------:R-:W-:Y:S01]  /*1d40*/  UMOV UR9, 0x40000040 ;  /* 0x4000004000097882 */ /* 0x000fe20000000000 */
[----:B------:R-:W-:Y:S01]  /*1d50*/  FSEL R11, R143, -INF , P4 ;  /* 0xff8000008f0b7808 */ /* 0x000fe20002000000 */
[--C-:B----4-:R-:W-:Y:S01]  /*1d60*/  FFMA.FTZ R23, R8, UR7, -R21.reuse ;  /* 0x0000000708177c23 */ /* 0x110fe20008010815 */
[----:B------:R-:W-:Y:S01]  /*1d70*/  FSEL R8, R141, -INF , P4 ;  /* 0xff8000008d087808 */ /* 0x000fe20002000000 */
[--C-:B------:R-:W-:Y:S01]  /*1d80*/  FFMA.FTZ R22, R136, UR7, -R21.reuse ;  /* 0x0000000788167c23 */ /* 0x100fe20008010815 */
[----:B------:R-:W-:Y:S01]  /*1d90*/  LEA R155, R16, UR37, 0x2 ;  /* 0x00000025109b7c11 */ /* 0x000fe2000f8e10ff */
[--C-:B------:R-:W-:Y:S01]  /*1da0*/  FFMA.FTZ R136, R140, UR7, -R21.reuse ;  /* 0x000000078c887c23 */ /* 0x100fe20008010815 */
[--C-:B------:R-:W-:Y:S01]  /*1db0*/  FFMA.FTZ R139, R139, UR7, -R20.reuse ;  /* 0x000000078b8b7c23 */ /* 0x100fe20008010814 */
[--C-:B------:R-:W-:Y:S01]  /*1dc0*/  FFMA.FTZ R143, R9, UR7, -R20.reuse ;  /* 0x00000007098f7c23 */ /* 0x100fe20008010814 */
[----:B------:R-:W-:Y:S01]  /*1dd0*/  FFMA.FTZ R142, R11, UR7, -R20 ;  /* 0x000000070b8e7c23 */ /* 0x000fe20008010814 */
[----:B------:R-:W-:Y:S01]  /*1de0*/  FFMA.FTZ R8, R8, UR7, -R21 ;  /* 0x0000000708087c23 */ /* 0x000fe20008010815 */
[----:B------:R-:W-:Y:S01]  /*1df0*/  MUFU.EX2 R22, R22 ;  /* 0x0000001600167308 */ /* 0x000fe20000000800 */
[----:B------:R-:W-:-:S02]  /*1e00*/  ISETP.GT.AND P1, PT, R2, 0x10, PT ;  /* 0x000000100200780c */ /* 0x000fc40003f24270 */
[C---:B------:R-:W-:Y:S02]  /*1e10*/  ISETP.GT.AND P2, PT, R2.reuse, 0x11, PT ;  /* 0x000000110200780c */ /* 0x040fe40003f44270 */
[C---:B------:R-:W-:Y:S02]  /*1e20*/  ISETP.GT.AND P3, PT, R2.reuse, 0x18, PT ;  /* 0x000000180200780c */ /* 0x040fe40003f64270 */
[----:B------:R-:W-:Y:S01]  /*1e30*/  ISETP.GT.AND P4, PT, R2, 0x19, PT ;  /* 0x000000190200780c */ /* 0x000fe20003f84270 */
[----:B------:R-:W1:Y:S01]  /*1e40*/  MUFU.EX2 R23, R23 ;  /* 0x0000001700177308 */ /* 0x000e620000000800 */
[----:B------:R-:W-:Y:S02]  /*1e50*/  FSEL R144, R144, -INF , P1 ;  /* 0xff80000090907808 */ /* 0x000fe40000800000 */
[----:B------:R-:W-:Y:S02]  /*1e60*/  FSEL R154, R145, -INF , P2 ;  /* 0xff800000919a7808 */ /* 0x000fe40001000000 */
[----:B------:R-:W-:Y:S01]  /*1e70*/  FSEL R148, R148, -INF , P3 ;  /* 0xff80000094947808 */ /* 0x000fe20001800000 */
[--C-:B------:R-:W-:Y:S01]  /*1e80*/  FFMA.FTZ R144, R144, UR7, -R21.reuse ;  /* 0x0000000790907c23 */ /* 0x100fe20008010815 */
[----:B------:R-:W-:Y:S01]  /*1e90*/  FSEL R145, R150, -INF , P3 ;  /* 0xff80000096917808 */ /* 0x000fe20001800000 */
[----:B------:R-:W-:Y:S01]  /*1ea0*/  MUFU.EX2 R136, R136 ;  /* 0x0000008800887308 */ /* 0x000fe20000000800 */
[----:B------:R-:W-:Y:S01]  /*1eb0*/  FSEL R147, R147, -INF , P2 ;  /* 0xff80000093937808 */ /* 0x000fe20001000000 */
[----:B------:R-:W-:Y:S01]  /*1ec0*/  FFMA.FTZ R154, R154, UR7, -R21 ;  /* 0x000000079a9a7c23 */ /* 0x000fe20008010815 */
[----:B------:R-:W-:-:S05]  /*1ed0*/  FSEL R151, R151, -INF , P4 ;  /* 0xff80000097977808 */ /* 0x000fca0002000000 */
[----:B------:R1:W2:Y:S08]  /*1ee0*/  MUFU.EX2 R137, R8 ;  /* 0x0000000800897308 */ /* 0x0002b00000000800 */
[----:B------:R-:W-:Y:S01]  /*1ef0*/  MUFU.EX2 R138, R138 ;  /* 0x0000008a008a7308 */ /* 0x000fe20000000800 */
[----:B-1----:R-:W-:-:S07]  /*1f00*/  F2FP.BF16.F32.PACK_AB R8, R23, R22 ;  /* 0x000000161708723e */ /* 0x002fce00000010ff */
[----:B------:R-:W1:Y:S01]  /*1f10*/  MUFU.EX2 R139, R139 ;  /* 0x0000008b008b7308 */ /* 0x000e620000000800 */
[----:B--2---:R-:W-:Y:S01]  /*1f20*/  F2FP.BF16.F32.PACK_AB R10, R137, R136 ;  /* 0x00000088890a723e */ /* 0x004fe200000010ff */
[----:B------:R-:W-:Y:S02]  /*1f30*/  WARPGROUP.DEPBAR.LE gsb0, 0x0 ;  /* 0x00008000000079c5 */ /* 0x000fe40000010000 */
[----:B------:R-:W-:-:S04]  /*1f40*/  WARPGROUP.ARRIVE ;  /* 0x00000000000079c5 */ /* 0x000fc80000000000 */
[----:B------:R-:W-:Y:S02]  /*1f50*/  MUFU.EX2 R143, R143 ;  /* 0x0000008f008f7308 */ /* 0x000fe40000000800 */
[----:B------:R-:W-:Y:S01]  /*1f60*/  HGMMA.64x32x16.F32.BF16 R120, gdesc[UR8], R120, gsb0 ;  /* 0x00600000087879f0 */ /* 0x000fe20008001878 */
[----:B------:R-:W-:Y:S02]  /*1f70*/  UIADD3 UR10, UR6, 0x4, URZ ;  /* 0x00000004060a7890 */ /* 0x000fe4000fffe03f */
[----:B------:R-:W-:Y:S01]  /*1f80*/  UIADD3 UR8, UR4, 0x4, URZ ;  /* 0x0000000404087890 */ /* 0x000fe2000fffe03f */
[----:B------:R-:W-:Y:S01]  /*1f90*/  UMOV UR11, 0x40000040 ;  /* 0x40000040000b7882 */ /* 0x000fe20000000000 */
[----:B------:R-:W-:Y:S01]  /*1fa0*/  UMOV UR9, 0x40000040 ;  /* 0x4000004000097882 */ /* 0x000fe20000000000 */
[----:B------:R-:W2:Y:S01]  /*1fb0*/  MUFU.EX2 R142, R142 ;  /* 0x0000008e008e7308 */ /* 0x000ea20000000800 */
[----:B-1----:R-:W-:-:S07]  /*1fc0*/  F2FP.BF16.F32.PACK_AB R9, R139, R138 ;  /* 0x0000008a8b09723e */ /* 0x002fce00000010ff */
[----:B------:R-:W1:Y:S01]  /*1fd0*/  MUFU.EX2 R144, R144 ;  /* 0x0000009000907308 */ /* 0x000e620000000800 */
[----:B--2---:R-:W-:Y:S01]  /*1fe0*/  F2FP.BF16.F32.PACK_AB R11, R142, R143 ;  /* 0x0000008f8e0b723e */ /* 0x004fe200000010ff */
        /* <DEDUP_REMOVED lines=78> */
[----:B------:R-:W2:Y:S04]  /*24d0*/  LDS R141, [R155+0x30200] ;  /* 0x030200009b8d7984 */ /* 0x000ea80000000800 */
[----:B------:R-:W3:Y:S01]  /*24e0*/  LDS R140, [R155+0x30220] ;  /* 0x030220009b8c7984 */ /* 0x000ee20000000800 */
[----:B------:R-:W-:Y:S06]  /*24f0*/  BAR.SYNC.DEFER_BLOCKING 0x9, 0x180 ;  /* 0x0246000000007b1d */ /* 0x000fec0000010000 */
[----:B------:R4:W-:Y:S01]  /*2500*/  STSM.16.M88.4 [R14+0x30400], R8 ;  /* 0x030400080e007844 */ /* 0x0009e20000000200 */
[--C-:B--2---:R-:W-:Y:S01]  /*2510*/  FADD.FTZ R150, R125, -R141.reuse ;  /* 0x8000008d7d967221 */ /* 0x104fe20000010000 */
[----:B------:R-:W-:-:S03]  /*2520*/  FADD.FTZ R125, R132, -R141 ;  /* 0x8000008d847d7221 */ /* 0x000fc60000010000 */
[----:B------:R-:W-:Y:S01]  /*2530*/  FMUL.FTZ R137, R137, R150 ;  /* 0x0000009689897220 */ /* 0x000fe20000410000 */
[----:B----4-:R-:W-:Y:S01]  /*2540*/  FSEL R8, R149, -INF , P4 ;  /* 0xff80000095087808 */ /* 0x010fe20002000000 */
[--C-:B------:R-:W-:Y:S01]  /*2550*/  FFMA.FTZ R10, R148, UR7, -R21.reuse ;  /* 0x00000007940a7c23 */ /* 0x100fe20008010815 */
[----:B------:R-:W-:Y:S01]  /*2560*/  FSEL R11, R146, -INF , P1 ;  /* 0xff800000920b7808 */ /* 0x000fe20000800000 */
[--C-:B------:R-:W-:Y:S01]  /*2570*/  FFMA.FTZ R146, R145, UR7, -R20.reuse ;  /* 0x0000000791927c23 */ /* 0x100fe20008010814 */
[--C-:B------:R-:W-:Y:S01]  /*2580*/  FFMA.FTZ R145, R151, UR7, -R20.reuse ;  /* 0x0000000797917c23 */ /* 0x100fe20008010814 */
[----:B------:R-:W-:Y:S01]  /*2590*/  FFMA.FTZ R21, R8, UR7, -R21 ;  /* 0x0000000708157c23 */ /* 0x000fe20008010815 */
[----:B------:R-:W2:Y:S01]  /*25a0*/  MUFU.EX2 R9, R154 ;  /* 0x0000009a00097308 */ /* 0x000ea20000000800 */
[--C-:B------:R-:W-:Y:S01]  /*25b0*/  FFMA.FTZ R8, R11, UR7, -R20.reuse ;  /* 0x000000070b087c23 */ /* 0x100fe20008010814 */
[----:B------:R-:W-:Y:S01]  /*25c0*/  FFMA.FTZ R11, R147, UR7, -R20 ;  /* 0x00000007930b7c23 */ /* 0x000fe20008010814 */
[--C-:B------:R-:W-:Y:S01]  /*25d0*/  FADD.FTZ R149, R124, -R141.reuse ;  /* 0x8000008d7c957221 */ /* 0x100fe20000010000 */
[--C-:B------:R-:W-:Y:S01]  /*25e0*/  FADD.FTZ R148, R121, -R141.reuse ;  /* 0x8000008d79947221 */ /* 0x100fe20000010000 */
[--C-:B------:R-:W-:Y:S01]  /*25f0*/  FADD.FTZ R124, R133, -R141.reuse ;  /* 0x8000008d857c7221 */ /* 0x100fe20000010000 */
[--C-:B------:R-:W-:Y:S01]  /*2600*/  FADD.FTZ R121, R128, -R141.reuse ;  /* 0x8000008d80797221 */ /* 0x100fe20000010000 */
[--C-:B---3--:R-:W-:Y:S01]  /*2610*/  FADD.FTZ R133, R122, -R140.reuse ;  /* 0x8000008c7a857221 */ /* 0x108fe20000010000 */
[----:B------:R-:W3:Y:S01]  /*2620*/  MUFU.EX2 R10, R10 ;  /* 0x0000000a000a7308 */ /* 0x000ee20000000800 */
[--C-:B------:R-:W-:Y:S01]  /*2630*/  FADD.FTZ R147, R120, -R141.reuse ;  /* 0x8000008d78937221 */ /* 0x100fe20000010000 */
[--C-:B------:R-:W-:Y:S01]  /*2640*/  FADD.FTZ R122, R123, -R140.reuse ;  /* 0x8000008c7b7a7221 */ /* 0x100fe20000010000 */
[--C-:B------:R-:W-:Y:S01]  /*2650*/  FADD.FTZ R128, R126, -R140.reuse ;  /* 0x8000008c7e807221 */ /* 0x100fe20000010000 */
[----:B------:R-:W-:Y:S01]  /*2660*/  FADD.FTZ R120, R129, -R141 ;  /* 0x8000008d81787221 */ /* 0x000fe20000010000 */
[--C-:B------:R-:W-:Y:S01]  /*2670*/  FADD.FTZ R123, R127, -R140.reuse ;  /* 0x8000008c7f7b7221 */ /* 0x100fe20000010000 */
[--C-:B------:R-:W-:Y:S01]  /*2680*/  FADD.FTZ R126, R131, -R140.reuse ;  /* 0x8000008c837e7221 */ /* 0x100fe20000010000 */
[----:B------:R-:W-:Y:S01]  /*2690*/  FMUL.FTZ R143, R143, R128 ;  /* 0x000000808f8f7220 */ /* 0x000fe20000410000 */
[----:B------:R-:W4:Y:S01]  /*26a0*/  MUFU.EX2 R21, R21 ;  /* 0x0000001500157308 */ /* 0x000f220000000800 */
[----:B------:R-:W-:Y:S01]  /*26b0*/  FMUL.FTZ R139, R139, R122 ;  /* 0x0000007a8b8b7220 */ /* 0x000fe20000410000 */
[----:B------:R-:W-:Y:S01]  /*26c0*/  FMUL.FTZ R142, R142, R123 ;  /* 0x0000007b8e8e7220 */ /* 0x000fe20000410000 */
[----:B-1----:R-:W-:Y:S01]  /*26d0*/  FMUL.FTZ R128, R144, R121 ;  /* 0x0000007990807220 */ /* 0x002fe20000410000 */
[C---:B--2---:R-:W-:Y:S01]  /*26e0*/  FMUL.FTZ R131, R9.reuse, R120 ;  /* 0x0000007809837220 */ /* 0x044fe20000410000 */
[----:B------:R-:W-:Y:S01]  /*26f0*/  F2FP.BF16.F32.PACK_AB R120, R9, R144 ;  /* 0x000000900978723e */ /* 0x000fe200000010ff */
[--C-:B------:R-:W-:Y:S01]  /*2700*/  FADD.FTZ R127, R130, -R140.reuse ;  /* 0x8000008c827f7221 */ /* 0x100fe20000010000 */
[--C-:B------:R-:W-:Y:S01]  /*2710*/  FADD.FTZ R129, R134, -R140.reuse ;  /* 0x8000008c86817221 */ /* 0x100fe20000010000 */
[----:B------:R-:W1:Y:S01]  /*2720*/  MUFU.EX2 R8, R8 ;  /* 0x0000000800087308 */ /* 0x000e620000000800 */
[----:B------:R-:W-:Y:S01]  /*2730*/  FADD.FTZ R140, R135, -R140 ;  /* 0x8000008c878c7221 */ /* 0x000fe20000010000 */
[----:B------:R-:W-:Y:S01]  /*2740*/  FMUL.FTZ R22, R22, R147 ;  /* 0x0000009316167220 */ /* 0x000fe20000410000 */
[----:B------:R-:W-:Y:S01]  /*2750*/  FMUL.FTZ R23, R23, R148 ;  /* 0x0000009417177220 */ /* 0x000fe20000410000 */
[----:B------:R-:W-:Y:S01]  /*2760*/  FMUL.FTZ R136, R136, R149 ;  /* 0x0000009588887220 */ /* 0x000fe20000410000 */
[----:B------:R-:W-:Y:S01]  /*2770*/  FMUL.FTZ R138, R138, R133 ;  /* 0x000000858a8a7220 */ /* 0x000fe20000410000 */
[----:B---3--:R-:W-:Y:S01]  /*2780*/  FMUL.FTZ R125, R10, R125 ;  /* 0x0000007d0a7d7220 */ /* 0x008fe20000410000 */
[----:B------:R-:W-:Y:S01]  /*2790*/  UMOV UR7, 0x80000020 ;  /* 0x8000002000077882 */ /* 0x000fe20000000000 */
[----:B------:R-:W2:Y:S01]  /*27a0*/  MUFU.EX2 R11, R11 ;  /* 0x0000000b000b7308 */ /* 0x000ea20000000800 */
[C---:B----4-:R-:W-:Y:S01]  /*27b0*/  F2FP.BF16.F32.PACK_AB R122, R21.reuse, R10 ;  /* 0x0000000a157a723e */ /* 0x050fe200000010ff */
[----:B------:R-:W-:Y:S01]  /*27c0*/  FMUL.FTZ R124, R21, R124 ;  /* 0x0000007c157c7220 */ /* 0x000fe20000410000 */
[----:B------:R-:W-:-:S02]  /*27d0*/  F2FP.BF16.F32.PACK_AB R10, R137, R136 ;  /* 0x00000088890a723e */ /* 0x000fc400000010ff */
[----:B------:R-:W-:-:S03]  /*27e0*/  F2FP.BF16.F32.PACK_AB R9, R139, R138 ;  /* 0x0000008a8b09723e */ /* 0x000fc600000010ff */
[----:B------:R-:W3:Y:S01]  /*27f0*/  MUFU.EX2 R20, R146 ;  /* 0x0000009200147308 */ /* 0x000ee20000000800 */
[----:B-1----:R-:W-:-:S07]  /*2800*/  FMUL.FTZ R21, R8, R127 ;  /* 0x0000007f08157220 */ /* 0x002fce0000410000 */
[----:B------:R-:W1:Y:S01]  /*2810*/  MUFU.EX2 R145, R145 ;  /* 0x0000009100917308 */ /* 0x000e620000000800 */
[C---:B--2---:R-:W-:Y:S01]  /*2820*/  F2FP.BF16.F32.PACK_AB R121, R11.reuse, R8 ;  /* 0x000000080b79723e */ /* 0x044fe200000010ff */
[----:B------:R-:W-:Y:S01]  /*2830*/  FMUL.FTZ R126, R11, R126 ;  /* 0x0000007e0b7e7220 */ /* 0x000fe20000410000 */
[----:B------:R-:W-:Y:S02]  /*2840*/  F2FP.BF16.F32.PACK_AB R8, R23, R22 ;  /* 0x000000161708723e */ /* 0x000fe400000010ff */
[----:B------:R-:W-:Y:S02]  /*2850*/  F2FP.BF16.F32.PACK_AB R11, R142, R143 ;  /* 0x0000008f8e0b723e */ /* 0x000fe400000010ff */
[----:B------:R-:W-:Y:S01]  /*2860*/  F2FP.BF16.F32.PACK_AB R22, R124, R125 ;  /* 0x0000007d7c16723e */ /* 0x000fe200000010ff */
[----:B---3--:R-:W-:Y:S01]  /*2870*/  FMUL.FTZ R129, R20, R129 ;  /* 0x0000008114817220 */ /* 0x008fe20000410000 */
[----:B------:R-:W-:Y:S02]  /*2880*/  F2FP.BF16.F32.PACK_AB R21, R126, R21 ;  /* 0x000000157e15723e */ /* 0x000fe400000010ff */
[C---:B-1----:R-:W-:Y:S01]  /*2890*/  F2FP.BF16.F32.PACK_AB R123, R145.reuse, R20 ;  /* 0x00000014917b723e */ /* 0x042fe200000010ff */
[----:B------:R-:W-:Y:S01]  /*28a0*/  FMUL.FTZ R140, R145, R140 ;  /* 0x0000008c918c7220 */ /* 0x000fe20000410000 */
[----:B------:R-:W-:-:S03]  /*28b0*/  F2FP.BF16.F32.PACK_AB R20, R131, R128 ;  /* 0x000000808314723e */ /* 0x000fc600000010ff */
[----:B------:R1:W-:Y:S01]  /*28c0*/  STSM.16.M88.4 [R15], R120 ;  /* 0x000000780f007844 */ /* 0x0003e20000000200 */
[----:B------:R-:W-:Y:S01]  /*28d0*/  F2FP.BF16.F32.PACK_AB R23, R140, R129 ;  /* 0x000000818c17723e */ /* 0x000fe200000010ff */
[----:B------:R-:W-:Y:S01]  /*28e0*/  @!PT LDS RZ, [RZ] ;  /* 0x00000000fffff984 */ /* 0x000fe20000000800 */
[----:B------:R-:W-:Y:S01]  /*28f0*/  @!PT LDS RZ, [RZ] ;  /* 0x00000000fffff984 */ /* 0x000fe20000000800 */
[----:B------:R-:W-:Y:S01]  /*2900*/  @!PT LDS RZ, [RZ] ;  /* 0x00000000fffff984 */ /* 0x000fe20000000800 */
[----:B------:R-:W-:Y:S01]  /*2910*/  @!PT LDS RZ, [RZ] ;  /* 0x00000000fffff984 */ /* 0x000fe20000000800 */
[----:B------:R2:W-:Y:S06]  /*2920*/  MEMBAR.ALL.CTA ;  /* 0x0000000000007992 */ /* 0x0005ec0000008000 */
[----:B--2---:R-:W2:Y:S02]  /*2930*/  FENCE.VIEW.ASYNC.S ;  /* 0x00000000000073c6 */ /* 0x004ea40000000000 */
        /* <DEDUP_REMOVED lines=83> */
.L_x_3816:
        /* <DEDUP_REMOVED lines=60> */
.L_x_3817:
        /* <DEDUP_REMOVED lines=12> */
.L_x_3807:
        /* <DEDUP_REMOVED lines=55> */
[----:B--2---:R-:W-:Y:S02]  /*3660*/  IMAD.U32 R4, RZ, RZ, UR4 ;  /* 0x00000004ff047e24 */ /* 0x004fe4000f8e00ff */
[----:B------:R-:W-:Y:S01]  /*3670*/  IMAD.U32 R5, RZ, RZ, UR5 ;  /* 0x00000005ff057e24 */ /* 0x000fe2000f8e00ff */
[----:B------:R-:W2:Y:S01]  /*3680*/  LDC.64 R14, c[0x4][R14] ;  /* 0x010000000e0e7b82 */ /* 0x000ea20000000a00 */
        /* <DEDUP_REMOVED lines=9> */
[----:B--2---:R-:W-:Y:S05]  /*3720*/  CALL.ABS.NOINC R14 ;  /* 0x000000000e007343 */ /* 0x004fea0003c00000 */
.L_x_3819:
[----:B------:R-:W-:-:S06]  /*3730*/  UIADD3 UR4, UR37, 0x9000, URZ ;  /* 0x0000900025047890 */ /* 0x000fcc000fffe03f */
[----:B------:R-:W-:-:S05]  /*3740*/  IMAD.U32 R16, RZ, RZ, UR4 ;  /* 0x00000004ff107e24 */ /* 0x000fca000f8e00ff */
[----:B------:R-:W-:-:S13]  /*3750*/  LOP3.LUT P0, RZ, R16, 0x3ff, RZ, 0xc0, !PT ;  /* 0x000003ff10ff7812 */ /* 0x000fda000780c0ff */
[----:B------:R-:W-:Y:S05]  /*3760*/  @!P0 BRA `(.L_x_3820) ;  /* 0x0000000000408947 */ /* 0x000fea0003800000 */
        /* <DEDUP_REMOVED lines=16> */
.L_x_3820:
        /* <DEDUP_REMOVED lines=18> */
.L_x_3821:
        /* <DEDUP_REMOVED lines=18> */
.L_x_3822:
[----:B------:R-:W2:Y:S01]  /*3ab0*/  S2R R0, SR_TID.X ;  /* 0x0000000000007919 */ /* 0x000ea20000002100 */
[----:B------:R-:W-:Y:S01]  /*3ac0*/  IMAD.SHL.U32 R3, R152, 0x10, RZ ;  /* 0x0000001098037824 */ /* 0x000fe200078e00ff */
[----:B------:R-:W-:Y:S05]  /*3ad0*/  WARPSYNC.ALL ;  /* 0x0000000000007948 */ /* 0x000fea0003800000 */
[----:B------:R-:W-:Y:S01]  /*3ae0*/  BAR.SYNC.DEFER_BLOCKING 0x1, 0x180 ;  /* 0x0046000000007b1d */ /* 0x000fe20000010000 */
        /* <DEDUP_REMOVED lines=18> */
[----:B------:R-:W-:Y:S02]  /*3c10*/  LOP3.LUT R2, R0, 0x1c0, RZ, 0xc0, !PT ;  /* 0x000001c000027812 */ /* 0x000fe400078ec0ff */
[CC--:B------:R-:W-:Y:S02]  /*3c20*/  LEA.HI R5, R7.reuse, R4.reuse, RZ, 0x7 ;  /* 0x0000000407057211 */ /* 0x0c0fe400078f38ff */
[----:B------:R-:W-:Y:S02]  /*3c30*/  LEA.HI R0, R7, R4, RZ, 0x3 ;  /* 0x0000000407007211 */ /* 0x000fe400078f18ff */
[----:B------:R-:W-:Y:S02]  /*3c40*/  LOP3.LUT R3, R2, 0x30, R3, 0xf8, !PT ;  /* 0x0000003002037812 */ /* 0x000fe400078ef803 */
[----:B------:R-:W-:-:S02]  /*3c50*/  SHF.R.S32.HI R6, RZ, 0x7, R5 ;  /* 0x00000007ff067819 */ /* 0x000fc40000011405 */
[----:B------:R-:W-:Y:S02]  /*3c60*/  SHF.R.U32.HI R5, RZ, 0x3, R2 ;  /* 0x00000003ff057819 */ /* 0x000fe40000011602 */
[----:B------:R-:W-:Y:S01]  /*3c70*/  LOP3.LUT R0, R3, 0x8, R0, 0xf8, !PT ;  /* 0x0000000803007812 */ /* 0x000fe200078ef800 */
[----:B------:R-:W-:Y:S01]  /*3c80*/  IMAD R153, R6, 0xc, R153 ;  /* 0x0000000c06997824 */ /* 0x000fe200078e0299 */
[----:B------:R-:W-:Y:S02]  /*3c90*/  LEA.HI R4, R7, R4, RZ, 0x5 ;  /* 0x0000000407047211 */ /* 0x000fe400078f28ff */
[----:B------:R-:W-:Y:S02]  /*3ca0*/  LOP3.LUT R0, R0, R5, RZ, 0x3c, !PT ;  /* 0x0000000500007212 */ /* 0x000fe400078e3cff */
[----:B------:R-:W-:Y:S02]  /*3cb0*/  SHF.R.S32.HI R2, RZ, 0x5, R4 ;  /* 0x00000005ff027819 */ /* 0x000fe40000011404 */
[----:B------:R-:W-:Y:S01]  /*3cc0*/  F2FP.BF16.F32.PACK_AB R50, R53, R52 ;  /* 0x000000343532723e */ /* 0x000fe200000010ff */
[----:B------:R-:W-:Y:S01]  /*3cd0*/  IMAD.U32 R0, R153, 0x200, R0 ;  /* 0x0000020099007824 */ /* 0x000fe200078e0000 */
[----:B------:R-:W-:-:S02]  /*3ce0*/  F2FP.BF16.F32.PACK_AB R51, R55, R54 ;  /* 0x000000363733723e */ /* 0x000fc400000010ff */
[----:B------:R-:W-:Y:S01]  /*3cf0*/  F2FP.BF16.F32.PACK_AB R57, R59, R58 ;  /* 0x0000003a3b39723e */ /* 0x000fe200000010ff */
[----:B------:R-:W2:Y:S01]  /*3d00*/  SHFL.IDX PT, R2, R2, RZ, 0x1f ;  /* 0x00001fff02027589 */ /* 0x000ea200000e0000 */
        /* <DEDUP_REMOVED lines=32> */
[----:B------:R-:W-:Y:S02]  /*3f10*/  F2FP.BF16.F32.PACK_AB R99, R103, R102 ;  /* 0x000000666763723e */ /* 0x000fe400000010ff */
        /* <DEDUP_REMOVED lines=9> */
[----:B--2---:R-:W-:-:S03]  /*3fb0*/  ISETP.NE.AND P0, PT, R2, 0xb, PT ;  /* 0x0000000b0200780c */ /* 0x004fc60003f05270 */
[----:B------:R3:W-:Y:S01]  /*3fc0*/  STSM.16.MT88.4 [R0+0x2800], R112 ;  /* 0x0028007000007844 */ /* 0x0007e20000004200 */
[----:B------:R-:W-:Y:S01]  /*3fd0*/  @!PT LDS RZ, [RZ] ;  /* 0x00000000fffff984 */ /* 0x000fe20000000800 */
[----:B------:R-:W-:Y:S01]  /*3fe0*/  @!PT LDS RZ, [RZ] ;  /* 0x00000000fffff984 */ /* 0x000fe20000000800 */
[----:B------:R-:W-:Y:S01]  /*3ff0*/  @!PT LDS RZ, [RZ] ;  /* 0x00000000fffff984 */ /* 0x000fe20000000800 */
[----:B------:R2:W-:Y:S06]  /*4000*/  MEMBAR.ALL.CTA ;  /* 0x0000000000007992 */ /* 0x0005ec0000008000 */
[----:B--2---:R-:W2:Y:S02]  /*4010*/  FENCE.VIEW.ASYNC.S ;  /* 0x00000000000073c6 */ /* 0x004ea40000000000 */
[----:B--2---:R-:W-:Y:S06]  /*4020*/  BAR.ARV 0x1, 0x1a0 ;  /* 0x0046800000007b1d */ /* 0x004fec0000002000 */
[----:B------:R-:W-:Y:S05]  /*4030*/  @P0 BRA `(.L_x_3823) ;  /* 0x0000000000b00947 */ /* 0x000fea0003800000 */
[----:B------:R-:W-:Y:S01]  /*4040*/  BAR.SYNC.DEFER_BLOCKING 0x1, 0x1a0 ;  /* 0x0046800000007b1d */ /* 0x000fe20000010000 */
[----:B------:R-:W-:-:S05]  /*4050*/  ELECT P0, URZ, PT ;  /* 0x00000000003f782f */ /* 0x000fca0003800000 */
[----:B------:R-:W-:Y:S08]  /*4060*/  BSSY B0, `(.L_x_3823) ;  /* 0x0000029000007945 */ /* 0x000ff00003800000 */
[----:B------:R-:W-:Y:S05]  /*4070*/  @!P0 BRA `(.L_x_3824) ;  /* 0x00000000009c8947 */ /* 0x000fea0003800000 */
[----:B------:R-:W2:Y:S01]  /*4080*/  S2UR UR10, SR_CTAID.X ;  /* 0x00000000000a79c3 */ /* 0x000ea20000002500 */
[----:B------:R-:W-:Y:S01]  /*4090*/  ULDC.64 UR6, c[0x0][0x198] ;  /* 0x0000660000067ab9 */ /* 0x000fe20000000a00 */
[----:B------:R-:W-:Y:S02]  /*40a0*/  UIADD3 UR8, UR37, 0x9000, URZ ;  /* 0x0000900025087890 */ /* 0x000fe4000fffe03f */
[----:B------:R-:W-:Y:S02]  /*40b0*/  UIADD3 UR4, UP0, UR6, 0x770, URZ ;  /* 0x0000077006047890 */ /* 0x000fe4000ff1e03f */
[----:B------:R-:W-:Y:S02]  /*40c0*/  UIADD3 UR40, UR37, 0xc000, URZ ;  /* 0x0000c00025287890 */ /* 0x000fe4000fffe03f */
[----:B------:R-:W4:Y:S01]  /*40d0*/  S2UR UR11, SR_CTAID.Y ;  /* 0x00000000000b79c3 */ /* 0x000f220000002600 */
[----:B------:R-:W-:Y:S02]  /*40e0*/  UIADD3.X UR5, URZ, UR7, URZ, UP0, !UPT ;  /* 0x000000073f057290 */ /* 0x000fe400087fe43f */
[----:B------:R-:W-:-:S02]  /*40f0*/  UIADD3 UR6, UP0, UR6, 0x670, URZ ;  /* 0x0000067006067890 */ /* 0x000fc4000ff1e03f */
[----:B------:R-:W-:Y:S02]  /*4100*/  UIADD3 UR32, UR37, 0xf000, URZ ;  /* 0x0000f00025207890 */ /* 0x000fe4000fffe03f */
[----:B------:R-:W-:Y:S01]  /*4110*/  UIADD3.X UR7, URZ, UR7, URZ, UP0, !UPT ;  /* 0x000000073f077290 */ /* 0x000fe200087fe43f */
[----:B------:R-:W5:Y:S01]  /*4120*/  S2UR UR12, SR_CTAID.Z ;  /* 0x00000000000c79c3 */ /* 0x000f620000002700 */
[----:B------:R-:W-:Y:S02]  /*4130*/  UIADD3 UR24, UR37, 0x3000, URZ ;  /* 0x0000300025187890 */ /* 0x000fe4000fffe03f */
[----:B------:R-:W-:Y:S01]  /*4140*/  UIADD3 UR16, UR37, 0x6000, URZ ;  /* 0x0000600025107890 */ /* 0x000fe2000fffe03f */
[----:B------:R-:W-:Y:S01]  /*4150*/  UMOV UR9, URZ ;  /* 0x0000003f00097c82 */ /* 0x000fe20008000000 */
[----:B------:R-:W-:Y:S01]  /*4160*/  UMOV UR41, 0x40 ;  /* 0x0000004000297882 */ /* 0x000fe20000000000 */
[----:B------:R-:W-:Y:S01]  /*4170*/  UMOV UR33, 0x80 ;  /* 0x0000008000217882 */ /* 0x000fe20000000000 */
[----:B--2---:R-:W-:Y:S01]  /*4180*/  UIMAD UR10, UR10, 0x60, URZ ;  /* 0x000000600a0a78a4 */ /* 0x004fe2000f8e023f */
[----:B------:R-:W-:Y:S01]  /*4190*/  UMOV UR25, 0x40 ;  /* 0x0000004000197882 */ /* 0x000fe20000000000 */
[----:B------:R-:W-:-:S05]  /*41a0*/  UMOV UR17, 0x80 ;  /* 0x0000008000117882 */ /* 0x000fca0000000000 */
[----:B------:R-:W-:Y:S01]  /*41b0*/  UMOV UR42, UR10 ;  /* 0x0000000a002a7c82 */ /* 0x000fe20008000000 */
[----:B----4-:R-:W-:Y:S01]  /*41c0*/  UMOV UR43, UR11 ;  /* 0x0000000b002b7c82 */ /* 0x010fe20008000000 */
[----:B------:R-:W-:Y:S01]  /*41d0*/  UMOV UR35, UR11 ;  /* 0x0000000b00237c82 */ /* 0x000fe20008000000 */
[----:B------:R-:W-:Y:S01]  /*41e0*/  UMOV UR34, UR10 ;  /* 0x0000000a00227c82 */ /* 0x000fe20008000000 */
[----:B------:R-:W-:Y:S01]  /*41f0*/  UMOV UR27, UR11 ;  /* 0x0000000b001b7c82 */ /* 0x000fe20008000000 */
[----:B------:R-:W-:Y:S01]  /*4200*/  UMOV UR26, UR10 ;  /* 0x0000000a001a7c82 */ /* 0x000fe20008000000 */
[----:B------:R-:W-:Y:S01]  /*4210*/  UMOV UR19, UR11 ;  /* 0x0000000b00137c82 */ /* 0x000fe20008000000 */
[----:B------:R-:W-:Y:S01]  /*4220*/  UMOV UR18, UR10 ;  /* 0x0000000a00127c82 */ /* 0x000fe20008000000 */
[----:B-----5:R-:W-:Y:S01]  /*4230*/  UMOV UR44, UR12 ;  /* 0x0000000c002c7c82 */ /* 0x020fe20008000000 */
[----:B------:R2:W-:Y:S01]  /*4240*/  UTMASTG.4D [UR8], [UR4] ;  /* 0x00000008040073b5 */ /* 0x0005e20008018000 */
[----:B------:R-:W-:Y:S01]  /*4250*/  UMOV UR36, UR12 ;  /* 0x0000000c00247c82 */ /* 0x000fe20008000000 */
[----:B------:R-:W-:Y:S01]  /*4260*/  UMOV UR28, UR12 ;  /* 0x0000000c001c7c82 */ /* 0x000fe20008000000 */
[----:B------:R-:W-:Y:S01]  /*4270*/  UMOV UR20, UR12 ;  /* 0x0000000c00147c82 */ /* 0x000fe20008000000 */
[----:B------:R4:W-:Y:S01]  /*4280*/  UTMASTG.4D [UR40], [UR4] ;  /* 0x00000028040073b5 */ /* 0x0009e20008018000 */
[----:B------:R4:W-:Y:S01]  /*4290*/  UTMASTG.4D [UR32], [UR4] ;  /* 0x00000020040073b5 */ /* 0x0009e20008018000 */
[----:B--2---:R-:W-:-:S02]  /*42a0*/  UMOV UR8, UR37 ;  /* 0x0000002500087c82 */ /* 0x004fc40008000000 */
[----:B------:R4:W-:Y:S01]  /*42b0*/  UTMASTG.4D [UR8], [UR6] ;  /* 0x00000008060073b5 */ /* 0x0009e20008018000 */
[----:B------:R4:W-:Y:S01]  /*42c0*/  UTMASTG.4D [UR24], [UR6] ;  /* 0x00000018060073b5 */ /* 0x0009e20008018000 */
[----:B------:R4:W-:Y:S02]  /*42d0*/  UTMASTG.4D [UR16], [UR6] ;  /* 0x00000010060073b5 */ /* 0x0009e40008018000 */
[----:B----4-:R0:W-:Y:S02]  /*42e0*/  UTMACMDFLUSH ;  /* 0x00000000000079b7 */ /* 0x0101e40000000000 */
.L_x_3824:
[----:B------:R-:W-:Y:S05]  /*42f0*/  BSYNC B0 ;  /* 0x0000000000007941 */ /* 0x000fea0003800000 */
.L_x_3823:
[----:B------:R-:W-:-:S04]  /*4300*/  DEPBAR.LE SB0, 0x0 ;  /* 0x000080000000791a */ /* 0x000fc80000000000 */
[----:B------:R-:W-:Y:S05]  /*4310*/  EXIT ;  /* 0x000000000000794d */ /* 0x000fea0003800000 */
.L_x_3798:
        /* <DEDUP_REMOVED lines=55> */
.L_x_3847:
        /* <DEDUP_REMOVED lines=23> */
.L_x_3828:
[----:B------:R-:W-:Y:S05]  /*4800*/  BSYNC B0 ;  /* 0x0000000000007941 */ /* 0x000fea0003800000 */
.L_x_3827:
        /* <DEDUP_REMOVED lines=12> */
.L_x_3830:
[----:B------:R-:W-:Y:S05]  /*48d0*/  BSYNC B0 ;  /* 0x0000000000007941 */ /* 0x000fea0003800000 */
.L_x_3829:
        /* <DEDUP_REMOVED lines=13> */
.L_x_3832:
[----:B------:R-:W-:Y:S05]  /*49b0*/  BSYNC B0 ;  /* 0x0000000000007941 */ /* 0x000fea0003800000 */
.L_x_3831:
[----:B------:R-:W-:Y:S06]  /*49c0*/  BAR.ARV 0xa, 0xa0 ;  /* 0x0282800000007b1d */ /* 0x000fec0000002000 */
[----:B------:R-:W-:Y:S04]  /*49d0*/  BSSY B0, `(.L_x_3833) ;  /* 0x0000003000007945 */ /* 0x000fe80003800000 */
[----:B------:R-:W-:Y:S05]  /*49e0*/  @!P0 BRA `(.L_x_3834) ;  /* 0x0000000000048947 */ /* 0x000fea0003800000 */
[----:B------:R-:W-:-:S04]  /*49f0*/  DEPBAR.LE SB0, 0x1 ;  /* 0x000080400000791a */ /* 0x000fc80000000000 */
.L_x_3834:
[----:B------:R-:W-:Y:S05]  /*4a00*/  BSYNC B0 ;  /* 0x0000000000007941 */ /* 0x000fea0003800000 */
.L_x_3833:
[----:B------:R-:W-:Y:S06]  /*4a10*/  BAR.ARV 0xb, 0xa0 ;  /* 0x02c2800000007b1d */ /* 0x000fec0000002000 */
[----:B------:R-:W-:Y:S04]  /*4a20*/  BSSY B0, `(.L_x_3835) ;  /* 0x0000003000007945 */ /* 0x000fe80003800000 */
[----:B------:R-:W-:Y:S05]  /*4a30*/  @!P0 BRA `(.L_x_3836) ;  /* 0x0000000000048947 */ /* 0x000fea0003800000 */
[----:B------:R-:W-:-:S04]  /*4a40*/  DEPBAR.LE SB0, 0x0 ;  /* 0x000080000000791a */ /* 0x000fc80000000000 */
.L_x_3836:
[----:B------:R-:W-:Y:S05]  /*4a50*/  BSYNC B0 ;  /* 0x0000000000007941 */ /* 0x000fea0003800000 */
.L_x_3835:
        /* <DEDUP_REMOVED lines=13> */
.L_x_3838:
[----:B------:R-:W-:Y:S05]  /*4b30*/  BSYNC B0 ;  /* 0x0000000000007941 */ /* 0x000fea0003800000 */
.L_x_3837:
        /* <DEDUP_REMOVED lines=12> */
.L_x_3840:
[----:B------:R-:W-:Y:S05]  /*4c00*/  BSYNC B0 ;  /* 0x0000000000007941 */ /* 0x000fea0003800000 */
.L_x_3839:
        /* <DEDUP_REMOVED lines=13> */
.L_x_3842:
[----:B------:R-:W-:Y:S05]  /*4ce0*/  BSYNC B0 ;  /* 0x0000000000007941 */ /* 0x000fea0003800000 */
.L_x_3841:
[----:B------:R-:W-:Y:S06]  /*4cf0*/  BAR.ARV 0xa, 0xa0 ;  /* 0x0282800000007b1d */ /* 0x000fec0000002000 */
[----:B------:R-:W-:Y:S04]  /*4d00*/  BSSY B0, `(.L_x_3843) ;  /* 0x0000003000007945 */ /* 0x000fe80003800000 */
[----:B------:R-:W-:Y:S05]  /*4d10*/  @!P0 BRA `(.L_x_3844) ;  /* 0x0000000000048947 */ /* 0x000fea0003800000 */
[----:B------:R-:W-:-:S04]  /*4d20*/  DEPBAR.LE SB0, 0x1 ;  /* 0x000080400000791a */ /* 0x000fc80000000000 */
.L_x_3844:
[----:B------:R-:W-:Y:S05]  /*4d30*/  BSYNC B0 ;  /* 0x0000000000007941 */ /* 0x000fea0003800000 */
.L_x_3843:
[----:B------:R-:W-:Y:S01]  /*4d40*/  VIADD R0, R0, 0xfffffffe ;  /* 0xfffffffe00007836 */ /* 0x000fe20000000000 */
[----:B------:R-:W-:Y:S06]  /*4d50*/  BAR.ARV 0xb, 0xa0 ;  /* 0x02c2800000007b1d */ /* 0x000fec0000002000 */
[----:B------:R-:W-:Y:S01]  /*4d60*/  BSSY B0, `(.L_x_3845) ;  /* 0x0000004000007945 */ /* 0x000fe20003800000 */
[----:B------:R-:W-:-:S03]  /*4d70*/  ISETP.NE.AND P1, PT, R0, RZ, PT ;  /* 0x000000ff0000720c */ /* 0x000fc60003f25270 */
[----:B------:R-:W-:Y:S10]  /*4d80*/  @!P0 BRA `(.L_x_3846) ;  /* 0x0000000000048947 */ /* 0x000ff40003800000 */
[----:B------:R-:W-:-:S04]  /*4d90*/  DEPBAR.LE SB0, 0x0 ;  /* 0x000080000000791a */ /* 0x000fc80000000000 */
.L_x_3846:
[----:B------:R-:W-:Y:S05]  /*4da0*/  BSYNC B0 ;  /* 0x0000000000007941 */ /* 0x000fea0003800000 */
.L_x_3845:
[----:B------:R-:W-:Y:S06]  /*4db0*/  BAR.ARV 0xc, 0xa0 ;  /* 0x0302800000007b1d */ /* 0x000fec0000002000 */
[----:B------:R-:W-:Y:S02]  /*4dc0*/  UIADD3 UR5, UR5, 0x2, URZ ;  /* 0x0000000205057890 */ /* 0x000fe4000fffe03f */
[----:B------:R-:W-:Y:S01]  /*4dd0*/  UIADD3 UR4, UR4, 0x1, URZ ;  /* 0x0000000104047890 */ /* 0x000fe2000fffe03f */
[----:B------:R-:W-:Y:S11]  /*4de0*/  @P1 BRA `(.L_x_3847) ;  /* 0xfffffff800281947 */ /* 0x000ff6000383ffff */
[----:B------:R-:W-:-:S12]  /*4df0*/  UIADD3 UR4, UR9, 0x6000, URZ ;  /* 0x0000600009047890 */ /* 0x000fd8000fffe03f */
.L_x_3826:
        /* <DEDUP_REMOVED lines=19> */
.L_x_3849:
[----:B------:R-:W-:Y:S05]  /*4f30*/  BSYNC B0 ;  /* 0x0000000000007941 */ /* 0x000fea0003800000 */
.L_x_3848:
        /* <DEDUP_REMOVED lines=18> */
.L_x_3851:
[----:B------:R-:W-:Y:S05]  /*5060*/  BSYNC B0 ;  /* 0x0000000000007941 */ /* 0x000fea0003800000 */
.L_x_3850:
        /* <DEDUP_REMOVED lines=19> */
.L_x_3853:
[----:B------:R-:W-:Y:S05]  /*51a0*/  BSYNC B0 ;  /* 0x0000000000007941 */ /* 0x000fea0003800000 */
.L_x_3852:
[----:B------:R-:W-:Y:S06]  /*51b0*/  BAR.ARV 0xa, 0xa0 ;  /* 0x0282800000007b1d */ /* 0x000fec0000002000 */
[----:B------:R-:W-:Y:S04]  /*51c0*/  BSSY B0, `(.L_x_3854) ;  /* 0x0000003000007945 */ /* 0x000fe80003800000 */
[----:B------:R-:W-:Y:S05]  /*51d0*/  @!P0 BRA `(.L_x_3855) ;  /* 0x0000000000048947 */ /* 0x000fea0003800000 */
[----:B------:R-:W-:-:S04]  /*51e0*/  DEPBAR.LE SB0, 0x1 ;  /* 0x000080400000791a */ /* 0x000fc80000000000 */
.L_x_3855:
[----:B------:R-:W-:Y:S05]  /*51f0*/  BSYNC B0 ;  /* 0x0000000000007941 */ /* 0x000fea0003800000 */
.L_x_3854:
[----:B------:R-:W-:Y:S06]  /*5200*/  BAR.ARV 0xb, 0xa0 ;  /* 0x02c2800000007b1d */ /* 0x000fec0000002000 */
[----:B------:R-:W-:Y:S04]  /*5210*/  BSSY B0, `(.L_x_3856) ;  /* 0x0000003000007945 */ /* 0x000fe80003800000 */
[----:B------:R-:W-:Y:S05]  /*5220*/  @!P0 BRA `(.L_x_3857) ;  /* 0x0000000000048947 */ /* 0x000fea0003800000 */
[----:B------:R-:W-:-:S04]  /*5230*/  DEPBAR.LE SB0, 0x0 ;  /* 0x000080000000791a */ /* 0x000fc80000000000 */
.L_x_3857:
[----:B------:R-:W-:Y:S05]  /*5240*/  BSYNC B0 ;  /* 0x0000000000007941 */ /* 0x000fea0003800000 */
.L_x_3856:
[----:B------:R-:W-:Y:S06]  /*5250*/  BAR.ARV 0xc, 0xa0 ;  /* 0x0302800000007b1d */ /* 0x000fec0000002000 */
[----:B------:R-:W-:Y:S05]  /*5260*/  EXIT ;  /* 0x000000000000794d */ /* 0x000fea0003800000 */
.L_x_3825:
        /* <DEDUP_REMOVED lines=57> */
.L_x_3889:
        /* <DEDUP_REMOVED lines=9> */
.L_x_3861:
        /* <DEDUP_REMOVED lines=102> */
.L_x_3872:
[----:B-1----:R-:W-:-:S05]  /*5cf0*/  IMAD.MOV.U32 R10, RZ, RZ, 0x1 ;  /* 0x00000001ff0a7424 */ /* 0x002fca00078e00ff */
[----:B------:R-:W-:-:S04]  /*5d00*/  SHF.L.U32 R10, R10, 0x1f, RZ ;  /* 0x0000001f0a0a7819 */ /* 0x000fc800000006ff */
[----:B------:R-:W1:Y:S02]  /*5d10*/  SYNCS.PHASECHK.TRANS64.TRYWAIT P1, [R0+URZ+0x36438], R10 ;  /* 0x0364380a000075a7 */ /* 0x000e64000802017f */
[----:B-123--:R-:W-:Y:S05]  /*5d20*/  @!P1 BRA `(.L_x_3864) ;  /* 0x0000001800189947 */ /* 0x00efea0003800000 */
.L_x_3890:
[----:B------:R-:W-:Y:S05]  /*5d30*/  @P0 BRA `(.L_x_3865) ;  /* 0x0000000000140947 */ /* 0x000fea0003800000 */
[----:B------:R-:W-:Y:S01]  /*5d40*/  ISETP.NE.AND P1, PT, R16, RZ, PT ;  /* 0x000000ff1000720c */ /* 0x000fe20003f25270 */
[----:B------:R-:W-:-:S04]  /*5d50*/  IMAD.MOV.U32 R3, RZ, RZ, 0x6100 ;  /* 0x00006100ff037424 */ /* 0x000fc800078e00ff */
[----:B------:R2:W-:Y:S08]  /*5d60*/  SYNCS.ARRIVE.TRANS64 RZ, [R0+URZ+0x36430], R3 ;  /* 0x0364300300ff79a7 */ /* 0x0005f0000800003f */
[----:B------:R-:W-:Y:S05]  /*5d70*/  @!P1 BRA `(.L_x_3865) ;  /* 0x0000000000049947 */ /* 0x000fea0003800000 */
[----:B------:R-:W-:Y:S01]  /*5d80*/  BPT.TRAP 0x1 ;  /* 0x000000040000795c */ /* 0x000fe20000300000 */
.L_x_3865:
        /* <DEDUP_REMOVED lines=47> */
.L_x_3891:
[----:B------:R-:W-:Y:S05]  /*6080*/  @P0 BRA `(.L_x_3867) ;  /* 0x0000000000140947 */ /* 0x000fea0003800000 */
[----:B------:R-:W-:Y:S01]  /*6090*/  ISETP.NE.AND P1, PT, R16, RZ, PT ;  /* 0x000000ff1000720c */ /* 0x000fe20003f25270 */
[----:B--2---:R-:W-:-:S04]  /*60a0*/  IMAD.MOV.U32 R3, RZ, RZ, 0x6100 ;  /* 0x00006100ff037424 */ /* 0x004fc800078e00ff */
[----:B------:R3:W-:Y:S08]  /*60b0*/  SYNCS.ARRIVE.TRANS64 RZ, [R0+URZ+0x36418], R3 ;  /* 0x0364180300ff79a7 */ /* 0x0007f0000800003f */
[----:B------:R-:W-:Y:S05]  /*60c0*/  @!P1 BRA `(.L_x_3867) ;  /* 0x0000000000049947 */ /* 0x000fea0003800000 */
[----:B------:R-:W-:Y:S01]  /*60d0*/  BPT.TRAP 0x1 ;  /* 0x000000040000795c */ /* 0x000fe20000300000 */
.L_x_3867:
        /* <DEDUP_REMOVED lines=35> */
.L_x_3892:
        /* <DEDUP_REMOVED lines=9> */
.L_x_3869:
        /* <DEDUP_REMOVED lines=37> */
.L_x_3894:
[----:B------:R-:W-:Y:S05]  /*65f0*/  @P0 BRA `(.L_x_3871) ;  /* 0x0000000000140947 */ /* 0x000fea0003800000 */
[----:B------:R-:W-:Y:S01]  /*6600*/  ISETP.NE.AND P1, PT, R16, RZ, PT ;  /* 0x000000ff1000720c */ /* 0x000fe20003f25270 */
[----:B--2---:R-:W-:-:S04]  /*6610*/  IMAD.MOV.U32 R5, RZ, RZ, 0x6100 ;  /* 0x00006100ff057424 */ /* 0x004fc800078e00ff */
[----:B------:R3:W-:Y:S08]  /*6620*/  SYNCS.ARRIVE.TRANS64 RZ, [R0+URZ+0x36410], R5 ;  /* 0x0364100500ff79a7 */ /* 0x0007f0000800003f */
[----:B------:R-:W-:Y:S05]  /*6630*/  @!P1 BRA `(.L_x_3871) ;  /* 0x0000000000049947 */ /* 0x000fea0003800000 */
[----:B------:R-:W-:Y:S01]  /*6640*/  BPT.TRAP 0x1 ;  /* 0x000000040000795c */ /* 0x000fe20000300000 */
.L_x_3871:
        /* <DEDUP_REMOVED lines=36> */
.L_x_3863:
[----:B------:R-:W-:Y:S01]  /*6890*/  ISETP.NE.AND P1, PT, R21, RZ, PT ;  /* 0x000000ff1500720c */ /* 0x000fe20003f25270 */
[----:B------:R-:W-:-:S12]  /*68a0*/  IMAD.MOV.U32 R4, RZ, RZ, 0x1 ;  /* 0x00000001ff047424 */ /* 0x000fd800078e00ff */
[----:B------:R-:W-:Y:S05]  /*68b0*/  @!P1 BRA `(.L_x_3862) ;  /* 0x0000000400649947 */ /* 0x000fea0003800000 */
[----:B------:R-:W2:Y:S02]  /*68c0*/  SYNCS.PHASECHK.TRANS64.TRYWAIT P1, [R0+URZ+0x36438], R10 ;  /* 0x0364380a000075a7 */ /* 0x000ea4000802017f */
[----:B--2---:R-:W-:Y:S05]  /*68d0*/  @!P1 BRA `(.L_x_3873) ;  /* 0x0000000c00809947 */ /* 0x004fea0003800000 */
.L_x_3895:
[----:B------:R-:W-:Y:S05]  /*68e0*/  @P0 BRA `(.L_x_3874) ;  /* 0x0000000000140947 */ /* 0x000fea0003800000 */
[----:B------:R-:W-:Y:S01]  /*68f0*/  ISETP.NE.AND P1, PT, R16, RZ, PT ;  /* 0x000000ff1000720c */ /* 0x000fe20003f25270 */
[----:B------:R-:W-:-:S04]  /*6900*/  IMAD.MOV.U32 R5, RZ, RZ, 0x6100 ;  /* 0x00006100ff057424 */ /* 0x000fc800078e00ff */
[----:B------:R3:W-:Y:S08]  /*6910*/  SYNCS.ARRIVE.TRANS64 RZ, [R0+URZ+0x36430], R5 ;  /* 0x0364300500ff79a7 */ /* 0x0007f0000800003f */
[----:B------:R-:W-:Y:S05]  /*6920*/  @!P1 BRA `(.L_x_3874) ;  /* 0x0000000000049947 */ /* 0x000fea0003800000 */
[----:B------:R-:W-:Y:S01]  /*6930*/  BPT.TRAP 0x1 ;  /* 0x000000040000795c */ /* 0x000fe20000300000 */
.L_x_3874:
        /* <DEDUP_REMOVED lines=41> */
.L_x_3896:
[----:B------:R-:W-:Y:S01]  /*6bd0*/  IMAD.MOV.U32 R4, RZ, RZ, RZ ;  /* 0x000000ffff047224 */ /* 0x000fe200078e00ff */
[----:B------:R-:W-:Y:S06]  /*6be0*/  @P0 BRA `(.L_x_3876) ;  /* 0x0000000000140947 */ /* 0x000fec0003800000 */
[----:B------:R-:W-:Y:S01]  /*6bf0*/  ISETP.NE.AND P1, PT, R16, RZ, PT ;  /* 0x000000ff1000720c */ /* 0x000fe20003f25270 */
[----:B---3--:R-:W-:-:S04]  /*6c00*/  IMAD.MOV.U32 R5, RZ, RZ, 0x6100 ;  /* 0x00006100ff057424 */ /* 0x008fc800078e00ff */
[----:B------:R4:W-:Y:S08]  /*6c10*/  SYNCS.ARRIVE.TRANS64 RZ, [R0+URZ+0x36418], R5 ;  /* 0x0364180500ff79a7 */ /* 0x0009f0000800003f */
[----:B------:R-:W-:Y:S05]  /*6c20*/  @!P1 BRA `(.L_x_3876) ;  /* 0x0000000000049947 */ /* 0x000fea0003800000 */
[----:B------:R-:W-:Y:S01]  /*6c30*/  BPT.TRAP 0x1 ;  /* 0x000000040000795c */ /* 0x000fe20000300000 */
.L_x_3876:
        /* <DEDUP_REMOVED lines=33> */
.L_x_3862:
[----:B------:R-:W-:-:S04]  /*6e50*/  SHF.L.U32 R3, R4, 0x1f, RZ ;  /* 0x0000001f04037819 */ /* 0x000fc800000006ff */
[----:B------:R-:W3:Y:S02]  /*6e60*/  SYNCS.PHASECHK.TRANS64.TRYWAIT P1, [R0+URZ+0x36438], R3 ;  /* 0x03643803000075a7 */ /* 0x000ee4000802017f */
[----:B---3--:R-:W-:Y:S05]  /*6e70*/  @!P1 BRA `(.L_x_3877) ;  /* 0x0000000800409947 */ /* 0x008fea0003800000 */
.L_x_3897:
[----:B------:R-:W-:Y:S05]  /*6e80*/  @P0 BRA `(.L_x_3878) ;  /* 0x0000000000180947 */ /* 0x000fea0003800000 */
[----:B------:R-:W4:Y:S01]  /*6e90*/  S2R R2, SR_TID.X ;  /* 0x0000000000027919 */ /* 0x000f220000002100 */
[----:B---3--:R-:W-:-:S04]  /*6ea0*/  IMAD.MOV.U32 R3, RZ, RZ, 0x6100 ;  /* 0x00006100ff037424 */ /* 0x008fc800078e00ff */
[----:B------:R5:W-:Y:S01]  /*6eb0*/  SYNCS.ARRIVE.TRANS64 RZ, [R0+URZ+0x36430], R3 ;  /* 0x0364300300ff79a7 */ /* 0x000be2000800003f */
[----:B----4-:R-:W-:-:S13]  /*6ec0*/  LOP3.LUT P0, RZ, R2, 0x1f, RZ, 0xc0, !PT ;  /* 0x0000001f02ff7812 */ /* 0x010fda000780c0ff */
[----:B-----5:R-:W-:Y:S05]  /*6ed0*/  @!P0 BRA `(.L_x_3878) ;  /* 0x0000000000048947 */ /* 0x020fea0003800000 */
[----:B------:R-:W-:Y:S01]  /*6ee0*/  BPT.TRAP 0x1 ;  /* 0x000000040000795c */ /* 0x000fe20000300000 */
.L_x_3878:
        /* <DEDUP_REMOVED lines=43> */
.L_x_3859:
[----:B------:R-:W-:Y:S05]  /*71a0*/  BSYNC B0 ;  /* 0x0000000000007941 */ /* 0x000fea0003800000 */
.L_x_3858:
[----:B------:R-:W-:-:S03]  /*71b0*/  UMOV UR6, 0xffffffff ;  /* 0xffffffff00067882 */ /* 0x000fc60000000000 */
[----:B------:R-:W-:Y:S05]  /*71c0*/  BRA.DIV UR6, `(.L_x_3879) ;  /* 0x0000000606807947 */ /* 0x000fea000b800000 */
[----:B------:R-:W-:-:S13]  /*71d0*/  ELECT P0, URZ, PT ;  /* 0x00000000003f782f */ /* 0x000fda0003800000 */
.L_x_3900:
[----:B------:R-:W-:Y:S04]  /*71e0*/  BSSY B0, `(.L_x_3880) ;  /* 0x000001e000007945 */ /* 0x000fe80003800000 */
[----:B------:R-:W-:Y:S05]  /*71f0*/  @!P0 BRA `(.L_x_3881) ;  /* 0x0000000000708947 */ /* 0x000fea0003800000 */
[----:B------:R-:W-:-:S04]  /*7200*/  LOP3.LUT R17, R17, 0x2, RZ, 0xfc, !PT ;  /* 0x0000000211117812 */ /* 0x000fc800078efcff */
[----:B------:R-:W-:-:S13]  /*7210*/  ISETP.NE.AND P0, PT, R17, 0x3, PT ;  /* 0x000000031100780c */ /* 0x000fda0003f05270 */
[----:B------:R-:W-:Y:S05]  /*7220*/  @!P0 BRA `(.L_x_3882) ;  /* 0x0000000000048947 */ /* 0x000fea0003800000 */
[----:B------:R-:W-:Y:S01]  /*7230*/  BPT.TRAP 0x1 ;  /* 0x000000040000795c */ /* 0x000fe20000300000 */
.L_x_3882:
        /* <DEDUP_REMOVED lines=15> */
.L_x_3901:
[----:B------:R-:W2:Y:S02]  /*7330*/  SYNCS.PHASECHK.TRANS64.TRYWAIT P1, [R3+URZ], R2 ;  /* 0x00000002030075a7 */ /* 0x000ea4000802017f */
[----:B--2---:R-:W-:Y:S05]  /*7340*/  @!P1 BRA `(.L_x_3884) ;  /* 0x0000000400589947 */ /* 0x004fea0003800000 */
.L_x_3902:
[----:B------:R-:W-:Y:S05]  /*7350*/  @!P0 BRA `(.L_x_3885) ;  /* 0x0000000000048947 */ /* 0x000fea0003800000 */
[----:B------:R-:W-:Y:S01]  /*7360*/  BPT.TRAP 0x1 ;  /* 0x000000040000795c */ /* 0x000fe20000300000 */
.L_x_3885:
[----:B------:R-:W-:-:S07]  /*7370*/  SHF.L.U32 R4, R4, 0x1f, RZ ;  /* 0x0000001f04047819 */ /* 0x000fce00000006ff */
.L_x_3886:
[----:B---3--:R3:W4:Y:S02]  /*7380*/  SYNCS.PHASECHK.TRANS64.TRYWAIT P0, [R9+URZ+0x36438], R4 ;  /* 0x03643804090075a7 */ /* 0x008724000800017f */
[----:B----4-:R-:W-:Y:S05]  /*7390*/  @!P0 NANOSLEEP.SYNCS 0x989680 ;  /* 0x009896800000895d */ /* 0x010fea0003900000 */
[----:B------:R-:W4:Y:S02]  /*73a0*/  @!P0 SYNCS.PHASECHK.TRANS64 P0, [R9+URZ+0x36438], R4 ;  /* 0x03643804090085a7 */ /* 0x000f24000800007f */
[----:B----4-:R-:W-:Y:S05]  /*73b0*/  @!P0 BRA `(.L_x_3886) ;  /* 0xfffffffc00f08947 */ /* 0x010fea000383ffff */
.L_x_3881:
[----:B------:R-:W-:Y:S05]  /*73c0*/  BSYNC B0 ;  /* 0x0000000000007941 */ /* 0x000fea0003800000 */
.L_x_3880:
[----:B------:R-:W-:Y:S05]  /*73d0*/  EXIT ;  /* 0x000000000000794d */ /* 0x000fea0003800000 */
.L_x_3804:
[----:B------:R-:W-:Y:S02]  /*73e0*/  IMAD.MOV.U32 R12, RZ, RZ, RZ ;  /* 0x000000ffff0c7224 */ /* 0x000fe400078e00ff */
[----:B------:R-:W-:Y:S02]  /*73f0*/  IMAD.MOV.U32 R11, RZ, RZ, 0x1f ;  /* 0x0000001fff0b7424 */ /* 0x000fe400078e00ff */
[----:B------:R-:W-:-:S07]  /*7400*/  IMAD.MOV.U32 R15, RZ, RZ, -0x1 ;  /* 0xffffffffff0f7424 */ /* 0x000fce00078e00ff */
[----:B------:R-:W-:Y:S05]  /*7410*/  WARPSYNC.COLLECTIVE R15, `(.L_x_3887) ;  /* 0x000000000f087348 */ /* 0x000fea0003c00000 */
[----:B------:R1:W2:Y:S02]  /*7420*/  SHFL.IDX P6, R14, R13, R12, R11 ;  /* 0x0000000c0d0e7389 */ /* 0x0002a400000c000b */
[----:B-12---:R-:W-:Y:S01]  /*7430*/  ENDCOLLECTIVE ;  /* 0x000000000000791b */ /* 0x006fe20003800000 */
.L_x_3887:
[----:B------:R-:W-:Y:S05]  /*7440*/  BRA `(.L_x_3888) ;  /* 0xffffff9400cc7947 */ /* 0x000fea000383ffff */
.L_x_3806:
[----:B--2---:R2:W3:Y:S02]  /*7450*/  SYNCS.PHASECHK.TRANS64.TRYWAIT P0, [R19+URZ+0x36400], R12 ;  /* 0x0364000c130075a7 */ /* 0x0044e4000800017f */
[----:B---3--:R-:W-:Y:S05]  /*7460*/  @!P0 NANOSLEEP.SYNCS 0x989680 ;  /* 0x009896800000895d */ /* 0x008fea0003900000 */
[----:B------:R-:W3:Y:S02]  /*7470*/  @!P0 SYNCS.PHASECHK.TRANS64 P0, [R19+URZ+0x36400], R12 ;  /* 0x0364000c130085a7 */ /* 0x000ee4000800007f */
[----:B---3--:R-:W-:Y:S05]  /*7480*/  @!P0 BRA `(.L_x_3806) ;  /* 0xfffffffc00f08947 */ /* 0x008fea000383ffff */
[----:B------:R-:W-:Y:S05]  /*7490*/  BRA `(.L_x_3805) ;  /* 0xffffff9800307947 */ /* 0x000fea000383ffff */
.L_x_3811:
[----:B--2---:R2:W3:Y:S02]  /*74a0*/  SYNCS.PHASECHK.TRANS64.TRYWAIT P1, [R4+URZ+0x36410], R9 ;  /* 0x03641009040075a7 */ /* 0x0044e4000802017f */
[----:B---3--:R-:W-:Y:S05]  /*74b0*/  @!P1 NANOSLEEP.SYNCS 0x989680 ;  /* 0x009896800000995d */ /* 0x008fea0003900000 */
[----:B------:R-:W3:Y:S02]  /*74c0*/  @!P1 SYNCS.PHASECHK.TRANS64 P1, [R4+URZ+0x36410], R9 ;  /* 0x03641009040095a7 */ /* 0x000ee4000802007f */
[----:B---3--:R-:W-:Y:S05]  /*74d0*/  @!P1 BRA `(.L_x_3811) ;  /* 0xfffffffc00f09947 */ /* 0x008fea000383ffff */
[----:B------:R-:W-:Y:S05]  /*74e0*/  BRA `(.L_x_3810) ;  /* 0xffffff9c00e87947 */ /* 0x000fea000383ffff */
.L_x_3815:
[----:B------:R1:W1:Y:S02]  /*74f0*/  SYNCS.PHASECHK.TRANS64.TRYWAIT P1, [R19+URZ+0x36430], R8 ;  /* 0x03643008130075a7 */ /* 0x000264000802017f */
[----:B-1----:R-:W-:Y:S05]  /*7500*/  @!P1 NANOSLEEP.SYNCS 0x989680 ;  /* 0x009896800000995d */ /* 0x002fea0003900000 */
[----:B------:R-:W1:Y:S02]  /*7510*/  @!P1 SYNCS.PHASECHK.TRANS64 P1, [R19+URZ+0x36430], R8 ;  /* 0x03643008130095a7 */ /* 0x000e64000802007f */
[----:B-1----:R-:W-:Y:S05]  /*7520*/  @!P1 BRA `(.L_x_3815) ;  /* 0xfffffffc00f09947 */ /* 0x002fea000383ffff */
[----:B------:R-:W-:Y:S05]  /*7530*/  BRA `(.L_x_3814) ;  /* 0xffffffa4008c7947 */ /* 0x000fea000383ffff */
.L_x_3860:
[----:B-1----:R1:W2:Y:S02]  /*7540*/  SYNCS.PHASECHK.TRANS64.TRYWAIT P1, [R0+URZ+0x36420], R10 ;  /* 0x0364200a000075a7 */ /* 0x0022a4000802017f */
[----:B--2---:R-:W-:Y:S05]  /*7550*/  @!P1 NANOSLEEP.SYNCS 0x989680 ;  /* 0x009896800000995d */ /* 0x004fea0003900000 */
[----:B------:R-:W2:Y:S02]  /*7560*/  @!P1 SYNCS.PHASECHK.TRANS64 P1, [R0+URZ+0x36420], R10 ;  /* 0x0364200a000095a7 */ /* 0x000ea4000802007f */
[----:B--2---:R-:W-:Y:S05]  /*7570*/  @!P1 BRA `(.L_x_3860) ;  /* 0xfffffffc00f09947 */ /* 0x004fea000383ffff */
[----:B------:R-:W-:Y:S05]  /*7580*/  BRA `(.L_x_3889) ;  /* 0xffffffe0001c7947 */ /* 0x000fea000383ffff */
.L_x_3864:
[----:B-1----:R1:W2:Y:S02]  /*7590*/  SYNCS.PHASECHK.TRANS64.TRYWAIT P1, [R0+URZ+0x36438], R10 ;  /* 0x0364380a000075a7 */ /* 0x0022a4000802017f */
[----:B--2---:R-:W-:Y:S05]  /*75a0*/  @!P1 NANOSLEEP.SYNCS 0x989680 ;  /* 0x009896800000995d */ /* 0x004fea0003900000 */
[----:B------:R-:W2:Y:S02]  /*75b0*/  @!P1 SYNCS.PHASECHK.TRANS64 P1, [R0+URZ+0x36438], R10 ;  /* 0x0364380a000095a7 */ /* 0x000ea4000802007f */
[----:B--2---:R-:W-:Y:S05]  /*75c0*/  @!P1 BRA `(.L_x_3864) ;  /* 0xfffffffc00f09947 */ /* 0x004fea000383ffff */
[----:B------:R-:W-:Y:S05]  /*75d0*/  BRA `(.L_x_3890) ;  /* 0xffffffe400d47947 */ /* 0x000fea000383ffff */
.L_x_3866:
[----:B--2---:R2:W3:Y:S02]  /*75e0*/  SYNCS.PHASECHK.TRANS64.TRYWAIT P1, [R0+URZ+0x36428], R3 ;  /* 0x03642803000075a7 */ /* 0x0044e4000802017f */
[----:B---3--:R-:W-:Y:S05]  /*75f0*/  @!P1 NANOSLEEP.SYNCS 0x989680 ;  /* 0x009896800000995d */ /* 0x008fea0003900000 */
[----:B------:R-:W3:Y:S02]  /*7600*/  @!P1 SYNCS.PHASECHK.TRANS64 P1, [R0+URZ+0x36428], R3 ;  /* 0x03642803000095a7 */ /* 0x000ee4000802007f */
[----:B---3--:R-:W-:Y:S05]  /*7610*/  @!P1 BRA `(.L_x_3866) ;  /* 0xfffffffc00f09947 */ /* 0x008fea000383ffff */
[----:B------:R-:W-:Y:S05]  /*7620*/  BRA `(.L_x_3891) ;  /* 0xffffffe800947947 */ /* 0x000fea000383ffff */
.L_x_3868:
[----:B--2---:R2:W3:Y:S02]  /*7630*/  SYNCS.PHASECHK.TRANS64.TRYWAIT P1, [R0+URZ+0x36438], R29 ;  /* 0x0364381d000075a7 */ /* 0x0044e4000802017f */
[----:B---3--:R-:W-:Y:S05]  /*7640*/  @!P1 NANOSLEEP.SYNCS 0x989680 ;  /* 0x009896800000995d */ /* 0x008fea0003900000 */
[----:B------:R-:W3:Y:S02]  /*7650*/  @!P1 SYNCS.PHASECHK.TRANS64 P1, [R0+URZ+0x36438], R29 ;  /* 0x0364381d000095a7 */ /* 0x000ee4000802007f */
[----:B---3--:R-:W-:Y:S05]  /*7660*/  @!P1 BRA `(.L_x_3868) ;  /* 0xfffffffc00f09947 */ /* 0x008fea000383ffff */
[----:B------:R-:W-:Y:S05]  /*7670*/  BRA `(.L_x_3892) ;  /* 0xffffffec00247947 */ /* 0x000fea000383ffff */
.L_x_3870:
[----:B------:R-:W-:-:S07]  /*7680*/  SHF.L.U32 R5, R12, 0x1f, RZ ;  /* 0x0000001f0c057819 */ /* 0x000fce00000006ff */
.L_x_3893:
[----:B--2---:R2:W3:Y:S02]  /*7690*/  SYNCS.PHASECHK.TRANS64.TRYWAIT P1, [R0+URZ+0x36420], R5 ;  /* 0x03642005000075a7 */ /* 0x0044e4000802017f */
[----:B---3--:R-:W-:Y:S05]  /*76a0*/  @!P1 NANOSLEEP.SYNCS 0x989680 ;  /* 0x009896800000995d */ /* 0x008fea0003900000 */
[----:B------:R-:W3:Y:S02]  /*76b0*/  @!P1 SYNCS.PHASECHK.TRANS64 P1, [R0+URZ+0x36420], R5 ;  /* 0x03642005000095a7 */ /* 0x000ee4000802007f */
[----:B---3--:R-:W-:Y:S05]  /*76c0*/  @!P1 BRA `(.L_x_3893) ;  /* 0xfffffffc00f09947 */ /* 0x008fea000383ffff */
[----:B------:R-:W-:Y:S05]  /*76d0*/  BRA `(.L_x_3894) ;  /* 0xffffffec00c47947 */ /* 0x000fea000383ffff */
.L_x_3873:
[----:B--2---:R2:W3:Y:S02]  /*76e0*/  SYNCS.PHASECHK.TRANS64.TRYWAIT P1, [R0+URZ+0x36438], R10 ;  /* 0x0364380a000075a7 */ /* 0x0044e4000802017f */
[----:B---3--:R-:W-:Y:S05]  /*76f0*/  @!P1 NANOSLEEP.SYNCS 0x989680 ;  /* 0x009896800000995d */ /* 0x008fea0003900000 */
[----:B------:R-:W3:Y:S02]  /*7700*/  @!P1 SYNCS.PHASECHK.TRANS64 P1, [R0+URZ+0x36438], R10 ;  /* 0x0364380a000095a7 */ /* 0x000ee4000802007f */
[----:B---3--:R-:W-:Y:S05]  /*7710*/  @!P1 BRA `(.L_x_3873) ;  /* 0xfffffffc00f09947 */ /* 0x008fea000383ffff */
[----:B------:R-:W-:Y:S05]  /*7720*/  BRA `(.L_x_3895) ;  /* 0xfffffff0006c7947 */ /* 0x000fea000383ffff */
.L_x_3875:
[----:B---3--:R3:W4:Y:S02]  /*7730*/  SYNCS.PHASECHK.TRANS64.TRYWAIT P1, [R0+URZ+0x36428], R5 ;  /* 0x03642805000075a7 */ /* 0x008724000802017f */
[----:B----4-:R-:W-:Y:S05]  /*7740*/  @!P1 NANOSLEEP.SYNCS 0x989680 ;  /* 0x009896800000995d */ /* 0x010fea0003900000 */
[----:B------:R-:W4:Y:S02]  /*7750*/  @!P1 SYNCS.PHASECHK.TRANS64 P1, [R0+URZ+0x36428], R5 ;  /* 0x03642805000095a7 */ /* 0x000f24000802007f */
[----:B----4-:R-:W-:Y:S05]  /*7760*/  @!P1 BRA `(.L_x_3875) ;  /* 0xfffffffc00f09947 */ /* 0x010fea000383ffff */
[----:B------:R-:W-:Y:S05]  /*7770*/  BRA `(.L_x_3896) ;  /* 0xfffffff400147947 */ /* 0x000fea000383ffff */
.L_x_3877:
[----:B---3--:R3:W4:Y:S02]  /*7780*/  SYNCS.PHASECHK.TRANS64.TRYWAIT P1, [R0+URZ+0x36438], R3 ;  /* 0x03643803000075a7 */ /* 0x008724000802017f */
[----:B----4-:R-:W-:Y:S05]  /*7790*/  @!P1 NANOSLEEP.SYNCS 0x989680 ;  /* 0x009896800000995d */ /* 0x010fea0003900000 */
[----:B------:R-:W4:Y:S02]  /*77a0*/  @!P1 SYNCS.PHASECHK.TRANS64 P1, [R0+URZ+0x36438], R3 ;  /* 0x03643803000095a7 */ /* 0x000f24000802007f */
[----:B----4-:R-:W-:Y:S05]  /*77b0*/  @!P1 BRA `(.L_x_3877) ;  /* 0xfffffffc00f09947 */ /* 0x010fea000383ffff */
[----:B------:R-:W-:Y:S05]  /*77c0*/  BRA `(.L_x_3897) ;  /* 0xfffffff400ac7947 */ /* 0x000fea000383ffff */
.L_x_3879:
[----:B------:R-:W-:Y:S01]  /*77d0*/  BSSY B0, `(.L_x_3898) ;  /* 0x0000006000007945 */ /* 0x000fe20003800000 */
[----:B------:R-:W-:-:S07]  /*77e0*/  IMAD.MOV.U32 R15, RZ, RZ, -0x1 ;  /* 0xffffffffff0f7424 */ /* 0x000fce00078e00ff */
[----:B-12---:R-:W-:Y:S05]  /*77f0*/  WARPSYNC.COLLECTIVE R15, `(.L_x_3899) ;  /* 0x000000000f0c7348 */ /* 0x006fea0003c00000 */
[----:B------:R-:W-:Y:S02]  /*7800*/  ELECT P6, UR62, PT ;  /* 0x00000000003e782f */ /* 0x000fe400038c0000 */
[----:B------:R-:W-:Y:S01]  /*7810*/  MOV R14, UR62 ;  /* 0x0000003e000e7c02 */ /* 0x000fe20008000f00 */
[----:B-12---:R-:W-:Y:S10]  /*7820*/  ENDCOLLECTIVE ;  /* 0x000000000000791b */ /* 0x006ff40003800000 */
.L_x_3899:
[----:B------:R-:W-:Y:S05]  /*7830*/  BSYNC B0 ;  /* 0x0000000000007941 */ /* 0x000fea0003800000 */
.L_x_3898:
[----:B------:R-:W-:Y:S01]  /*7840*/  PLOP3.LUT P0, PT, P6, PT, PT, 0x80, 0x0 ;  /* 0x000000000000781c */ /* 0x000fe2000370f070 */
[----:B------:R-:W-:-:S12]  /*7850*/  BRA `(.L_x_3900) ;  /* 0xfffffff800607947 */ /* 0x000fd8000383ffff */
.L_x_3883:
[----:B-1----:R1:W2:Y:S02]  /*7860*/  SYNCS.PHASECHK.TRANS64.TRYWAIT P1, [R7+URZ], R0 ;  /* 0x00000000070075a7 */ /* 0x0022a4000802017f */
[----:B--2---:R-:W-:Y:S05]  /*7870*/  @!P1 NANOSLEEP.SYNCS 0x989680 ;  /* 0x009896800000995d */ /* 0x004fea0003900000 */
[----:B------:R-:W2:Y:S02]  /*7880*/  @!P1 SYNCS.PHASECHK.TRANS64 P1, [R7+URZ], R0 ;  /* 0x00000000070095a7 */ /* 0x000ea4000802007f */
[----:B--2---:R-:W-:Y:S05]  /*7890*/  @!P1 BRA `(.L_x_3883) ;  /* 0xfffffffc00f09947 */ /* 0x004fea000383ffff */
[----:B------:R-:W-:Y:S05]  /*78a0*/  BRA `(.L_x_3901) ;  /* 0xfffffff800a07947 */ /* 0x000fea000383ffff */
.L_x_3884:
[----:B--2---:R2:W3:Y:S02]  /*78b0*/  SYNCS.PHASECHK.TRANS64.TRYWAIT P1, [R3+URZ], R2 ;  /* 0x00000002030075a7 */ /* 0x0044e4000802017f */
[----:B---3--:R-:W-:Y:S05]  /*78c0*/  @!P1 NANOSLEEP.SYNCS 0x989680 ;  /* 0x009896800000995d */ /* 0x008fea0003900000 */
[----:B------:R-:W3:Y:S02]  /*78d0*/  @!P1 SYNCS.PHASECHK.TRANS64 P1, [R3+URZ], R2 ;  /* 0x00000002030095a7 */ /* 0x000ee4000802007f */
[----:B---3--:R-:W-:Y:S05]  /*78e0*/  @!P1 BRA `(.L_x_3884) ;  /* 0xfffffffc00f09947 */ /* 0x008fea000383ffff */
[----:B------:R-:W-:Y:S05]  /*78f0*/  BRA `(.L_x_3902) ;  /* 0xfffffff800947947 */ /* 0x000fea000383ffff */
.L_x_3903:
        /* <DEDUP_REMOVED lines=16> */
.L_x_7673:


//--------------------- .text._ZN7cutlass13device_kernelIN5flash11enable_sm90INS1_16FlashAttnBwdSm90INS1_25CollectiveMainloopBwdSm90ILi2ELi1ELi1EN4cute5tupleIJNS5_1CILi1EEES8_S8_EEENS6_IJNS7_ILi64EEENS7_ILi96EEENS7_ILi192EEEEEENS_10bfloat16_tEfNS_4arch4Sm90ELb0ELb0ELb0ELb0ELb1ELb0ELb1ELb0ELi3ELi1ELi1ELi1ELb0EEENS1_21CollectiveEpilogueBwdISD_SE_SG_Li384ELb0ELb1ELi3EEENS1_19SingleTileSchedulerILb0ELb0ELb0ELi96EEEEEEEEEvNT_6ParamsE --------------------------
	.section	.text._ZN7cutlass13device_kernelIN5flash11enable_sm90INS1_16FlashAttnBwdSm90INS1_25CollectiveMainloopBwdSm90ILi2ELi1ELi1EN4cute5tupleIJNS5_1CILi1EEES8_S8_EEENS6_IJNS7_ILi64EEENS7_ILi96EEENS7_ILi192EEEEEENS_10bfloat16_tEfNS_4arch4Sm90ELb0ELb0ELb0ELb0ELb1ELb0ELb1ELb0ELi3ELi1ELi1ELi1ELb0EEENS1_21CollectiveEpilogueBwdISD_SE_SG_Li384ELb0ELb1ELi3EEENS1_19SingleTileSchedulerILb0ELb0ELb0ELi96EEEEEEEEEvNT_6ParamsE,"ax",@progbits
	.align	128
.text._ZN7cutlass13device_kernelIN5flash11enable_sm90INS1_16FlashAttnBwdSm90INS1_25CollectiveMainloopBwdSm90ILi2ELi1ELi1EN4cute5tupleIJNS5_1CILi1EEES8_S8_EEENS6_IJNS7_ILi64EEENS7_ILi96EEENS7_ILi192EEEEEENS_10bfloat16_tEfNS_4arch4Sm90ELb0ELb0ELb0ELb0ELb1ELb0ELb1ELb0ELi3ELi1ELi1ELi1ELb0EEENS1_21CollectiveEpilogueBwdISD_SE_SG_Li384ELb0ELb1ELi3EEENS1_19SingleTileSchedulerILb0ELb0ELb0ELi96EEEEEEEEEvNT_6ParamsE:
        .type           _ZN7cutlass13device_kernelIN5flash11enable_sm90INS1_16FlashAttnBwdSm90INS1_25CollectiveMainloopBwdSm90ILi2ELi1ELi1EN4cute5tupleIJNS5_1CILi1EEES8_S8_EEENS6_IJNS7_ILi64EEENS7_ILi96EEENS7_ILi192EEEEEENS_10bfloat16_tEfNS_4arch4Sm90ELb0ELb0ELb0ELb0ELb1ELb0ELb1ELb0ELi3ELi1ELi1ELi1ELb0EEENS1_21CollectiveEpilogueBwdISD_SE_SG_Li384ELb0ELb1ELi3EEENS1_19SingleTileSchedulerILb0ELb0ELb0ELi96EEEEEEEEEvNT_6ParamsE,@function
        .size           _ZN7cutlass13device_kernelIN5flash11enable_sm90INS1_16FlashAttnBwdSm90INS1_25CollectiveMainloopBwdSm90ILi2ELi1ELi1EN4cute5tupleIJNS5_1CILi1EEES8_S8_EEENS6_IJNS7_ILi64EEENS7_ILi96EEENS7_ILi192EEEEEENS_10bfloat16_tEfNS_4arch4Sm90ELb0ELb0ELb0ELb0ELb1ELb0ELb1ELb0ELi3ELi1ELi1ELi1ELb0EEENS1_21CollectiveEpilogueBwdISD_SE_SG_Li384ELb0ELb1ELi3EEENS1_19SingleTileSchedulerILb0ELb0ELb0ELi96EEEEEEEEEvNT_6ParamsE,(.L_x_7674 - _ZN7cutlass13device_kernelIN5flash11enable_sm90INS1_16FlashAttnBwdSm90INS1_25CollectiveMainloopBwdSm90ILi2ELi1ELi1EN4cute5tupleIJNS5_1CILi1EEES8_S8_EEENS6_IJNS7_ILi64EEENS7_ILi96EEENS7_ILi192EEEEEENS_10bfloat16_tEfNS_4arch4Sm90ELb0ELb0ELb0ELb0ELb1ELb0ELb1ELb0ELi3ELi1ELi1ELi1ELb0EEENS1_21CollectiveEpilogueBwdISD_SE_SG_Li384ELb0ELb1ELi3EEENS1_19SingleTileSchedulerILb0ELb0ELb0ELi96EEEEEEEEEvNT_6ParamsE)
        .other          _ZN7cutlass13device_kernelIN5flash11enable_sm90INS1_16FlashAttnBwdSm90INS1_25CollectiveMainloopBwdSm90ILi2ELi1ELi1EN4cute5tupleIJNS5_1CILi1EEES8_S8_EEENS6_IJNS7_ILi64EEENS7_ILi96EEENS7_ILi192EEEEEENS_10bfloat16_tEfNS_4arch4Sm90ELb0ELb0ELb0ELb0ELb1ELb0ELb1ELb0ELi3ELi1ELi1ELi1ELb0EEENS1_21CollectiveEpilogueBwdISD_SE_SG_Li384ELb0ELb1ELi3EEENS1_19SingleTileSchedulerILb0ELb0ELb0ELi96EEEEEEEEEvNT_6ParamsE,@"STO_CUDA_ENTRY STV_DEFAULT"
_ZN7cutlass13device_kernelIN5flash11enable_sm90INS1_16FlashAttnBwdSm90INS1_25CollectiveMainloopBwdSm90ILi2ELi1ELi1EN4cute5tupleIJNS5_1CILi1EEES8_S8_EEENS6_IJNS7_ILi64EEENS7_ILi96EEENS7_ILi192EEEEEENS_10bfloat16_tEfNS_4arch4Sm90ELb0ELb0ELb0ELb0ELb1ELb0ELb1ELb0ELi3ELi1ELi1ELi1ELb0EEENS1_21CollectiveEpilogueBwdISD_SE_SG_Li384ELb0ELb1ELi3EEENS1_19SingleTileSchedulerILb0ELb0ELb0ELi96EEEEEEEEEvNT_6ParamsE:
        /* <DEDUP_REMOVED lines=28> */
.L_x_3905:
[----:B------:R-:W-:Y:S05]  /*01c0*/  BSYNC B0 ;  /* 0x0000000000007941 */ /* 0x000fea0003800000 */
.L_x_3904:
        /* <DEDUP_REMOVED lines=34> */
.L_x_3906:
        /* <DEDUP_REMOVED lines=20> */
.L_x_3907:
[----:B---3--:R-:W-:Y:S01]  /*0530*/  ISETP.NE.AND P0, PT, R2, RZ, PT ;  /* 0x000000ff0200720c */ /* 0x008fe20003f05270 */
[----:B------:R-:W-:Y:S01]  /*0540*/  IMAD.MOV.U32 R17, RZ, RZ, 0x1 ;  /* 0x00000001ff117424 */ /* 0x000fe200078e00ff */
[----:B------:R-:W-:-:S04]  /*0550*/  NOP ;  /* 0x0000000000007918 */ /* 0x000fc80000000000 */
[----:B------:R-:W-:Y:S01]  /*0560*/  SEL R17, R17, 0x2, !P0 ;  /* 0x0000000211117807 */ /* 0x000fe20004000000 */
[----:B-12-4-:R-:W-:Y:S06]  /*0570*/  BAR.SYNC.DEFER_BLOCKING 0x0 ;  /* 0x0000000000007b1d */ /* 0x016fec0000010000 */
[----:B------:R-:W-:Y:S05]  /*0580*/  @!P0 BRA `(.L_x_3908) ;  /* 0x0000003c00648947 */ /* 0x000fea0003800000 */
.L_x_3909:
        /* <DEDUP_REMOVED lines=37> */
.L_x_3911:
        /* <DEDUP_REMOVED lines=15> */
.L_x_3910:
        /* <DEDUP_REMOVED lines=20> */
.L_x_3913:
        /* <DEDUP_REMOVED lines=15> */
.L_x_3912:
        /* <DEDUP_REMOVED lines=8> */
.L_x_4016:
        /* <DEDUP_REMOVED lines=30> */
.L_x_3915:
        /* <DEDUP_REMOVED lines=103> */
.L_x_3928:
[----:B------:R-:W-:Y:S01]  /*13d0*/  ISETP.NE.AND P0, PT, R13, 0x3, PT ;  /* 0x000000030d00780c */ /* 0x000fe20003f05270 */
[----:B------:R-:W-:-:S12]  /*13e0*/  YIELD ;  /* 0x0000000000007946 */ /* 0x000fd80003800000 */
[----:B--2---:R-:W-:Y:S05]  /*13f0*/  @!P0 BRA `(.L_x_3918) ;  /* 0x0000000000048947 */ /* 0x004fea0003800000 */
[----:B------:R-:W-:Y:S01]  /*1400*/  BPT.TRAP 0x1 ;  /* 0x000000040000795c */ /* 0x000fe20000300000 */
.L_x_3918:
[----:B------:R-:W-:Y:S02]  /*1410*/  LEA R4, R3, UR37, 0x3 ;  /* 0x0000002503047c11 */ /* 0x000fe4000f8e18ff */
[----:B------:R-:W-:-:S04]  /*1420*/  SHF.L.U32 R9, R12, 0x1f, RZ ;  /* 0x0000001f0c097819 */ /* 0x000fc800000006ff */
[----:B------:R1:W2:Y:S01]  /*1430*/  SYNCS.PHASECHK.TRANS64.TRYWAIT P1, [R4+URZ+0x36410], R9 ;  /* 0x03641009040075a7 */ /* 0x0002a2000802017f */
[----:B------:R-:W-:Y:S05]  /*1440*/  @!P0 BRA `(.L_x_3919) ;  /* 0x0000000000048947 */ /* 0x000fea0003800000 */
[----:B------:R-:W-:Y:S01]  /*1450*/  BPT.TRAP 0x1 ;  /* 0x000000040000795c */ /* 0x000fe20000300000 */
.L_x_3919:
[----:B--2---:R-:W-:Y:S05]  /*1460*/  @P1 BRA `(.L_x_3920) ;  /* 0x0000000000081947 */ /* 0x004fea0003800000 */
[----:B------:R-:W2:Y:S02]  /*1470*/  SYNCS.PHASECHK.TRANS64.TRYWAIT P1, [R4+URZ+0x36410], R9 ;  /* 0x03641009040075a7 */ /* 0x000ea4000802017f */
[----:B--2---:R-:W-:Y:S05]  /*1480*/  @!P1 BRA `(.L_x_3921) ;  /* 0x0000006800089947 */ /* 0x004fea0003800000 */
.L_x_3920:
        /* <DEDUP_REMOVED lines=103> */
.L_x_3922:
[----:B---3--:R-:W-:-:S04]  /*1b00*/  SHF.L.U32 R8, R7, 0x1f, RZ ;  /* 0x0000001f07087819 */ /* 0x008fc800000006ff */
[----:B------:R3:W1:Y:S01]  /*1b10*/  SYNCS.PHASECHK.TRANS64.TRYWAIT P1, [UR37+0x36430], R8 ;  /* 0x03643008ff0075a7 */ /* 0x0006620008020165 */
[----:B------:R-:W-:Y:S05]  /*1b20*/  @!P0 BRA `(.L_x_3923) ;  /* 0x0000000000048947 */ /* 0x000fea0003800000 */
[----:B------:R-:W-:Y:S01]  /*1b30*/  BPT.TRAP 0x1 ;  /* 0x000000040000795c */ /* 0x000fe20000300000 */
.L_x_3923:
[----:B-1----:R-:W-:Y:S05]  /*1b40*/  @P1 BRA `(.L_x_3924) ;  /* 0x0000000000081947 */ /* 0x002fea0003800000 */
[----:B------:R-:W1:Y:S02]  /*1b50*/  SYNCS.PHASECHK.TRANS64.TRYWAIT P1, [UR37+0x36430], R8 ;  /* 0x03643008ff0075a7 */ /* 0x000e640008020165 */
[----:B-1----:R-:W-:Y:S05]  /*1b60*/  @!P1 BRA `(.L_x_3925) ;  /* 0x0000006000649947 */ /* 0x002fea0003800000 */
.L_x_3924:
        /* <DEDUP_REMOVED lines=20> */
[--C-:B------:R-:W-:Y:S01]  /*1cb0*/  FFMA.FTZ R138, R9, UR7, -R20.reuse ;  /* 0x00000007098a7c23 */ /* 0x100fe20008010814 */
        /* <DEDUP_REMOVED lines=283> */
.L_x_3926:
        /* <DEDUP_REMOVED lines=60> */
.L_x_3927:
        /* <DEDUP_REMOVED lines=12> */
.L_x_3917:
        /* <DEDUP_REMOVED lines=68> */
.L_x_3929:
        /* <DEDUP_REMOVED lines=20> */
.L_x_3930:
        /* <DEDUP_REMOVED lines=18> */
.L_x_3931:
        /* <DEDUP_REMOVED lines=18> */
.L_x_3932:
        /* <DEDUP_REMOVED lines=132> */
.L_x_3934:
[----:B------:R-:W-:Y:S05]  /*42f0*/  BSYNC B0 ;  /* 0x0000000000007941 */ /* 0x000fea0003800000 */
.L_x_3933:
[----:B------:R-:W-:-:S04]  /*4300*/  DEPBAR.LE SB0, 0x0 ;  /* 0x000080000000791a */ /* 0x000fc80000000000 */
[----:B------:R-:W-:Y:S05]  /*4310*/  EXIT ;  /* 0x000000000000794d */ /* 0x000fea0003800000 */
.L_x_3908:
        /* <DEDUP_REMOVED lines=56> */
.L_x_3969:
        /* <DEDUP_REMOVED lines=13> */
.L_x_3939:
[----:B------:R-:W2:Y:S04]  /*4770*/  LDG.E.STRONG.GPU R6, desc[UR20][R2.64] ;  /* 0x0000001402067981 */ /* 0x000ea8000c1ef900 */
[----:B--2---:R-:W-:Y:S01]  /*4780*/  CCTL.IVALL ;  /* 0x00000000ff00798f */ /* 0x004fe20002000000 */
[----:B------:R-:W-:Y:S05]  /*4790*/  YIELD ;  /* 0x0000000000007946 */ /* 0x000fea0003800000 */
[----:B------:R-:W-:-:S13]  /*47a0*/  ISETP.NE.AND P3, PT, R6, UR24, PT ;  /* 0x0000001806007c0c */ /* 0x000fda000bf65270 */
[----:B------:R-:W-:Y:S05]  /*47b0*/  @P3 BRA `(.L_x_3939) ;  /* 0xfffffffc00ec3947 */ /* 0x000fea000383ffff */
.L_x_3938:
[----:B------:R-:W-:Y:S05]  /*47c0*/  BSYNC B0 ;  /* 0x0000000000007941 */ /* 0x000fea0003800000 */
.L_x_3937:
[----:B------:R-:W-:-:S03]  /*47d0*/  UMOV UR14, 0xffffffff ;  /* 0xffffffff000e7882 */ /* 0x000fc60000000000 */
[----:B------:R-:W-:Y:S05]  /*47e0*/  BRA.DIV UR14, `(.L_x_3940) ;  /* 0x000000360e587947 */ /* 0x000fea000b800000 */
[----:B------:R-:W-:Y:S01]  /*47f0*/  NOP ;  /* 0x0000000000007918 */ /* 0x000fe20000000000 */
.L_x_4019:
        /* <DEDUP_REMOVED lines=19> */
.L_x_3942:
[----:B------:R-:W-:Y:S05]  /*4930*/  BSYNC B0 ;  /* 0x0000000000007941 */ /* 0x000fea0003800000 */
.L_x_3941:
        /* <DEDUP_REMOVED lines=14> */
.L_x_3944:
[----:B------:R-:W-:Y:S05]  /*4a20*/  BSYNC B0 ;  /* 0x0000000000007941 */ /* 0x000fea0003800000 */
.L_x_3943:
        /* <DEDUP_REMOVED lines=15> */
.L_x_3946:
[----:B------:R-:W-:Y:S05]  /*4b20*/  BSYNC B0 ;  /* 0x0000000000007941 */ /* 0x000fea0003800000 */
.L_x_3945:
[----:B------:R-:W-:Y:S06]  /*4b30*/  BAR.ARV 0xa, 0xa0 ;  /* 0x0282800000007b1d */ /* 0x000fec0000002000 */
[----:B------:R-:W-:Y:S04]  /*4b40*/  BSSY B0, `(.L_x_3947) ;  /* 0x0000003000007945 */ /* 0x000fe80003800000 */
[----:B------:R-:W-:Y:S05]  /*4b50*/  @!P0 BRA `(.L_x_3948) ;  /* 0x0000000000048947 */ /* 0x000fea0003800000 */
[----:B------:R-:W-:-:S04]  /*4b60*/  DEPBAR.LE SB0, 0x1 ;  /* 0x000080400000791a */ /* 0x000fc80000000000 */
.L_x_3948:
[----:B------:R-:W-:Y:S05]  /*4b70*/  BSYNC B0 ;  /* 0x0000000000007941 */ /* 0x000fea0003800000 */
.L_x_3947:
[----:B------:R-:W-:Y:S06]  /*4b80*/  BAR.ARV 0xb, 0xa0 ;  /* 0x02c2800000007b1d */ /* 0x000fec0000002000 */
[----:B------:R-:W-:Y:S04]  /*4b90*/  BSSY B0, `(.L_x_3949) ;  /* 0x0000003000007945 */ /* 0x000fe80003800000 */
[----:B------:R-:W-:Y:S05]  /*4ba0*/  @!P0 BRA `(.L_x_3950) ;  /* 0x0000000000048947 */ /* 0x000fea0003800000 */
[----:B------:R-:W-:-:S04]  /*4bb0*/  DEPBAR.LE SB0, 0x0 ;  /* 0x000080000000791a */ /* 0x000fc80000000000 */
.L_x_3950:
[----:B------:R-:W-:Y:S05]  /*4bc0*/  BSYNC B0 ;  /* 0x0000000000007941 */ /* 0x000fea0003800000 */
.L_x_3949:
        /* <DEDUP_REMOVED lines=19> */
.L_x_3952:
[----:B------:R-:W-:Y:S05]  /*4d00*/  BSYNC B0 ;  /* 0x0000000000007941 */ /* 0x000fea0003800000 */
.L_x_3951:
        /* <DEDUP_REMOVED lines=9> */
.L_x_3955:
[----:B------:R-:W2:Y:S04]  /*4da0*/  LDG.E.STRONG.GPU R6, desc[UR20][R2.64] ;  /* 0x0000001402067981 */ /* 0x000ea8000c1ef900 */
[----:B--2---:R-:W-:Y:S01]  /*4db0*/  CCTL.IVALL ;  /* 0x00000000ff00798f */ /* 0x004fe20002000000 */
[----:B------:R-:W-:Y:S05]  /*4dc0*/  YIELD ;  /* 0x0000000000007946 */ /* 0x000fea0003800000 */
[----:B------:R-:W-:-:S13]  /*4dd0*/  ISETP.NE.AND P3, PT, R6, UR24, PT ;  /* 0x0000001806007c0c */ /* 0x000fda000bf65270 */
[----:B------:R-:W-:Y:S05]  /*4de0*/  @P3 BRA `(.L_x_3955) ;  /* 0xfffffffc00ec3947 */ /* 0x000fea000383ffff */
.L_x_3954:
[----:B------:R-:W-:Y:S05]  /*4df0*/  BSYNC B0 ;  /* 0x0000000000007941 */ /* 0x000fea0003800000 */
.L_x_3953:
[----:B------:R-:W-:-:S03]  /*4e00*/  UMOV UR10, 0xffffffff ;  /* 0xffffffff000a7882 */ /* 0x000fc60000000000 */
[----:B------:R-:W-:Y:S05]  /*4e10*/  BRA.DIV UR10, `(.L_x_3956) ;  /* 0x0000002e0ae87947 */ /* 0x000fea000b800000 */
[----:B------:R-:W-:Y:S01]  /*4e20*/  NOP ;  /* 0x0000000000007918 */ /* 0x000fe20000000000 */
.L_x_4022:
        /* <DEDUP_REMOVED lines=15> */
.L_x_3958:
[----:B------:R-:W-:Y:S05]  /*4f20*/  BSYNC B0 ;  /* 0x0000000000007941 */ /* 0x000fea0003800000 */
.L_x_3957:
        /* <DEDUP_REMOVED lines=14> */
.L_x_3960:
[----:B------:R-:W-:Y:S05]  /*5010*/  BSYNC B0 ;  /* 0x0000000000007941 */ /* 0x000fea0003800000 */
.L_x_3959:
        /* <DEDUP_REMOVED lines=15> */
.L_x_3962:
[----:B------:R-:W-:Y:S05]  /*5110*/  BSYNC B0 ;  /* 0x0000000000007941 */ /* 0x000fea0003800000 */
.L_x_3961:
[----:B------:R-:W-:Y:S06]  /*5120*/  BAR.ARV 0xa, 0xa0 ;  /* 0x0282800000007b1d */ /* 0x000fec0000002000 */
[----:B------:R-:W-:Y:S04]  /*5130*/  BSSY B0, `(.L_x_3963) ;  /* 0x0000003000007945 */ /* 0x000fe80003800000 */
[----:B------:R-:W-:Y:S05]  /*5140*/  @!P0 BRA `(.L_x_3964) ;  /* 0x0000000000048947 */ /* 0x000fea0003800000 */
[----:B------:R-:W-:-:S04]  /*5150*/  DEPBAR.LE SB0, 0x1 ;  /* 0x000080400000791a */ /* 0x000fc80000000000 */
.L_x_3964:
[----:B------:R-:W-:Y:S05]  /*5160*/  BSYNC B0 ;  /* 0x0000000000007941 */ /* 0x000fea0003800000 */
.L_x_3963:
[----:B------:R-:W-:Y:S06]  /*5170*/  BAR.ARV 0xb, 0xa0 ;  /* 0x02c2800000007b1d */ /* 0x000fec0000002000 */
[----:B------:R-:W-:Y:S04]  /*5180*/  BSSY B0, `(.L_x_3965) ;  /* 0x0000003000007945 */ /* 0x000fe80003800000 */
[----:B------:R-:W-:Y:S05]  /*5190*/  @!P0 BRA `(.L_x_3966) ;  /* 0x0000000000048947 */ /* 0x000fea0003800000 */
[----:B------:R-:W-:-:S04]  /*51a0*/  DEPBAR.LE SB0, 0x0 ;  /* 0x000080000000791a */ /* 0x000fc80000000000 */
.L_x_3966:
[----:B------:R-:W-:Y:S05]  /*51b0*/  BSYNC B0 ;  /* 0x0000000000007941 */ /* 0x000fea0003800000 */
.L_x_3965:
        /* <DEDUP_REMOVED lines=19> */
.L_x_3968:
[----:B------:R-:W-:Y:S05]  /*52f0*/  BSYNC B0 ;  /* 0x0000000000007941 */ /* 0x000fea0003800000 */
.L_x_3967:
[----:B------:R-:W-:Y:S02]  /*5300*/  UIADD3 UR4, UR4, 0x2, URZ ;  /* 0x0000000204047890 */ /* 0x000fe4000fffe03f */
[----:B------:R-:W-:Y:S01]  /*5310*/  UIADD3 UR5, UR5, 0x1, URZ ;  /* 0x0000000105057890 */ /* 0x000fe2000fffe03f */
[----:B------:R-:W-:Y:S11]  /*5320*/  @P2 BRA `(.L_x_3969) ;  /* 0xfffffff000dc2947 */ /* 0x000ff6000383ffff */
.L_x_3936:
        /* <DEDUP_REMOVED lines=13> */
.L_x_3972:
[----:B------:R-:W2:Y:S04]  /*5400*/  LDG.E.STRONG.GPU R0, desc[UR20][R2.64] ;  /* 0x0000001402007981 */ /* 0x000ea8000c1ef900 */
[----:B--2---:R-:W-:Y:S01]  /*5410*/  CCTL.IVALL ;  /* 0x00000000ff00798f */ /* 0x004fe20002000000 */
[----:B------:R-:W-:Y:S05]  /*5420*/  YIELD ;  /* 0x0000000000007946 */ /* 0x000fea0003800000 */
[----:B------:R-:W-:-:S13]  /*5430*/  ISETP.NE.AND P1, PT, R0, UR24, PT ;  /* 0x0000001800007c0c */ /* 0x000fda000bf25270 */
[----:B------:R-:W-:Y:S05]  /*5440*/  @P1 BRA `(.L_x_3972) ;  /* 0xfffffffc00ec1947 */ /* 0x000fea000383ffff */
.L_x_3971:
[----:B------:R-:W-:Y:S05]  /*5450*/  BSYNC B0 ;  /* 0x0000000000007941 */ /* 0x000fea0003800000 */
.L_x_3970:
[----:B------:R-:W-:-:S03]  /*5460*/  UMOV UR5, 0xffffffff ;  /* 0xffffffff00057882 */ /* 0x000fc60000000000 */
[----:B------:R-:W-:Y:S05]  /*5470*/  BRA.DIV UR5, `(.L_x_3973) ;  /* 0x0000002a056c7947 */ /* 0x000fea000b800000 */
[----:B------:R-:W-:Y:S01]  /*5480*/  NOP ;  /* 0x0000000000007918 */ /* 0x000fe20000000000 */
.L_x_4025:
        /* <DEDUP_REMOVED lines=22> */
.L_x_3975:
[----:B------:R-:W-:Y:S05]  /*55f0*/  BSYNC B0 ;  /* 0x0000000000007941 */ /* 0x000fea0003800000 */
.L_x_3974:
        /* <DEDUP_REMOVED lines=19> */
.L_x_3977:
[----:B------:R-:W-:Y:S05]  /*5730*/  BSYNC B0 ;  /* 0x0000000000007941 */ /* 0x000fea0003800000 */
.L_x_3976:
        /* <DEDUP_REMOVED lines=20> */
.L_x_3979:
[----:B------:R-:W-:Y:S05]  /*5880*/  BSYNC B0 ;  /* 0x0000000000007941 */ /* 0x000fea0003800000 */
.L_x_3978:
[----:B------:R-:W-:Y:S06]  /*5890*/  BAR.ARV 0xa, 0xa0 ;  /* 0x0282800000007b1d */ /* 0x000fec0000002000 */
[----:B------:R-:W-:Y:S04]  /*58a0*/  BSSY B0, `(.L_x_3980) ;  /* 0x0000003000007945 */ /* 0x000fe80003800000 */
[----:B------:R-:W-:Y:S05]  /*58b0*/  @!P0 BRA `(.L_x_3981) ;  /* 0x0000000000048947 */ /* 0x000fea0003800000 */
[----:B------:R-:W-:-:S04]  /*58c0*/  DEPBAR.LE SB0, 0x1 ;  /* 0x000080400000791a */ /* 0x000fc80000000000 */
.L_x_3981:
[----:B------:R-:W-:Y:S05]  /*58d0*/  BSYNC B0 ;  /* 0x0000000000007941 */ /* 0x000fea0003800000 */
.L_x_3980:
[----:B------:R-:W-:Y:S06]  /*58e0*/  BAR.ARV 0xb, 0xa0 ;  /* 0x02c2800000007b1d */ /* 0x000fec0000002000 */
[----:B------:R-:W-:Y:S04]  /*58f0*/  BSSY B0, `(.L_x_3982) ;  /* 0x0000003000007945 */ /* 0x000fe80003800000 */
[----:B------:R-:W-:Y:S05]  /*5900*/  @!P0 BRA `(.L_x_3983) ;  /* 0x0000000000048947 */ /* 0x000fea0003800000 */
[----:B------:R-:W-:-:S04]  /*5910*/  DEPBAR.LE SB0, 0x0 ;  /* 0x000080000000791a */ /* 0x000fc80000000000 */
.L_x_3983:
[----:B------:R-:W-:Y:S05]  /*5920*/  BSYNC B0 ;  /* 0x0000000000007941 */ /* 0x000fea0003800000 */
.L_x_3982:
        /* <DEDUP_REMOVED lines=19> */
.L_x_3985:
[----:B------:R-:W-:Y:S05]  /*5a60*/  BSYNC B0 ;  /* 0x0000000000007941 */ /* 0x000fea0003800000 */
.L_x_3984:
[----:B------:R-:W-:Y:S05]  /*5a70*/  EXIT ;  /* 0x000000000000794d */ /* 0x000fea0003800000 */
.L_x_3935:
        /* <DEDUP_REMOVED lines=57> */
.L_x_4026:
        /* <DEDUP_REMOVED lines=9> */
.L_x_3989:
        /* <DEDUP_REMOVED lines=102> */
.L_x_4000:
[----:B-1----:R-:W-:-:S05]  /*6500*/  IMAD.MOV.U32 R10, RZ, RZ, 0x1 ;  /* 0x00000001ff0a7424 */ /* 0x002fca00078e00ff */
[----:B------:R-:W-:-:S04]  /*6510*/  SHF.L.U32 R10, R10, 0x1f, RZ ;  /* 0x0000001f0a0a7819 */ /* 0x000fc800000006ff */
[----:B------:R-:W1:Y:S02]  /*6520*/  SYNCS.PHASECHK.TRANS64.TRYWAIT P1, [R0+URZ+0x36438], R10 ;  /* 0x0364380a000075a7 */ /* 0x000e64000802017f */
[----:B-123--:R-:W-:Y:S05]  /*6530*/  @!P1 BRA `(.L_x_3992) ;  /* 0x00000018006c9947 */ /* 0x00efea0003800000 */
.L_x_4027:
[----:B------:R-:W-:Y:S05]  /*6540*/  @P0 BRA `(.L_x_3993) ;  /* 0x0000000000140947 */ /* 0x000fea0003800000 */
[----:B------:R-:W-:Y:S01]  /*6550*/  ISETP.NE.AND P1, PT, R16, RZ, PT ;  /* 0x000000ff1000720c */ /* 0x000fe20003f25270 */
[----:B------:R-:W-:-:S04]  /*6560*/  IMAD.MOV.U32 R3, RZ, RZ, 0x6100 ;  /* 0x00006100ff037424 */ /* 0x000fc800078e00ff */
[----:B------:R2:W-:Y:S08]  /*6570*/  SYNCS.ARRIVE.TRANS64 RZ, [R0+URZ+0x36430], R3 ;  /* 0x0364300300ff79a7 */ /* 0x0005f0000800003f */
[----:B------:R-:W-:Y:S05]  /*6580*/  @!P1 BRA `(.L_x_3993) ;  /* 0x0000000000049947 */ /* 0x000fea0003800000 */
[----:B------:R-:W-:Y:S01]  /*6590*/  BPT.TRAP 0x1 ;  /* 0x000000040000795c */ /* 0x000fe20000300000 */
.L_x_3993:
        /* <DEDUP_REMOVED lines=47> */
.L_x_4028:
[----:B------:R-:W-:Y:S05]  /*6890*/  @P0 BRA `(.L_x_3995) ;  /* 0x0000000000140947 */ /* 0x000fea0003800000 */
[----:B------:R-:W-:Y:S01]  /*68a0*/  ISETP.NE.AND P1, PT, R16, RZ, PT ;  /* 0x000000ff1000720c */ /* 0x000fe20003f25270 */
[----:B--2---:R-:W-:-:S04]  /*68b0*/  IMAD.MOV.U32 R3, RZ, RZ, 0x6100 ;  /* 0x00006100ff037424 */ /* 0x004fc800078e00ff */
[----:B------:R3:W-:Y:S08]  /*68c0*/  SYNCS.ARRIVE.TRANS64 RZ, [R0+URZ+0x36418], R3 ;  /* 0x0364180300ff79a7 */ /* 0x0007f0000800003f */
[----:B------:R-:W-:Y:S05]  /*68d0*/  @!P1 BRA `(.L_x_3995) ;  /* 0x0000000000049947 */ /* 0x000fea0003800000 */
[----:B------:R-:W-:Y:S01]  /*68e0*/  BPT.TRAP 0x1 ;  /* 0x000000040000795c */ /* 0x000fe20000300000 */
.L_x_3995:
        /* <DEDUP_REMOVED lines=35> */
.L_x_4029:
        /* <DEDUP_REMOVED lines=9> */
.L_x_3997:
        /* <DEDUP_REMOVED lines=37> */
.L_x_4031:
[----:B------:R-:W-:Y:S05]  /*6e00*/  @P0 BRA `(.L_x_3999) ;  /* 0x0000000000140947 */ /* 0x000fea0003800000 */
[----:B------:R-:W-:Y:S01]  /*6e10*/  ISETP.NE.AND P1, PT, R16, RZ, PT ;  /* 0x000000ff1000720c */ /* 0x000fe20003f25270 */
[----:B--2---:R-:W-:-:S04]  /*6e20*/  IMAD.MOV.U32 R5, RZ, RZ, 0x6100 ;  /* 0x00006100ff057424 */ /* 0x004fc800078e00ff */
[----:B------:R3:W-:Y:S08]  /*6e30*/  SYNCS.ARRIVE.TRANS64 RZ, [R0+URZ+0x36410], R5 ;  /* 0x0364100500ff79a7 */ /* 0x0007f0000800003f */
[----:B------:R-:W-:Y:S05]  /*6e40*/  @!P1 BRA `(.L_x_3999) ;  /* 0x0000000000049947 */ /* 0x000fea0003800000 */
[----:B------:R-:W-:Y:S01]  /*6e50*/  BPT.TRAP 0x1 ;  /* 0x000000040000795c */ /* 0x000fe20000300000 */
.L_x_3999:
        /* <DEDUP_REMOVED lines=36> */
.L_x_3991:
[----:B------:R-:W-:Y:S01]  /*70a0*/  ISETP.NE.AND P1, PT, R21, RZ, PT ;  /* 0x000000ff1500720c */ /* 0x000fe20003f25270 */
[----:B------:R-:W-:-:S12]  /*70b0*/  IMAD.MOV.U32 R4, RZ, RZ, 0x1 ;  /* 0x00000001ff047424 */ /* 0x000fd800078e00ff */
[----:B------:R-:W-:Y:S05]  /*70c0*/  @!P1 BRA `(.L_x_3990) ;  /* 0x0000000400649947 */ /* 0x000fea0003800000 */
[----:B------:R-:W2:Y:S02]  /*70d0*/  SYNCS.PHASECHK.TRANS64.TRYWAIT P1, [R0+URZ+0x36438], R10 ;  /* 0x0364380a000075a7 */ /* 0x000ea4000802017f */
[----:B--2---:R-:W-:Y:S05]  /*70e0*/  @!P1 BRA `(.L_x_4001) ;  /* 0x0000000c00d49947 */ /* 0x004fea0003800000 */
.L_x_4032:
[----:B------:R-:W-:Y:S05]  /*70f0*/  @P0 BRA `(.L_x_4002) ;  /* 0x0000000000140947 */ /* 0x000fea0003800000 */
[----:B------:R-:W-:Y:S01]  /*7100*/  ISETP.NE.AND P1, PT, R16, RZ, PT ;  /* 0x000000ff1000720c */ /* 0x000fe20003f25270 */
[----:B------:R-:W-:-:S04]  /*7110*/  IMAD.MOV.U32 R5, RZ, RZ, 0x6100 ;  /* 0x00006100ff057424 */ /* 0x000fc800078e00ff */
[----:B------:R3:W-:Y:S08]  /*7120*/  SYNCS.ARRIVE.TRANS64 RZ, [R0+URZ+0x36430], R5 ;  /* 0x0364300500ff79a7 */ /* 0x0007f0000800003f */
[----:B------:R-:W-:Y:S05]  /*7130*/  @!P1 BRA `(.L_x_4002) ;  /* 0x0000000000049947 */ /* 0x000fea0003800000 */
[----:B------:R-:W-:Y:S01]  /*7140*/  BPT.TRAP 0x1 ;  /* 0x000000040000795c */ /* 0x000fe20000300000 */
.L_x_4002:
        /* <DEDUP_REMOVED lines=41> */
.L_x_4033:
[----:B------:R-:W-:Y:S01]  /*73e0*/  IMAD.MOV.U32 R4, RZ, RZ, RZ ;  /* 0x000000ffff047224 */ /* 0x000fe200078e00ff */
[----:B------:R-:W-:Y:S06]  /*73f0*/  @P0 BRA `(.L_x_4004) ;  /* 0x0000000000140947 */ /* 0x000fec0003800000 */
[----:B------:R-:W-:Y:S01]  /*7400*/  ISETP.NE.AND P1, PT, R16, RZ, PT ;  /* 0x000000ff1000720c */ /* 0x000fe20003f25270 */
[----:B---3--:R-:W-:-:S04]  /*7410*/  IMAD.MOV.U32 R5, RZ, RZ, 0x6100 ;  /* 0x00006100ff057424 */ /* 0x008fc800078e00ff */
[----:B------:R4:W-:Y:S08]  /*7420*/  SYNCS.ARRIVE.TRANS64 RZ, [R0+URZ+0x36418], R5 ;  /* 0x0364180500ff79a7 */ /* 0x0009f0000800003f */
[----:B------:R-:W-:Y:S05]  /*7430*/  @!P1 BRA `(.L_x_4004) ;  /* 0x0000000000049947 */ /* 0x000fea0003800000 */
[----:B------:R-:W-:Y:S01]  /*7440*/  BPT.TRAP 0x1 ;  /* 0x000000040000795c */ /* 0x000fe20000300000 */
.L_x_4004:
        /* <DEDUP_REMOVED lines=33> */
.L_x_3990:
[----:B------:R-:W-:-:S04]  /*7660*/  SHF.L.U32 R3, R4, 0x1f, RZ ;  /* 0x0000001f04037819 */ /* 0x000fc800000006ff */
[----:B------:R-:W3:Y:S02]  /*7670*/  SYNCS.PHASECHK.TRANS64.TRYWAIT P1, [R0+URZ+0x36438], R3 ;  /* 0x03643803000075a7 */ /* 0x000ee4000802017f */
[----:B---3--:R-:W-:Y:S05]  /*7680*/  @!P1 BRA `(.L_x_4005) ;  /* 0x0000000800949947 */ /* 0x008fea0003800000 */
.L_x_4034:
[----:B------:R-:W-:Y:S05]  /*7690*/  @P0 BRA `(.L_x_4006) ;  /* 0x0000000000180947 */ /* 0x000fea0003800000 */
[----:B------:R-:W4:Y:S01]  /*76a0*/  S2R R2, SR_TID.X ;  /* 0x0000000000027919 */ /* 0x000f220000002100 */
[----:B---3--:R-:W-:-:S04]  /*76b0*/  IMAD.MOV.U32 R3, RZ, RZ, 0x6100 ;  /* 0x00006100ff037424 */ /* 0x008fc800078e00ff */
[----:B------:R3:W-:Y:S01]  /*76c0*/  SYNCS.ARRIVE.TRANS64 RZ, [R0+URZ+0x36430], R3 ;  /* 0x0364300300ff79a7 */ /* 0x0007e2000800003f */
[----:B----4-:R-:W-:-:S13]  /*76d0*/  LOP3.LUT P0, RZ, R2, 0x1f, RZ, 0xc0, !PT ;  /* 0x0000001f02ff7812 */ /* 0x010fda000780c0ff */
[----:B---3--:R-:W-:Y:S05]  /*76e0*/  @!P0 BRA `(.L_x_4006) ;  /* 0x0000000000048947 */ /* 0x008fea0003800000 */
[----:B------:R-:W-:Y:S01]  /*76f0*/  BPT.TRAP 0x1 ;  /* 0x000000040000795c */ /* 0x000fe20000300000 */
.L_x_4006:
        /* <DEDUP_REMOVED lines=43> */
.L_x_3987:
[----:B------:R-:W-:Y:S05]  /*79b0*/  BSYNC B0 ;  /* 0x0000000000007941 */ /* 0x000fea0003800000 */
.L_x_3986:
[----:B------:R-:W-:-:S03]  /*79c0*/  UMOV UR6, 0xffffffff ;  /* 0xffffffff00067882 */ /* 0x000fc60000000000 */
[----:B------:R-:W-:Y:S05]  /*79d0*/  BRA.DIV UR6, `(.L_x_4007) ;  /* 0x0000000606d47947 */ /* 0x000fea000b800000 */
[----:B------:R-:W-:-:S13]  /*79e0*/  ELECT P0, URZ, PT ;  /* 0x00000000003f782f */ /* 0x000fda0003800000 */
.L_x_4037:
[----:B------:R-:W-:Y:S04]  /*79f0*/  BSSY B0, `(.L_x_4008) ;  /* 0x000001e000007945 */ /* 0x000fe80003800000 */
[----:B------:R-:W-:Y:S05]  /*7a00*/  @!P0 BRA `(.L_x_4009) ;  /* 0x0000000000708947 */ /* 0x000fea0003800000 */
[----:B------:R-:W-:-:S04]  /*7a10*/  LOP3.LUT R17, R17, 0x2, RZ, 0xfc, !PT ;  /* 0x0000000211117812 */ /* 0x000fc800078efcff */
[----:B------:R-:W-:-:S13]  /*7a20*/  ISETP.NE.AND P0, PT, R17, 0x3, PT ;  /* 0x000000031100780c */ /* 0x000fda0003f05270 */
[----:B------:R-:W-:Y:S05]  /*7a30*/  @!P0 BRA `(.L_x_4010) ;  /* 0x0000000000048947 */ /* 0x000fea0003800000 */
[----:B------:R-:W-:Y:S01]  /*7a40*/  BPT.TRAP 0x1 ;  /* 0x000000040000795c */ /* 0x000fe20000300000 */
.L_x_4010:
        /* <DEDUP_REMOVED lines=15> */
.L_x_4038:
[----:B------:R-:W2:Y:S02]  /*7b40*/  SYNCS.PHASECHK.TRANS64.TRYWAIT P1, [R3+URZ], R2 ;  /* 0x00000002030075a7 */ /* 0x000ea4000802017f */
[----:B--2---:R-:W-:Y:S05]  /*7b50*/  @!P1 BRA `(.L_x_4012) ;  /* 0x0000000400ac9947 */ /* 0x004fea0003800000 */
.L_x_4039:
[----:B------:R-:W-:Y:S05]  /*7b60*/  @!P0 BRA `(.L_x_4013) ;  /* 0x0000000000048947 */ /* 0x000fea0003800000 */
[----:B------:R-:W-:Y:S01]  /*7b70*/  BPT.TRAP 0x1 ;  /* 0x000000040000795c */ /* 0x000fe20000300000 */
.L_x_4013:
[----:B------:R-:W-:-:S07]  /*7b80*/  SHF.L.U32 R4, R4, 0x1f, RZ ;  /* 0x0000001f04047819 */ /* 0x000fce00000006ff */
.L_x_4014:
[----:B---3--:R3:W4:Y:S02]  /*7b90*/  SYNCS.PHASECHK.TRANS64.TRYWAIT P0, [R9+URZ+0x36438], R4 ;  /* 0x03643804090075a7 */ /* 0x008724000800017f */
[----:B----4-:R-:W-:Y:S05]  /*7ba0*/  @!P0 NANOSLEEP.SYNCS 0x989680 ;  /* 0x009896800000895d */ /* 0x010fea0003900000 */
[----:B------:R-:W4:Y:S02]  /*7bb0*/  @!P0 SYNCS.PHASECHK.TRANS64 P0, [R9+URZ+0x36438], R4 ;  /* 0x03643804090085a7 */ /* 0x000f24000800007f */
[----:B----4-:R-:W-:Y:S05]  /*7bc0*/  @!P0 BRA `(.L_x_4014) ;  /* 0xfffffffc00f08947 */ /* 0x010fea000383ffff */
.L_x_4009:
[----:B------:R-:W-:Y:S05]  /*7bd0*/  BSYNC B0 ;  /* 0x0000000000007941 */ /* 0x000fea0003800000 */
.L_x_4008:
[----:B------:R-:W-:Y:S05]  /*7be0*/  EXIT ;  /* 0x000000000000794d */ /* 0x000fea0003800000 */
.L_x_3914:
[----:B------:R-:W-:Y:S02]  /*7bf0*/  IMAD.MOV.U32 R12, RZ, RZ, RZ ;  /* 0x000000ffff0c7224 */ /* 0x000fe400078e00ff */
[----:B------:R-:W-:Y:S02]  /*7c00*/  IMAD.MOV.U32 R11, RZ, RZ, 0x1f ;  /* 0x0000001fff0b7424 */ /* 0x000fe400078e00ff */
[----:B------:R-:W-:-:S07]  /*7c10*/  IMAD.MOV.U32 R15, RZ, RZ, -0x1 ;  /* 0xffffffffff0f7424 */ /* 0x000fce00078e00ff */
[----:B------:R-:W-:Y:S05]  /*7c20*/  WARPSYNC.COLLECTIVE R15, `(.L_x_4015) ;  /* 0x000000000f087348 */ /* 0x000fea0003c00000 */
[----:B------:R1:W2:Y:S02]  /*7c30*/  SHFL.IDX P6, R14, R13, R12, R11 ;  /* 0x0000000c0d0e7389 */ /* 0x0002a400000c000b */
[----:B-12---:R-:W-:Y:S01]  /*7c40*/  ENDCOLLECTIVE ;  /* 0x000000000000791b */ /* 0x006fe20003800000 */
.L_x_4015:
[----:B------:R-:W-:Y:S05]  /*7c50*/  BRA `(.L_x_4016) ;  /* 0xffffff8c00c87947 */ /* 0x000fea000383ffff */
.L_x_3916:
[----:B--2---:R2:W3:Y:S02]  /*7c60*/  SYNCS.PHASECHK.TRANS64.TRYWAIT P0, [R19+URZ+0x36400], R12 ;  /* 0x0364000c130075a7 */ /* 0x0044e4000800017f */
[----:B---3--:R-:W-:Y:S05]  /*7c70*/  @!P0 NANOSLEEP.SYNCS 0x989680 ;  /* 0x009896800000895d */ /* 0x008fea0003900000 */
[----:B------:R-:W3:Y:S02]  /*7c80*/  @!P0 SYNCS.PHASECHK.TRANS64 P0, [R19+URZ+0x36400], R12 ;  /* 0x0364000c130085a7 */ /* 0x000ee4000800007f */
[----:B---3--:R-:W-:Y:S05]  /*7c90*/  @!P0 BRA `(.L_x_3916) ;  /* 0xfffffffc00f08947 */ /* 0x008fea000383ffff */
[----:B------:R-:W-:Y:S05]  /*7ca0*/  BRA `(.L_x_3915) ;  /* 0xffffff90002c7947 */ /* 0x000fea000383ffff */
.L_x_3921:
[----:B--2---:R2:W3:Y:S02]  /*7cb0*/  SYNCS.PHASECHK.TRANS64.TRYWAIT P1, [R4+URZ+0x36410], R9 ;  /* 0x03641009040075a7 */ /* 0x0044e4000802017f */
[----:B---3--:R-:W-:Y:S05]  /*7cc0*/  @!P1 NANOSLEEP.SYNCS 0x989680 ;  /* 0x009896800000995d */ /* 0x008fea0003900000 */
[----:B------:R-:W3:Y:S02]  /*7cd0*/  @!P1 SYNCS.PHASECHK.TRANS64 P1, [R4+URZ+0x36410], R9 ;  /* 0x03641009040095a7 */ /* 0x000ee4000802007f */
[----:B---3--:R-:W-:Y:S05]  /*7ce0*/  @!P1 BRA `(.L_x_3921) ;  /* 0xfffffffc00f09947 */ /* 0x008fea000383ffff */
[----:B------:R-:W-:Y:S05]  /*7cf0*/  BRA `(.L_x_3920) ;  /* 0xffffff9400e47947 */ /* 0x000fea000383ffff */
.L_x_3925:
[----:B------:R1:W1:Y:S02]  /*7d00*/  SYNCS.PHASECHK.TRANS64.TRYWAIT P1, [R19+URZ+0x36430], R8 ;  /* 0x03643008130075a7 */ /* 0x000264000802017f */
[----:B-1----:R-:W-:Y:S05]  /*7d10*/  @!P1 NANOSLEEP.SYNCS 0x989680 ;  /* 0x009896800000995d */ /* 0x002fea0003900000 */
[----:B------:R-:W1:Y:S02]  /*7d20*/  @!P1 SYNCS.PHASECHK.TRANS64 P1, [R19+URZ+0x36430], R8 ;  /* 0x03643008130095a7 */ /* 0x000e64000802007f */
[----:B-1----:R-:W-:Y:S05]  /*7d30*/  @!P1 BRA `(.L_x_3925) ;  /* 0xfffffffc00f09947 */ /* 0x002fea000383ffff */
[----:B------:R-:W-:Y:S05]  /*7d40*/  BRA `(.L_x_3924) ;  /* 0xffffff9c00887947 */ /* 0x000fea000383ffff */
.L_x_3940:
[----:B------:R-:W-:Y:S01]  /*7d50*/  BSSY B0, `(.L_x_4017) ;  /* 0x0000005000007945 */ /* 0x000fe20003800000 */
[----:B------:R-:W-:-:S07]  /*7d60*/  IMAD.MOV.U32 R15, RZ, RZ, -0x1 ;  /* 0xffffffffff0f7424 */ /* 0x000fce00078e00ff */
[----:B------:R-:W-:Y:S05]  /*7d70*/  WARPSYNC.COLLECTIVE R15, `(.L_x_4018) ;  /* 0x000000000f087348 */ /* 0x000fea0003c00000 */
[----:B------:R-:W-:Y:S01]  /*7d80*/  NOP ;  /* 0x0000000000007918 */ /* 0x000fe20000000000 */
[----:B------:R-:W-:Y:S01]  /*7d90*/  ENDCOLLECTIVE ;  /* 0x000000000000791b */ /* 0x000fe20003800000 */
.L_x_4018:
[----:B------:R-:W-:Y:S05]  /*7da0*/  BSYNC B0 ;  /* 0x0000000000007941 */ /* 0x000fea0003800000 */
.L_x_4017:
[----:B------:R-:W-:Y:S05]  /*7db0*/  BRA `(.L_x_4019) ;  /* 0xffffffc800907947 */ /* 0x000fea000383ffff */
.L_x_3956:
[----:B------:R-:W-:Y:S01]  /*7dc0*/  BSSY B0, `(.L_x_4020) ;  /* 0x0000005000007945 */ /* 0x000fe20003800000 */
[----:B------:R-:W-:-:S07]  /*7dd0*/  IMAD.MOV.U32 R15, RZ, RZ, -0x1 ;  /* 0xffffffffff0f7424 */ /* 0x000fce00078e00ff */
[----:B------:R-:W-:Y:S05]  /*7de0*/  WARPSYNC.COLLECTIVE R15, `(.L_x_4021) ;  /* 0x000000000f087348 */ /* 0x000fea0003c00000 */
[----:B------:R-:W-:Y:S01]  /*7df0*/  NOP ;  /* 0x0000000000007918 */ /* 0x000fe20000000000 */
[----:B------:R-:W-:Y:S01]  /*7e00*/  ENDCOLLECTIVE ;  /* 0x000000000000791b */ /* 0x000fe20003800000 */
.L_x_4021:
[----:B------:R-:W-:Y:S05]  /*7e10*/  BSYNC B0 ;  /* 0x0000000000007941 */ /* 0x000fea0003800000 */
.L_x_4020:
[----:B------:R-:W-:Y:S05]  /*7e20*/  BRA `(.L_x_4022) ;  /* 0xffffffd000007947 */ /* 0x000fea000383ffff */
.L_x_3973:
[----:B------:R-:W-:Y:S01]  /*7e30*/  BSSY B0, `(.L_x_4023) ;  /* 0x0000005000007945 */ /* 0x000fe20003800000 */
[----:B------:R-:W-:-:S07]  /*7e40*/  IMAD.MOV.U32 R15, RZ, RZ, -0x1 ;  /* 0xffffffffff0f7424 */ /* 0x000fce00078e00ff */
[----:B------:R-:W-:Y:S05]  /*7e50*/  WARPSYNC.COLLECTIVE R15, `(.L_x_4024) ;  /* 0x000000000f087348 */ /* 0x000fea0003c00000 */
[----:B------:R-:W-:Y:S01]  /*7e60*/  NOP ;  /* 0x0000000000007918 */ /* 0x000fe20000000000 */
[----:B------:R-:W-:Y:S01]  /*7e70*/  ENDCOLLECTIVE ;  /* 0x000000000000791b */ /* 0x000fe20003800000 */
.L_x_4024:
[----:B------:R-:W-:Y:S05]  /*7e80*/  BSYNC B0 ;  /* 0x0000000000007941 */ /* 0x000fea0003800000 */
.L_x_4023:
[----:B------:R-:W-:Y:S05]  /*7e90*/  BRA `(.L_x_4025) ;  /* 0xffffffd4007c7947 */ /* 0x000fea000383ffff */
.L_x_3988:
[----:B-1----:R1:W2:Y:S02]  /*7ea0*/  SYNCS.PHASECHK.TRANS64.TRYWAIT P1, [R0+URZ+0x36420], R10 ;  /* 0x0364200a000075a7 */ /* 0x0022a4000802017f */
[----:B--2---:R-:W-:Y:S05]  /*7eb0*/  @!P1 NANOSLEEP.SYNCS 0x989680 ;  /* 0x009896800000995d */ /* 0x004fea0003900000 */
[----:B------:R-:W2:Y:S02]  /*7ec0*/  @!P1 SYNCS.PHASECHK.TRANS64 P1, [R0+URZ+0x36420], R10 ;  /* 0x0364200a000095a7 */ /* 0x000ea4000802007f */
[----:B--2---:R-:W-:Y:S05]  /*7ed0*/  @!P1 BRA `(.L_x_3988) ;  /* 0xfffffffc00f09947 */ /* 0x004fea000383ffff */
[----:B------:R-:W-:Y:S05]  /*7ee0*/  BRA `(.L_x_4026) ;  /* 0xffffffdc00c87947 */ /* 0x000fea000383ffff */
.L_x_3992:
[----:B-1----:R1:W2:Y:S02]  /*7ef0*/  SYNCS.PHASECHK.TRANS64.TRYWAIT P1, [R0+URZ+0x36438], R10 ;  /* 0x0364380a000075a7 */ /* 0x0022a4000802017f */
[----:B--2---:R-:W-:Y:S05]  /*7f00*/  @!P1 NANOSLEEP.SYNCS 0x989680 ;  /* 0x009896800000995d */ /* 0x004fea0003900000 */
[----:B------:R-:W2:Y:S02]  /*7f10*/  @!P1 SYNCS.PHASECHK.TRANS64 P1, [R0+URZ+0x36438], R10 ;  /* 0x0364380a000095a7 */ /* 0x000ea4000802007f */
[----:B--2---:R-:W-:Y:S05]  /*7f20*/  @!P1 BRA `(.L_x_3992) ;  /* 0xfffffffc00f09947 */ /* 0x004fea000383ffff */
[----:B------:R-:W-:Y:S05]  /*7f30*/  BRA `(.L_x_4027) ;  /* 0xffffffe400807947 */ /* 0x000fea000383ffff */
.L_x_3994:
[----:B--2---:R2:W3:Y:S02]  /*7f40*/  SYNCS.PHASECHK.TRANS64.TRYWAIT P1, [R0+URZ+0x36428], R3 ;  /* 0x03642803000075a7 */ /* 0x0044e4000802017f */
[----:B---3--:R-:W-:Y:S05]  /*7f50*/  @!P1 NANOSLEEP.SYNCS 0x989680 ;  /* 0x009896800000995d */ /* 0x008fea0003900000 */
[----:B------:R-:W3:Y:S02]  /*7f60*/  @!P1 SYNCS.PHASECHK.TRANS64 P1, [R0+URZ+0x36428], R3 ;  /* 0x03642803000095a7 */ /* 0x000ee4000802007f */
[----:B---3--:R-:W-:Y:S05]  /*7f70*/  @!P1 BRA `(.L_x_3994) ;  /* 0xfffffffc00f09947 */ /* 0x008fea000383ffff */
[----:B------:R-:W-:Y:S05]  /*7f80*/  BRA `(.L_x_4028) ;  /* 0xffffffe800407947 */ /* 0x000fea000383ffff */
.L_x_3996:
[----:B--2---:R2:W3:Y:S02]  /*7f90*/  SYNCS.PHASECHK.TRANS64.TRYWAIT P1, [R0+URZ+0x36438], R29 ;  /* 0x0364381d000075a7 */ /* 0x0044e4000802017f */
[----:B---3--:R-:W-:Y:S05]  /*7fa0*/  @!P1 NANOSLEEP.SYNCS 0x989680 ;  /* 0x009896800000995d */ /* 0x008fea0003900000 */
[----:B------:R-:W3:Y:S02]  /*7fb0*/  @!P1 SYNCS.PHASECHK.TRANS64 P1, [R0+URZ+0x36438], R29 ;  /* 0x0364381d000095a7 */ /* 0x000ee4000802007f */
[----:B---3--:R-:W-:Y:S05]  /*7fc0*/  @!P1 BRA `(.L_x_3996) ;  /* 0xfffffffc00f09947 */ /* 0x008fea000383ffff */
[----:B------:R-:W-:Y:S05]  /*7fd0*/  BRA `(.L_x_4029) ;  /* 0xffffffe800d07947 */ /* 0x000fea000383ffff */
.L_x_3998:
[----:B------:R-:W-:-:S07]  /*7fe0*/  SHF.L.U32 R5, R12, 0x1f, RZ ;  /* 0x0000001f0c057819 */ /* 0x000fce00000006ff */
.L_x_4030:
[----:B--2---:R2:W3:Y:S02]  /*7ff0*/  SYNCS.PHASECHK.TRANS64.TRYWAIT P1, [R0+URZ+0x36420], R5 ;  /* 0x03642005000075a7 */ /* 0x0044e4000802017f */
[----:B---3--:R-:W-:Y:S05]  /*8000*/  @!P1 NANOSLEEP.SYNCS 0x989680 ;  /* 0x009896800000995d */ /* 0x008fea0003900000 */
[----:B------:R-:W3:Y:S02]  /*8010*/  @!P1 SYNCS.PHASECHK.TRANS64 P1, [R0+URZ+0x36420], R5 ;  /* 0x03642005000095a7 */ /* 0x000ee4000802007f */
[----:B---3--:R-:W-:Y:S05]  /*8020*/  @!P1 BRA `(.L_x_4030) ;  /* 0xfffffffc00f09947 */ /* 0x008fea000383ffff */
[----:B------:R-:W-:Y:S05]  /*8030*/  BRA `(.L_x_4031) ;  /* 0xffffffec00707947 */ /* 0x000fea000383ffff */
.L_x_4001:
[----:B--2---:R2:W3:Y:S02]  /*8040*/  SYNCS.PHASECHK.TRANS64.TRYWAIT P1, [R0+URZ+0x36438], R10 ;  /* 0x0364380a000075a7 */ /* 0x0044e4000802017f */
[----:B---3--:R-:W-:Y:S05]  /*8050*/  @!P1 NANOSLEEP.SYNCS 0x989680 ;  /* 0x009896800000995d */ /* 0x008fea0003900000 */
[----:B------:R-:W3:Y:S02]  /*8060*/  @!P1 SYNCS.PHASECHK.TRANS64 P1, [R0+URZ+0x36438], R10 ;  /* 0x0364380a000095a7 */ /* 0x000ee4000802007f */
[----:B---3--:R-:W-:Y:S05]  /*8070*/  @!P1 BRA `(.L_x_4001) ;  /* 0xfffffffc00f09947 */ /* 0x008fea000383ffff */
[----:B------:R-:W-:Y:S05]  /*8080*/  BRA `(.L_x_4032) ;  /* 0xfffffff000187947 */ /* 0x000fea000383ffff */
.L_x_4003:
[----:B---3--:R3:W4:Y:S02]  /*8090*/  SYNCS.PHASECHK.TRANS64.TRYWAIT P1, [R0+URZ+0x36428], R5 ;  /* 0x03642805000075a7 */ /* 0x008724000802017f */
[----:B----4-:R-:W-:Y:S05]  /*80a0*/  @!P1 NANOSLEEP.SYNCS 0x989680 ;  /* 0x009896800000995d */ /* 0x010fea0003900000 */
[----:B------:R-:W4:Y:S02]  /*80b0*/  @!P1 SYNCS.PHASECHK.TRANS64 P1, [R0+URZ+0x36428], R5 ;  /* 0x03642805000095a7 */ /* 0x000f24000802007f */
[----:B----4-:R-:W-:Y:S05]  /*80c0*/  @!P1 BRA `(.L_x_4003) ;  /* 0xfffffffc00f09947 */ /* 0x010fea000383ffff */
[----:B------:R-:W-:Y:S05]  /*80d0*/  BRA `(.L_x_4033) ;  /* 0xfffffff000c07947 */ /* 0x000fea000383ffff */
.L_x_4005:
[----:B---3--:R3:W4:Y:S02]  /*80e0*/  SYNCS.PHASECHK.TRANS64.TRYWAIT P1, [R0+URZ+0x36438], R3 ;  /* 0x03643803000075a7 */ /* 0x008724000802017f */
[----:B----4-:R-:W-:Y:S05]  /*80f0*/  @!P1 NANOSLEEP.SYNCS 0x989680 ;  /* 0x009896800000995d */ /* 0x010fea0003900000 */
[----:B------:R-:W4:Y:S02]  /*8100*/  @!P1 SYNCS.PHASECHK.TRANS64 P1, [R0+URZ+0x36438], R3 ;  /* 0x03643803000095a7 */ /* 0x000f24000802007f */
[----:B----4-:R-:W-:Y:S05]  /*8110*/  @!P1 BRA `(.L_x_4005) ;  /* 0xfffffffc00f09947 */ /* 0x010fea000383ffff */
[----:B------:R-:W-:Y:S05]  /*8120*/  BRA `(.L_x_4034) ;  /* 0xfffffff400587947 */ /* 0x000fea000383ffff */
.L_x_4007:
[----:B------:R-:W-:Y:S01]  /*8130*/  BSSY B0, `(.L_x_4035) ;  /* 0x0000006000007945 */ /* 0x000fe20003800000 */
[----:B------:R-:W-:-:S07]  /*8140*/  IMAD.MOV.U32 R15, RZ, RZ, -0x1 ;  /* 0xffffffffff0f7424 */ /* 0x000fce00078e00ff */
[----:B-12---:R-:W-:Y:S05]  /*8150*/  WARPSYNC.COLLECTIVE R15, `(.L_x_4036) ;  /* 0x000000000f0c7348 */ /* 0x006fea0003c00000 */
[----:B------:R-:W-:Y:S02]  /*8160*/  ELECT P6, UR62, PT ;  /* 0x00000000003e782f */ /* 0x000fe400038c0000 */
[----:B------:R-:W-:Y:S01]  /*8170*/  MOV R14, UR62 ;  /* 0x0000003e000e7c02 */ /* 0x000fe20008000f00 */
[----:B-12---:R-:W-:Y:S10]  /*8180*/  ENDCOLLECTIVE ;  /* 0x000000000000791b */ /* 0x006ff40003800000 */
.L_x_4036:
[----:B------:R-:W-:Y:S05]  /*8190*/  BSYNC B0 ;  /* 0x0000000000007941 */ /* 0x000fea0003800000 */
.L_x_4035:
[----:B------:R-:W-:Y:S01]  /*81a0*/  PLOP3.LUT P0, PT, P6, PT, PT, 0x80, 0x0 ;  /* 0x000000000000781c */ /* 0x000fe2000370f070 */
[----:B------:R-:W-:-:S12]  /*81b0*/  BRA `(.L_x_4037) ;  /* 0xfffffff8000c7947 */ /* 0x000fd8000383ffff */
.L_x_4011:
[----:B-1----:R1:W2:Y:S02]  /*81c0*/  SYNCS.PHASECHK.TRANS64.TRYWAIT P1, [R7+URZ], R0 ;  /* 0x00000000070075a7 */ /* 0x0022a4000802017f */
[----:B--2---:R-:W-:Y:S05]  /*81d0*/  @!P1 NANOSLEEP.SYNCS 0x989680 ;  /* 0x009896800000995d */ /* 0x004fea0003900000 */
[----:B------:R-:W2:Y:S02]  /*81e0*/  @!P1 SYNCS.PHASECHK.TRANS64 P1, [R7+URZ], R0 ;  /* 0x00000000070095a7 */ /* 0x000ea4000802007f */
[----:B--2---:R-:W-:Y:S05]  /*81f0*/  @!P1 BRA `(.L_x_4011) ;  /* 0xfffffffc00f09947 */ /* 0x004fea000383ffff */
[----:B------:R-:W-:Y:S05]  /*8200*/  BRA `(.L_x_4038) ;  /* 0xfffffff8004c7947 */ /* 0x000fea000383ffff */
.L_x_4012:
[----:B--2---:R2:W3:Y:S02]  /*8210*/  SYNCS.PHASECHK.TRANS64.TRYWAIT P1, [R3+URZ], R2 ;  /* 0x00000002030075a7 */ /* 0x0044e4000802017f */
[----:B---3--:R-:W-:Y:S05]  /*8220*/  @!P1 NANOSLEEP.SYNCS 0x989680 ;  /* 0x009896800000995d */ /* 0x008fea0003900000 */
[----:B------:R-:W3:Y:S02]  /*8230*/  @!P1 SYNCS.PHASECHK.TRANS64 P1, [R3+URZ], R2 ;  /* 0x00000002030095a7 */ /* 0x000ee4000802007f */
[----:B---3--:R-:W-:Y:S05]  /*8240*/  @!P1 BRA `(.L_x_4012) ;  /* 0xfffffffc00f09947 */ /* 0x008fea000383ffff */
[----:B------:R-:W-:Y:S05]  /*8250*/  BRA `(.L_x_4039) ;  /* 0xfffffff800407947 */ /* 0x000fea000383ffff */
.L_x_4040:
        /* <DEDUP_REMOVED lines=10> */
.L_x_7674:


//--------------------- .text._ZN7cutlass13device_kernelIN5flash11enable_sm90INS1_16FlashAttnBwdSm90INS1_25CollectiveMainloopBwdSm90ILi2ELi1ELi1EN4cute5tupleIJNS5_1CILi1EEES8_S8_EEENS6_IJNS7_ILi64EEENS7_ILi96EEENS7_ILi192EEEEEENS_10bfloat16_tEfNS_4arch4Sm90ELb0ELb0ELb0ELb0ELb0ELb0ELb1ELb0ELi3ELi1ELi1ELi1ELb0EEENS1_24CollectiveEpilogueBwdGQAISD_fSG_Li384ELb0ELb0EEENS1_19SingleTileSchedulerILb0ELb0ELb0ELi96EEEEEEEEEvNT_6ParamsE --------------------------
	.section	.text._ZN7cutlass13device_kernelIN5flash11enable_sm90INS1_16FlashAttnBwdSm90INS1_25CollectiveMainloopBwdSm90ILi2ELi1ELi1EN4cute5tupleIJNS5_1CILi1EEES8_S8_EEENS6_IJNS7_ILi64EEENS7_ILi96EEENS7_ILi192EEEEEENS_10bfloat16_tEfNS_4arch4Sm90ELb0ELb0ELb0ELb0ELb0ELb0ELb1ELb0ELi3ELi1ELi1ELi1ELb0EEENS1_24CollectiveEpilogueBwdGQAISD_fSG_Li384ELb0ELb0EEENS1_19SingleTileSchedulerILb0ELb0ELb0ELi96EEEEEEEEEvNT_6ParamsE,"ax",@progbits
	.align	128
.text._ZN7cutlass13device_kernelIN5flash11enable_sm90INS1_16FlashAttnBwdSm90INS1_25CollectiveMainloopBwdSm90ILi2ELi1ELi1EN4cute5tupleIJNS5_1CILi1EEES8_S8_EEENS6_IJNS7_ILi64EEENS7_ILi96EEENS7_ILi192EEEEEENS_10bfloat16_tEfNS_4arch4Sm90ELb0ELb0ELb0ELb0ELb0ELb0ELb1ELb0ELi3ELi1ELi1ELi1ELb0EEENS1_24CollectiveEpilogueBwdGQAISD_fSG_Li384ELb0ELb0EEENS1_19SingleTileSchedulerILb0ELb0ELb0ELi96EEEEEEEEEvNT_6ParamsE:
        .type           _ZN7cutlass13device_kernelIN5flash11enable_sm90INS1_16FlashAttnBwdSm90INS1_25CollectiveMainloopBwdSm90ILi2ELi1ELi1EN4cute5tupleIJNS5_1CILi1EEES8_S8_EEENS6_IJNS7_ILi64EEENS7_ILi96EEENS7_ILi192EEEEEENS_10bfloat16_tEfNS_4arch4Sm90ELb0ELb0ELb0ELb0ELb0ELb0ELb1ELb0ELi3ELi1ELi1ELi1ELb0EEENS1_24CollectiveEpilogueBwdGQAISD_fSG_Li384ELb0ELb0EEENS1_19SingleTileSchedulerILb0ELb0ELb0ELi96EEEEEEEEEvNT_6ParamsE,@function
        .size           _ZN7cutlass13device_kernelIN5flash11enable_sm90INS1_16FlashAttnBwdSm90INS1_25CollectiveMainloopBwdSm90ILi2ELi1ELi1EN4cute5tupleIJNS5_1CILi1EEES8_S8_EEENS6_IJNS7_ILi64EEENS7_ILi96EEENS7_ILi192EEEEEENS_10bfloat16_tEfNS_4arch4Sm90ELb0ELb0ELb0ELb0ELb0ELb0ELb1ELb0ELi3ELi1ELi1ELi1ELb0EEENS1_24CollectiveEpilogueBwdGQAISD_fSG_Li384ELb0ELb0EEENS1_19SingleTileSchedulerILb0ELb0ELb0ELi96EEEEEEEEEvNT_6ParamsE,(.L_x_7675 - _ZN7cutlass13device_kernelIN5flash11enable_sm90INS1_16FlashAttnBwdSm90INS1_25CollectiveMainloopBwdSm90ILi2ELi1ELi1EN4cute5tupleIJNS5_1CILi1EEES8_S8_EEENS6_IJNS7_ILi64EEENS7_ILi96EEENS7_ILi192EEEEEENS_10bfloat16_tEfNS_4arch4Sm90ELb0ELb0ELb0ELb0ELb0ELb0ELb1ELb0ELi3ELi1ELi1ELi1ELb0EEENS1_24CollectiveEpilogueBwdGQAISD_fSG_Li384ELb0ELb0EEENS1_19SingleTileSchedulerILb0ELb0ELb0ELi96EEEEEEEEEvNT_6ParamsE)
        .other          _ZN7cutlass13device_kernelIN5flash11enable_sm90INS1_16FlashAttnBwdSm90INS1_25CollectiveMainloopBwdSm90ILi2ELi1ELi1EN4cute5tupleIJNS5_1CILi1EEES8_S8_EEENS6_IJNS7_ILi64EEENS7_ILi96EEENS7_ILi192EEEEEENS_10bfloat16_tEfNS_4arch4Sm90ELb0ELb0ELb0ELb0ELb0ELb0ELb1ELb0ELi3ELi1ELi1ELi1ELb0EEENS1_24CollectiveEpilogueBwdGQAISD_fSG_Li384ELb0ELb0EEENS1_19SingleTileSchedulerILb0ELb0ELb0ELi96EEEEEEEEEvNT_6ParamsE,@"STO_CUDA_ENTRY STV_DEFAULT"
_ZN7cutlass13device_kernelIN5flash11enable_sm90INS1_16FlashAttnBwdSm90INS1_25CollectiveMainloopBwdSm90ILi2ELi1ELi1EN4cute5tupleIJNS5_1CILi1EEES8_S8_EEENS6_IJNS7_ILi64EEENS7_ILi96EEENS7_ILi192EEEEEENS_10bfloat16_tEfNS_4arch4Sm90ELb0ELb0ELb0ELb0ELb0ELb0ELb1ELb0ELi3ELi1ELi1ELi1ELb0EEENS1_24CollectiveEpilogueBwdGQAISD_fSG_Li384ELb0ELb0EEENS1_19SingleTileSchedulerILb0ELb0ELb0ELi96EEEEEEEEEvNT_6ParamsE:
        /* <DEDUP_REMOVED lines=22> */
.L_x_4042:
[----:B------:R-:W-:Y:S05]  /*0160*/  BSYNC B0 ;  /* 0x0000000000007941 */ /* 0x000fea0003800000 */
.L_x_4041:
        /* <DEDUP_REMOVED lines=34> */
.L_x_4043:
        /* <DEDUP_REMOVED lines=20> */
.L_x_4044:
[----:B------:R-:W-:Y:S01]  /*04d0*/  ISETP.NE.AND P0, PT, R2, RZ, PT ;  /* 0x000000ff0200720c */ /* 0x000fe20003f05270 */
[----:B------:R-:W-:Y:S01]  /*04e0*/  IMAD.MOV.U32 R18, RZ, RZ, 0x1 ;  /* 0x00000001ff127424 */ /* 0x000fe200078e00ff */
[----:B------:R-:W-:Y:S01]  /*04f0*/  NOP ;  /* 0x0000000000007918 */ /* 0x000fe20000000000 */
[----:B------:R-:W-:Y:S03]  /*0500*/  BSSY B6, `(.L_x_4045) ;  /* 0x00006b4000067945 */ /* 0x000fe60003800000 */
[----:B------:R-:W-:Y:S01]  /*0510*/  SEL R18, R18, 0x2, !P0 ;  /* 0x0000000212127807 */ /* 0x000fe20004000000 */
[----:B-12-45:R-:W-:Y:S06]  /*0520*/  BAR.SYNC.DEFER_BLOCKING 0x0 ;  /* 0x0000000000007b1d */ /* 0x036fec0000010000 */
[----:B------:R-:W-:Y:S05]  /*0530*/  @!P0 BRA `(.L_x_4046) ;  /* 0x00000038009c8947 */ /* 0x000fea0003800000 */
.L_x_4047:
[----:B------:R-:W-:-:S08]  /*0540*/  NOP ;  /* 0x0000000000007918 */ /* 0x000fd00000000000 */
[----:B------:R-:W1:Y:S02]  /*0550*/  USETMAXREG.TRY_ALLOC.CTAPOOL UP0, 0xa0 ;  /* 0x000000a0000079c8 */ /* 0x000e640008000600 */
[----:B-1----:R-:W-:-:S13]  /*0560*/  PLOP3.LUT P0, PT, PT, PT, UP0, 0x80, 0x0 ;  /* 0x000000000000781c */ /* 0x002fda0003f0f008 */
[----:B------:R-:W-:Y:S05]  /*0570*/  @!P0 BRA `(.L_x_4047) ;  /* 0xfffffffc00f08947 */ /* 0x000fea000383ffff */
[----:B------:R-:W-:Y:S01]  /*0580*/  LOP3.LUT R0, R0, 0x3, RZ, 0xc0, !PT ;  /* 0x0000000300007812 */ /* 0x000fe200078ec0ff */
[----:B------:R-:W1:Y:S05]  /*0590*/  S2UR UR4, SR_CTAID.Z ;  /* 0x00000000000479c3 */ /* 0x000e6a0000002700 */
[----:B------:R-:W2:Y:S02]  /*05a0*/  SHFL.IDX PT, R0, R0, RZ, 0x1f ;  /* 0x00001fff00007589 */ /* 0x000ea400000e0000 */
[----:B--2---:R-:W-:-:S13]  /*05b0*/  ISETP.NE.AND P0, PT, R0, RZ, PT ;  /* 0x000000ff0000720c */ /* 0x004fda0003f05270 */
[----:B------:R-:W-:-:S05]  /*05c0*/  @!P0 VIADD R2, R19, 0x9 ;  /* 0x0000000913028836 */ /* 0x000fca0000000000 */
[----:B------:R4:W-:Y:S06]  /*05d0*/  @!P0 BAR.ARV R2, 0xa0 ;  /* 0x000280020000851d */ /* 0x0009ec0000002000 */
[----:B-1----:R-:W-:-:S13]  /*05e0*/  ISETP.LE.AND P0, PT, RZ, UR4, PT ;  /* 0x00000004ff007c0c */ /* 0x002fda000bf03270 */
        /* <DEDUP_REMOVED lines=24> */
.L_x_4050:
        /* <DEDUP_REMOVED lines=15> */
.L_x_4049:
        /* <DEDUP_REMOVED lines=20> */
.L_x_4052:
        /* <DEDUP_REMOVED lines=15> */
.L_x_4051:
        /* <DEDUP_REMOVED lines=8> */
.L_x_4133:
        /* <DEDUP_REMOVED lines=19> */
.L_x_4054:
        /* <DEDUP_REMOVED lines=57> */
[----:B------:R-:W-:Y:S01]  /*0fd0*/  LOP3.LUT R5, R2, 0xfffffff0, RZ, 0xc0, !PT ;  /* 0xfffffff002057812 */ /* 0x000fe200078ec0ff */
[----:B------:R-:W-:Y:S01]  /*0fe0*/  IMAD.HI R12, R16, 0x55555556, RZ ;  /* 0x55555556100c7827 */ /* 0x000fe200078e02ff */
[----:B------:R-:W-:Y:S02]  /*0ff0*/  LOP3.LUT R9, R8, 0xfffffffc, RZ, 0xc0, !PT ;  /* 0xfffffffc08097812 */ /* 0x000fe400078ec0ff */
[----:B------:R-:W-:Y:S02]  /*1000*/  CS2R R118, SRZ ;  /* 0x0000000000767805 */ /* 0x000fe4000001ff00 */
[----:B------:R-:W-:Y:S01]  /*1010*/  SHF.R.S32.HI R2, RZ, 0x4, R2 ;  /* 0x00000004ff027819 */ /* 0x000fe20000011402 */
[----:B------:R-:W-:Y:S01]  /*1020*/  IMAD.IADD R5, R0, 0x1, -R5 ;  /* 0x0000000100057824 */ /* 0x000fe200078e0a05 */
[----:B------:R-:W-:Y:S01]  /*1030*/  CS2R R116, SRZ ;  /* 0x0000000000747805 */ /* 0x000fe2000001ff00 */
[----:B------:R-:W-:Y:S01]  /*1040*/  IMAD.IADD R11, R6, 0x1, -R9 ;  /* 0x00000001060b7824 */ /* 0x000fe200078e0a09 */
[----:B------:R-:W-:-:S02]  /*1050*/  SHF.R.S32.HI R6, RZ, 0x5, R7 ;  /* 0x00000005ff067819 */ /* 0x000fc40000011407 */
[----:B------:R-:W-:Y:S02]  /*1060*/  CS2R R114, SRZ ;  /* 0x0000000000727805 */ /* 0x000fe4000001ff00 */
[----:B------:R-:W-:Y:S02]  /*1070*/  LEA.HI R0, R5, R5, RZ, 0x1 ;  /* 0x0000000505007211 */ /* 0x000fe400078f08ff */
[----:B------:R-:W-:Y:S02]  /*1080*/  CS2R R112, SRZ ;  /* 0x0000000000707805 */ /* 0x000fe4000001ff00 */
[----:B--2---:R-:W-:Y:S02]  /*1090*/  SHF.R.S32.HI R10, RZ, 0x1f, R5 ;  /* 0x0000001fff0a7819 */ /* 0x004fe40000011405 */
[----:B------:R-:W-:Y:S02]  /*10a0*/  CS2R R110, SRZ ;  /* 0x00000000006e7805 */ /* 0x000fe4000001ff00 */
[----:B------:R-:W-:-:S02]  /*10b0*/  SHF.R.S32.HI R3, RZ, 0x1, R0 ;  /* 0x00000001ff037819 */ /* 0x000fc40000011400 */
[----:B------:R-:W-:Y:S02]  /*10c0*/  CS2R R108, SRZ ;  /* 0x00000000006c7805 */ /* 0x000fe4000001ff00 */
[----:B------:R-:W-:Y:S02]  /*10d0*/  SHF.R.S32.HI R8, RZ, 0x1f, R0 ;  /* 0x0000001fff087819 */ /* 0x000fe40000011400 */
[----:B------:R-:W-:Y:S02]  /*10e0*/  CS2R R106, SRZ ;  /* 0x00000000006a7805 */ /* 0x000fe4000001ff00 */
[----:B------:R-:W-:Y:S02]  /*10f0*/  LEA.HI R10, R10, R5, RZ, 0x3 ;  /* 0x000000050a0a7211 */ /* 0x000fe400078f18ff */
[----:B------:R-:W-:Y:S02]  /*1100*/  CS2R R104, SRZ ;  /* 0x0000000000687805 */ /* 0x000fe4000001ff00 */
[----:B------:R-:W-:-:S02]  /*1110*/  LEA.HI R8, R8, R3, RZ, 0x2 ;  /* 0x0000000308087211 */ /* 0x000fc400078f10ff */
[----:B------:R-:W-:Y:S02]  /*1120*/  CS2R R102, SRZ ;  /* 0x0000000000667805 */ /* 0x000fe4000001ff00 */
        /* <DEDUP_REMOVED lines=18> */
[----:B------:R-:W-:Y:S01]  /*1250*/  CS2R R96, SRZ ;  /* 0x0000000000607805 */ /* 0x000fe2000001ff00 */
[----:B------:R-:W-:Y:S01]  /*1260*/  IMAD R10, R5, 0x20, R10 ;  /* 0x00000020050a7824 */ /* 0x000fe200078e020a */
[----:B------:R-:W-:Y:S01]  /*1270*/  LOP3.LUT R3, R0, 0x8, R3, 0xf8, !PT ;  /* 0x0000000800037812 */ /* 0x000fe200078ef803 */
[----:B------:R-:W-:Y:S01]  /*1280*/  VIADD R6, R14, 0x3f ;  /* 0x0000003f0e067836 */ /* 0x000fe20000000000 */
[----:B------:R-:W-:Y:S01]  /*1290*/  SHF.R.U32.HI R0, RZ, 0x3, R0 ;  /* 0x00000003ff007819 */ /* 0x000fe20000011600 */
[----:B------:R-:W-:Y:S01]  /*12a0*/  IMAD R7, R7, 0x200, R10 ;  /* 0x0000020007077824 */ /* 0x000fe200078e020a */
[----:B------:R-:W-:Y:S01]  /*12b0*/  LEA.HI R5, R12, R12, RZ, 0x1 ;  /* 0x0000000c0c057211 */ /* 0x000fe200078f08ff */
[----:B------:R-:W-:Y:S01]  /*12c0*/  IMAD.MOV.U32 R14, RZ, RZ, 0x20 ;  /* 0x00000020ff0e7424 */ /* 0x000fe200078e00ff */
[----:B------:R-:W-:-:S02]  /*12d0*/  LOP3.LUT R0, R3, R0, RZ, 0x3c, !PT ;  /* 0x0000000003007212 */ /* 0x000fc400078e3cff */
[----:B------:R-:W-:Y:S02]  /*12e0*/  CS2R R94, SRZ ;  /* 0x00000000005e7805 */ /* 0x000fe4000001ff00 */
[----:B------:R-:W-:Y:S01]  /*12f0*/  SHF.R.S32.HI R9, RZ, 0x1f, R6 ;  /* 0x0000001fff097819 */ /* 0x000fe20000011406 */
[----:B------:R-:W-:Y:S01]  /*1300*/  IMAD R5, R5, -0x3, R16 ;  /* 0xfffffffd05057824 */ /* 0x000fe200078e0210 */
[----:B------:R-:W-:Y:S01]  /*1310*/  SEL R14, R14, 0xffffffe0, !P0 ;  /* 0xffffffe00e0e7807 */ /* 0x000fe20004000000 */
[----:B------:R-:W-:Y:S01]  /*1320*/  IMAD.IADD R13, R0, 0x1, R7 ;  /* 0x00000001000d7824 */ /* 0x000fe200078e0207 */
[----:B------:R-:W-:Y:S01]  /*1330*/  LEA.HI R9, R9, R6, RZ, 0x6 ;  /* 0x0000000609097211 */ /* 0x000fe200078f30ff */
[----:B------:R-:W-:Y:S01]  /*1340*/  IMAD R2, R5, -0x20, R2 ;  /* 0xffffffe005027824 */ /* 0x000fe200078e0202 */
[----:B------:R-:W-:Y:S01]  /*1350*/  LOP3.LUT R12, R18, 0x1, RZ, 0xfc, !PT ;  /* 0x00000001120c7812 */ /* 0x000fe200078efcff */
[----:B------:R-:W-:Y:S01]  /*1360*/  IMAD.MOV.U32 R5, RZ, RZ, RZ ;  /* 0x000000ffff057224 */ /* 0x000fe200078e00ff */
[----:B------:R-:W-:Y:S01]  /*1370*/  LEA R13, R13, UR36, 0x1 ;  /* 0x000000240d0d7c11 */ /* 0x000fe2000f8e08ff */
[----:B------:R-:W-:Y:S01]  /*1380*/  IMAD R0, R11, -0x2, R2 ;  /* 0xfffffffe0b007824 */ /* 0x000fe200078e0202 */
[----:B------:R-:W-:Y:S01]  /*1390*/  CS2R R6, SRZ ;  /* 0x0000000000067805 */ /* 0x000fe2000001ff00 */
[----:B------:R-:W-:Y:S01]  /*13a0*/  IMAD.MOV.U32 R2, RZ, RZ, RZ ;  /* 0x000000ffff027224 */ /* 0x000fe200078e00ff */
        /* <DEDUP_REMOVED lines=35> */
[----:B------:R-:W-:Y:S02]  /*15e0*/  SHF.R.S32.HI R18, RZ, 0x6, R9 ;  /* 0x00000006ff127819 */ /* 0x000fe40000011409 */
[----:B------:R-:W-:-:S07]  /*15f0*/  IADD3 R14, R14, 0x30400, R13 ;  /* 0x000304000e0e7810 */ /* 0x000fce0007ffe00d */
.L_x_4067:
[----:B------:R-:W-:-:S13]  /*1600*/  ISETP.NE.AND P0, PT, R12, 0x3, PT ;  /* 0x000000030c00780c */ /* 0x000fda0003f05270 */
[----:B---3--:R-:W-:Y:S05]  /*1610*/  @!P0 BRA `(.L_x_4057) ;  /* 0x0000000000048947 */ /* 0x008fea0003800000 */
[----:B------:R-:W-:Y:S01]  /*1620*/  BPT.TRAP 0x1 ;  /* 0x000000040000795c */ /* 0x000fe20000300000 */
.L_x_4057:
[----:B------:R-:W-:Y:S02]  /*1630*/  LEA R3, R2, UR36, 0x3 ;  /* 0x0000002402037c11 */ /* 0x000fe4000f8e18ff */
[----:B------:R-:W-:-:S04]  /*1640*/  SHF.L.U32 R8, R7, 0x1f, RZ ;  /* 0x0000001f07087819 */ /* 0x000fc800000006ff */
[----:B------:R2:W3:Y:S01]  /*1650*/  SYNCS.PHASECHK.TRANS64.TRYWAIT P1, [R3+URZ+0x36410], R8 ;  /* 0x03641008030075a7 */ /* 0x0004e2000802017f */
[----:B------:R-:W-:Y:S05]  /*1660*/  @!P0 BRA `(.L_x_4058) ;  /* 0x0000000000048947 */ /* 0x000fea0003800000 */
[----:B------:R-:W-:Y:S01]  /*1670*/  BPT.TRAP 0x1 ;  /* 0x000000040000795c */ /* 0x000fe20000300000 */
.L_x_4058:
[----:B---3--:R-:W-:Y:S05]  /*1680*/  @P1 BRA `(.L_x_4059) ;  /* 0x0000000000081947 */ /* 0x008fea0003800000 */
[----:B------:R-:W3:Y:S02]  /*1690*/  SYNCS.PHASECHK.TRANS64.TRYWAIT P1, [R3+URZ+0x36410], R8 ;  /* 0x03641008030075a7 */ /* 0x000ee4000802017f */
[----:B---3--:R-:W-:Y:S05]  /*16a0*/  @!P1 BRA `(.L_x_4060) ;  /* 0x0000005800a09947 */ /* 0x008fea0003800000 */
.L_x_4059:
        /* <DEDUP_REMOVED lines=103> */
.L_x_4061:
[----:B--2---:R-:W-:-:S04]  /*1d20*/  SHF.L.U32 R8, R6, 0x1f, RZ ;  /* 0x0000001f06087819 */ /* 0x004fc800000006ff */
[----:B------:R2:W5:Y:S01]  /*1d30*/  SYNCS.PHASECHK.TRANS64.TRYWAIT P1, [UR36+0x36430], R8 ;  /* 0x03643008ff0075a7 */ /* 0x0005620008020164 */
[----:B------:R-:W-:Y:S05]  /*1d40*/  @!P0 BRA `(.L_x_4062) ;  /* 0x0000000000048947 */ /* 0x000fea0003800000 */
[----:B------:R-:W-:Y:S01]  /*1d50*/  BPT.TRAP 0x1 ;  /* 0x000000040000795c */ /* 0x000fe20000300000 */
.L_x_4062:
[----:B-----5:R-:W-:Y:S05]  /*1d60*/  @P1 BRA `(.L_x_4063) ;  /* 0x0000000000081947 */ /* 0x020fea0003800000 */
[----:B------:R-:W5:Y:S02]  /*1d70*/  SYNCS.PHASECHK.TRANS64.TRYWAIT P1, [UR36+0x36430], R8 ;  /* 0x03643008ff0075a7 */ /* 0x000f640008020164 */
[----:B-----5:R-:W-:Y:S05]  /*1d80*/  @!P1 BRA `(.L_x_4064) ;  /* 0x0000005000fc9947 */ /* 0x020fea0003800000 */
.L_x_4063:
[----:B------:R-:W-:Y:S01]  /*1d90*/  UIADD3 UR5, UR36, 0x2a000, URZ ;  /* 0x0002a00024057890 */ /* 0x000fe2000fffe03f */
[----:B------:R-:W-:Y:S01]  /*1da0*/  WARPGROUP.ARRIVE ;  /* 0x00000000000079c5 */ /* 0x000fe20000000000 */
[----:B------:R-:W-:Y:S01]  /*1db0*/  UIADD3 UR4, UR4, 0x9000, URZ ;  /* 0x0000900004047890 */ /* 0x000fe2000fffe03f */
[C---:B------:R-:W-:Y:S01]  /*1dc0*/  ISETP.GT.AND P1, PT, R0.reuse, RZ, PT ;  /* 0x000000ff0000720c */ /* 0x040fe20003f24270 */
[----:B------:R-:W-:Y:S01]  /*1dd0*/  USHF.R.U32.HI UR6, URZ, 0x4, UR5 ;  /* 0x000000043f067899 */ /* 0x000fe20008011605 */
[----:B------:R-:W-:Y:S01]  /*1de0*/  ISETP.GT.AND P2, PT, R0, 0x1, PT ;  /* 0x000000010000780c */ /* 0x000fe20003f44270 */
[----:B------:R-:W-:Y:S01]  /*1df0*/  USHF.R.U32.HI UR4, URZ, 0x4, UR4 ;  /* 0x000000043f047899 */ /* 0x000fe20008011604 */
[----:B------:R-:W-:Y:S01]  /*1e00*/  FSEL R9, R138, -INF , P1 ;  /* 0xff8000008a097808 */ /* 0x000fe20000800000 */
[----:B------:R-:W-:Y:S01]  /*1e10*/  ULOP3.LUT UR7, UR6, 0x3fff, URZ, 0xc0, !UPT ;  /* 0x00003fff06077892 */ /* 0x000fe2000f8ec03f */
[----:B--2--5:R-:W-:Y:S01]  /*1e20*/  FSEL R8, R137, -INF , P2 ;  /* 0xff80000089087808 */ /* 0x024fe20001000000 */
        /* <DEDUP_REMOVED lines=10> */
[--C-:B----4-:R-:W-:Y:S01]  /*1ed0*/  FFMA.FTZ R138, R9, UR7, -R20.reuse ;  /* 0x00000007098a7c23 */ /* 0x110fe20008010814 */
        /* <DEDUP_REMOVED lines=10> */
[--C-:B---3--:R-:W-:Y:S01]  /*1f80*/  FFMA.FTZ R23, R8, UR7, -R21.reuse ;  /* 0x0000000708177c23 */ /* 0x108fe20008010815 */
        /* <DEDUP_REMOVED lines=13> */
[----:B------:R-:W2:Y:S01]  /*2060*/  MUFU.EX2 R23, R23 ;  /* 0x0000001700177308 */ /* 0x000ea20000000800 */
        /* <DEDUP_REMOVED lines=9> */
[----:B------:R2:W3:Y:S08]  /*2100*/  MUFU.EX2 R137, R8 ;  /* 0x0000000800897308 */ /* 0x0004f00000000800 */
[----:B------:R-:W-:Y:S01]  /*2110*/  MUFU.EX2 R138, R138 ;  /* 0x0000008a008a7308 */ /* 0x000fe20000000800 */
[----:B--2---:R-:W-:-:S07]  /*2120*/  F2FP.BF16.F32.PACK_AB R8, R23, R22 ;  /* 0x000000161708723e */ /* 0x004fce00000010ff */
[----:B------:R-:W2:Y:S01]  /*2130*/  MUFU.EX2 R139, R139 ;  /* 0x0000008b008b7308 */ /* 0x000ea20000000800 */
[----:B---3--:R-:W-:Y:S01]  /*2140*/  F2FP.BF16.F32.PACK_AB R10, R137, R136 ;  /* 0x00000088890a723e */ /* 0x008fe200000010ff */
        /* <DEDUP_REMOVED lines=8> */
[----:B------:R-:W3:Y:S01]  /*21d0*/  MUFU.EX2 R142, R142 ;  /* 0x0000008e008e7308 */ /* 0x000ee20000000800 */
[----:B--2---:R-:W-:-:S07]  /*21e0*/  F2FP.BF16.F32.PACK_AB R9, R139, R138 ;  /* 0x0000008a8b09723e */ /* 0x004fce00000010ff */
[----:B------:R-:W-:Y:S01]  /*21f0*/  MUFU.EX2 R144, R144 ;  /* 0x0000009000907308 */ /* 0x000fe20000000800 */
[----:B---3--:R-:W-:Y:S01]  /*2200*/  F2FP.BF16.F32.PACK_AB R11, R142, R143 ;  /* 0x0000008f8e0b723e */ /* 0x008fe200000010ff */
        /* <DEDUP_REMOVED lines=83> */
[----:B------:R-:W-:Y:S01]  /*2740*/  FADD.FTZ R125, R128, -R141 ;  /* 0x8000008d807d7221 */ /* 0x000fe20000010000 */
[--C-:B---3--:R-:W-:Y:S01]  /*2750*/  FADD.FTZ R126, R126, -R140.reuse ;  /* 0x8000008c7e7e7221 */ /* 0x108fe20000010000 */
[--C-:B------:R-:W-:Y:S01]  /*2760*/  FADD.FTZ R128, R131, -R140.reuse ;  /* 0x8000008c83807221 */ /* 0x100fe20000010000 */
[--C-:B------:R-:W-:Y:S01]  /*2770*/  FADD.FTZ R127, R127, -R140.reuse ;  /* 0x8000008c7f7f7221 */ /* 0x100fe20000010000 */
[----:B------:R-:W-:Y:S01]  /*2780*/  FADD.FTZ R131, R134, -R140 ;  /* 0x8000008c86837221 */ /* 0x000fe20000010000 */
        /* <DEDUP_REMOVED lines=13> */
[--C-:B------:R-:W-:Y:S01]  /*2860*/  FADD.FTZ R121, R132, -R141.reuse ;  /* 0x8000008d84797221 */ /* 0x100fe20000010000 */
[----:B------:R-:W3:Y:S01]  /*2870*/  MUFU.EX2 R10, R10 ;  /* 0x0000000a000a7308 */ /* 0x000ee20000000800 */
[--C-:B------:R-:W-:Y:S01]  /*2880*/  FADD.FTZ R122, R123, -R140.reuse ;  /* 0x8000008c7b7a7221 */ /* 0x100fe20000010000 */
[----:B------:R-:W-:Y:S01]  /*2890*/  FMUL.FTZ R143, R143, R126 ;  /* 0x0000007e8f8f7220 */ /* 0x000fe20000410000 */
[--C-:B------:R-:W-:Y:S01]  /*28a0*/  FADD.FTZ R149, R124, -R141.reuse ;  /* 0x8000008d7c957221 */ /* 0x100fe20000010000 */
[----:B------:R-:W-:Y:S01]  /*28b0*/  FADD.FTZ R124, R133, -R141 ;  /* 0x8000008d857c7221 */ /* 0x000fe20000010000 */
[----:B------:R-:W-:Y:S01]  /*28c0*/  FMUL.FTZ R139, R139, R122 ;  /* 0x0000007a8b8b7220 */ /* 0x000fe20000410000 */
[--C-:B------:R-:W-:Y:S01]  /*28d0*/  FADD.FTZ R133, R130, -R140.reuse ;  /* 0x8000008c82857221 */ /* 0x100fe20000010000 */
[----:B------:R-:W-:Y:S01]  /*28e0*/  FADD.FTZ R140, R135, -R140 ;  /* 0x8000008c878c7221 */ /* 0x000fe20000010000 */
[----:B------:R-:W4:Y:S01]  /*28f0*/  MUFU.EX2 R21, R21 ;  /* 0x0000001500157308 */ /* 0x000f220000000800 */
[C---:B--2---:R-:W-:Y:S01]  /*2900*/  FMUL.FTZ R126, R9.reuse, R120 ;  /* 0x00000078097e7220 */ /* 0x044fe20000410000 */
[----:B------:R-:W-:Y:S01]  /*2910*/  F2FP.BF16.F32.PACK_AB R120, R9, R144 ;  /* 0x000000900978723e */ /* 0x000fe200000010ff */
[----:B------:R-:W-:Y:S01]  /*2920*/  FMUL.FTZ R22, R22, R147 ;  /* 0x0000009316167220 */ /* 0x000fe20000410000 */
[----:B------:R-:W-:Y:S01]  /*2930*/  FMUL.FTZ R23, R23, R148 ;  /* 0x0000009417177220 */ /* 0x000fe20000410000 */
[----:B------:R-:W-:Y:S01]  /*2940*/  FMUL.FTZ R136, R136, R149 ;  /* 0x0000009588887220 */ /* 0x000fe20000410000 */
[----:B------:R-:W-:Y:S01]  /*2950*/  FMUL.FTZ R137, R137, R150 ;  /* 0x0000009689897220 */ /* 0x000fe20000410000 */
[----:B------:R-:W-:Y:S01]  /*2960*/  FMUL.FTZ R138, R138, R129 ;  /* 0x000000818a8a7220 */ /* 0x000fe20000410000 */
[----:B------:R-:W2:Y:S01]  /*2970*/  MUFU.EX2 R8, R8 ;  /* 0x0000000800087308 */ /* 0x000ea20000000800 */
[----:B---3--:R-:W-:Y:S01]  /*2980*/  FMUL.FTZ R9, R10, R121 ;  /* 0x000000790a097220 */ /* 0x008fe20000410000 */
[----:B------:R-:W-:Y:S01]  /*2990*/  FMUL.FTZ R142, R142, R127 ;  /* 0x0000007f8e8e7220 */ /* 0x000fe20000410000 */
[----:B------:R-:W-:Y:S01]  /*29a0*/  FMUL.FTZ R125, R144, R125 ;  /* 0x0000007d907d7220 */ /* 0x000fe20000410000 */
[----:B------:R-:W-:-:S04]  /*29b0*/  UMOV UR7, 0x80000020 ;  /* 0x8000002000077882 */ /* 0x000fc80000000000 */
[----:B------:R-:W3:Y:S01]  /*29c0*/  MUFU.EX2 R11, R11 ;  /* 0x0000000b000b7308 */ /* 0x000ee20000000800 */
[C---:B----4-:R-:W-:Y:S01]  /*29d0*/  F2FP.BF16.F32.PACK_AB R122, R21.reuse, R10 ;  /* 0x0000000a157a723e */ /* 0x050fe200000010ff */
[----:B------:R-:W-:Y:S01]  /*29e0*/  FMUL.FTZ R124, R21, R124 ;  /* 0x0000007c157c7220 */ /* 0x000fe20000410000 */
[----:B------:R-:W-:-:S05]  /*29f0*/  F2FP.BF16.F32.PACK_AB R10, R137, R136 ;  /* 0x00000088890a723e */ /* 0x000fca00000010ff */
[----:B------:R-:W4:Y:S01]  /*2a00*/  MUFU.EX2 R20, R146 ;  /* 0x0000009200147308 */ /* 0x000f220000000800 */
[----:B--2---:R-:W-:-:S07]  /*2a10*/  FMUL.FTZ R21, R8, R133 ;  /* 0x0000008508157220 */ /* 0x004fce0000410000 */
[----:B------:R-:W2:Y:S01]  /*2a20*/  MUFU.EX2 R145, R145 ;  /* 0x0000009100917308 */ /* 0x000ea20000000800 */
[C---:B---3--:R-:W-:Y:S01]  /*2a30*/  F2FP.BF16.F32.PACK_AB R121, R11.reuse, R8 ;  /* 0x000000080b79723e */ /* 0x048fe200000010ff */
[----:B------:R-:W-:Y:S01]  /*2a40*/  FMUL.FTZ R128, R11, R128 ;  /* 0x000000800b807220 */ /* 0x000fe20000410000 */
[----:B------:R-:W-:Y:S02]  /*2a50*/  F2FP.BF16.F32.PACK_AB R8, R23, R22 ;  /* 0x000000161708723e */ /* 0x000fe400000010ff */
[----:B------:R-:W-:Y:S02]  /*2a60*/  F2FP.BF16.F32.PACK_AB R22, R124, R9 ;  /* 0x000000097c16723e */ /* 0x000fe400000010ff */
[----:B------:R-:W-:Y:S01]  /*2a70*/  F2FP.BF16.F32.PACK_AB R9, R139, R138 ;  /* 0x0000008a8b09723e */ /* 0x000fe200000010ff */
[----:B----4-:R-:W-:Y:S01]  /*2a80*/  FMUL.FTZ R131, R20, R131 ;  /* 0x0000008314837220 */ /* 0x010fe20000410000 */
[----:B------:R-:W-:Y:S02]  /*2a90*/  F2FP.BF16.F32.PACK_AB R11, R142, R143 ;  /* 0x0000008f8e0b723e */ /* 0x000fe400000010ff */
[----:B------:R-:W-:-:S02]  /*2aa0*/  F2FP.BF16.F32.PACK_AB R21, R128, R21 ;  /* 0x000000158015723e */ /* 0x000fc400000010ff */
[C---:B--2---:R-:W-:Y:S01]  /*2ab0*/  F2FP.BF16.F32.PACK_AB R123, R145.reuse, R20 ;  /* 0x00000014917b723e */ /* 0x044fe200000010ff */
        /* <DEDUP_REMOVED lines=9> */
[----:B---3--:R-:W3:Y:S02]  /*2b50*/  FENCE.VIEW.ASYNC.S ;  /* 0x00000000000073c6 */ /* 0x008ee40000000000 */
[----:B---3--:R-:W-:Y:S06]  /*2b60*/  BAR.SYNC.DEFER_BLOCKING 0x9, 0x180 ;  /* 0x0246000000007b1d */ /* 0x008fec0000010000 */
        /* <DEDUP_REMOVED lines=44> */
[----:B----4-:R-:W4:Y:S02]  /*2e30*/  FENCE.VIEW.ASYNC.S ;  /* 0x00000000000073c6 */ /* 0x010f240000000000 */
[----:B----4-:R-:W-:Y:S06]  /*2e40*/  BAR.SYNC.DEFER_BLOCKING 0x9, 0x180 ;  /* 0x0246000000007b1d */ /* 0x010fec0000010000 */
[----:B--2---:R-:W-:-:S06]  /*2e50*/  WARPGROUP.ARRIVE ;  /* 0x00000000000079c5 */ /* 0x004fcc0000000000 */
        /* <DEDUP_REMOVED lines=33> */
[----:B---3--:R-:W-:Y:S05]  /*3070*/  @!P0 BRA `(.L_x_4065) ;  /* 0x0000000000048947 */ /* 0x008fea0003800000 */
[----:B------:R-:W-:Y:S01]  /*3080*/  BPT.TRAP 0x1 ;  /* 0x000000040000795c */ /* 0x000fe20000300000 */
.L_x_4065:
[----:B------:R-:W-:Y:S01]  /*3090*/  LEA R8, R4, UR36, 0xd ;  /* 0x0000002404087c11 */ /* 0x000fe2000f8e68ff */
[----:B------:R-:W-:Y:S01]  /*30a0*/  UIADD3 UR4, UR36, 0x36438, URZ ;  /* 0x0003643824047890 */ /* 0x000fe2000fffe03f */
[----:B------:R-:W-:Y:S01]  /*30b0*/  VIADD R10, R19, 0x9 ;  /* 0x00000009130a7836 */ /* 0x000fe20000000000 */
        /* <DEDUP_REMOVED lines=13> */
[----:B------:R-:W-:Y:S01]  /*3190*/  R2UR UR8, R9 ;  /* 0x00000000090872ca */ /* 0x000fe200000e0000 */
[----:B------:R-:W-:-:S12]  /*31a0*/  VIADD R9, R19, 0xc ;  /* 0x0000000c13097836 */ /* 0x000fd80000000000 */
[----:B------:R-:W-:Y:S02]  /*31b0*/  UMOV UR4, UR8 ;  /* 0x0000000800047c82 */ /* 0x000fe40008000000 */
        /* <DEDUP_REMOVED lines=41> */
.L_x_4066:
        /* <DEDUP_REMOVED lines=12> */
.L_x_4056:
        /* <DEDUP_REMOVED lines=127> */
.L_x_4070:
[----:B------:R-:W-:Y:S01]  /*3d00*/  @P0 ELECT P2, URZ, PT ;  /* 0x00000000003f082f */ /* 0x000fe20003840000 */
[----:B------:R1:W-:-:S12]  /*3d10*/  UBLKRED.G.S.ADD.F32.RN [UR4], [UR36], UR6, desc[UR8] ;  /* 0x00000804240073bb */ /* 0x0003d800080a1406 */
[----:B------:R-:W-:Y:S02]  /*3d20*/  @P2 PLOP3.LUT P0, PT, P2, PT, PT, 0x8, 0x0 ;  /* 0x000000000000281c */ /* 0x000fe4000170e170 */
[----:B------:R-:W-:-:S11]  /*3d30*/  PLOP3.LUT P2, PT, PT, PT, PT, 0x8, 0x0 ;  /* 0x000000000000781c */ /* 0x000fd60003f4e170 */
[----:B-1----:R-:W-:Y:S05]  /*3d40*/  @P0 BRA.U.ANY `(.L_x_4070) ;  /* 0xfffffffd00ec0947 */ /* 0x002fea000393ffff */
[----:B------:R0:W-:Y:S01]  /*3d50*/  UTMACMDFLUSH ;  /* 0x00000000000079b7 */ /* 0x0001e20000000000 */
[----:B------:R-:W-:-:S04]  /*3d60*/  DEPBAR.LE SB0, 0x0 ;  /* 0x000080000000791a */ /* 0x000fc80000000000 */
.L_x_4069:
[----:B------:R-:W-:Y:S05]  /*3d70*/  BSYNC B0 ;  /* 0x0000000000007941 */ /* 0x000fea0003800000 */
.L_x_4068:
        /* <DEDUP_REMOVED lines=27> */
.L_x_4071:
        /* <DEDUP_REMOVED lines=8> */
.L_x_4046:
        /* <DEDUP_REMOVED lines=55> */
.L_x_4094:
        /* <DEDUP_REMOVED lines=23> */
.L_x_4075:
[----:B------:R-:W-:Y:S05]  /*4490*/  BSYNC B0 ;  /* 0x0000000000007941 */ /* 0x000fea0003800000 */
.L_x_4074:
        /* <DEDUP_REMOVED lines=12> */
.L_x_4077:
[----:B------:R-:W-:Y:S05]  /*4560*/  BSYNC B0 ;  /* 0x0000000000007941 */ /* 0x000fea0003800000 */
.L_x_4076:
        /* <DEDUP_REMOVED lines=13> */
.L_x_4079:
[----:B------:R-:W-:Y:S05]  /*4640*/  BSYNC B0 ;  /* 0x0000000000007941 */ /* 0x000fea0003800000 */
.L_x_4078:
[----:B------:R-:W-:Y:S06]  /*4650*/  BAR.ARV 0xa, 0xa0 ;  /* 0x0282800000007b1d */ /* 0x000fec0000002000 */
[----:B------:R-:W-:Y:S04]  /*4660*/  BSSY B0, `(.L_x_4080) ;  /* 0x0000003000007945 */ /* 0x000fe80003800000 */
[----:B------:R-:W-:Y:S05]  /*4670*/  @!P0 BRA `(.L_x_4081) ;  /* 0x0000000000048947 */ /* 0x000fea0003800000 */
[----:B------:R-:W-:-:S04]  /*4680*/  DEPBAR.LE SB0, 0x1 ;  /* 0x000080400000791a */ /* 0x000fc80000000000 */
.L_x_4081:
[----:B------:R-:W-:Y:S05]  /*4690*/  BSYNC B0 ;  /* 0x0000000000007941 */ /* 0x000fea0003800000 */
.L_x_4080:
[----:B------:R-:W-:Y:S06]  /*46a0*/  BAR.ARV 0xb, 0xa0 ;  /* 0x02c2800000007b1d */ /* 0x000fec0000002000 */
[----:B------:R-:W-:Y:S04]  /*46b0*/  BSSY B0, `(.L_x_4082) ;  /* 0x0000003000007945 */ /* 0x000fe80003800000 */
[----:B------:R-:W-:Y:S05]  /*46c0*/  @!P0 BRA `(.L_x_4083) ;  /* 0x0000000000048947 */ /* 0x000fea0003800000 */
[----:B------:R-:W-:-:S04]  /*46d0*/  DEPBAR.LE SB0, 0x0 ;  /* 0x000080000000791a */ /* 0x000fc80000000000 */
.L_x_4083:
[----:B------:R-:W-:Y:S05]  /*46e0*/  BSYNC B0 ;  /* 0x0000000000007941 */ /* 0x000fea0003800000 */
.L_x_4082:
        /* <DEDUP_REMOVED lines=13> */
.L_x_4085:
[----:B------:R-:W-:Y:S05]  /*47c0*/  BSYNC B0 ;  /* 0x0000000000007941 */ /* 0x000fea0003800000 */
.L_x_4084:
        /* <DEDUP_REMOVED lines=12> */
.L_x_4087:
[----:B------:R-:W-:Y:S05]  /*4890*/  BSYNC B0 ;  /* 0x0000000000007941 */ /* 0x000fea0003800000 */
.L_x_4086:
        /* <DEDUP_REMOVED lines=13> */
.L_x_4089:
[----:B------:R-:W-:Y:S05]  /*4970*/  BSYNC B0 ;  /* 0x0000000000007941 */ /* 0x000fea0003800000 */
.L_x_4088:
[----:B------:R-:W-:Y:S06]  /*4980*/  BAR.ARV 0xa, 0xa0 ;  /* 0x0282800000007b1d */ /* 0x000fec0000002000 */
[----:B------:R-:W-:Y:S04]  /*4990*/  BSSY B0, `(.L_x_4090) ;  /* 0x0000003000007945 */ /* 0x000fe80003800000 */
[----:B------:R-:W-:Y:S05]  /*49a0*/  @!P0 BRA `(.L_x_4091) ;  /* 0x0000000000048947 */ /* 0x000fea0003800000 */
[----:B------:R-:W-:-:S04]  /*49b0*/  DEPBAR.LE SB0, 0x1 ;  /* 0x000080400000791a */ /* 0x000fc80000000000 */
.L_x_4091:
[----:B------:R-:W-:Y:S05]  /*49c0*/  BSYNC B0 ;  /* 0x0000000000007941 */ /* 0x000fea0003800000 */
.L_x_4090:
[----:B------:R-:W-:Y:S01]  /*49d0*/  VIADD R0, R0, 0xfffffffe ;  /* 0xfffffffe00007836 */ /* 0x000fe20000000000 */
[----:B------:R-:W-:Y:S06]  /*49e0*/  BAR.ARV 0xb, 0xa0 ;  /* 0x02c2800000007b1d */ /* 0x000fec0000002000 */
[----:B------:R-:W-:Y:S01]  /*49f0*/  BSSY B0, `(.L_x_4092) ;  /* 0x0000004000007945 */ /* 0x000fe20003800000 */
[----:B------:R-:W-:-:S03]  /*4a00*/  ISETP.NE.AND P1, PT, R0, RZ, PT ;  /* 0x000000ff0000720c */ /* 0x000fc60003f25270 */
[----:B------:R-:W-:Y:S10]  /*4a10*/  @!P0 BRA `(.L_x_4093) ;  /* 0x0000000000048947 */ /* 0x000ff40003800000 */
[----:B------:R-:W-:-:S04]  /*4a20*/  DEPBAR.LE SB0, 0x0 ;  /* 0x000080000000791a */ /* 0x000fc80000000000 */
.L_x_4093:
[----:B------:R-:W-:Y:S05]  /*4a30*/  BSYNC B0 ;  /* 0x0000000000007941 */ /* 0x000fea0003800000 */
.L_x_4092:
[----:B------:R-:W-:Y:S06]  /*4a40*/  BAR.ARV 0xc, 0xa0 ;  /* 0x0302800000007b1d */ /* 0x000fec0000002000 */
[----:B------:R-:W-:Y:S02]  /*4a50*/  UIADD3 UR5, UR5, 0x2, URZ ;  /* 0x0000000205057890 */ /* 0x000fe4000fffe03f */
[----:B------:R-:W-:Y:S01]  /*4a60*/  UIADD3 UR4, UR4, 0x1, URZ ;  /* 0x0000000104047890 */ /* 0x000fe2000fffe03f */
[----:B------:R-:W-:Y:S11]  /*4a70*/  @P1 BRA `(.L_x_4094) ;  /* 0xfffffff800281947 */ /* 0x000ff6000383ffff */
[----:B------:R-:W-:-:S12]  /*4a80*/  UIADD3 UR4, UR9, 0x6000, URZ ;  /* 0x0000600009047890 */ /* 0x000fd8000fffe03f */
.L_x_4073:
        /* <DEDUP_REMOVED lines=19> */
.L_x_4096:
[----:B------:R-:W-:Y:S05]  /*4bc0*/  BSYNC B0 ;  /* 0x0000000000007941 */ /* 0x000fea0003800000 */
.L_x_4095:
        /* <DEDUP_REMOVED lines=18> */
.L_x_4098:
[----:B------:R-:W-:Y:S05]  /*4cf0*/  BSYNC B0 ;  /* 0x0000000000007941 */ /* 0x000fea0003800000 */
.L_x_4097:
        /* <DEDUP_REMOVED lines=19> */
.L_x_4100:
[----:B------:R-:W-:Y:S05]  /*4e30*/  BSYNC B0 ;  /* 0x0000000000007941 */ /* 0x000fea0003800000 */
.L_x_4099:
[----:B------:R-:W-:Y:S06]  /*4e40*/  BAR.ARV 0xa, 0xa0 ;  /* 0x0282800000007b1d */ /* 0x000fec0000002000 */
[----:B------:R-:W-:Y:S04]  /*4e50*/  BSSY B0, `(.L_x_4101) ;  /* 0x0000003000007945 */ /* 0x000fe80003800000 */
[----:B------:R-:W-:Y:S05]  /*4e60*/  @!P0 BRA `(.L_x_4102) ;  /* 0x0000000000048947 */ /* 0x000fea0003800000 */
[----:B------:R-:W-:-:S04]  /*4e70*/  DEPBAR.LE SB0, 0x1 ;  /* 0x000080400000791a */ /* 0x000fc80000000000 */
.L_x_4102:
[----:B------:R-:W-:Y:S05]  /*4e80*/  BSYNC B0 ;  /* 0x0000000000007941 */ /* 0x000fea0003800000 */
.L_x_4101:
[----:B------:R-:W-:Y:S06]  /*4e90*/  BAR.ARV 0xb, 0xa0 ;  /* 0x02c2800000007b1d */ /* 0x000fec0000002000 */
[----:B------:R-:W-:Y:S04]  /*4ea0*/  BSSY B0, `(.L_x_4103) ;  /* 0x0000003000007945 */ /* 0x000fe80003800000 */
[----:B------:R-:W-:Y:S05]  /*4eb0*/  @!P0 BRA `(.L_x_4104) ;  /* 0x0000000000048947 */ /* 0x000fea0003800000 */
[----:B------:R-:W-:-:S04]  /*4ec0*/  DEPBAR.LE SB0, 0x0 ;  /* 0x000080000000791a */ /* 0x000fc80000000000 */
.L_x_4104:
[----:B------:R-:W-:Y:S05]  /*4ed0*/  BSYNC B0 ;  /* 0x0000000000007941 */ /* 0x000fea0003800000 */
.L_x_4103:
[----:B------:R-:W-:Y:S06]  /*4ee0*/  BAR.ARV 0xc, 0xa0 ;  /* 0x0302800000007b1d */ /* 0x000fec0000002000 */
[----:B------:R-:W-:Y:S05]  /*4ef0*/  BRA `(.L_x_4048) ;  /* 0x0000002000507947 */ /* 0x000fea0003800000 */
.L_x_4072:
        /* <DEDUP_REMOVED lines=57> */
.L_x_4134:
        /* <DEDUP_REMOVED lines=9> */
.L_x_4108:
        /* <DEDUP_REMOVED lines=102> */
.L_x_4119:
[----:B-1----:R-:W-:-:S05]  /*5980*/  IMAD.MOV.U32 R10, RZ, RZ, 0x1 ;  /* 0x00000001ff0a7424 */ /* 0x002fca00078e00ff */
[----:B------:R-:W-:-:S04]  /*5990*/  SHF.L.U32 R10, R10, 0x1f, RZ ;  /* 0x0000001f0a0a7819 */ /* 0x000fc800000006ff */
[----:B------:R-:W1:Y:S02]  /*59a0*/  SYNCS.PHASECHK.TRANS64.TRYWAIT P1, [R0+URZ+0x36438], R10 ;  /* 0x0364380a000075a7 */ /* 0x000e64000802017f */
[----:B-123--:R-:W-:Y:S05]  /*59b0*/  @!P1 BRA `(.L_x_4111) ;  /* 0x0000001800189947 */ /* 0x00efea0003800000 */
.L_x_4135:
[----:B------:R-:W-:Y:S05]  /*59c0*/  @P0 BRA `(.L_x_4112) ;  /* 0x0000000000140947 */ /* 0x000fea0003800000 */
[----:B------:R-:W-:Y:S01]  /*59d0*/  ISETP.NE.AND P1, PT, R16, RZ, PT ;  /* 0x000000ff1000720c */ /* 0x000fe20003f25270 */
[----:B------:R-:W-:-:S04]  /*59e0*/  IMAD.MOV.U32 R3, RZ, RZ, 0x6100 ;  /* 0x00006100ff037424 */ /* 0x000fc800078e00ff */
[----:B------:R2:W-:Y:S08]  /*59f0*/  SYNCS.ARRIVE.TRANS64 RZ, [R0+URZ+0x36430], R3 ;  /* 0x0364300300ff79a7 */ /* 0x0005f0000800003f */
[----:B------:R-:W-:Y:S05]  /*5a00*/  @!P1 BRA `(.L_x_4112) ;  /* 0x0000000000049947 */ /* 0x000fea0003800000 */
[----:B------:R-:W-:Y:S01]  /*5a10*/  BPT.TRAP 0x1 ;  /* 0x000000040000795c */ /* 0x000fe20000300000 */
.L_x_4112:
        /* <DEDUP_REMOVED lines=47> */
.L_x_4136:
[----:B------:R-:W-:Y:S05]  /*5d10*/  @P0 BRA `(.L_x_4114) ;  /* 0x0000000000140947 */ /* 0x000fea0003800000 */
[----:B------:R-:W-:Y:S01]  /*5d20*/  ISETP.NE.AND P1, PT, R16, RZ, PT ;  /* 0x000000ff1000720c */ /* 0x000fe20003f25270 */
[----:B--2---:R-:W-:-:S04]  /*5d30*/  IMAD.MOV.U32 R3, RZ, RZ, 0x6100 ;  /* 0x00006100ff037424 */ /* 0x004fc800078e00ff */
[----:B------:R3:W-:Y:S08]  /*5d40*/  SYNCS.ARRIVE.TRANS64 RZ, [R0+URZ+0x36418], R3 ;  /* 0x0364180300ff79a7 */ /* 0x0007f0000800003f */
[----:B------:R-:W-:Y:S05]  /*5d50*/  @!P1 BRA `(.L_x_4114) ;  /* 0x0000000000049947 */ /* 0x000fea0003800000 */
[----:B------:R-:W-:Y:S01]  /*5d60*/  BPT.TRAP 0x1 ;  /* 0x000000040000795c */ /* 0x000fe20000300000 */
.L_x_4114:
        /* <DEDUP_REMOVED lines=35> */
.L_x_4137:
        /* <DEDUP_REMOVED lines=9> */
.L_x_4116:
        /* <DEDUP_REMOVED lines=37> */
.L_x_4139:
[----:B------:R-:W-:Y:S05]  /*6280*/  @P0 BRA `(.L_x_4118) ;  /* 0x0000000000140947 */ /* 0x000fea0003800000 */
[----:B------:R-:W-:Y:S01]  /*6290*/  ISETP.NE.AND P1, PT, R16, RZ, PT ;  /* 0x000000ff1000720c */ /* 0x000fe20003f25270 */
[----:B--2---:R-:W-:-:S04]  /*62a0*/  IMAD.MOV.U32 R5, RZ, RZ, 0x6100 ;  /* 0x00006100ff057424 */ /* 0x004fc800078e00ff */
[----:B------:R3:W-:Y:S08]  /*62b0*/  SYNCS.ARRIVE.TRANS64 RZ, [R0+URZ+0x36410], R5 ;  /* 0x0364100500ff79a7 */ /* 0x0007f0000800003f */
[----:B------:R-:W-:Y:S05]  /*62c0*/  @!P1 BRA `(.L_x_4118) ;  /* 0x0000000000049947 */ /* 0x000fea0003800000 */
[----:B------:R-:W-:Y:S01]  /*62d0*/  BPT.TRAP 0x1 ;  /* 0x000000040000795c */ /* 0x000fe20000300000 */
.L_x_4118:
        /* <DEDUP_REMOVED lines=36> */
.L_x_4110:
[----:B------:R-:W-:Y:S01]  /*6520*/  ISETP.NE.AND P1, PT, R19, RZ, PT ;  /* 0x000000ff1300720c */ /* 0x000fe20003f25270 */
[----:B------:R-:W-:-:S12]  /*6530*/  IMAD.MOV.U32 R4, RZ, RZ, 0x1 ;  /* 0x00000001ff047424 */ /* 0x000fd800078e00ff */
[----:B------:R-:W-:Y:S05]  /*6540*/  @!P1 BRA `(.L_x_4109) ;  /* 0x0000000400649947 */ /* 0x000fea0003800000 */
[----:B------:R-:W2:Y:S02]  /*6550*/  SYNCS.PHASECHK.TRANS64.TRYWAIT P1, [R0+URZ+0x36438], R10 ;  /* 0x0364380a000075a7 */ /* 0x000ea4000802017f */
[----:B--2---:R-:W-:Y:S05]  /*6560*/  @!P1 BRA `(.L_x_4120) ;  /* 0x0000000c00809947 */ /* 0x004fea0003800000 */
.L_x_4140:
[----:B------:R-:W-:Y:S05]  /*6570*/  @P0 BRA `(.L_x_4121) ;  /* 0x0000000000140947 */ /* 0x000fea0003800000 */
[----:B------:R-:W-:Y:S01]  /*6580*/  ISETP.NE.AND P1, PT, R16, RZ, PT ;  /* 0x000000ff1000720c */ /* 0x000fe20003f25270 */
[----:B------:R-:W-:-:S04]  /*6590*/  IMAD.MOV.U32 R5, RZ, RZ, 0x6100 ;  /* 0x00006100ff057424 */ /* 0x000fc800078e00ff */
[----:B------:R3:W-:Y:S08]  /*65a0*/  SYNCS.ARRIVE.TRANS64 RZ, [R0+URZ+0x36430], R5 ;  /* 0x0364300500ff79a7 */ /* 0x0007f0000800003f */
[----:B------:R-:W-:Y:S05]  /*65b0*/  @!P1 BRA `(.L_x_4121) ;  /* 0x0000000000049947 */ /* 0x000fea0003800000 */
[----:B------:R-:W-:Y:S01]  /*65c0*/  BPT.TRAP 0x1 ;  /* 0x000000040000795c */ /* 0x000fe20000300000 */
.L_x_4121:
        /* <DEDUP_REMOVED lines=41> */
.L_x_4141:
[----:B------:R-:W-:Y:S01]  /*6860*/  IMAD.MOV.U32 R4, RZ, RZ, RZ ;  /* 0x000000ffff047224 */ /* 0x000fe200078e00ff */
[----:B------:R-:W-:Y:S06]  /*6870*/  @P0 BRA `(.L_x_4123) ;  /* 0x0000000000140947 */ /* 0x000fec0003800000 */
[----:B------:R-:W-:Y:S01]  /*6880*/  ISETP.NE.AND P1, PT, R16, RZ, PT ;  /* 0x000000ff1000720c */ /* 0x000fe20003f25270 */
[----:B---3--:R-:W-:-:S04]  /*6890*/  IMAD.MOV.U32 R5, RZ, RZ, 0x6100 ;  /* 0x00006100ff057424 */ /* 0x008fc800078e00ff */
[----:B------:R4:W-:Y:S08]  /*68a0*/  SYNCS.ARRIVE.TRANS64 RZ, [R0+URZ+0x36418], R5 ;  /* 0x0364180500ff79a7 */ /* 0x0009f0000800003f */
[----:B------:R-:W-:Y:S05]  /*68b0*/  @!P1 BRA `(.L_x_4123) ;  /* 0x0000000000049947 */ /* 0x000fea0003800000 */
[----:B------:R-:W-:Y:S01]  /*68c0*/  BPT.TRAP 0x1 ;  /* 0x000000040000795c */ /* 0x000fe20000300000 */
.L_x_4123:
        /* <DEDUP_REMOVED lines=33> */
.L_x_4109:
[----:B------:R-:W-:-:S04]  /*6ae0*/  SHF.L.U32 R3, R4, 0x1f, RZ ;  /* 0x0000001f04037819 */ /* 0x000fc800000006ff */
[----:B------:R-:W3:Y:S02]  /*6af0*/  SYNCS.PHASECHK.TRANS64.TRYWAIT P1, [R0+URZ+0x36438], R3 ;  /* 0x03643803000075a7 */ /* 0x000ee4000802017f */
[----:B---3--:R-:W-:Y:S05]  /*6b00*/  @!P1 BRA `(.L_x_4124) ;  /* 0x0000000800409947 */ /* 0x008fea0003800000 */
.L_x_4142:
[----:B------:R-:W-:Y:S05]  /*6b10*/  @P0 BRA `(.L_x_4125) ;  /* 0x0000000000180947 */ /* 0x000fea0003800000 */
[----:B------:R-:W4:Y:S01]  /*6b20*/  S2R R2, SR_TID.X ;  /* 0x0000000000027919 */ /* 0x000f220000002100 */
[----:B---3--:R-:W-:-:S04]  /*6b30*/  IMAD.MOV.U32 R3, RZ, RZ, 0x6100 ;  /* 0x00006100ff037424 */ /* 0x008fc800078e00ff */
[----:B------:R5:W-:Y:S01]  /*6b40*/  SYNCS.ARRIVE.TRANS64 RZ, [R0+URZ+0x36430], R3 ;  /* 0x0364300300ff79a7 */ /* 0x000be2000800003f */
[----:B----4-:R-:W-:-:S13]  /*6b50*/  LOP3.LUT P0, RZ, R2, 0x1f, RZ, 0xc0, !PT ;  /* 0x0000001f02ff7812 */ /* 0x010fda000780c0ff */
[----:B-----5:R-:W-:Y:S05]  /*6b60*/  @!P0 BRA `(.L_x_4125) ;  /* 0x0000000000048947 */ /* 0x020fea0003800000 */
[----:B------:R-:W-:Y:S01]  /*6b70*/  BPT.TRAP 0x1 ;  /* 0x000000040000795c */ /* 0x000fe20000300000 */
.L_x_4125:
        /* <DEDUP_REMOVED lines=43> */
.L_x_4106:
[----:B------:R-:W-:Y:S05]  /*6e30*/  BSYNC B0 ;  /* 0x0000000000007941 */ /* 0x000fea0003800000 */
.L_x_4105:
[----:B------:R-:W-:-:S03]  /*6e40*/  UMOV UR6, 0xffffffff ;  /* 0xffffffff00067882 */ /* 0x000fc60000000000 */
[----:B------:R-:W-:Y:S05]  /*6e50*/  BRA.DIV UR6, `(.L_x_4126) ;  /* 0x0000000606807947 */ /* 0x000fea000b800000 */
[----:B------:R-:W-:-:S13]  /*6e60*/  ELECT P0, URZ, PT ;  /* 0x00000000003f782f */ /* 0x000fda0003800000 */
.L_x_4145:
[----:B------:R-:W-:Y:S05]  /*6e70*/  @!P0 BRA `(.L_x_4048) ;  /* 0x0000000000708947 */ /* 0x000fea0003800000 */
[----:B------:R-:W-:-:S04]  /*6e80*/  LOP3.LUT R18, R18, 0x2, RZ, 0xfc, !PT ;  /* 0x0000000212127812 */ /* 0x000fc800078efcff */
[----:B------:R-:W-:-:S13]  /*6e90*/  ISETP.NE.AND P0, PT, R18, 0x3, PT ;  /* 0x000000031200780c */ /* 0x000fda0003f05270 */
[----:B------:R-:W-:Y:S05]  /*6ea0*/  @!P0 BRA `(.L_x_4127) ;  /* 0x0000000000048947 */ /* 0x000fea0003800000 */
[----:B------:R-:W-:Y:S01]  /*6eb0*/  BPT.TRAP 0x1 ;  /* 0x000000040000795c */ /* 0x000fe20000300000 */
.L_x_4127:
        /* <DEDUP_REMOVED lines=15> */
.L_x_4146:
[----:B------:R-:W2:Y:S02]  /*6fb0*/  SYNCS.PHASECHK.TRANS64.TRYWAIT P1, [R3+URZ], R2 ;  /* 0x00000002030075a7 */ /* 0x000ea4000802017f */
[----:B--2---:R-:W-:Y:S05]  /*6fc0*/  @!P1 BRA `(.L_x_4129) ;  /* 0x00000004005c9947 */ /* 0x004fea0003800000 */
.L_x_4147:
[----:B------:R-:W-:Y:S05]  /*6fd0*/  @!P0 BRA `(.L_x_4130) ;  /* 0x0000000000048947 */ /* 0x000fea0003800000 */
[----:B------:R-:W-:Y:S01]  /*6fe0*/  BPT.TRAP 0x1 ;  /* 0x000000040000795c */ /* 0x000fe20000300000 */
.L_x_4130:
[----:B------:R-:W-:-:S07]  /*6ff0*/  SHF.L.U32 R4, R4, 0x1f, RZ ;  /* 0x0000001f04047819 */ /* 0x000fce00000006ff */
.L_x_4131:
[----:B---3--:R3:W4:Y:S02]  /*7000*/  SYNCS.PHASECHK.TRANS64.TRYWAIT P0, [R9+URZ+0x36438], R4 ;  /* 0x03643804090075a7 */ /* 0x008724000800017f */
[----:B----4-:R-:W-:Y:S05]  /*7010*/  @!P0 NANOSLEEP.SYNCS 0x989680 ;  /* 0x009896800000895d */ /* 0x010fea0003900000 */
[----:B------:R-:W4:Y:S02]  /*7020*/  @!P0 SYNCS.PHASECHK.TRANS64 P0, [R9+URZ+0x36438], R4 ;  /* 0x03643804090085a7 */ /* 0x000f24000800007f */
[----:B----4-:R-:W-:Y:S05]  /*7030*/  @!P0 BRA `(.L_x_4131) ;  /* 0xfffffffc00f08947 */ /* 0x010fea000383ffff */
.L_x_4048:
[----:B------:R-:W-:Y:S05]  /*7040*/  BSYNC B6 ;  /* 0x0000000000067941 */ /* 0x000fea0003800000 */
.L_x_4045:
[----:B------:R-:W-:Y:S05]  /*7050*/  EXIT ;  /* 0x000000000000794d */ /* 0x000fea0003800000 */
.L_x_4053:
[----:B------:R-:W-:Y:S02]  /*7060*/  IMAD.MOV.U32 R13, RZ, RZ, R16 ;  /* 0x000000ffff0d7224 */ /* 0x000fe400078e0010 */
[----:B------:R-:W-:Y:S02]  /*7070*/  IMAD.MOV.U32 R12, RZ, RZ, RZ ;  /* 0x000000ffff0c7224 */ /* 0x000fe400078e00ff */
[----:B------:R-:W-:Y:S02]  /*7080*/  IMAD.MOV.U32 R11, RZ, RZ, 0x1f ;  /* 0x0000001fff0b7424 */ /* 0x000fe400078e00ff */
[----:B------:R-:W-:-:S07]  /*7090*/  IMAD.MOV.U32 R15, RZ, RZ, -0x1 ;  /* 0xffffffffff0f7424 */ /* 0x000fce00078e00ff */
[----:B------:R-:W-:Y:S05]  /*70a0*/  WARPSYNC.COLLECTIVE R15, `(.L_x_4132) ;  /* 0x000000000f087348 */ /* 0x000fea0003c00000 */
[----:B------:R1:W2:Y:S02]  /*70b0*/  SHFL.IDX P6, R14, R13, R12, R11 ;  /* 0x0000000c0d0e7389 */ /* 0x0002a400000c000b */
[----:B-12---:R-:W-:Y:S01]  /*70c0*/  ENDCOLLECTIVE ;  /* 0x000000000000791b */ /* 0x006fe20003800000 */
.L_x_4132:
[----:B------:R-:W-:Y:S05]  /*70d0*/  BRA `(.L_x_4133) ;  /* 0xffffff98008c7947 */ /* 0x000fea000383ffff */
.L_x_4055:
[----:B--2---:R2:W3:Y:S02]  /*70e0*/  SYNCS.PHASECHK.TRANS64.TRYWAIT P0, [R153+URZ+0x36400], R10 ;  /* 0x0364000a990075a7 */ /* 0x0044e4000800017f */
[----:B---3--:R-:W-:Y:S05]  /*70f0*/  @!P0 NANOSLEEP.SYNCS 0x989680 ;  /* 0x009896800000895d */ /* 0x008fea0003900000 */
[----:B------:R-:W3:Y:S02]  /*7100*/  @!P0 SYNCS.PHASECHK.TRANS64 P0, [R153+URZ+0x36400], R10 ;  /* 0x0364000a990085a7 */ /* 0x000ee4000800007f */
[----:B---3--:R-:W-:Y:S05]  /*7110*/  @!P0 BRA `(.L_x_4055) ;  /* 0xfffffffc00f08947 */ /* 0x008fea000383ffff */
[----:B------:R-:W-:Y:S05]  /*7120*/  BRA `(.L_x_4054) ;  /* 0xffffff9800c47947 */ /* 0x000fea000383ffff */
.L_x_4060:
[----:B---3--:R3:W4:Y:S02]  /*7130*/  SYNCS.PHASECHK.TRANS64.TRYWAIT P1, [R3+URZ+0x36410], R8 ;  /* 0x03641008030075a7 */ /* 0x008724000802017f */
[----:B----4-:R-:W-:Y:S05]  /*7140*/  @!P1 NANOSLEEP.SYNCS 0x989680 ;  /* 0x009896800000995d */ /* 0x010fea0003900000 */
[----:B------:R-:W4:Y:S02]  /*7150*/  @!P1 SYNCS.PHASECHK.TRANS64 P1, [R3+URZ+0x36410], R8 ;  /* 0x03641008030095a7 */ /* 0x000f24000802007f */
[----:B----4-:R-:W-:Y:S05]  /*7160*/  @!P1 BRA `(.L_x_4060) ;  /* 0xfffffffc00f09947 */ /* 0x010fea000383ffff */
[----:B------:R-:W-:Y:S05]  /*7170*/  BRA `(.L_x_4059) ;  /* 0xffffffa4004c7947 */ /* 0x000fea000383ffff */
.L_x_4064:
[----:B-----5:R5:W1:Y:S02]  /*7180*/  SYNCS.PHASECHK.TRANS64.TRYWAIT P1, [R153+URZ+0x36430], R8 ;  /* 0x03643008990075a7 */ /* 0x020a64000802017f */
[----:B-1----:R-:W-:Y:S05]  /*7190*/  @!P1 NANOSLEEP.SYNCS 0x989680 ;  /* 0x009896800000995d */ /* 0x002fea0003900000 */
[----:B------:R-:W1:Y:S02]  /*71a0*/  @!P1 SYNCS.PHASECHK.TRANS64 P1, [R153+URZ+0x36430], R8 ;  /* 0x03643008990095a7 */ /* 0x000e64000802007f */
[----:B-1----:R-:W-:Y:S05]  /*71b0*/  @!P1 BRA `(.L_x_4064) ;  /* 0xfffffffc00f09947 */ /* 0x002fea000383ffff */
[----:B------:R-:W-:Y:S05]  /*71c0*/  BRA `(.L_x_4063) ;  /* 0xffffffa800f07947 */ /* 0x000fea000383ffff */
.L_x_4107:
[----:B-1----:R1:W2:Y:S02]  /*71d0*/  SYNCS.PHASECHK.TRANS64.TRYWAIT P1, [R0+URZ+0x36420], R10 ;  /* 0x0364200a000075a7 */ /* 0x0022a4000802017f */
[----:B--2---:R-:W-:Y:S05]  /*71e0*/  @!P1 NANOSLEEP.SYNCS 0x989680 ;  /* 0x009896800000995d */ /* 0x004fea0003900000 */
[----:B------:R-:W2:Y:S02]  /*71f0*/  @!P1 SYNCS.PHASECHK.TRANS64 P1, [R0+URZ+0x36420], R10 ;  /* 0x0364200a000095a7 */ /* 0x000ea4000802007f */
[----:B--2---:R-:W-:Y:S05]  /*7200*/  @!P1 BRA `(.L_x_4107) ;  /* 0xfffffffc00f09947 */ /* 0x004fea000383ffff */
[----:B------:R-:W-:Y:S05]  /*7210*/  BRA `(.L_x_4134) ;  /* 0xffffffe0001c7947 */ /* 0x000fea000383ffff */
.L_x_4111:
[----:B-1----:R1:W2:Y:S02]  /*7220*/  SYNCS.PHASECHK.TRANS64.TRYWAIT P1, [R0+URZ+0x36438], R10 ;  /* 0x0364380a000075a7 */ /* 0x0022a4000802017f */
[----:B--2---:R-:W-:Y:S05]  /*7230*/  @!P1 NANOSLEEP.SYNCS 0x989680 ;  /* 0x009896800000995d */ /* 0x004fea0003900000 */
[----:B------:R-:W2:Y:S02]  /*7240*/  @!P1 SYNCS.PHASECHK.TRANS64 P1, [R0+URZ+0x36438], R10 ;  /* 0x0364380a000095a7 */ /* 0x000ea4000802007f */
[----:B--2---:R-:W-:Y:S05]  /*7250*/  @!P1 BRA `(.L_x_4111) ;  /* 0xfffffffc00f09947 */ /* 0x004fea000383ffff */
[----:B------:R-:W-:Y:S05]  /*7260*/  BRA `(.L_x_4135) ;  /* 0xffffffe400d47947 */ /* 0x000fea000383ffff */
.L_x_4113:
[----:B--2---:R2:W3:Y:S02]  /*7270*/  SYNCS.PHASECHK.TRANS64.TRYWAIT P1, [R0+URZ+0x36428], R3 ;  /* 0x03642803000075a7 */ /* 0x0044e4000802017f */
[----:B---3--:R-:W-:Y:S05]  /*7280*/  @!P1 NANOSLEEP.SYNCS 0x989680 ;  /* 0x009896800000995d */ /* 0x008fea0003900000 */
[----:B------:R-:W3:Y:S02]  /*7290*/  @!P1 SYNCS.PHASECHK.TRANS64 P1, [R0+URZ+0x36428], R3 ;  /* 0x03642803000095a7 */ /* 0x000ee4000802007f */
[----:B---3--:R-:W-:Y:S05]  /*72a0*/  @!P1 BRA `(.L_x_4113) ;  /* 0xfffffffc00f09947 */ /* 0x008fea000383ffff */
[----:B------:R-:W-:Y:S05]  /*72b0*/  BRA `(.L_x_4136) ;  /* 0xffffffe800947947 */ /* 0x000fea000383ffff */
.L_x_4115:
[----:B--2---:R2:W3:Y:S02]  /*72c0*/  SYNCS.PHASECHK.TRANS64.TRYWAIT P1, [R0+URZ+0x36438], R29 ;  /* 0x0364381d000075a7 */ /* 0x0044e4000802017f */
[----:B---3--:R-:W-:Y:S05]  /*72d0*/  @!P1 NANOSLEEP.SYNCS 0x989680 ;  /* 0x009896800000995d */ /* 0x008fea0003900000 */
[----:B------:R-:W3:Y:S02]  /*72e0*/  @!P1 SYNCS.PHASECHK.TRANS64 P1, [R0+URZ+0x36438], R29 ;  /* 0x0364381d000095a7 */ /* 0x000ee4000802007f */
[----:B---3--:R-:W-:Y:S05]  /*72f0*/  @!P1 BRA `(.L_x_4115) ;  /* 0xfffffffc00f09947 */ /* 0x008fea000383ffff */
[----:B------:R-:W-:Y:S05]  /*7300*/  BRA `(.L_x_4137) ;  /* 0xffffffec00247947 */ /* 0x000fea000383ffff */
.L_x_4117:
[----:B------:R-:W-:-:S07]  /*7310*/  SHF.L.U32 R5, R12, 0x1f, RZ ;  /* 0x0000001f0c057819 */ /* 0x000fce00000006ff */
.L_x_4138:
[----:B--2---:R2:W3:Y:S02]  /*7320*/  SYNCS.PHASECHK.TRANS64.TRYWAIT P1, [R0+URZ+0x36420], R5 ;  /* 0x03642005000075a7 */ /* 0x0044e4000802017f */
[----:B---3--:R-:W-:Y:S05]  /*7330*/  @!P1 NANOSLEEP.SYNCS 0x989680 ;  /* 0x009896800000995d */ /* 0x008fea0003900000 */
[----:B------:R-:W3:Y:S02]  /*7340*/  @!P1 SYNCS.PHASECHK.TRANS64 P1, [R0+URZ+0x36420], R5 ;  /* 0x03642005000095a7 */ /* 0x000ee4000802007f */
[----:B---3--:R-:W-:Y:S05]  /*7350*/  @!P1 BRA `(.L_x_4138) ;  /* 0xfffffffc00f09947 */ /* 0x008fea000383ffff */
[----:B------:R-:W-:Y:S05]  /*7360*/  BRA `(.L_x_4139) ;  /* 0xffffffec00c47947 */ /* 0x000fea000383ffff */
.L_x_4120:
[----:B--2---:R2:W3:Y:S02]  /*7370*/  SYNCS.PHASECHK.TRANS64.TRYWAIT P1, [R0+URZ+0x36438], R10 ;  /* 0x0364380a000075a7 */ /* 0x0044e4000802017f */
[----:B---3--:R-:W-:Y:S05]  /*7380*/  @!P1 NANOSLEEP.SYNCS 0x989680 ;  /* 0x009896800000995d */ /* 0x008fea0003900000 */
[----:B------:R-:W3:Y:S02]  /*7390*/  @!P1 SYNCS.PHASECHK.TRANS64 P1, [R0+URZ+0x36438], R10 ;  /* 0x0364380a000095a7 */ /* 0x000ee4000802007f */
[----:B---3--:R-:W-:Y:S05]  /*73a0*/  @!P1 BRA `(.L_x_4120) ;  /* 0xfffffffc00f09947 */ /* 0x008fea000383ffff */
[----:B------:R-:W-:Y:S05]  /*73b0*/  BRA `(.L_x_4140) ;  /* 0xfffffff0006c7947 */ /* 0x000fea000383ffff */
.L_x_4122:
[----:B---3--:R3:W4:Y:S02]  /*73c0*/  SYNCS.PHASECHK.TRANS64.TRYWAIT P1, [R0+URZ+0x36428], R5 ;  /* 0x03642805000075a7 */ /* 0x008724000802017f */
[----:B----4-:R-:W-:Y:S05]  /*73d0*/  @!P1 NANOSLEEP.SYNCS 0x989680 ;  /* 0x009896800000995d */ /* 0x010fea0003900000 */
[----:B------:R-:W4:Y:S02]  /*73e0*/  @!P1 SYNCS.PHASECHK.TRANS64 P1, [R0+URZ+0x36428], R5 ;  /* 0x03642805000095a7 */ /* 0x000f24000802007f */
[----:B----4-:R-:W-:Y:S05]  /*73f0*/  @!P1 BRA `(.L_x_4122) ;  /* 0xfffffffc00f09947 */ /* 0x010fea000383ffff */
[----:B------:R-:W-:Y:S05]  /*7400*/  BRA `(.L_x_4141) ;  /* 0xfffffff400147947 */ /* 0x000fea000383ffff */
.L_x_4124:
[----:B---3--:R3:W4:Y:S02]  /*7410*/  SYNCS.PHASECHK.TRANS64.TRYWAIT P1, [R0+URZ+0x36438], R3 ;  /* 0x03643803000075a7 */ /* 0x008724000802017f */
[----:B----4-:R-:W-:Y:S05]  /*7420*/  @!P1 NANOSLEEP.SYNCS 0x989680 ;  /* 0x009896800000995d */ /* 0x010fea0003900000 */
[----:B------:R-:W4:Y:S02]  /*7430*/  @!P1 SYNCS.PHASECHK.TRANS64 P1, [R0+URZ+0x36438], R3 ;  /* 0x03643803000095a7 */ /* 0x000f24000802007f */
[----:B----4-:R-:W-:Y:S05]  /*7440*/  @!P1 BRA `(.L_x_4124) ;  /* 0xfffffffc00f09947 */ /* 0x010fea000383ffff */
[----:B------:R-:W-:Y:S05]  /*7450*/  BRA `(.L_x_4142) ;  /* 0xfffffff400ac7947 */ /* 0x000fea000383ffff */
.L_x_4126:
[----:B------:R-:W-:Y:S01]  /*7460*/  BSSY B0, `(.L_x_4143) ;  /* 0x0000006000007945 */ /* 0x000fe20003800000 */
[----:B------:R-:W-:-:S07]  /*7470*/  IMAD.MOV.U32 R15, RZ, RZ, -0x1 ;  /* 0xffffffffff0f7424 */ /* 0x000fce00078e00ff */
[----:B-12---:R-:W-:Y:S05]  /*7480*/  WARPSYNC.COLLECTIVE R15, `(.L_x_4144) ;  /* 0x000000000f0c7348 */ /* 0x006fea0003c00000 */
[----:B------:R-:W-:Y:S02]  /*7490*/  ELECT P6, UR62, PT ;  /* 0x00000000003e782f */ /* 0x000fe400038c0000 */
[----:B------:R-:W-:Y:S01]  /*74a0*/  MOV R14, UR62 ;  /* 0x0000003e000e7c02 */ /* 0x000fe20008000f00 */
[----:B-12---:R-:W-:Y:S10]  /*74b0*/  ENDCOLLECTIVE ;  /* 0x000000000000791b */ /* 0x006ff40003800000 */
.L_x_4144:
[----:B------:R-:W-:Y:S05]  /*74c0*/  BSYNC B0 ;  /* 0x0000000000007941 */ /* 0x000fea0003800000 */
.L_x_4143:
[----:B------:R-:W-:Y:S01]  /*74d0*/  PLOP3.LUT P0, PT, P6, PT, PT, 0x80, 0x0 ;  /* 0x000000000000781c */ /* 0x000fe2000370f070 */
[----:B------:R-:W-:-:S12]  /*74e0*/  BRA `(.L_x_4145) ;  /* 0xfffffff800607947 */ /* 0x000fd8000383ffff */
.L_x_4128:
[----:B-1----:R1:W2:Y:S02]  /*74f0*/  SYNCS.PHASECHK.TRANS64.TRYWAIT P1, [R7+URZ], R0 ;  /* 0x00000000070075a7 */ /* 0x0022a4000802017f */
[----:B--2---:R-:W-:Y:S05]  /*7500*/  @!P1 NANOSLEEP.SYNCS 0x989680 ;  /* 0x009896800000995d */ /* 0x004fea0003900000 */
[----:B------:R-:W2:Y:S02]  /*7510*/  @!P1 SYNCS.PHASECHK.TRANS64 P1, [R7+URZ], R0 ;  /* 0x00000000070095a7 */ /* 0x000ea4000802007f */
[----:B--2---:R-:W-:Y:S05]  /*7520*/  @!P1 BRA `(.L_x_4128) ;  /* 0xfffffffc00f09947 */ /* 0x004fea000383ffff */
[----:B------:R-:W-:Y:S05]  /*7530*/  BRA `(.L_x_4146) ;  /* 0xfffffff8009c7947 */ /* 0x000fea000383ffff */
.L_x_4129:
[----:B--2---:R2:W3:Y:S02]  /*7540*/  SYNCS.PHASECHK.TRANS64.TRYWAIT P1, [R3+URZ], R2 ;  /* 0x00000002030075a7 */ /* 0x0044e4000802017f */
[----:B---3--:R-:W-:Y:S05]  /*7550*/  @!P1 NANOSLEEP.SYNCS 0x989680 ;  /* 0x009896800000995d */ /* 0x008fea0003900000 */
[----:B------:R-:W3:Y:S02]  /*7560*/  @!P1 SYNCS.PHASECHK.TRANS64 P1, [R3+URZ], R2 ;  /* 0x00000002030095a7 */ /* 0x000ee4000802007f */
[----:B---3--:R-:W-:Y:S05]  /*7570*/  @!P1 BRA `(.L_x_4129) ;  /* 0xfffffffc00f09947 */ /* 0x008fea000383ffff */
[----:B------:R-:W-:Y:S05]  /*7580*/  BRA `(.L_x_4147) ;  /* 0xfffffff800907947 */ /* 0x000fea000383ffff */
.L_x_4148:
        /* <DEDUP_REMOVED lines=15> */
.L_x_7675:


//--------------------- .text._ZN7cutlass13device_kernelIN5flash11enable_sm90INS1_16FlashAttnBwdSm90INS1_25CollectiveMainloopBwdSm90ILi2ELi1ELi1EN4cute5tupleIJNS5_1CILi1EEES8_S8_EEENS6_IJNS7_ILi64EEENS7_ILi96EEENS7_ILi192EEEEEENS_10bfloat16_tEfNS_4arch4Sm90ELb0ELb0ELb0ELb0ELb1ELb0ELb1ELb0ELi3ELi1ELi1ELi1ELb0EEENS1_24CollectiveEpilogueBwdGQAISD_fSG_Li384ELb0ELb1EEENS1_19SingleTileSchedulerILb0ELb0ELb0ELi96EEEEEEEEEvNT_6ParamsE --------------------------
	.section	.text._ZN7cutlass13device_kernelIN5flash11enable_sm90INS1_16FlashAttnBwdSm90INS1_25CollectiveMainloopBwdSm90ILi2ELi1ELi1EN4cute5tupleIJNS5_1CILi1EEES8_S8_EEENS6_IJNS7_ILi64EEENS7_ILi96EEENS7_ILi192EEEEEENS_10bfloat16_tEfNS_4arch4Sm90ELb0ELb0ELb0ELb0ELb1ELb0ELb1ELb0ELi3ELi1ELi1ELi1ELb0EEENS1_24CollectiveEpilogueBwdGQAISD_fSG_Li384ELb0ELb1EEENS1_19SingleTileSchedulerILb0ELb0ELb0ELi96EEEEEEEEEvNT_6ParamsE,"ax",@progbits
	.align	128
.text._ZN7cutlass13device_kernelIN5flash11enable_sm90INS1_16FlashAttnBwdSm90INS1_25CollectiveMainloopBwdSm90ILi2ELi1ELi1EN4cute5tupleIJNS5_1CILi1EEES8_S8_EEENS6_IJNS7_ILi64EEENS7_ILi96EEENS7_ILi192EEEEEENS_10bfloat16_tEfNS_4arch4Sm90ELb0ELb0ELb0ELb0ELb1ELb0ELb1ELb0ELi3ELi1ELi1ELi1ELb0EEENS1_24CollectiveEpilogueBwdGQAISD_fSG_Li384ELb0ELb1EEENS1_19SingleTileSchedulerILb0ELb0ELb0ELi96EEEEEEEEEvNT_6ParamsE:
        .type           _ZN7cutlass13device_kernelIN5flash11enable_sm90INS1_16FlashAttnBwdSm90INS1_25CollectiveMainloopBwdSm90ILi2ELi1ELi1EN4cute5tupleIJNS5_1CILi1EEES8_S8_EEENS6_IJNS7_ILi64EEENS7_ILi96EEENS7_ILi192EEEEEENS_10bfloat16_tEfNS_4arch4Sm90ELb0ELb0ELb0ELb0ELb1ELb0ELb1ELb0ELi3ELi1ELi1ELi1ELb0EEENS1_24CollectiveEpilogueBwdGQAISD_fSG_Li384ELb0ELb1EEENS1_19SingleTileSchedulerILb0ELb0ELb0ELi96EEEEEEEEEvNT_6ParamsE,@function
        .size           _ZN7cutlass13device_kernelIN5flash11enable_sm90INS1_16FlashAttnBwdSm90INS1_25CollectiveMainloopBwdSm90ILi2ELi1ELi1EN4cute5tupleIJNS5_1CILi1EEES8_S8_EEENS6_IJNS7_ILi64EEENS7_ILi96EEENS7_ILi192EEEEEENS_10bfloat16_tEfNS_4arch4Sm90ELb0ELb0ELb0ELb0ELb1ELb0ELb1ELb0ELi3ELi1ELi1ELi1ELb0EEENS1_24CollectiveEpilogueBwdGQAISD_fSG_Li384ELb0ELb1EEENS1_19SingleTileSchedulerILb0ELb0ELb0ELi96EEEEEEEEEvNT_6ParamsE,(.L_x_7676 - _ZN7cutlass13device_kernelIN5flash11enable_sm90INS1_16FlashAttnBwdSm90INS1_25CollectiveMainloopBwdSm90ILi2ELi1ELi1EN4cute5tupleIJNS5_1CILi1EEES8_S8_EEENS6_IJNS7_ILi64EEENS7_ILi96EEENS7_ILi192EEEEEENS_10bfloat16_tEfNS_4arch4Sm90ELb0ELb0ELb0ELb0ELb1ELb0ELb1ELb0ELi3ELi1ELi1ELi1ELb0EEENS1_24CollectiveEpilogueBwdGQAISD_fSG_Li384ELb0ELb1EEENS1_19SingleTileSchedulerILb0ELb0ELb0ELi96EEEEEEEEEvNT_6ParamsE)
        .other          _ZN7cutlass13device_kernelIN5flash11enable_sm90INS1_16FlashAttnBwdSm90INS1_25CollectiveMainloopBwdSm90ILi2ELi1ELi1EN4cute5tupleIJNS5_1CILi1EEES8_S8_EEENS6_IJNS7_ILi64EEENS7_ILi96EEENS7_ILi192EEEEEENS_10bfloat16_tEfNS_4arch4Sm90ELb0ELb0ELb0ELb0ELb1ELb0ELb1ELb0ELi3ELi1ELi1ELi1ELb0EEENS1_24CollectiveEpilogueBwdGQAISD_fSG_Li384ELb0ELb1EEENS1_19SingleTileSchedulerILb0ELb0ELb0ELi96EEEEEEEEEvNT_6ParamsE,@"STO_CUDA_ENTRY STV_DEFAULT"
_ZN7cutlass13device_kernelIN5flash11enable_sm90INS1_16FlashAttnBwdSm90INS1_25CollectiveMainloopBwdSm90ILi2ELi1ELi1EN4cute5tupleIJNS5_1CILi1EEES8_S8_EEENS6_IJNS7_ILi64EEENS7_ILi96EEENS7_ILi192EEEEEENS_10bfloat16_tEfNS_4arch4Sm90ELb0ELb0ELb0ELb0ELb1ELb0ELb1ELb0ELi3ELi1ELi1ELi1ELb0EEENS1_24CollectiveEpilogueBwdGQAISD_fSG_Li384ELb0ELb1EEENS1_19SingleTileSchedulerILb0ELb0ELb0ELi96EEEEEEEEEvNT_6ParamsE:
        /* <DEDUP_REMOVED lines=22> */
.L_x_4150:
[----:B------:R-:W-:Y:S05]  /*0160*/  BSYNC B0 ;  /* 0x0000000000007941 */ /* 0x000fea0003800000 */
.L_x_4149:
        /* <DEDUP_REMOVED lines=34> */
.L_x_4151:
        /* <DEDUP_REMOVED lines=20> */
.L_x_4152:
        /* <DEDUP_REMOVED lines=8> */
.L_x_4155:
        /* <DEDUP_REMOVED lines=37> */
.L_x_4158:
        /* <DEDUP_REMOVED lines=15> */
.L_x_4157:
        /* <DEDUP_REMOVED lines=20> */
.L_x_4160:
        /* <DEDUP_REMOVED lines=15> */
.L_x_4159:
        /* <DEDUP_REMOVED lines=8> */
.L_x_4269:
        /* <DEDUP_REMOVED lines=19> */
.L_x_4162:
        /* <DEDUP_REMOVED lines=64> */
[----:B--2---:R-:W-:Y:S01]  /*1070*/  IMAD.IADD R11, R6, 0x1, -R9 ;  /* 0x00000001060b7824 */ /* 0x004fe200078e0a09 */
[----:B------:R-:W-:-:S02]  /*1080*/  SHF.R.S32.HI R6, RZ, 0x5, R7 ;  /* 0x00000005ff067819 */ /* 0x000fc40000011407 */
[----:B------:R-:W-:Y:S02]  /*1090*/  CS2R R114, SRZ ;  /* 0x0000000000727805 */ /* 0x000fe4000001ff00 */
[----:B------:R-:W-:Y:S02]  /*10a0*/  LEA.HI R0, R5, R5, RZ, 0x1 ;  /* 0x0000000505007211 */ /* 0x000fe400078f08ff */
[----:B------:R-:W-:Y:S02]  /*10b0*/  CS2R R112, SRZ ;  /* 0x0000000000707805 */ /* 0x000fe4000001ff00 */
[----:B------:R-:W-:Y:S02]  /*10c0*/  SHF.R.S32.HI R10, RZ, 0x1f, R5 ;  /* 0x0000001fff0a7819 */ /* 0x000fe40000011405 */
        /* <DEDUP_REMOVED lines=86> */
.L_x_4175:
[----:B------:R-:W-:-:S13]  /*1630*/  ISETP.NE.AND P0, PT, R12, 0x3, PT ;  /* 0x000000030c00780c */ /* 0x000fda0003f05270 */
[----:B---3--:R-:W-:Y:S05]  /*1640*/  @!P0 BRA `(.L_x_4165) ;  /* 0x0000000000048947 */ /* 0x008fea0003800000 */
[----:B------:R-:W-:Y:S01]  /*1650*/  BPT.TRAP 0x1 ;  /* 0x000000040000795c */ /* 0x000fe20000300000 */
.L_x_4165:
[----:B------:R-:W-:Y:S02]  /*1660*/  LEA R3, R2, UR36, 0x3 ;  /* 0x0000002402037c11 */ /* 0x000fe4000f8e18ff */
[----:B------:R-:W-:-:S04]  /*1670*/  SHF.L.U32 R8, R7, 0x1f, RZ ;  /* 0x0000001f07087819 */ /* 0x000fc800000006ff */
[----:B------:R2:W3:Y:S01]  /*1680*/  SYNCS.PHASECHK.TRANS64.TRYWAIT P1, [R3+URZ+0x36410], R8 ;  /* 0x03641008030075a7 */ /* 0x0004e2000802017f */
[----:B------:R-:W-:Y:S05]  /*1690*/  @!P0 BRA `(.L_x_4166) ;  /* 0x0000000000048947 */ /* 0x000fea0003800000 */
[----:B------:R-:W-:Y:S01]  /*16a0*/  BPT.TRAP 0x1 ;  /* 0x000000040000795c */ /* 0x000fe20000300000 */
.L_x_4166:
[----:B---3--:R-:W-:Y:S05]  /*16b0*/  @P1 BRA `(.L_x_4167) ;  /* 0x0000000000081947 */ /* 0x008fea0003800000 */
[----:B------:R-:W3:Y:S02]  /*16c0*/  SYNCS.PHASECHK.TRANS64.TRYWAIT P1, [R3+URZ+0x36410], R8 ;  /* 0x03641008030075a7 */ /* 0x000ee4000802017f */
[----:B---3--:R-:W-:Y:S05]  /*16d0*/  @!P1 BRA `(.L_x_4168) ;  /* 0x0000006400b49947 */ /* 0x008fea0003800000 */
.L_x_4167:
        /* <DEDUP_REMOVED lines=103> */
.L_x_4169:
[----:B------:R-:W-:-:S04]  /*1d50*/  SHF.L.U32 R9, R6, 0x1f, RZ ;  /* 0x0000001f06097819 */ /* 0x000fc800000006ff */
[----:B------:R1:W1:Y:S01]  /*1d60*/  SYNCS.PHASECHK.TRANS64.TRYWAIT P1, [UR36+0x36430], R9 ;  /* 0x03643009ff0075a7 */ /* 0x0002620008020164 */
[----:B------:R-:W-:Y:S05]  /*1d70*/  @!P0 BRA `(.L_x_4170) ;  /* 0x0000000000048947 */ /* 0x000fea0003800000 */
[----:B------:R-:W-:Y:S01]  /*1d80*/  BPT.TRAP 0x1 ;  /* 0x000000040000795c */ /* 0x000fe20000300000 */
.L_x_4170:
[----:B-1----:R-:W-:Y:S05]  /*1d90*/  @P1 BRA `(.L_x_4171) ;  /* 0x0000000000081947 */ /* 0x002fea0003800000 */
[----:B------:R-:W1:Y:S02]  /*1da0*/  SYNCS.PHASECHK.TRANS64.TRYWAIT P1, [UR36+0x36430], R9 ;  /* 0x03643009ff0075a7 */ /* 0x000e640008020164 */
[----:B-1----:R-:W-:Y:S05]  /*1db0*/  @!P1 BRA `(.L_x_4172) ;  /* 0x0000006000109947 */ /* 0x002fea0003800000 */
.L_x_4171:
        /* <DEDUP_REMOVED lines=9> */
[----:B--2---:R-:W-:Y:S01]  /*1e50*/  FSEL R8, R137, -INF , P2 ;  /* 0xff80000089087808 */ /* 0x004fe20001000000 */
        /* <DEDUP_REMOVED lines=60> */
[----:B------:R-:W-:Y:S01]  /*2220*/  MUFU.EX2 R144, R144 ;  /* 0x0000009000907308 */ /* 0x000fe20000000800 */
        /* <DEDUP_REMOVED lines=79> */
[----:B------:R-:W1:Y:S04]  /*2720*/  LDS R141, [R153+0x30200] ;  /* 0x03020000998d7984 */ /* 0x000e680000000800 */
[----:B------:R-:W2:Y:S01]  /*2730*/  LDS R140, [R153+0x30220] ;  /* 0x03022000998c7984 */ /* 0x000ea20000000800 */
[----:B------:R-:W-:Y:S06]  /*2740*/  BAR.SYNC.DEFER_BLOCKING 0x9, 0x180 ;  /* 0x0246000000007b1d */ /* 0x000fec0000010000 */
[----:B------:R3:W-:Y:S01]  /*2750*/  STSM.16.M88.4 [R13+0x30400], R8 ;  /* 0x030400080d007844 */ /* 0x0007e20000000200 */
[--C-:B-1----:R-:W-:Y:S01]  /*2760*/  FADD.FTZ R150, R125, -R141.reuse ;  /* 0x8000008d7d967221 */ /* 0x102fe20000010000 */
[----:B------:R-:W-:Y:S01]  /*2770*/  FADD.FTZ R125, R128, -R141 ;  /* 0x8000008d807d7221 */ /* 0x000fe20000010000 */
[--C-:B--2---:R-:W-:Y:S01]  /*2780*/  FADD.FTZ R126, R126, -R140.reuse ;  /* 0x8000008c7e7e7221 */ /* 0x104fe20000010000 */
[--C-:B------:R-:W-:Y:S01]  /*2790*/  FADD.FTZ R128, R131, -R140.reuse ;  /* 0x8000008c83807221 */ /* 0x100fe20000010000 */
[--C-:B------:R-:W-:Y:S01]  /*27a0*/  FADD.FTZ R127, R127, -R140.reuse ;  /* 0x8000008c7f7f7221 */ /* 0x100fe20000010000 */
[----:B------:R-:W-:Y:S01]  /*27b0*/  FADD.FTZ R131, R134, -R140 ;  /* 0x8000008c86837221 */ /* 0x000fe20000010000 */
[----:B---3--:R-:W-:Y:S01]  /*27c0*/  FSEL R8, R149, -INF , P4 ;  /* 0xff80000095087808 */ /* 0x008fe20002000000 */
[--C-:B------:R-:W-:Y:S01]  /*27d0*/  FFMA.FTZ R10, R148, UR7, -R21.reuse ;  /* 0x00000007940a7c23 */ /* 0x100fe20008010815 */
[----:B------:R-:W-:Y:S01]  /*27e0*/  FSEL R11, R146, -INF , P1 ;  /* 0xff800000920b7808 */ /* 0x000fe20000800000 */
[--C-:B------:R-:W-:Y:S01]  /*27f0*/  FFMA.FTZ R146, R145, UR7, -R20.reuse ;  /* 0x0000000791927c23 */ /* 0x100fe20008010814 */
[--C-:B------:R-:W-:Y:S01]  /*2800*/  FFMA.FTZ R145, R151, UR7, -R20.reuse ;  /* 0x0000000797917c23 */ /* 0x100fe20008010814 */
[----:B------:R-:W-:Y:S01]  /*2810*/  FFMA.FTZ R21, R8, UR7, -R21 ;  /* 0x0000000708157c23 */ /* 0x000fe20008010815 */
[----:B------:R-:W1:Y:S01]  /*2820*/  MUFU.EX2 R9, R154 ;  /* 0x0000009a00097308 */ /* 0x000e620000000800 */
[--C-:B------:R-:W-:Y:S01]  /*2830*/  FFMA.FTZ R8, R11, UR7, -R20.reuse ;  /* 0x000000070b087c23 */ /* 0x100fe20008010814 */
[----:B------:R-:W-:Y:S01]  /*2840*/  FFMA.FTZ R11, R147, UR7, -R20 ;  /* 0x00000007930b7c23 */ /* 0x000fe20008010814 */
[--C-:B------:R-:W-:Y:S01]  /*2850*/  FADD.FTZ R147, R120, -R141.reuse ;  /* 0x8000008d78937221 */ /* 0x100fe20000010000 */
[--C-:B------:R-:W-:Y:S01]  /*2860*/  FADD.FTZ R120, R129, -R141.reuse ;  /* 0x8000008d81787221 */ /* 0x100fe20000010000 */
[--C-:B------:R-:W-:Y:S01]  /*2870*/  FADD.FTZ R148, R121, -R141.reuse ;  /* 0x8000008d79947221 */ /* 0x100fe20000010000 */
[--C-:B------:R-:W-:Y:S01]  /*2880*/  FADD.FTZ R129, R122, -R140.reuse ;  /* 0x8000008c7a817221 */ /* 0x100fe20000010000 */
[--C-:B------:R-:W-:Y:S01]  /*2890*/  FADD.FTZ R121, R132, -R141.reuse ;  /* 0x8000008d84797221 */ /* 0x100fe20000010000 */
[----:B------:R-:W2:Y:S01]  /*28a0*/  MUFU.EX2 R10, R10 ;  /* 0x0000000a000a7308 */ /* 0x000ea20000000800 */
[--C-:B------:R-:W-:Y:S01]  /*28b0*/  FADD.FTZ R122, R123, -R140.reuse ;  /* 0x8000008c7b7a7221 */ /* 0x100fe20000010000 */
[----:B------:R-:W-:Y:S01]  /*28c0*/  FMUL.FTZ R143, R143, R126 ;  /* 0x0000007e8f8f7220 */ /* 0x000fe20000410000 */
[--C-:B------:R-:W-:Y:S01]  /*28d0*/  FADD.FTZ R149, R124, -R141.reuse ;  /* 0x8000008d7c957221 */ /* 0x100fe20000010000 */
[----:B------:R-:W-:Y:S01]  /*28e0*/  FADD.FTZ R124, R133, -R141 ;  /* 0x8000008d857c7221 */ /* 0x000fe20000010000 */
[----:B------:R-:W-:Y:S01]  /*28f0*/  FMUL.FTZ R139, R139, R122 ;  /* 0x0000007a8b8b7220 */ /* 0x000fe20000410000 */
[--C-:B------:R-:W-:Y:S01]  /*2900*/  FADD.FTZ R133, R130, -R140.reuse ;  /* 0x8000008c82857221 */ /* 0x100fe20000010000 */
[----:B------:R-:W-:Y:S01]  /*2910*/  FADD.FTZ R140, R135, -R140 ;  /* 0x8000008c878c7221 */ /* 0x000fe20000010000 */
[----:B------:R-:W3:Y:S01]  /*2920*/  MUFU.EX2 R21, R21 ;  /* 0x0000001500157308 */ /* 0x000ee20000000800 */
[C---:B-1----:R-:W-:Y:S01]  /*2930*/  FMUL.FTZ R126, R9.reuse, R120 ;  /* 0x00000078097e7220 */ /* 0x042fe20000410000 */
[----:B------:R-:W-:Y:S01]  /*2940*/  F2FP.BF16.F32.PACK_AB R120, R9, R144 ;  /* 0x000000900978723e */ /* 0x000fe200000010ff */
[----:B------:R-:W-:Y:S01]  /*2950*/  FMUL.FTZ R22, R22, R147 ;  /* 0x0000009316167220 */ /* 0x000fe20000410000 */
[----:B------:R-:W-:Y:S01]  /*2960*/  FMUL.FTZ R23, R23, R148 ;  /* 0x0000009417177220 */ /* 0x000fe20000410000 */
[----:B------:R-:W-:Y:S01]  /*2970*/  FMUL.FTZ R136, R136, R149 ;  /* 0x0000009588887220 */ /* 0x000fe20000410000 */
[----:B------:R-:W-:Y:S01]  /*2980*/  FMUL.FTZ R137, R137, R150 ;  /* 0x0000009689897220 */ /* 0x000fe20000410000 */
[----:B------:R-:W-:Y:S01]  /*2990*/  FMUL.FTZ R138, R138, R129 ;  /* 0x000000818a8a7220 */ /* 0x000fe20000410000 */
[----:B------:R-:W1:Y:S01]  /*29a0*/  MUFU.EX2 R8, R8 ;  /* 0x0000000800087308 */ /* 0x000e620000000800 */
[----:B--2---:R-:W-:Y:S01]  /*29b0*/  FMUL.FTZ R9, R10, R121 ;  /* 0x000000790a097220 */ /* 0x004fe20000410000 */
[----:B------:R-:W-:Y:S01]  /*29c0*/  FMUL.FTZ R142, R142, R127 ;  /* 0x0000007f8e8e7220 */ /* 0x000fe20000410000 */
[----:B------:R-:W-:Y:S01]  /*29d0*/  FMUL.FTZ R125, R144, R125 ;  /* 0x0000007d907d7220 */ /* 0x000fe20000410000 */
[----:B------:R-:W-:-:S04]  /*29e0*/  UMOV UR7, 0x80000020 ;  /* 0x8000002000077882 */ /* 0x000fc80000000000 */
[----:B------:R-:W2:Y:S01]  /*29f0*/  MUFU.EX2 R11, R11 ;  /* 0x0000000b000b7308 */ /* 0x000ea20000000800 */
[C---:B---3--:R-:W-:Y:S01]  /*2a00*/  F2FP.BF16.F32.PACK_AB R122, R21.reuse, R10 ;  /* 0x0000000a157a723e */ /* 0x048fe200000010ff */
[----:B------:R-:W-:Y:S01]  /*2a10*/  FMUL.FTZ R124, R21, R124 ;  /* 0x0000007c157c7220 */ /* 0x000fe20000410000 */
[----:B------:R-:W-:-:S05]  /*2a20*/  F2FP.BF16.F32.PACK_AB R10, R137, R136 ;  /* 0x00000088890a723e */ /* 0x000fca00000010ff */
        /* <DEDUP_REMOVED lines=10> */
[----:B------:R-:W-:-:S02]  /*2ad0*/  F2FP.BF16.F32.PACK_AB R21, R128, R21 ;  /* 0x000000158015723e */ /* 0x000fc400000010ff */
        /* <DEDUP_REMOVED lines=94> */
.L_x_4173:
        /* <DEDUP_REMOVED lines=62> */
.L_x_4174:
        /* <DEDUP_REMOVED lines=12> */
.L_x_4164:
[----:B------:R-:W4:Y:S01]  /*3560*/  LDC R10, c[0x0][0x850] ;  /* 0x00021400ff0a7b82 */ /* 0x000f220000000800 */
[----:B------:R-:W5:Y:S01]  /*3570*/  S2R R9, SR_CTAID.Y ;  /* 0x0000000000097919 */ /* 0x000f620000002600 */
[----:B------:R-:W-:Y:S01]  /*3580*/  ULDC.64 UR4, c[0x0][0x818] ;  /* 0x0002060000047ab9 */ /* 0x000fe20000000a00 */
[----:B------:R-:W-:Y:S01]  /*3590*/  ULDC.64 UR6, c[0x0][0x840] ;  /* 0x0002100000067ab9 */ /* 0x000fe20000000a00 */
[----:B-1----:R-:W-:Y:S01]  /*35a0*/  IMAD R16, R16, 0x1800, R17 ;  /* 0x0000180010107824 */ /* 0x002fe200078e0211 */
[----:B------:R-:W1:Y:S01]  /*35b0*/  S2R R8, SR_CTAID.X ;  /* 0x0000000000087919 */ /* 0x000e620000002500 */
[----:B------:R-:W2:Y:S03]  /*35c0*/  S2R R7, SR_CTAID.Z ;  /* 0x0000000000077919 */ /* 0x000ea60000002700 */
[----:B------:R-:W-:Y:S02]  /*35d0*/  LEA R16, R16, UR36, 0x2 ;  /* 0x0000002410107c11 */ /* 0x000fe4000f8e10ff */
[----:B----4-:R-:W-:Y:S01]  /*35e0*/  ISETP.NE.AND P0, PT, R10, 0x1, PT ;  /* 0x000000010a00780c */ /* 0x010fe20003f05270 */
[----:B-----5:R-:W-:-:S12]  /*35f0*/  IMAD.MOV.U32 R6, RZ, RZ, R9 ;  /* 0x000000ffff067224 */ /* 0x020fd800078e0009 */
[----:B------:R-:W4:Y:S01]  /*3600*/  @P0 LDC R0, c[0x0][0x854] ;  /* 0x00021500ff000b82 */ /* 0x000f220000000800 */
[----:B-1----:R-:W-:-:S05]  /*3610*/  IMAD R4, R8, 0x4800, RZ ;  /* 0x0000480008047824 */ /* 0x002fca00078e02ff */
[----:B------:R-:W-:Y:S02]  /*3620*/  SHF.R.S32.HI R5, RZ, 0x1f, R4 ;  /* 0x0000001fff057819 */ /* 0x000fe40000011404 */
[----:B---3--:R-:W1:Y:S01]  /*3630*/  @P0 LDC R3, c[0x0][0x858] ;  /* 0x00021600ff030b82 */ /* 0x008e620000000800 */
[----:B----4-:R-:W-:-:S05]  /*3640*/  @P0 IMAD.HI.U32 R0, R9, R0, RZ ;  /* 0x0000000009000227 */ /* 0x010fca00078e00ff */
[----:B-1----:R-:W-:-:S04]  /*3650*/  @P0 SHF.R.U32.HI R6, RZ, R3, R0 ;  /* 0x00000003ff060219 */ /* 0x002fc80000011600 */
[----:B------:R-:W-:Y:S01]  /*3660*/  SHF.R.S32.HI R0, RZ, 0x1f, R6 ;  /* 0x0000001fff007819 */ /* 0x000fe20000011406 */
[----:B------:R-:W-:-:S04]  /*3670*/  IMAD.WIDE.U32 R2, R6, UR4, R4 ;  /* 0x0000000406027c25 */ /* 0x000fc8000f8e0004 */
[C---:B--2---:R-:W-:Y:S02]  /*3680*/  IMAD R11, R0.reuse, UR4, RZ ;  /* 0x00000004000b7c24 */ /* 0x044fe4000f8e02ff */
[----:B------:R-:W-:Y:S02]  /*3690*/  IMAD R15, R0, UR6, RZ ;  /* 0x00000006000f7c24 */ /* 0x000fe4000f8e02ff */
[C---:B------:R-:W-:Y:S01]  /*36a0*/  IMAD R13, R6.reuse, UR5, R11 ;  /* 0x00000005060d7c24 */ /* 0x040fe2000f8e020b */
[----:B------:R-:W-:Y:S01]  /*36b0*/  SHF.R.S32.HI R11, RZ, 0x1f, R7 ;  /* 0x0000001fff0b7819 */ /* 0x000fe20000011407 */
        /* <DEDUP_REMOVED lines=102> */
.L_x_4178:
[----:B------:R-:W2:Y:S04]  /*3d20*/  LDG.E.STRONG.GPU R0, desc[UR38][R12.64] ;  /* 0x000000260c007981 */ /* 0x000ea8000c1ef900 */
[----:B--2---:R-:W-:Y:S01]  /*3d30*/  CCTL.IVALL ;  /* 0x00000000ff00798f */ /* 0x004fe20002000000 */
[----:B------:R-:W-:Y:S05]  /*3d40*/  YIELD ;  /* 0x0000000000007946 */ /* 0x000fea0003800000 */
[----:B------:R-:W-:-:S13]  /*3d50*/  ISETP.NE.AND P0, PT, R0, R9, PT ;  /* 0x000000090000720c */ /* 0x000fda0003f05270 */
[----:B------:R-:W-:Y:S05]  /*3d60*/  @P0 BRA `(.L_x_4178) ;  /* 0xfffffffc00ec0947 */ /* 0x000fea000383ffff */
.L_x_4177:
[----:B------:R-:W-:Y:S05]  /*3d70*/  BSYNC B0 ;  /* 0x0000000000007941 */ /* 0x000fea0003800000 */
.L_x_4176:
[----:B------:R-:W-:Y:S01]  /*3d80*/  UMOV UR4, 0xffffffff ;  /* 0xffffffff00047882 */ /* 0x000fe20000000000 */
[----:B------:R-:W-:Y:S02]  /*3d90*/  LEA.HI.X R19, R4, R19, R15, 0x2, P2 ;  /* 0x0000001304137211 */ /* 0x000fe400010f140f */
[----:B------:R-:W-:Y:S01]  /*3da0*/  LEA.HI.X R14, R2, R21, R14, 0x2, P3 ;  /* 0x00000015020e7211 */ /* 0x000fe200018f140e */
[----:B------:R-:W-:Y:S06]  /*3db0*/  BRA.DIV UR4, `(.L_x_4179) ;  /* 0x0000004204247947 */ /* 0x000fec000b800000 */
[----:B------:R-:W-:Y:S01]  /*3dc0*/  NOP ;  /* 0x0000000000007918 */ /* 0x000fe20000000000 */
.L_x_4272:
        /* <DEDUP_REMOVED lines=16> */
.L_x_4182:
[----:B------:R-:W-:Y:S01]  /*3ed0*/  @P0 ELECT P2, URZ, PT ;  /* 0x00000000003f082f */ /* 0x000fe20003840000 */
[----:B------:R1:W-:-:S12]  /*3ee0*/  UBLKRED.G.S.ADD.F32.RN [UR4], [UR36], UR6, desc[UR8] ;  /* 0x00000804240073bb */ /* 0x0003d800080a1406 */
[----:B------:R-:W-:Y:S02]  /*3ef0*/  @P2 PLOP3.LUT P0, PT, P2, PT, PT, 0x8, 0x0 ;  /* 0x000000000000281c */ /* 0x000fe4000170e170 */
[----:B------:R-:W-:-:S11]  /*3f00*/  PLOP3.LUT P2, PT, PT, PT, PT, 0x8, 0x0 ;  /* 0x000000000000781c */ /* 0x000fd60003f4e170 */
[----:B-1----:R-:W-:Y:S05]  /*3f10*/  @P0 BRA.U.ANY `(.L_x_4182) ;  /* 0xfffffffd00ec0947 */ /* 0x002fea000393ffff */
[----:B------:R0:W-:Y:S01]  /*3f20*/  UTMACMDFLUSH ;  /* 0x00000000000079b7 */ /* 0x0001e20000000000 */
[----:B------:R-:W-:-:S04]  /*3f30*/  DEPBAR.LE SB0, 0x0 ;  /* 0x000080000000791a */ /* 0x000fc80000000000 */
.L_x_4181:
[----:B------:R-:W-:Y:S05]  /*3f40*/  BSYNC B0 ;  /* 0x0000000000007941 */ /* 0x000fea0003800000 */
.L_x_4180:
        /* <DEDUP_REMOVED lines=14> */
.L_x_4184:
[----:B------:R-:W-:Y:S05]  /*4030*/  BSYNC B0 ;  /* 0x0000000000007941 */ /* 0x000fea0003800000 */
.L_x_4183:
        /* <DEDUP_REMOVED lines=18> */
.L_x_4187:
[----:B------:R-:W2:Y:S04]  /*4160*/  LDG.E.STRONG.GPU R0, desc[UR38][R2.64] ;  /* 0x0000002602007981 */ /* 0x000ea8000c1ef900 */
[----:B--2---:R-:W-:Y:S01]  /*4170*/  CCTL.IVALL ;  /* 0x00000000ff00798f */ /* 0x004fe20002000000 */
[----:B------:R-:W-:Y:S05]  /*4180*/  YIELD ;  /* 0x0000000000007946 */ /* 0x000fea0003800000 */
[----:B------:R-:W-:-:S13]  /*4190*/  ISETP.NE.AND P0, PT, R0, R9, PT ;  /* 0x000000090000720c */ /* 0x000fda0003f05270 */
[----:B------:R-:W-:Y:S05]  /*41a0*/  @P0 BRA `(.L_x_4187) ;  /* 0xfffffffc00ec0947 */ /* 0x000fea000383ffff */
.L_x_4186:
[----:B------:R-:W-:Y:S05]  /*41b0*/  BSYNC B0 ;  /* 0x0000000000007941 */ /* 0x000fea0003800000 */
.L_x_4185:
[----:B------:R-:W-:-:S03]  /*41c0*/  UMOV UR4, 0xffffffff ;  /* 0xffffffff00047882 */ /* 0x000fc60000000000 */
[----:B------:R-:W-:Y:S05]  /*41d0*/  BRA.DIV UR4, `(.L_x_4188) ;  /* 0x0000003e04387947 */ /* 0x000fea000b800000 */
[----:B------:R-:W-:Y:S01]  /*41e0*/  NOP ;  /* 0x0000000000007918 */ /* 0x000fe20000000000 */
.L_x_4275:
        /* <DEDUP_REMOVED lines=16> */
.L_x_4191:
[----:B------:R-:W-:Y:S01]  /*42f0*/  @P0 ELECT P2, URZ, PT ;  /* 0x00000000003f082f */ /* 0x000fe20003840000 */
[----:B------:R2:W-:-:S12]  /*4300*/  UBLKRED.G.S.ADD.F32.RN [UR4], [UR36], UR6, desc[UR8] ;  /* 0x00000804240073bb */ /* 0x0005d800080a1406 */
[----:B------:R-:W-:Y:S02]  /*4310*/  @P2 PLOP3.LUT P0, PT, P2, PT, PT, 0x8, 0x0 ;  /* 0x000000000000281c */ /* 0x000fe4000170e170 */
[----:B------:R-:W-:-:S11]  /*4320*/  PLOP3.LUT P2, PT, PT, PT, PT, 0x8, 0x0 ;  /* 0x000000000000781c */ /* 0x000fd60003f4e170 */
[----:B--2---:R-:W-:Y:S05]  /*4330*/  @P0 BRA.U.ANY `(.L_x_4191) ;  /* 0xfffffffd00ec0947 */ /* 0x004fea000393ffff */
[----:B------:R0:W-:Y:S01]  /*4340*/  UTMACMDFLUSH ;  /* 0x00000000000079b7 */ /* 0x0001e20000000000 */
[----:B------:R-:W-:-:S04]  /*4350*/  DEPBAR.LE SB0, 0x0 ;  /* 0x000080000000791a */ /* 0x000fc80000000000 */
.L_x_4190:
[----:B------:R-:W-:Y:S05]  /*4360*/  BSYNC B0 ;  /* 0x0000000000007941 */ /* 0x000fea0003800000 */
.L_x_4189:
        /* <DEDUP_REMOVED lines=14> */
.L_x_4154:
        /* <DEDUP_REMOVED lines=55> */
.L_x_4226:
        /* <DEDUP_REMOVED lines=13> */
.L_x_4196:
[----:B------:R-:W2:Y:S04]  /*4890*/  LDG.E.STRONG.GPU R6, desc[UR38][R2.64] ;  /* 0x0000002602067981 */ /* 0x000ea8000c1ef900 */
[----:B--2---:R-:W-:Y:S01]  /*48a0*/  CCTL.IVALL ;  /* 0x00000000ff00798f */ /* 0x004fe20002000000 */
[----:B------:R-:W-:Y:S05]  /*48b0*/  YIELD ;  /* 0x0000000000007946 */ /* 0x000fea0003800000 */
[----:B------:R-:W-:-:S13]  /*48c0*/  ISETP.NE.AND P3, PT, R6, UR22, PT ;  /* 0x0000001606007c0c */ /* 0x000fda000bf65270 */
[----:B------:R-:W-:Y:S05]  /*48d0*/  @P3 BRA `(.L_x_4196) ;  /* 0xfffffffc00ec3947 */ /* 0x000fea000383ffff */
.L_x_4195:
[----:B------:R-:W-:Y:S05]  /*48e0*/  BSYNC B0 ;  /* 0x0000000000007941 */ /* 0x000fea0003800000 */
.L_x_4194:
[----:B------:R-:W-:-:S03]  /*48f0*/  UMOV UR14, 0xffffffff ;  /* 0xffffffff000e7882 */ /* 0x000fc60000000000 */
[----:B------:R-:W-:Y:S05]  /*4900*/  BRA.DIV UR14, `(.L_x_4197) ;  /* 0x000000360e887947 */ /* 0x000fea000b800000 */
[----:B------:R-:W-:Y:S01]  /*4910*/  NOP ;  /* 0x0000000000007918 */ /* 0x000fe20000000000 */
.L_x_4278:
        /* <DEDUP_REMOVED lines=19> */
.L_x_4199:
[----:B------:R-:W-:Y:S05]  /*4a50*/  BSYNC B0 ;  /* 0x0000000000007941 */ /* 0x000fea0003800000 */
.L_x_4198:
        /* <DEDUP_REMOVED lines=14> */
.L_x_4201:
[----:B------:R-:W-:Y:S05]  /*4b40*/  BSYNC B0 ;  /* 0x0000000000007941 */ /* 0x000fea0003800000 */
.L_x_4200:
        /* <DEDUP_REMOVED lines=15> */
.L_x_4203:
[----:B------:R-:W-:Y:S05]  /*4c40*/  BSYNC B0 ;  /* 0x0000000000007941 */ /* 0x000fea0003800000 */
.L_x_4202:
[----:B------:R-:W-:Y:S06]  /*4c50*/  BAR.ARV 0xa, 0xa0 ;  /* 0x0282800000007b1d */ /* 0x000fec0000002000 */
[----:B------:R-:W-:Y:S04]  /*4c60*/  BSSY B0, `(.L_x_4204) ;  /* 0x0000003000007945 */ /* 0x000fe80003800000 */
[----:B------:R-:W-:Y:S05]  /*4c70*/  @!P0 BRA `(.L_x_4205) ;  /* 0x0000000000048947 */ /* 0x000fea0003800000 */
[----:B------:R-:W-:-:S04]  /*4c80*/  DEPBAR.LE SB0, 0x1 ;  /* 0x000080400000791a */ /* 0x000fc80000000000 */
.L_x_4205:
[----:B------:R-:W-:Y:S05]  /*4c90*/  BSYNC B0 ;  /* 0x0000000000007941 */ /* 0x000fea0003800000 */
.L_x_4204:
[----:B------:R-:W-:Y:S06]  /*4ca0*/  BAR.ARV 0xb, 0xa0 ;  /* 0x02c2800000007b1d */ /* 0x000fec0000002000 */
[----:B------:R-:W-:Y:S04]  /*4cb0*/  BSSY B0, `(.L_x_4206) ;  /* 0x0000003000007945 */ /* 0x000fe80003800000 */
[----:B------:R-:W-:Y:S05]  /*4cc0*/  @!P0 BRA `(.L_x_4207) ;  /* 0x0000000000048947 */ /* 0x000fea0003800000 */
[----:B------:R-:W-:-:S04]  /*4cd0*/  DEPBAR.LE SB0, 0x0 ;  /* 0x000080000000791a */ /* 0x000fc80000000000 */
.L_x_4207:
[----:B------:R-:W-:Y:S05]  /*4ce0*/  BSYNC B0 ;  /* 0x0000000000007941 */ /* 0x000fea0003800000 */
.L_x_4206:
        /* <DEDUP_REMOVED lines=19> */
.L_x_4209:
[----:B------:R-:W-:Y:S05]  /*4e20*/  BSYNC B0 ;  /* 0x0000000000007941 */ /* 0x000fea0003800000 */
.L_x_4208:
        /* <DEDUP_REMOVED lines=9> */
.L_x_4212:
[----:B------:R-:W2:Y:S04]  /*4ec0*/  LDG.E.STRONG.GPU R6, desc[UR38][R2.64] ;  /* 0x0000002602067981 */ /* 0x000ea8000c1ef900 */
[----:B--2---:R-:W-:Y:S01]  /*4ed0*/  CCTL.IVALL ;  /* 0x00000000ff00798f */ /* 0x004fe20002000000 */
[----:B------:R-:W-:Y:S05]  /*4ee0*/  YIELD ;  /* 0x0000000000007946 */ /* 0x000fea0003800000 */
[----:B------:R-:W-:-:S13]  /*4ef0*/  ISETP.NE.AND P3, PT, R6, UR22, PT ;  /* 0x0000001606007c0c */ /* 0x000fda000bf65270 */
[----:B------:R-:W-:Y:S05]  /*4f00*/  @P3 BRA `(.L_x_4212) ;  /* 0xfffffffc00ec3947 */ /* 0x000fea000383ffff */
.L_x_4211:
[----:B------:R-:W-:Y:S05]  /*4f10*/  BSYNC B0 ;  /* 0x0000000000007941 */ /* 0x000fea0003800000 */
.L_x_4210:
[----:B------:R-:W-:-:S03]  /*4f20*/  UMOV UR10, 0xffffffff ;  /* 0xffffffff000a7882 */ /* 0x000fc60000000000 */
[----:B------:R-:W-:Y:S05]  /*4f30*/  BRA.DIV UR10, `(.L_x_4213) ;  /* 0x000000320a187947 */ /* 0x000fea000b800000 */
[----:B------:R-:W-:Y:S01]  /*4f40*/  NOP ;  /* 0x0000000000007918 */ /* 0x000fe20000000000 */
.L_x_4281:
        /* <DEDUP_REMOVED lines=15> */
.L_x_4215:
[----:B------:R-:W-:Y:S05]  /*5040*/  BSYNC B0 ;  /* 0x0000000000007941 */ /* 0x000fea0003800000 */
.L_x_4214:
        /* <DEDUP_REMOVED lines=14> */
.L_x_4217:
[----:B------:R-:W-:Y:S05]  /*5130*/  BSYNC B0 ;  /* 0x0000000000007941 */ /* 0x000fea0003800000 */
.L_x_4216:
        /* <DEDUP_REMOVED lines=15> */
.L_x_4219:
[----:B------:R-:W-:Y:S05]  /*5230*/  BSYNC B0 ;  /* 0x0000000000007941 */ /* 0x000fea0003800000 */
.L_x_4218:
[----:B------:R-:W-:Y:S06]  /*5240*/  BAR.ARV 0xa, 0xa0 ;  /* 0x0282800000007b1d */ /* 0x000fec0000002000 */
[----:B------:R-:W-:Y:S04]  /*5250*/  BSSY B0, `(.L_x_4220) ;  /* 0x0000003000007945 */ /* 0x000fe80003800000 */
[----:B------:R-:W-:Y:S05]  /*5260*/  @!P0 BRA `(.L_x_4221) ;  /* 0x0000000000048947 */ /* 0x000fea0003800000 */
[----:B------:R-:W-:-:S04]  /*5270*/  DEPBAR.LE SB0, 0x1 ;  /* 0x000080400000791a */ /* 0x000fc80000000000 */
.L_x_4221:
[----:B------:R-:W-:Y:S05]  /*5280*/  BSYNC B0 ;  /* 0x0000000000007941 */ /* 0x000fea0003800000 */
.L_x_4220:
[----:B------:R-:W-:Y:S06]  /*5290*/  BAR.ARV 0xb, 0xa0 ;  /* 0x02c2800000007b1d */ /* 0x000fec0000002000 */
[----:B------:R-:W-:Y:S04]  /*52a0*/  BSSY B0, `(.L_x_4222) ;  /* 0x0000003000007945 */ /* 0x000fe80003800000 */
[----:B------:R-:W-:Y:S05]  /*52b0*/  @!P0 BRA `(.L_x_4223) ;  /* 0x0000000000048947 */ /* 0x000fea0003800000 */
[----:B------:R-:W-:-:S04]  /*52c0*/  DEPBAR.LE SB0, 0x0 ;  /* 0x000080000000791a */ /* 0x000fc80000000000 */
.L_x_4223:
[----:B------:R-:W-:Y:S05]  /*52d0*/  BSYNC B0 ;  /* 0x0000000000007941 */ /* 0x000fea0003800000 */
.L_x_4222:
        /* <DEDUP_REMOVED lines=19> */
.L_x_4225:
[----:B------:R-:W-:Y:S05]  /*5410*/  BSYNC B0 ;  /* 0x0000000000007941 */ /* 0x000fea0003800000 */
.L_x_4224:
[----:B------:R-:W-:Y:S02]  /*5420*/  UIADD3 UR4, UR4, 0x2, URZ ;  /* 0x0000000204047890 */ /* 0x000fe4000fffe03f */
[----:B------:R-:W-:Y:S01]  /*5430*/  UIADD3 UR5, UR5, 0x1, URZ ;  /* 0x0000000105057890 */ /* 0x000fe2000fffe03f */
[----:B------:R-:W-:Y:S11]  /*5440*/  @P2 BRA `(.L_x_4226) ;  /* 0xfffffff000dc2947 */ /* 0x000ff6000383ffff */
.L_x_4193:
        /* <DEDUP_REMOVED lines=13> */
.L_x_4229:
[----:B------:R-:W2:Y:S04]  /*5520*/  LDG.E.STRONG.GPU R0, desc[UR38][R2.64] ;  /* 0x0000002602007981 */ /* 0x000ea8000c1ef900 */
[----:B--2---:R-:W-:Y:S01]  /*5530*/  CCTL.IVALL ;  /* 0x00000000ff00798f */ /* 0x004fe20002000000 */
[----:B------:R-:W-:Y:S05]  /*5540*/  YIELD ;  /* 0x0000000000007946 */ /* 0x000fea0003800000 */
[----:B------:R-:W-:-:S13]  /*5550*/  ISETP.NE.AND P1, PT, R0, UR22, PT ;  /* 0x0000001600007c0c */ /* 0x000fda000bf25270 */
[----:B------:R-:W-:Y:S05]  /*5560*/  @P1 BRA `(.L_x_4229) ;  /* 0xfffffffc00ec1947 */ /* 0x000fea000383ffff */
.L_x_4228:
[----:B------:R-:W-:Y:S05]  /*5570*/  BSYNC B0 ;  /* 0x0000000000007941 */ /* 0x000fea0003800000 */
.L_x_4227:
[----:B------:R-:W-:-:S03]  /*5580*/  UMOV UR5, 0xffffffff ;  /* 0xffffffff00057882 */ /* 0x000fc60000000000 */
[----:B------:R-:W-:Y:S05]  /*5590*/  BRA.DIV UR5, `(.L_x_4230) ;  /* 0x0000002a059c7947 */ /* 0x000fea000b800000 */
[----:B------:R-:W-:Y:S01]  /*55a0*/  NOP ;  /* 0x0000000000007918 */ /* 0x000fe20000000000 */
.L_x_4284:
        /* <DEDUP_REMOVED lines=22> */
.L_x_4232:
[----:B------:R-:W-:Y:S05]  /*5710*/  BSYNC B0 ;  /* 0x0000000000007941 */ /* 0x000fea0003800000 */
.L_x_4231:
        /* <DEDUP_REMOVED lines=19> */
.L_x_4234:
[----:B------:R-:W-:Y:S05]  /*5850*/  BSYNC B0 ;  /* 0x0000000000007941 */ /* 0x000fea0003800000 */
.L_x_4233:
        /* <DEDUP_REMOVED lines=20> */
.L_x_4236:
[----:B------:R-:W-:Y:S05]  /*59a0*/  BSYNC B0 ;  /* 0x0000000000007941 */ /* 0x000fea0003800000 */
.L_x_4235:
[----:B------:R-:W-:Y:S06]  /*59b0*/  BAR.ARV 0xa, 0xa0 ;  /* 0x0282800000007b1d */ /* 0x000fec0000002000 */
[----:B------:R-:W-:Y:S04]  /*59c0*/  BSSY B0, `(.L_x_4237) ;  /* 0x0000003000007945 */ /* 0x000fe80003800000 */
[----:B------:R-:W-:Y:S05]  /*59d0*/  @!P0 BRA `(.L_x_4238) ;  /* 0x0000000000048947 */ /* 0x000fea0003800000 */
[----:B------:R-:W-:-:S04]  /*59e0*/  DEPBAR.LE SB0, 0x1 ;  /* 0x000080400000791a */ /* 0x000fc80000000000 */
.L_x_4238:
[----:B------:R-:W-:Y:S05]  /*59f0*/  BSYNC B0 ;  /* 0x0000000000007941 */ /* 0x000fea0003800000 */
.L_x_4237:
[----:B------:R-:W-:Y:S06]  /*5a00*/  BAR.ARV 0xb, 0xa0 ;  /* 0x02c2800000007b1d */ /* 0x000fec0000002000 */
[----:B------:R-:W-:Y:S04]  /*5a10*/  BSSY B0, `(.L_x_4239) ;  /* 0x0000003000007945 */ /* 0x000fe80003800000 */
[----:B------:R-:W-:Y:S05]  /*5a20*/  @!P0 BRA `(.L_x_4240) ;  /* 0x0000000000048947 */ /* 0x000fea0003800000 */
[----:B------:R-:W-:-:S04]  /*5a30*/  DEPBAR.LE SB0, 0x0 ;  /* 0x000080000000791a */ /* 0x000fc80000000000 */
.L_x_4240:
[----:B------:R-:W-:Y:S05]  /*5a40*/  BSYNC B0 ;  /* 0x0000000000007941 */ /* 0x000fea0003800000 */
.L_x_4239:
        /* <DEDUP_REMOVED lines=19> */
.L_x_4192:
        /* <DEDUP_REMOVED lines=57> */
.L_x_4285:
        /* <DEDUP_REMOVED lines=9> */
.L_x_4244:
        /* <DEDUP_REMOVED lines=102> */
.L_x_4255:
[----:B-1----:R-:W-:-:S05]  /*6600*/  IMAD.MOV.U32 R10, RZ, RZ, 0x1 ;  /* 0x00000001ff0a7424 */ /* 0x002fca00078e00ff */
[----:B------:R-:W-:-:S04]  /*6610*/  SHF.L.U32 R10, R10, 0x1f, RZ ;  /* 0x0000001f0a0a7819 */ /* 0x000fc800000006ff */
[----:B------:R-:W1:Y:S02]  /*6620*/  SYNCS.PHASECHK.TRANS64.TRYWAIT P1, [R0+URZ+0x36438], R10 ;  /* 0x0364380a000075a7 */ /* 0x000e64000802017f */
[----:B-123--:R-:W-:Y:S05]  /*6630*/  @!P1 BRA `(.L_x_4247) ;  /* 0x0000001800a49947 */ /* 0x00efea0003800000 */
.L_x_4286:
[----:B------:R-:W-:Y:S05]  /*6640*/  @P0 BRA `(.L_x_4248) ;  /* 0x0000000000140947 */ /* 0x000fea0003800000 */
[----:B------:R-:W-:Y:S01]  /*6650*/  ISETP.NE.AND P1, PT, R16, RZ, PT ;  /* 0x000000ff1000720c */ /* 0x000fe20003f25270 */
[----:B------:R-:W-:-:S04]  /*6660*/  IMAD.MOV.U32 R3, RZ, RZ, 0x6100 ;  /* 0x00006100ff037424 */ /* 0x000fc800078e00ff */
[----:B------:R2:W-:Y:S08]  /*6670*/  SYNCS.ARRIVE.TRANS64 RZ, [R0+URZ+0x36430], R3 ;  /* 0x0364300300ff79a7 */ /* 0x0005f0000800003f */
[----:B------:R-:W-:Y:S05]  /*6680*/  @!P1 BRA `(.L_x_4248) ;  /* 0x0000000000049947 */ /* 0x000fea0003800000 */
[----:B------:R-:W-:Y:S01]  /*6690*/  BPT.TRAP 0x1 ;  /* 0x000000040000795c */ /* 0x000fe20000300000 */
.L_x_4248:
        /* <DEDUP_REMOVED lines=47> */
.L_x_4287:
[----:B------:R-:W-:Y:S05]  /*6990*/  @P0 BRA `(.L_x_4250) ;  /* 0x0000000000140947 */ /* 0x000fea0003800000 */
[----:B------:R-:W-:Y:S01]  /*69a0*/  ISETP.NE.AND P1, PT, R16, RZ, PT ;  /* 0x000000ff1000720c */ /* 0x000fe20003f25270 */
[----:B--2---:R-:W-:-:S04]  /*69b0*/  IMAD.MOV.U32 R3, RZ, RZ, 0x6100 ;  /* 0x00006100ff037424 */ /* 0x004fc800078e00ff */
[----:B------:R3:W-:Y:S08]  /*69c0*/  SYNCS.ARRIVE.TRANS64 RZ, [R0+URZ+0x36418], R3 ;  /* 0x0364180300ff79a7 */ /* 0x0007f0000800003f */
[----:B------:R-:W-:Y:S05]  /*69d0*/  @!P1 BRA `(.L_x_4250) ;  /* 0x0000000000049947 */ /* 0x000fea0003800000 */
[----:B------:R-:W-:Y:S01]  /*69e0*/  BPT.TRAP 0x1 ;  /* 0x000000040000795c */ /* 0x000fe20000300000 */
.L_x_4250:
        /* <DEDUP_REMOVED lines=35> */
.L_x_4288:
        /* <DEDUP_REMOVED lines=9> */
.L_x_4252:
        /* <DEDUP_REMOVED lines=37> */
.L_x_4290:
[----:B------:R-:W-:Y:S05]  /*6f00*/  @P0 BRA `(.L_x_4254) ;  /* 0x0000000000140947 */ /* 0x000fea0003800000 */
[----:B------:R-:W-:Y:S01]  /*6f10*/  ISETP.NE.AND P1, PT, R16, RZ, PT ;  /* 0x000000ff1000720c */ /* 0x000fe20003f25270 */
[----:B--2---:R-:W-:-:S04]  /*6f20*/  IMAD.MOV.U32 R5, RZ, RZ, 0x6100 ;  /* 0x00006100ff057424 */ /* 0x004fc800078e00ff */
[----:B------:R3:W-:Y:S08]  /*6f30*/  SYNCS.ARRIVE.TRANS64 RZ, [R0+URZ+0x36410], R5 ;  /* 0x0364100500ff79a7 */ /* 0x0007f0000800003f */
[----:B------:R-:W-:Y:S05]  /*6f40*/  @!P1 BRA `(.L_x_4254) ;  /* 0x0000000000049947 */ /* 0x000fea0003800000 */
[----:B------:R-:W-:Y:S01]  /*6f50*/  BPT.TRAP 0x1 ;  /* 0x000000040000795c */ /* 0x000fe20000300000 */
.L_x_4254:
        /* <DEDUP_REMOVED lines=36> */
.L_x_4246:
[----:B------:R-:W-:Y:S01]  /*71a0*/  ISETP.NE.AND P1, PT, R19, RZ, PT ;  /* 0x000000ff1300720c */ /* 0x000fe20003f25270 */
[----:B------:R-:W-:-:S12]  /*71b0*/  IMAD.MOV.U32 R4, RZ, RZ, 0x1 ;  /* 0x00000001ff047424 */ /* 0x000fd800078e00ff */
[----:B------:R-:W-:Y:S05]  /*71c0*/  @!P1 BRA `(.L_x_4245) ;  /* 0x0000000400649947 */ /* 0x000fea0003800000 */
[----:B------:R-:W2:Y:S02]  /*71d0*/  SYNCS.PHASECHK.TRANS64.TRYWAIT P1, [R0+URZ+0x36438], R10 ;  /* 0x0364380a000075a7 */ /* 0x000ea4000802017f */
[----:B--2---:R-:W-:Y:S05]  /*71e0*/  @!P1 BRA `(.L_x_4256) ;  /* 0x00000010000c9947 */ /* 0x004fea0003800000 */
.L_x_4291:
[----:B------:R-:W-:Y:S05]  /*71f0*/  @P0 BRA `(.L_x_4257) ;  /* 0x0000000000140947 */ /* 0x000fea0003800000 */
[----:B------:R-:W-:Y:S01]  /*7200*/  ISETP.NE.AND P1, PT, R16, RZ, PT ;  /* 0x000000ff1000720c */ /* 0x000fe20003f25270 */
[----:B------:R-:W-:-:S04]  /*7210*/  IMAD.MOV.U32 R5, RZ, RZ, 0x6100 ;  /* 0x00006100ff057424 */ /* 0x000fc800078e00ff */
[----:B------:R3:W-:Y:S08]  /*7220*/  SYNCS.ARRIVE.TRANS64 RZ, [R0+URZ+0x36430], R5 ;  /* 0x0364300500ff79a7 */ /* 0x0007f0000800003f */
[----:B------:R-:W-:Y:S05]  /*7230*/  @!P1 BRA `(.L_x_4257) ;  /* 0x0000000000049947 */ /* 0x000fea0003800000 */
[----:B------:R-:W-:Y:S01]  /*7240*/  BPT.TRAP 0x1 ;  /* 0x000000040000795c */ /* 0x000fe20000300000 */
.L_x_4257:
        /* <DEDUP_REMOVED lines=41> */
.L_x_4292:
[----:B------:R-:W-:Y:S01]  /*74e0*/  IMAD.MOV.U32 R4, RZ, RZ, RZ ;  /* 0x000000ffff047224 */ /* 0x000fe200078e00ff */
[----:B------:R-:W-:Y:S06]  /*74f0*/  @P0 BRA `(.L_x_4259) ;  /* 0x0000000000140947 */ /* 0x000fec0003800000 */
[----:B------:R-:W-:Y:S01]  /*7500*/  ISETP.NE.AND P1, PT, R16, RZ, PT ;  /* 0x000000ff1000720c */ /* 0x000fe20003f25270 */
[----:B---3--:R-:W-:-:S04]  /*7510*/  IMAD.MOV.U32 R5, RZ, RZ, 0x6100 ;  /* 0x00006100ff057424 */ /* 0x008fc800078e00ff */
[----:B------:R4:W-:Y:S08]  /*7520*/  SYNCS.ARRIVE.TRANS64 RZ, [R0+URZ+0x36418], R5 ;  /* 0x0364180500ff79a7 */ /* 0x0009f0000800003f */
[----:B------:R-:W-:Y:S05]  /*7530*/  @!P1 BRA `(.L_x_4259) ;  /* 0x0000000000049947 */ /* 0x000fea0003800000 */
[----:B------:R-:W-:Y:S01]  /*7540*/  BPT.TRAP 0x1 ;  /* 0x000000040000795c */ /* 0x000fe20000300000 */
.L_x_4259:
        /* <DEDUP_REMOVED lines=33> */
.L_x_4245:
[----:B------:R-:W-:-:S04]  /*7760*/  SHF.L.U32 R3, R4, 0x1f, RZ ;  /* 0x0000001f04037819 */ /* 0x000fc800000006ff */
[----:B------:R-:W3:Y:S02]  /*7770*/  SYNCS.PHASECHK.TRANS64.TRYWAIT P1, [R0+URZ+0x36438], R3 ;  /* 0x03643803000075a7 */ /* 0x000ee4000802017f */
[----:B---3--:R-:W-:Y:S05]  /*7780*/  @!P1 BRA `(.L_x_4260) ;  /* 0x0000000800cc9947 */ /* 0x008fea0003800000 */
.L_x_4293:
[----:B------:R-:W-:Y:S05]  /*7790*/  @P0 BRA `(.L_x_4261) ;  /* 0x0000000000180947 */ /* 0x000fea0003800000 */
[----:B------:R-:W4:Y:S01]  /*77a0*/  S2R R2, SR_TID.X ;  /* 0x0000000000027919 */ /* 0x000f220000002100 */
[----:B---3--:R-:W-:-:S04]  /*77b0*/  IMAD.MOV.U32 R3, RZ, RZ, 0x6100 ;  /* 0x00006100ff037424 */ /* 0x008fc800078e00ff */
[----:B------:R3:W-:Y:S01]  /*77c0*/  SYNCS.ARRIVE.TRANS64 RZ, [R0+URZ+0x36430], R3 ;  /* 0x0364300300ff79a7 */ /* 0x0007e2000800003f */
[----:B----4-:R-:W-:-:S13]  /*77d0*/  LOP3.LUT P0, RZ, R2, 0x1f, RZ, 0xc0, !PT ;  /* 0x0000001f02ff7812 */ /* 0x010fda000780c0ff */
[----:B---3--:R-:W-:Y:S05]  /*77e0*/  @!P0 BRA `(.L_x_4261) ;  /* 0x0000000000048947 */ /* 0x008fea0003800000 */
[----:B------:R-:W-:Y:S01]  /*77f0*/  BPT.TRAP 0x1 ;  /* 0x000000040000795c */ /* 0x000fe20000300000 */
.L_x_4261:
        /* <DEDUP_REMOVED lines=43> */
.L_x_4242:
[----:B------:R-:W-:Y:S05]  /*7ab0*/  BSYNC B0 ;  /* 0x0000000000007941 */ /* 0x000fea0003800000 */
.L_x_4241:
[----:B------:R-:W-:-:S03]  /*7ac0*/  UMOV UR6, 0xffffffff ;  /* 0xffffffff00067882 */ /* 0x000fc60000000000 */
[----:B------:R-:W-:Y:S05]  /*7ad0*/  BRA.DIV UR6, `(.L_x_4262) ;  /* 0x0000000a060c7947 */ /* 0x000fea000b800000 */
[----:B------:R-:W-:-:S13]  /*7ae0*/  ELECT P0, URZ, PT ;  /* 0x00000000003f782f */ /* 0x000fda0003800000 */
.L_x_4296:
[----:B------:R-:W-:Y:S05]  /*7af0*/  @!P0 BRA `(.L_x_4156) ;  /* 0x0000000000708947 */ /* 0x000fea0003800000 */
[----:B------:R-:W-:-:S04]  /*7b00*/  LOP3.LUT R18, R18, 0x2, RZ, 0xfc, !PT ;  /* 0x0000000212127812 */ /* 0x000fc800078efcff */
[----:B------:R-:W-:-:S13]  /*7b10*/  ISETP.NE.AND P0, PT, R18, 0x3, PT ;  /* 0x000000031200780c */ /* 0x000fda0003f05270 */
[----:B------:R-:W-:Y:S05]  /*7b20*/  @!P0 BRA `(.L_x_4263) ;  /* 0x0000000000048947 */ /* 0x000fea0003800000 */
[----:B------:R-:W-:Y:S01]  /*7b30*/  BPT.TRAP 0x1 ;  /* 0x000000040000795c */ /* 0x000fe20000300000 */
.L_x_4263:
        /* <DEDUP_REMOVED lines=15> */
.L_x_4297:
[----:B------:R-:W2:Y:S02]  /*7c30*/  SYNCS.PHASECHK.TRANS64.TRYWAIT P1, [R3+URZ], R2 ;  /* 0x00000002030075a7 */ /* 0x000ea4000802017f */
[----:B--2---:R-:W-:Y:S05]  /*7c40*/  @!P1 BRA `(.L_x_4265) ;  /* 0x0000000400e89947 */ /* 0x004fea0003800000 */
.L_x_4298:
[----:B------:R-:W-:Y:S05]  /*7c50*/  @!P0 BRA `(.L_x_4266) ;  /* 0x0000000000048947 */ /* 0x000fea0003800000 */
[----:B------:R-:W-:Y:S01]  /*7c60*/  BPT.TRAP 0x1 ;  /* 0x000000040000795c */ /* 0x000fe20000300000 */
.L_x_4266:
[----:B------:R-:W-:-:S07]  /*7c70*/  SHF.L.U32 R4, R4, 0x1f, RZ ;  /* 0x0000001f04047819 */ /* 0x000fce00000006ff */
.L_x_4267:
[----:B---3--:R3:W4:Y:S02]  /*7c80*/  SYNCS.PHASECHK.TRANS64.TRYWAIT P0, [R9+URZ+0x36438], R4 ;  /* 0x03643804090075a7 */ /* 0x008724000800017f */
[----:B----4-:R-:W-:Y:S05]  /*7c90*/  @!P0 NANOSLEEP.SYNCS 0x989680 ;  /* 0x009896800000895d */ /* 0x010fea0003900000 */
[----:B------:R-:W4:Y:S02]  /*7ca0*/  @!P0 SYNCS.PHASECHK.TRANS64 P0, [R9+URZ+0x36438], R4 ;  /* 0x03643804090085a7 */ /* 0x000f24000800007f */
[----:B----4-:R-:W-:Y:S05]  /*7cb0*/  @!P0 BRA `(.L_x_4267) ;  /* 0xfffffffc00f08947 */ /* 0x010fea000383ffff */
.L_x_4156:
[----:B------:R-:W-:Y:S05]  /*7cc0*/  BSYNC B6 ;  /* 0x0000000000067941 */ /* 0x000fea0003800000 */
.L_x_4153:
[----:B------:R-:W-:Y:S05]  /*7cd0*/  EXIT ;  /* 0x000000000000794d */ /* 0x000fea0003800000 */
.L_x_4161:
[----:B------:R-:W-:Y:S02]  /*7ce0*/  IMAD.MOV.U32 R13, RZ, RZ, R16 ;  /* 0x000000ffff0d7224 */ /* 0x000fe400078e0010 */
[----:B------:R-:W-:Y:S02]  /*7cf0*/  IMAD.MOV.U32 R12, RZ, RZ, RZ ;  /* 0x000000ffff0c7224 */ /* 0x000fe400078e00ff */
[----:B------:R-:W-:Y:S02]  /*7d00*/  IMAD.MOV.U32 R11, RZ, RZ, 0x1f ;  /* 0x0000001fff0b7424 */ /* 0x000fe400078e00ff */
[----:B------:R-:W-:-:S07]  /*7d10*/  IMAD.MOV.U32 R15, RZ, RZ, -0x1 ;  /* 0xffffffffff0f7424 */ /* 0x000fce00078e00ff */
[----:B------:R-:W-:Y:S05]  /*7d20*/  WARPSYNC.COLLECTIVE R15, `(.L_x_4268) ;  /* 0x000000000f087348 */ /* 0x000fea0003c00000 */
[----:B------:R1:W2:Y:S02]  /*7d30*/  SHFL.IDX P6, R14, R13, R12, R11 ;  /* 0x0000000c0d0e7389 */ /* 0x0002a400000c000b */
[----:B-12---:R-:W-:Y:S01]  /*7d40*/  ENDCOLLECTIVE ;  /* 0x000000000000791b */ /* 0x006fe20003800000 */
.L_x_4268:
[----:B------:R-:W-:Y:S05]  /*7d50*/  BRA `(.L_x_4269) ;  /* 0xffffff8c00787947 */ /* 0x000fea000383ffff */
.L_x_4163:
[----:B--2---:R2:W3:Y:S02]  /*7d60*/  SYNCS.PHASECHK.TRANS64.TRYWAIT P0, [R152+URZ+0x36400], R11 ;  /* 0x0364000b980075a7 */ /* 0x0044e4000800017f */
[----:B---3--:R-:W-:Y:S05]  /*7d70*/  @!P0 NANOSLEEP.SYNCS 0x989680 ;  /* 0x009896800000895d */ /* 0x008fea0003900000 */
[----:B------:R-:W3:Y:S02]  /*7d80*/  @!P0 SYNCS.PHASECHK.TRANS64 P0, [R152+URZ+0x36400], R11 ;  /* 0x0364000b980085a7 */ /* 0x000ee4000800007f */
[----:B---3--:R-:W-:Y:S05]  /*7d90*/  @!P0 BRA `(.L_x_4163) ;  /* 0xfffffffc00f08947 */ /* 0x008fea000383ffff */
[----:B------:R-:W-:Y:S05]  /*7da0*/  BRA `(.L_x_4162) ;  /* 0xffffff8c00b07947 */ /* 0x000fea000383ffff */
.L_x_4168:
[----:B---3--:R3:W4:Y:S02]  /*7db0*/  SYNCS.PHASECHK.TRANS64.TRYWAIT P1, [R3+URZ+0x36410], R8 ;  /* 0x03641008030075a7 */ /* 0x008724000802017f */
[----:B----4-:R-:W-:Y:S05]  /*7dc0*/  @!P1 NANOSLEEP.SYNCS 0x989680 ;  /* 0x009896800000995d */ /* 0x010fea0003900000 */
[----:B------:R-:W4:Y:S02]  /*7dd0*/  @!P1 SYNCS.PHASECHK.TRANS64 P1, [R3+URZ+0x36410], R8 ;  /* 0x03641008030095a7 */ /* 0x000f24000802007f */
[----:B----4-:R-:W-:Y:S05]  /*7de0*/  @!P1 BRA `(.L_x_4168) ;  /* 0xfffffffc00f09947 */ /* 0x010fea000383ffff */
[----:B------:R-:W-:Y:S05]  /*7df0*/  BRA `(.L_x_4167) ;  /* 0xffffff9800387947 */ /* 0x000fea000383ffff */
.L_x_4172:
[----:B------:R1:W1:Y:S02]  /*7e00*/  SYNCS.PHASECHK.TRANS64.TRYWAIT P1, [R152+URZ+0x36430], R9 ;  /* 0x03643009980075a7 */ /* 0x000264000802017f */
[----:B-1----:R-:W-:Y:S05]  /*7e10*/  @!P1 NANOSLEEP.SYNCS 0x989680 ;  /* 0x009896800000995d */ /* 0x002fea0003900000 */
[----:B------:R-:W1:Y:S02]  /*7e20*/  @!P1 SYNCS.PHASECHK.TRANS64 P1, [R152+URZ+0x36430], R9 ;  /* 0x03643009980095a7 */ /* 0x000e64000802007f */
[----:B-1----:R-:W-:Y:S05]  /*7e30*/  @!P1 BRA `(.L_x_4172) ;  /* 0xfffffffc00f09947 */ /* 0x002fea000383ffff */
[----:B------:R-:W-:Y:S05]  /*7e40*/  BRA `(.L_x_4171) ;  /* 0xffffff9c00dc7947 */ /* 0x000fea000383ffff */
.L_x_4179:
[----:B------:R-:W-:Y:S01]  /*7e50*/  BSSY B0, `(.L_x_4270) ;  /* 0x0000005000007945 */ /* 0x000fe20003800000 */
[----:B------:R-:W-:-:S07]  /*7e60*/  IMAD.MOV.U32 R15, RZ, RZ, -0x1 ;  /* 0xffffffffff0f7424 */ /* 0x000fce00078e00ff */
[----:B---3--:R-:W-:Y:S05]  /*7e70*/  WARPSYNC.COLLECTIVE R15, `(.L_x_4271) ;  /* 0x000000000f087348 */ /* 0x008fea0003c00000 */
[----:B------:R-:W-:Y:S01]  /*7e80*/  NOP ;  /* 0x0000000000007918 */ /* 0x000fe20000000000 */
[----:B---3--:R-:W-:Y:S01]  /*7e90*/  ENDCOLLECTIVE ;  /* 0x000000000000791b */ /* 0x008fe20003800000 */
.L_x_4271:
[----:B------:R-:W-:Y:S05]  /*7ea0*/  BSYNC B0 ;  /* 0x0000000000007941 */ /* 0x000fea0003800000 */
.L_x_4270:
[----:B------:R-:W-:Y:S05]  /*7eb0*/  BRA `(.L_x_4272) ;  /* 0xffffffbc00c47947 */ /* 0x000fea000383ffff */
.L_x_4188:
[----:B------:R-:W-:Y:S01]  /*7ec0*/  BSSY B0, `(.L_x_4273) ;  /* 0x0000005000007945 */ /* 0x000fe20003800000 */
[----:B------:R-:W-:-:S07]  /*7ed0*/  IMAD.MOV.U32 R15, RZ, RZ, -0x1 ;  /* 0xffffffffff0f7424 */ /* 0x000fce00078e00ff */
[----:B-1-3--:R-:W-:Y:S05]  /*7ee0*/  WARPSYNC.COLLECTIVE R15, `(.L_x_4274) ;  /* 0x000000000f087348 */ /* 0x00afea0003c00000 */
[----:B------:R-:W-:Y:S01]  /*7ef0*/  NOP ;  /* 0x0000000000007918 */ /* 0x000fe20000000000 */
[----:B-1-3--:R-:W-:Y:S01]  /*7f00*/  ENDCOLLECTIVE ;  /* 0x000000000000791b */ /* 0x00afe20003800000 */
.L_x_4274:
[----:B------:R-:W-:Y:S05]  /*7f10*/  BSYNC B0 ;  /* 0x0000000000007941 */ /* 0x000fea0003800000 */
.L_x_4273:
[----:B------:R-:W-:Y:S05]  /*7f20*/  BRA `(.L_x_4275) ;  /* 0xffffffc000b07947 */ /* 0x000fea000383ffff */
.L_x_4197:
[----:B------:R-:W-:Y:S01]  /*7f30*/  BSSY B0, `(.L_x_4276) ;  /* 0x0000005000007945 */ /* 0x000fe20003800000 */
[----:B------:R-:W-:-:S07]  /*7f40*/  IMAD.MOV.U32 R15, RZ, RZ, -0x1 ;  /* 0xffffffffff0f7424 */ /* 0x000fce00078e00ff */
[----:B------:R-:W-:Y:S05]  /*7f50*/  WARPSYNC.COLLECTIVE R15, `(.L_x_4277) ;  /* 0x000000000f087348 */ /* 0x000fea0003c00000 */
[----:B------:R-:W-:Y:S01]  /*7f60*/  NOP ;  /* 0x0000000000007918 */ /* 0x000fe20000000000 */
[----:B------:R-:W-:Y:S01]  /*7f70*/  ENDCOLLECTIVE ;  /* 0x000000000000791b */ /* 0x000fe20003800000 */
.L_x_4277:
[----:B------:R-:W-:Y:S05]  /*7f80*/  BSYNC B0 ;  /* 0x0000000000007941 */ /* 0x000fea0003800000 */
.L_x_4276:
[----:B------:R-:W-:Y:S05]  /*7f90*/  BRA `(.L_x_4278) ;  /* 0xffffffc800607947 */ /* 0x000fea000383ffff */
.L_x_4213:
[----:B------:R-:W-:Y:S01]  /*7fa0*/  BSSY B0, `(.L_x_4279) ;  /* 0x0000005000007945 */ /* 0x000fe20003800000 */
[----:B------:R-:W-:-:S07]  /*7fb0*/  IMAD.MOV.U32 R15, RZ, RZ, -0x1 ;  /* 0xffffffffff0f7424 */ /* 0x000fce00078e00ff */
[----:B------:R-:W-:Y:S05]  /*7fc0*/  WARPSYNC.COLLECTIVE R15, `(.L_x_4280) ;  /* 0x000000000f087348 */ /* 0x000fea0003c00000 */
[----:B------:R-:W-:Y:S01]  /*7fd0*/  NOP ;  /* 0x0000000000007918 */ /* 0x000fe20000000000 */
[----:B------:R-:W-:Y:S01]  /*7fe0*/  ENDCOLLECTIVE ;  /* 0x000000000000791b */ /* 0x000fe20003800000 */
.L_x_4280:
[----:B------:R-:W-:Y:S05]  /*7ff0*/  BSYNC B0 ;  /* 0x0000000000007941 */ /* 0x000fea0003800000 */
.L_x_4279:
[----:B------:R-:W-:Y:S05]  /*8000*/  BRA `(.L_x_4281) ;  /* 0xffffffcc00d07947 */ /* 0x000fea000383ffff */
.L_x_4230:
[----:B------:R-:W-:Y:S01]  /*8010*/  BSSY B0, `(.L_x_4282) ;  /* 0x0000005000007945 */ /* 0x000fe20003800000 */
[----:B------:R-:W-:-:S07]  /*8020*/  IMAD.MOV.U32 R15, RZ, RZ, -0x1 ;  /* 0xffffffffff0f7424 */ /* 0x000fce00078e00ff */
[----:B------:R-:W-:Y:S05]  /*8030*/  WARPSYNC.COLLECTIVE R15, `(.L_x_4283) ;  /* 0x000000000f087348 */ /* 0x000fea0003c00000 */
[----:B------:R-:W-:Y:S01]  /*8040*/  NOP ;  /* 0x0000000000007918 */ /* 0x000fe20000000000 */
[----:B------:R-:W-:Y:S01]  /*8050*/  ENDCOLLECTIVE ;  /* 0x000000000000791b */ /* 0x000fe20003800000 */
.L_x_4283:
[----:B------:R-:W-:Y:S05]  /*8060*/  BSYNC B0 ;  /* 0x0000000000007941 */ /* 0x000fea0003800000 */
.L_x_4282:
[----:B------:R-:W-:Y:S05]  /*8070*/  BRA `(.L_x_4284) ;  /* 0xffffffd4004c7947 */ /* 0x000fea000383ffff */
.L_x_4243:
[----:B-1----:R1:W2:Y:S02]  /*8080*/  SYNCS.PHASECHK.TRANS64.TRYWAIT P1, [R0+URZ+0x36420], R10 ;  /* 0x0364200a000075a7 */ /* 0x0022a4000802017f */
[----:B--2---:R-:W-:Y:S05]  /*8090*/  @!P1 NANOSLEEP.SYNCS 0x989680 ;  /* 0x009896800000995d */ /* 0x004fea0003900000 */
[----:B------:R-:W2:Y:S02]  /*80a0*/  @!P1 SYNCS.PHASECHK.TRANS64 P1, [R0+URZ+0x36420], R10 ;  /* 0x0364200a000095a7 */ /* 0x000ea4000802007f */
[----:B--2---:R-:W-:Y:S05]  /*80b0*/  @!P1 BRA `(.L_x_4243) ;  /* 0xfffffffc00f09947 */ /* 0x004fea000383ffff */
[----:B------:R-:W-:Y:S05]  /*80c0*/  BRA `(.L_x_4285) ;  /* 0xffffffdc00907947 */ /* 0x000fea000383ffff */
.L_x_4247:
[----:B-1----:R1:W2:Y:S02]  /*80d0*/  SYNCS.PHASECHK.TRANS64.TRYWAIT P1, [R0+URZ+0x36438], R10 ;  /* 0x0364380a000075a7 */ /* 0x0022a4000802017f */
[----:B--2---:R-:W-:Y:S05]  /*80e0*/  @!P1 NANOSLEEP.SYNCS 0x989680 ;  /* 0x009896800000995d */ /* 0x004fea0003900000 */
[----:B------:R-:W2:Y:S02]  /*80f0*/  @!P1 SYNCS.PHASECHK.TRANS64 P1, [R0+URZ+0x36438], R10 ;  /* 0x0364380a000095a7 */ /* 0x000ea4000802007f */
[----:B--2---:R-:W-:Y:S05]  /*8100*/  @!P1 BRA `(.L_x_4247) ;  /* 0xfffffffc00f09947 */ /* 0x004fea000383ffff */
[----:B------:R-:W-:Y:S05]  /*8110*/  BRA `(.L_x_4286) ;  /* 0xffffffe400487947 */ /* 0x000fea000383ffff */
.L_x_4249:
[----:B--2---:R2:W3:Y:S02]  /*8120*/  SYNCS.PHASECHK.TRANS64.TRYWAIT P1, [R0+URZ+0x36428], R3 ;  /* 0x03642803000075a7 */ /* 0x0044e4000802017f */
[----:B---3--:R-:W-:Y:S05]  /*8130*/  @!P1 NANOSLEEP.SYNCS 0x989680 ;  /* 0x009896800000995d */ /* 0x008fea0003900000 */
[----:B------:R-:W3:Y:S02]  /*8140*/  @!P1 SYNCS.PHASECHK.TRANS64 P1, [R0+URZ+0x36428], R3 ;  /* 0x03642803000095a7 */ /* 0x000ee4000802007f */
[----:B---3--:R-:W-:Y:S05]  /*8150*/  @!P1 BRA `(.L_x_4249) ;  /* 0xfffffffc00f09947 */ /* 0x008fea000383ffff */
[----:B------:R-:W-:Y:S05]  /*8160*/  BRA `(.L_x_4287) ;  /* 0xffffffe800087947 */ /* 0x000fea000383ffff */
.L_x_4251:
[----:B--2---:R2:W3:Y:S02]  /*8170*/  SYNCS.PHASECHK.TRANS64.TRYWAIT P1, [R0+URZ+0x36438], R29 ;  /* 0x0364381d000075a7 */ /* 0x0044e4000802017f */
[----:B---3--:R-:W-:Y:S05]  /*8180*/  @!P1 NANOSLEEP.SYNCS 0x989680 ;  /* 0x009896800000995d */ /* 0x008fea0003900000 */
[----:B------:R-:W3:Y:S02]  /*8190*/  @!P1 SYNCS.PHASECHK.TRANS64 P1, [R0+URZ+0x36438], R29 ;  /* 0x0364381d000095a7 */ /* 0x000ee4000802007f */
[----:B---3--:R-:W-:Y:S05]  /*81a0*/  @!P1 BRA `(.L_x_4251) ;  /* 0xfffffffc00f09947 */ /* 0x008fea000383ffff */
[----:B------:R-:W-:Y:S05]  /*81b0*/  BRA `(.L_x_4288) ;  /* 0xffffffe800987947 */ /* 0x000fea000383ffff */
.L_x_4253:
[----:B------:R-:W-:-:S07]  /*81c0*/  SHF.L.U32 R5, R12, 0x1f, RZ ;  /* 0x0000001f0c057819 */ /* 0x000fce00000006ff */
.L_x_4289:
[----:B--2---:R2:W3:Y:S02]  /*81d0*/  SYNCS.PHASECHK.TRANS64.TRYWAIT P1, [R0+URZ+0x36420], R5 ;  /* 0x03642005000075a7 */ /* 0x0044e4000802017f */
[----:B---3--:R-:W-:Y:S05]  /*81e0*/  @!P1 NANOSLEEP.SYNCS 0x989680 ;  /* 0x009896800000995d */ /* 0x008fea0003900000 */
[----:B------:R-:W3:Y:S02]  /*81f0*/  @!P1 SYNCS.PHASECHK.TRANS64 P1, [R0+URZ+0x36420], R5 ;  /* 0x03642005000095a7 */ /* 0x000ee4000802007f */
[----:B---3--:R-:W-:Y:S05]  /*8200*/  @!P1 BRA `(.L_x_4289) ;  /* 0xfffffffc00f09947 */ /* 0x008fea000383ffff */
[----:B------:R-:W-:Y:S05]  /*8210*/  BRA `(.L_x_4290) ;  /* 0xffffffec00387947 */ /* 0x000fea000383ffff */
.L_x_4256:
[----:B--2---:R2:W3:Y:S02]  /*8220*/  SYNCS.PHASECHK.TRANS64.TRYWAIT P1, [R0+URZ+0x36438], R10 ;  /* 0x0364380a000075a7 */ /* 0x0044e4000802017f */
[----:B---3--:R-:W-:Y:S05]  /*8230*/  @!P1 NANOSLEEP.SYNCS 0x989680 ;  /* 0x009896800000995d */ /* 0x008fea0003900000 */
[----:B------:R-:W3:Y:S02]  /*8240*/  @!P1 SYNCS.PHASECHK.TRANS64 P1, [R0+URZ+0x36438], R10 ;  /* 0x0364380a000095a7 */ /* 0x000ee4000802007f */
[----:B---3--:R-:W-:Y:S05]  /*8250*/  @!P1 BRA `(.L_x_4256) ;  /* 0xfffffffc00f09947 */ /* 0x008fea000383ffff */
[----:B------:R-:W-:Y:S05]  /*8260*/  BRA `(.L_x_4291) ;  /* 0xffffffec00e07947 */ /* 0x000fea000383ffff */
.L_x_4258:
[----:B---3--:R3:W4:Y:S02]  /*8270*/  SYNCS.PHASECHK.TRANS64.TRYWAIT P1, [R0+URZ+0x36428], R5 ;  /* 0x03642805000075a7 */ /* 0x008724000802017f */
[----:B----4-:R-:W-:Y:S05]  /*8280*/  @!P1 NANOSLEEP.SYNCS 0x989680 ;  /* 0x009896800000995d */ /* 0x010fea0003900000 */
[----:B------:R-:W4:Y:S02]  /*8290*/  @!P1 SYNCS.PHASECHK.TRANS64 P1, [R0+URZ+0x36428], R5 ;  /* 0x03642805000095a7 */ /* 0x000f24000802007f */
[----:B----4-:R-:W-:Y:S05]  /*82a0*/  @!P1 BRA `(.L_x_4258) ;  /* 0xfffffffc00f09947 */ /* 0x010fea000383ffff */
[----:B------:R-:W-:Y:S05]  /*82b0*/  BRA `(.L_x_4292) ;  /* 0xfffffff000887947 */ /* 0x000fea000383ffff */
.L_x_4260:
[----:B---3--:R3:W4:Y:S02]  /*82c0*/  SYNCS.PHASECHK.TRANS64.TRYWAIT P1, [R0+URZ+0x36438], R3 ;  /* 0x03643803000075a7 */ /* 0x008724000802017f */
[----:B----4-:R-:W-:Y:S05]  /*82d0*/  @!P1 NANOSLEEP.SYNCS 0x989680 ;  /* 0x009896800000995d */ /* 0x010fea0003900000 */
[----:B------:R-:W4:Y:S02]  /*82e0*/  @!P1 SYNCS.PHASECHK.TRANS64 P1, [R0+URZ+0x36438], R3 ;  /* 0x03643803000095a7 */ /* 0x000f24000802007f */
[----:B----4-:R-:W-:Y:S05]  /*82f0*/  @!P1 BRA `(.L_x_4260) ;  /* 0xfffffffc00f09947 */ /* 0x010fea000383ffff */
[----:B------:R-:W-:Y:S05]  /*8300*/  BRA `(.L_x_4293) ;  /* 0xfffffff400207947 */ /* 0x000fea000383ffff */
.L_x_4262:
[----:B------:R-:W-:Y:S01]  /*8310*/  BSSY B0, `(.L_x_4294) ;  /* 0x0000006000007945 */ /* 0x000fe20003800000 */
[----:B------:R-:W-:-:S07]  /*8320*/  IMAD.MOV.U32 R15, RZ, RZ, -0x1 ;  /* 0xffffffffff0f7424 */ /* 0x000fce00078e00ff */
[----:B-12---:R-:W-:Y:S05]  /*8330*/  WARPSYNC.COLLECTIVE R15, `(.L_x_4295) ;  /* 0x000000000f0c7348 */ /* 0x006fea0003c00000 */
[----:B------:R-:W-:Y:S02]  /*8340*/  ELECT P6, UR62, PT ;  /* 0x00000000003e782f */ /* 0x000fe400038c0000 */
[----:B------:R-:W-:Y:S01]  /*8350*/  MOV R14, UR62 ;  /* 0x0000003e000e7c02 */ /* 0x000fe20008000f00 */
[----:B-12---:R-:W-:Y:S10]  /*8360*/  ENDCOLLECTIVE ;  /* 0x000000000000791b */ /* 0x006ff40003800000 */
.L_x_4295:
[----:B------:R-:W-:Y:S05]  /*8370*/  BSYNC B0 ;  /* 0x0000000000007941 */ /* 0x000fea0003800000 */
.L_x_4294:
[----:B------:R-:W-:Y:S01]  /*8380*/  PLOP3.LUT P0, PT, P6, PT, PT, 0x80, 0x0 ;  /* 0x000000000000781c */ /* 0x000fe2000370f070 */
[----:B------:R-:W-:-:S12]  /*8390*/  BRA `(.L_x_4296) ;  /* 0xfffffff400d47947 */ /* 0x000fd8000383ffff */
.L_x_4264:
[----:B-1----:R1:W2:Y:S02]  /*83a0*/  SYNCS.PHASECHK.TRANS64.TRYWAIT P1, [R7+URZ], R0 ;  /* 0x00000000070075a7 */ /* 0x0022a4000802017f */
[----:B--2---:R-:W-:Y:S05]  /*83b0*/  @!P1 NANOSLEEP.SYNCS 0x989680 ;  /* 0x009896800000995d */ /* 0x004fea0003900000 */
[----:B------:R-:W2:Y:S02]  /*83c0*/  @!P1 SYNCS.PHASECHK.TRANS64 P1, [R7+URZ], R0 ;  /* 0x00000000070095a7 */ /* 0x000ea4000802007f */
[----:B--2---:R-:W-:Y:S05]  /*83d0*/  @!P1 BRA `(.L_x_4264) ;  /* 0xfffffffc00f09947 */ /* 0x004fea000383ffff */
[----:B------:R-:W-:Y:S05]  /*83e0*/  BRA `(.L_x_4297) ;  /* 0xfffffff800107947 */ /* 0x000fea000383ffff */
.L_x_4265:
[----:B--2---:R2:W3:Y:S02]  /*83f0*/  SYNCS.PHASECHK.TRANS64.TRYWAIT P1, [R3+URZ], R2 ;  /* 0x00000002030075a7 */ /* 0x0044e4000802017f */
[----:B---3--:R-:W-:Y:S05]  /*8400*/  @!P1 NANOSLEEP.SYNCS 0x989680 ;  /* 0x009896800000995d */ /* 0x008fea0003900000 */
[----:B------:R-:W3:Y:S02]  /*8410*/  @!P1 SYNCS.PHASECHK.TRANS64 P1, [R3+URZ], R2 ;  /* 0x00000002030095a7 */ /* 0x000ee4000802007f */
[----:B---3--:R-:W-:Y:S05]  /*8420*/  @!P1 BRA `(.L_x_4265) ;  /* 0xfffffffc00f09947 */ /* 0x008fea000383ffff */
[----:B------:R-:W-:Y:S05]  /*8430*/  BRA `(.L_x_4298) ;  /* 0xfffffff800047947 */ /* 0x000fea000383ffff */
.L_x_4299:
        /* <DEDUP_REMOVED lines=12> */
.L_x_7676:


//--------------------- .text._ZN7cutlass13device_kernelIN5flash11enable_sm90INS1_16FlashAttnBwdSm90INS1_25CollectiveMainloopBwdSm90ILi2ELi1ELi1EN4cute5tupleIJNS5_1CILi1EEES8_S8_EEENS6_IJNS7_ILi64EEENS7_ILi96EEENS7_ILi192EEEEEENS_10bfloat16_tEfNS_4arch4Sm90ELb0ELb0ELb0ELb1ELb0ELb0ELb1ELb0ELi3ELi1ELi1ELi1ELb0EEENS1_21CollectiveEpilogueBwdISD_SE_SG_Li384ELb1ELb1ELi3EEENS1_19SingleTileSchedulerILb1ELb0ELb0ELi96EEEEEEEEEvNT_6ParamsE --------------------------
	.section	.text._ZN7cutlass13device_kernelIN5flash11enable_sm90INS1_16FlashAttnBwdSm90INS1_25CollectiveMainloopBwdSm90ILi2ELi1ELi1EN4cute5tupleIJNS5_1CILi1EEES8_S8_EEENS6_IJNS7_ILi64EEENS7_ILi96EEENS7_ILi192EEEEEENS_10bfloat16_tEfNS_4arch4Sm90ELb0ELb0ELb0ELb1ELb0ELb0ELb1ELb0ELi3ELi1ELi1ELi1ELb0EEENS1_21CollectiveEpilogueBwdISD_SE_SG_Li384ELb1ELb1ELi3EEENS1_19SingleTileSchedulerILb1ELb0ELb0ELi96EEEEEEEEEvNT_6ParamsE,"ax",@progbits
	.align	128
.text._ZN7cutlass13device_kernelIN5flash11enable_sm90INS1_16FlashAttnBwdSm90INS1_25CollectiveMainloopBwdSm90ILi2ELi1ELi1EN4cute5tupleIJNS5_1CILi1EEES8_S8_EEENS6_IJNS7_ILi64EEENS7_ILi96EEENS7_ILi192EEEEEENS_10bfloat16_tEfNS_4arch4Sm90ELb0ELb0ELb0ELb1ELb0ELb0ELb1ELb0ELi3ELi1ELi1ELi1ELb0EEENS1_21CollectiveEpilogueBwdISD_SE_SG_Li384ELb1ELb1ELi3EEENS1_19SingleTileSchedulerILb1ELb0ELb0ELi96EEEEEEEEEvNT_6ParamsE:
        .type           _ZN7cutlass13device_kernelIN5flash11enable_sm90INS1_16FlashAttnBwdSm90INS1_25CollectiveMainloopBwdSm90ILi2ELi1ELi1EN4cute5tupleIJNS5_1CILi1EEES8_S8_EEENS6_IJNS7_ILi64EEENS7_ILi96EEENS7_ILi192EEEEEENS_10bfloat16_tEfNS_4arch4Sm90ELb0ELb0ELb0ELb1ELb0ELb0ELb1ELb0ELi3ELi1ELi1ELi1ELb0EEENS1_21CollectiveEpilogueBwdISD_SE_SG_Li384ELb1ELb1ELi3EEENS1_19SingleTileSchedulerILb1ELb0ELb0ELi96EEEEEEEEEvNT_6ParamsE,@function
        .size           _ZN7cutlass13device_kernelIN5flash11enable_sm90INS1_16FlashAttnBwdSm90INS1_25CollectiveMainloopBwdSm90ILi2ELi1ELi1EN4cute5tupleIJNS5_1CILi1EEES8_S8_EEENS6_IJNS7_ILi64EEENS7_ILi96EEENS7_ILi192EEEEEENS_10bfloat16_tEfNS_4arch4Sm90ELb0ELb0ELb0ELb1ELb0ELb0ELb1ELb0ELi3ELi1ELi1ELi1ELb0EEENS1_21CollectiveEpilogueBwdISD_SE_SG_Li384ELb1ELb1ELi3EEENS1_19SingleTileSchedulerILb1ELb0ELb0ELi96EEEEEEEEEvNT_6ParamsE,(.L_x_7677 - _ZN7cutlass13device_kernelIN5flash11enable_sm90INS1_16FlashAttnBwdSm90INS1_25CollectiveMainloopBwdSm90ILi2ELi1ELi1EN4cute5tupleIJNS5_1CILi1EEES8_S8_EEENS6_IJNS7_ILi64EEENS7_ILi96EEENS7_ILi192EEEEEENS_10bfloat16_tEfNS_4arch4Sm90ELb0ELb0ELb0ELb1ELb0ELb0ELb1ELb0ELi3ELi1ELi1ELi1ELb0EEENS1_21CollectiveEpilogueBwdISD_SE_SG_Li384ELb1ELb1ELi3EEENS1_19SingleTileSchedulerILb1ELb0ELb0ELi96EEEEEEEEEvNT_6ParamsE)
        .other          _ZN7cutlass13device_kernelIN5flash11enable_sm90INS1_16FlashAttnBwdSm90INS1_25CollectiveMainloopBwdSm90ILi2ELi1ELi1EN4cute5tupleIJNS5_1CILi1EEES8_S8_EEENS6_IJNS7_ILi64EEENS7_ILi96EEENS7_ILi192EEEEEENS_10bfloat16_tEfNS_4arch4Sm90ELb0ELb0ELb0ELb1ELb0ELb0ELb1ELb0ELi3ELi1ELi1ELi1ELb0EEENS1_21CollectiveEpilogueBwdISD_SE_SG_Li384ELb1ELb1ELi3EEENS1_19SingleTileSchedulerILb1ELb0ELb0ELi96EEEEEEEEEvNT_6ParamsE,@"STO_CUDA_ENTRY STV_DEFAULT"
_ZN7cutlass13device_kernelIN5flash11enable_sm90INS1_16FlashAttnBwdSm90INS1_25CollectiveMainloopBwdSm90ILi2ELi1ELi1EN4cute5tupleIJNS5_1CILi1EEES8_S8_EEENS6_IJNS7_ILi64EEENS7_ILi96EEENS7_ILi192EEEEEENS_10bfloat16_tEfNS_4arch4Sm90ELb0ELb0ELb0ELb1ELb0ELb0ELb1ELb0ELi3ELi1ELi1ELi1ELb0EEENS1_21CollectiveEpilogueBwdISD_SE_SG_Li384ELb1ELb1ELi3EEENS1_19SingleTileSchedulerILb1ELb0ELb0ELi96EEEEEEEEEvNT_6ParamsE:
        /* <DEDUP_REMOVED lines=22> */
.L_x_4301:
[----:B------:R-:W-:Y:S05]  /*0160*/  BSYNC B0 ;  /* 0x0000000000007941 */ /* 0x000fea0003800000 */
.L_x_4300:
        /* <DEDUP_REMOVED lines=34> */
.L_x_4302:
        /* <DEDUP_REMOVED lines=20> */
.L_x_4303:
        /* <DEDUP_REMOVED lines=8> */
.L_x_4306:
        /* <DEDUP_REMOVED lines=21> */
.L_x_4307:
        /* <DEDUP_REMOVED lines=10> */
.L_x_4309:
[----:B------:R-:W2:Y:S02]  /*0740*/  LDC R0, c[0x0][0x8bc] ;  /* 0x00022f00ff007b82 */ /* 0x000ea40000000800 */
.L_x_4308:
[----:B-1----:R-:W-:-:S05]  /*0750*/  IMAD R3, R16, 0x60, RZ ;  /* 0x0000006010037824 */ /* 0x002fca00078e02ff */
[----:B--2--5:R-:W-:-:S04]  /*0760*/  ISETP.GE.AND P0, PT, R3, R0, PT ;  /* 0x000000000300720c */ /* 0x024fc80003f06270 */
[----:B------:R-:W-:-:S04]  /*0770*/  SEL R18, R7, 0xffffffff, !P0 ;  /* 0xffffffff07127807 */ /* 0x000fc80004000000 */
[----:B------:R-:W-:-:S13]  /*0780*/  ISETP.GE.AND P0, PT, R18, RZ, PT ;  /* 0x000000ff1200720c */ /* 0x000fda0003f06270 */
[----:B------:R-:W-:Y:S05]  /*0790*/  @!P0 BRA `(.L_x_4310) ;  /* 0x0000009400c48947 */ /* 0x000fea0003800000 */
        /* <DEDUP_REMOVED lines=9> */
.L_x_4311:
        /* <DEDUP_REMOVED lines=10> */
.L_x_4312:
        /* <DEDUP_REMOVED lines=8> */
.L_x_4313:
        /* <DEDUP_REMOVED lines=9> */
.L_x_4314:
        /* <DEDUP_REMOVED lines=75> */
.L_x_4317:
        /* <DEDUP_REMOVED lines=15> */
.L_x_4316:
        /* <DEDUP_REMOVED lines=20> */
.L_x_4319:
        /* <DEDUP_REMOVED lines=15> */
.L_x_4318:
        /* <DEDUP_REMOVED lines=8> */
.L_x_4450:
        /* <DEDUP_REMOVED lines=13> */
[----:B------:R-:W-:Y:S01]  /*1300*/  SHF.R.S32.HI R9, RZ, 0x5, R2 ;  /* 0x00000005ff097819 */ /* 0x000fe20000011402 */
        /* <DEDUP_REMOVED lines=12> */
.L_x_4321:
[----:B------:R-:W-:Y:S01]  /*13d0*/  LOP3.LUT R12, R8, 0x3ffffc, RZ, 0xc0, !PT ;  /* 0x003ffffc080c7812 */ /* 0x000fe200078ec0ff */
[----:B------:R-:W-:Y:S01]  /*13e0*/  IMAD R14, R13, 0x400, R4 ;  /* 0x000004000d0e7824 */ /* 0x000fe200078e0204 */
[--C-:B------:R-:W-:Y:S02]  /*13f0*/  SHF.R.S32.HI R7, RZ, 0x1, R0.reuse ;  /* 0x00000001ff077819 */ /* 0x100fe40000011400 */
[----:B------:R-:W-:Y:S02]  /*1400*/  CS2R R70, SRZ ;  /* 0x0000000000467805 */ /* 0x000fe4000001ff00 */
[----:B------:R-:W-:Y:S01]  /*1410*/  SHF.R.S32.HI R8, RZ, 0x1f, R0 ;  /* 0x0000001fff087819 */ /* 0x000fe20000011400 */
[----:B--2---:R-:W-:Y:S01]  /*1420*/  IMAD.IADD R15, R9, 0x1, -R12 ;  /* 0x00000001090f7824 */ /* 0x004fe200078e0a0c */
[----:B------:R-:W-:Y:S02]  /*1430*/  SHF.R.S32.HI R10, RZ, 0x1f, R3 ;  /* 0x0000001fff0a7819 */ /* 0x000fe40000011403 */
[----:B------:R-:W-:-:S02]  /*1440*/  CS2R R68, SRZ ;  /* 0x0000000000447805 */ /* 0x000fc4000001ff00 */
[----:B------:R-:W-:Y:S02]  /*1450*/  LEA.HI R8, R8, R7, RZ, 0x2 ;  /* 0x0000000708087211 */ /* 0x000fe400078f10ff */
[----:B------:R-:W-:Y:S02]  /*1460*/  CS2R R66, SRZ ;  /* 0x0000000000427805 */ /* 0x000fe4000001ff00 */
[----:B------:R-:W-:Y:S02]  /*1470*/  LEA.HI R10, R10, R3, RZ, 0x3 ;  /* 0x000000030a0a7211 */ /* 0x000fe400078f18ff */
[----:B------:R-:W-:Y:S02]  /*1480*/  CS2R R64, SRZ ;  /* 0x0000000000407805 */ /* 0x000fe4000001ff00 */
[----:B------:R-:W-:Y:S02]  /*1490*/  LOP3.LUT R8, R8, 0xfffffffc, RZ, 0xc0, !PT ;  /* 0xfffffffc08087812 */ /* 0x000fe400078ec0ff */
[----:B------:R-:W-:-:S02]  /*14a0*/  CS2R R62, SRZ ;  /* 0x00000000003e7805 */ /* 0x000fc4000001ff00 */
        /* <DEDUP_REMOVED lines=14> */
[----:B------:R-:W-:Y:S02]  /*1590*/  SHF.R.S32.HI R6, RZ, 0x2, R0 ;  /* 0x00000002ff067819 */ /* 0x000fe40000011400 */
[----:B------:R-:W-:Y:S02]  /*15a0*/  CS2R R56, SRZ ;  /* 0x0000000000387805 */ /* 0x000fe4000001ff00 */
[----:B------:R-:W-:Y:S01]  /*15b0*/  LOP3.LUT R12, R9, 0x8, R12, 0xf8, !PT ;  /* 0x00000008090c7812 */ /* 0x000fe200078ef80c */
[----:B------:R-:W-:Y:S01]  /*15c0*/  IMAD R10, R11, 0x20, R10 ;  /* 0x000000200b0a7824 */ /* 0x000fe200078e020a */
[----:B------:R-:W-:-:S02]  /*15d0*/  SHF.R.S32.HI R7, RZ, 0x1f, R0 ;  /* 0x0000001fff077819 */ /* 0x000fc40000011400 */
[----:B------:R-:W-:Y:S02]  /*15e0*/  CS2R R54, SRZ ;  /* 0x0000000000367805 */ /* 0x000fe4000001ff00 */
[----:B------:R-:W-:Y:S01]  /*15f0*/  SHF.R.U32.HI R9, RZ, 0x3, R9 ;  /* 0x00000003ff097819 */ /* 0x000fe20000011609 */
[----:B------:R-:W-:Y:S01]  /*1600*/  IMAD R10, R15, 0x200, R10 ;  /* 0x000002000f0a7824 */ /* 0x000fe200078e020a */
[----:B------:R-:W-:Y:S01]  /*1610*/  LEA.HI R7, R7, R6, RZ, 0x3 ;  /* 0x0000000607077211 */ /* 0x000fe200078f18ff */
[----:B------:R-:W-:Y:S01]  /*1620*/  IMAD.MOV.U32 R15, RZ, RZ, 0x20 ;  /* 0x00000020ff0f7424 */ /* 0x000fe200078e00ff */
[----:B------:R-:W-:Y:S01]  /*1630*/  LOP3.LUT R9, R12, R9, RZ, 0x3c, !PT ;  /* 0x000000090c097212 */ /* 0x000fe200078e3cff */
[----:B------:R-:W-:Y:S01]  /*1640*/  IMAD.MOV.U32 R12, RZ, RZ, RZ ;  /* 0x000000ffff0c7224 */ /* 0x000fe200078e00ff */
[----:B-1----:R-:W-:Y:S02]  /*1650*/  LOP3.LUT R13, R0, 0xfffffffc, RZ, 0xc0, !PT ;  /* 0xfffffffc000d7812 */ /* 0x002fe400078ec0ff */
[----:B------:R-:W-:-:S02]  /*1660*/  CS2R R52, SRZ ;  /* 0x0000000000347805 */ /* 0x000fc4000001ff00 */
[----:B------:R-:W-:Y:S01]  /*1670*/  LEA.HI R3, R3, R4, RZ, 0x5 ;  /* 0x0000000403037211 */ /* 0x000fe200078f28ff */
[----:B------:R-:W-:Y:S01]  /*1680*/  IMAD.IADD R9, R10, 0x1, R9 ;  /* 0x000000010a097824 */ /* 0x000fe200078e0209 */
[----:B------:R-:W-:Y:S01]  /*1690*/  LOP3.LUT R7, R7, 0xfffffff8, RZ, 0xc0, !PT ;  /* 0xfffffff807077812 */ /* 0x000fe200078ec0ff */
[----:B------:R-:W-:Y:S01]  /*16a0*/  IMAD.IADD R0, R4, 0x1, -R13 ;  /* 0x0000000104007824 */ /* 0x000fe200078e0a0d */
[----:B------:R-:W-:Y:S01]  /*16b0*/  LOP3.LUT P0, RZ, R8, 0x2, RZ, 0xc0, !PT ;  /* 0x0000000208ff7812 */ /* 0x000fe2000780c0ff */
[----:B------:R-:W-:Y:S01]  /*16c0*/  IMAD.SHL.U32 R4, R14, 0x4, RZ ;  /* 0x000000040e047824 */ /* 0x000fe200078e00ff */
[----:B------:R-:W-:Y:S01]  /*16d0*/  SHF.R.S32.HI R3, RZ, 0x5, R3 ;  /* 0x00000005ff037819 */ /* 0x000fe20000011403 */
[----:B------:R-:W-:Y:S01]  /*16e0*/  IMAD.IADD R16, R6, 0x1, -R7 ;  /* 0x0000000106107824 */ /* 0x000fe200078e0a07 */
[----:B------:R-:W-:Y:S01]  /*16f0*/  SEL R15, R15, 0xffffffe0, !P0 ;  /* 0xffffffe00f0f7807 */ /* 0x000fe20004000000 */
[----:B------:R-:W-:Y:S01]  /*1700*/  IMAD R0, R0, -0x2, R21 ;  /* 0xfffffffe00007824 */ /* 0x000fe200078e0215 */
[----:B------:R-:W-:Y:S01]  /*1710*/  LEA R14, R9, UR36, 0x1 ;  /* 0x00000024090e7c11 */ /* 0x000fe2000f8e08ff */
[----:B------:R-:W-:Y:S01]  /*1720*/  IMAD R16, R3, 0x10, R16 ;  /* 0x0000001003107824 */ /* 0x000fe200078e0210 */
[----:B------:R-:W-:-:S02]  /*1730*/  LOP3.LUT R13, R17, 0x1, RZ, 0xfc, !PT ;  /* 0x00000001110d7812 */ /* 0x000fc400078efcff */
[----:B------:R-:W-:Y:S02]  /*1740*/  CS2R R6, SRZ ;  /* 0x0000000000067805 */ /* 0x000fe4000001ff00 */
[----:B------:R-:W-:Y:S01]  /*1750*/  SHF.R.S32.HI R17, RZ, 0x6, R2 ;  /* 0x00000006ff117819 */ /* 0x000fe20000011402 */
[----:B------:R-:W-:Y:S01]  /*1760*/  IMAD.MOV.U32 R3, RZ, RZ, RZ ;  /* 0x000000ffff037224 */ /* 0x000fe200078e00ff */
        /* <DEDUP_REMOVED lines=39> */
[----:B------:R-:W-:-:S07]  /*19e0*/  IADD3 R15, R15, 0x30400, R14 ;  /* 0x000304000f0f7810 */ /* 0x000fce0007ffe00e */
.L_x_4333:
[----:B------:R-:W-:-:S13]  /*19f0*/  ISETP.NE.AND P0, PT, R13, 0x3, PT ;  /* 0x000000030d00780c */ /* 0x000fda0003f05270 */
[----:B-1----:R-:W-:Y:S05]  /*1a00*/  @!P0 BRA `(.L_x_4323) ;  /* 0x0000000000048947 */ /* 0x002fea0003800000 */
[----:B------:R-:W-:Y:S01]  /*1a10*/  BPT.TRAP 0x1 ;  /* 0x000000040000795c */ /* 0x000fe20000300000 */
.L_x_4323:
[----:B------:R-:W-:Y:S02]  /*1a20*/  LEA R4, R3, UR36, 0x3 ;  /* 0x0000002403047c11 */ /* 0x000fe4000f8e18ff */
[----:B------:R-:W-:-:S04]  /*1a30*/  SHF.L.U32 R9, R7, 0x1f, RZ ;  /* 0x0000001f07097819 */ /* 0x000fc800000006ff */
[----:B------:R1:W2:Y:S01]  /*1a40*/  SYNCS.PHASECHK.TRANS64.TRYWAIT P1, [R4+URZ+0x36410], R9 ;  /* 0x03641009040075a7 */ /* 0x0002a2000802017f */
[----:B------:R-:W-:Y:S05]  /*1a50*/  @!P0 BRA `(.L_x_4324) ;  /* 0x0000000000048947 */ /* 0x000fea0003800000 */
[----:B------:R-:W-:Y:S01]  /*1a60*/  BPT.TRAP 0x1 ;  /* 0x000000040000795c */ /* 0x000fe20000300000 */
.L_x_4324:
[----:B--2---:R-:W-:Y:S05]  /*1a70*/  @P1 BRA `(.L_x_4325) ;  /* 0x0000000000081947 */ /* 0x004fea0003800000 */
[----:B------:R-:W2:Y:S02]  /*1a80*/  SYNCS.PHASECHK.TRANS64.TRYWAIT P1, [R4+URZ+0x36410], R9 ;  /* 0x03641009040075a7 */ /* 0x000ea4000802017f */
[----:B--2---:R-:W-:Y:S05]  /*1a90*/  @!P1 BRA `(.L_x_4326) ;  /* 0x00000084003c9947 */ /* 0x004fea0003800000 */
.L_x_4325:
        /* <DEDUP_REMOVED lines=103> */
.L_x_4327:
[----:B-12---:R-:W-:-:S04]  /*2110*/  SHF.L.U32 R9, R6, 0x1f, RZ ;  /* 0x0000001f06097819 */ /* 0x006fc800000006ff */
[----:B------:R1:W2:Y:S01]  /*2120*/  SYNCS.PHASECHK.TRANS64.TRYWAIT P1, [UR36+0x36430], R9 ;  /* 0x03643009ff0075a7 */ /* 0x0002a20008020164 */
[----:B------:R-:W-:Y:S05]  /*2130*/  @!P0 BRA `(.L_x_4328) ;  /* 0x0000000000048947 */ /* 0x000fea0003800000 */
[----:B------:R-:W-:Y:S01]  /*2140*/  BPT.TRAP 0x1 ;  /* 0x000000040000795c */ /* 0x000fe20000300000 */
.L_x_4328:
[----:B--2---:R-:W-:Y:S05]  /*2150*/  @P1 BRA `(.L_x_4329) ;  /* 0x0000000000081947 */ /* 0x004fea0003800000 */
[----:B------:R-:W2:Y:S02]  /*2160*/  SYNCS.PHASECHK.TRANS64.TRYWAIT P1, [UR36+0x36430], R9 ;  /* 0x03643009ff0075a7 */ /* 0x000ea40008020164 */
[----:B--2---:R-:W-:Y:S05]  /*2170*/  @!P1 BRA `(.L_x_4330) ;  /* 0x0000007c00989947 */ /* 0x004fea0003800000 */
.L_x_4329:
[----:B------:R-:W-:Y:S01]  /*2180*/  UIADD3 UR5, UR36, 0x2a000, URZ ;  /* 0x0002a00024057890 */ /* 0x000fe2000fffe03f */
[----:B------:R-:W-:Y:S01]  /*2190*/  WARPGROUP.ARRIVE ;  /* 0x00000000000079c5 */ /* 0x000fe20000000000 */
[----:B------:R-:W-:Y:S01]  /*21a0*/  UIADD3 UR4, UR4, 0x9000, URZ ;  /* 0x0000900004047890 */ /* 0x000fe2000fffe03f */
[C---:B------:R-:W-:Y:S01]  /*21b0*/  ISETP.GT.AND P1, PT, R0.reuse, RZ, PT ;  /* 0x000000ff0000720c */ /* 0x040fe20003f24270 */
[----:B------:R-:W-:Y:S01]  /*21c0*/  USHF.R.U32.HI UR6, URZ, 0x4, UR5 ;  /* 0x000000043f067899 */ /* 0x000fe20008011605 */
[----:B------:R-:W-:Y:S01]  /*21d0*/  ISETP.GT.AND P2, PT, R0, 0x1, PT ;  /* 0x000000010000780c */ /* 0x000fe20003f44270 */
[----:B------:R-:W-:Y:S01]  /*21e0*/  USHF.R.U32.HI UR4, URZ, 0x4, UR4 ;  /* 0x000000043f047899 */ /* 0x000fe20008011604 */
[----:B-12---:R-:W-:Y:S01]  /*21f0*/  FSEL R9, R138, -INF , P1 ;  /* 0xff8000008a097808 */ /* 0x006fe20000800000 */
        /* <DEDUP_REMOVED lines=10> */
[--C-:B------:R-:W-:Y:S01]  /*22a0*/  FFMA.FTZ R138, R9, UR40, -R20.reuse ;  /* 0x00000028098a7c23 */ /* 0x100fe20008010814 */
[----:B------:R-:W-:Y:S01]  /*22b0*/  UMOV UR8, UR4 ;  /* 0x0000000400087c82 */ /* 0x000fe20008000000 */
[----:B------:R-:W-:Y:S01]  /*22c0*/  FSEL R140, R140, -INF , P3 ;  /* 0xff8000008c8c7808 */ /* 0x000fe20001800000 */
        /* <DEDUP_REMOVED lines=19> */
[C---:B------:R-:W-:Y:S01]  /*2400*/  ISETP.GT.AND P1, PT, R0.reuse, 0x10, PT ;  /* 0x000000100000780c */ /* 0x040fe20003f24270 */
[----:B------:R-:W-:Y:S01]  /*2410*/  UMOV UR7, 0x80000020 ;  /* 0x8000002000077882 */ /* 0x000fe20000000000 */
[----:B------:R-:W-:-:S02]  /*2420*/  ISETP.GT.AND P2, PT, R0, 0x11, PT ;  /* 0x000000110000780c */ /* 0x000fc40003f44270 */
        /* <DEDUP_REMOVED lines=22> */
[----:B------:R-:W-:-:S03]  /*2590*/  UIADD3 UR8, UR4, 0x4, URZ ;  /* 0x0000000404087890 */ /* 0x000fc6000fffe03f */
[----:B------:R-:W2:Y:S01]  /*25a0*/  MUFU.EX2 R142, R142 ;  /* 0x0000008e008e7308 */ /* 0x000ea20000000800 */
[----:B------:R-:W-:Y:S01]  /*25b0*/  UMOV UR11, 0x40000040 ;  /* 0x40000040000b7882 */ /* 0x000fe20000000000 */
[----:B------:R-:W-:Y:S01]  /*25c0*/  UMOV UR9, 0x40000040 ;  /* 0x4000004000097882 */ /* 0x000fe20000000000 */
[----:B-1----:R-:W-:-:S05]  /*25d0*/  F2FP.BF16.F32.PACK_AB R9, R139, R138 ;  /* 0x0000008a8b09723e */ /* 0x002fca00000010ff */
        /* <DEDUP_REMOVED lines=123> */
[----:B------:R-:W-:-:S05]  /*2d90*/  FMUL.FTZ R125, R144, R125 ;  /* 0x0000007d907d7220 */ /* 0x000fca0000410000 */
        /* <DEDUP_REMOVED lines=109> */
.L_x_4331:
        /* <DEDUP_REMOVED lines=60> */
.L_x_4332:
[----:B------:R-:W-:Y:S01]  /*3830*/  VIADD R12, R12, 0x1 ;  /* 0x000000010c0c7836 */ /* 0x000fe20000000000 */
[----:B------:R-:W-:Y:S01]  /*3840*/  LOP3.LUT R6, R6, 0x1, RZ, 0x3c, !PT ;  /* 0x0000000106067812 */ /* 0x000fe200078e3cff */
[----:B------:R-:W-:Y:S02]  /*3850*/  VIADD R4, R4, 0x36420 ;  /* 0x0003642004047836 */ /* 0x000fe40000000000 */
[----:B------:R-:W-:Y:S01]  /*3860*/  VIADD R3, R3, 0x1 ;  /* 0x0000000103037836 */ /* 0x000fe20000000000 */
[----:B------:R-:W-:Y:S02]  /*3870*/  ISETP.GE.AND P1, PT, R12, R17, PT ;  /* 0x000000110c00720c */ /* 0x000fe40003f26270 */
[----:B------:R-:W-:Y:S02]  /*3880*/  PRMT R4, RZ, 0x654, R4 ;  /* 0x00000654ff047816 */ /* 0x000fe40000000004 */
[C---:B------:R-:W-:Y:S02]  /*3890*/  ISETP.NE.AND P0, PT, R3.reuse, 0x2, PT ;  /* 0x000000020300780c */ /* 0x040fe40003f05270 */
[----:B------:R2:W-:Y:S02]  /*38a0*/  SYNCS.ARRIVE.TRANS64.RED.A1T0 RZ, [R4+URZ], RZ ;  /* 0x000000ff04ff79a7 */ /* 0x0005e4000810043f */
[----:B------:R-:W-:-:S02]  /*38b0*/  SEL R3, R3, RZ, P0 ;  /* 0x000000ff03037207 */ /* 0x000fc40000000000 */
[----:B--2---:R-:W-:-:S04]  /*38c0*/  SEL R4, RZ, 0x1, P0 ;  /* 0x00000001ff047807 */ /* 0x004fc80000000000 */
[----:B------:R-:W-:Y:S01]  /*38d0*/  LOP3.LUT R7, R7, R4, RZ, 0x3c, !PT ;  /* 0x0000000407077212 */ /* 0x000fe200078e3cff */
[----:B------:R-:W-:Y:S06]  /*38e0*/  @!P1 BRA `(.L_x_4333) ;  /* 0xffffffe000409947 */ /* 0x000fec000383ffff */
        /* <DEDUP_REMOVED lines=50> */
.L_x_4315:
[----:B------:R-:W-:Y:S05]  /*3c10*/  @P0 BRA `(.L_x_4334) ;  /* 0x0000001400f00947 */ /* 0x000fea0003800000 */
[----:B------:R-:W3:Y:S01]  /*3c20*/  S2R R0, SR_TID.X ;  /* 0x0000000000007919 */ /* 0x000ee20000002100 */
[----:B------:R-:W4:Y:S01]  /*3c30*/  S2UR UR5, SR_CgaCtaId ;  /* 0x00000000000579c3 */ /* 0x000f220000008800 */
[----:B------:R-:W-:Y:S01]  /*3c40*/  UMOV UR4, 0x400 ;  /* 0x0000040000047882 */ /* 0x000fe20000000000 */
[----:B------:R-:W-:-:S06]  /*3c50*/  F2FP.BF16.F32.PACK_AB R72, R73, R72 ;  /* 0x000000484948723e */ /* 0x000fcc00000010ff */
[----:B------:R-:W-:Y:S01]  /*3c60*/  BAR.SYNC.DEFER_BLOCKING 0x1, 0x180 ;  /* 0x0046000000007b1d */ /* 0x000fe20000010000 */
        /* <DEDUP_REMOVED lines=10> */
[----:B----4-:R-:W-:Y:S01]  /*3d10*/  ULEA UR4, UR5, UR4, 0x18 ;  /* 0x0000000405047291 */ /* 0x010fe2000f8ec03f */
[----:B------:R-:W-:Y:S02]  /*3d20*/  F2FP.BF16.F32.PACK_AB R90, R93, R92 ;  /* 0x0000005c5d5a723e */ /* 0x000fe400000010ff */
[----:B------:R-:W-:-:S02]  /*3d30*/  F2FP.BF16.F32.PACK_AB R91, R95, R94 ;  /* 0x0000005e5f5b723e */ /* 0x000fc400000010ff */
[----:B------:R-:W-:Y:S01]  /*3d40*/  F2FP.BF16.F32.PACK_AB R97, R99, R98 ;  /* 0x000000626361723e */ /* 0x000fe200000010ff */
[----:B---3--:R-:W-:Y:S01]  /*3d50*/  VIADD R0, R0, 0xffffff80 ;  /* 0xffffff8000007836 */ /* 0x008fe20000000000 */
[----:B------:R-:W-:Y:S02]  /*3d60*/  F2FP.BF16.F32.PACK_AB R104, R105, R104 ;  /* 0x000000686968723e */ /* 0x000fe400000010ff */
[----:B------:R-:W-:Y:S01]  /*3d70*/  F2FP.BF16.F32.PACK_AB R98, R101, R100 ;  /* 0x000000646562723e */ /* 0x000fe200000010ff */
[----:B-12---:R-:W-:Y:S01]  /*3d80*/  IMAD.SHL.U32 R2, R0, 0x40, RZ ;  /* 0x0000004000027824 */ /* 0x006fe200078e00ff */
[----:B------:R-:W-:Y:S02]  /*3d90*/  SHF.R.S32.HI R7, RZ, 0x1f, R0 ;  /* 0x0000001fff077819 */ /* 0x000fe40000011400 */
[----:B------:R-:W-:Y:S02]  /*3da0*/  F2FP.BF16.F32.PACK_AB R99, R103, R102 ;  /* 0x000000666763723e */ /* 0x000fe400000010ff */
[----:B------:R-:W-:-:S02]  /*3db0*/  LEA.HI R4, R7, R0, RZ, 0x4 ;  /* 0x0000000007047211 */ /* 0x000fc400078f20ff */
[CC--:B------:R-:W-:Y:S02]  /*3dc0*/  LEA.HI R5, R7.reuse, R0.reuse, RZ, 0x5 ;  /* 0x0000000007057211 */ /* 0x0c0fe400078f28ff */
[----:B------:R-:W-:Y:S02]  /*3dd0*/  SHF.R.S32.HI R9, RZ, 0x4, R4 ;  /* 0x00000004ff097819 */ /* 0x000fe40000011404 */
[----:B------:R-:W-:Y:S02]  /*3de0*/  LOP3.LUT R2, R2, 0x1c0, RZ, 0xc0, !PT ;  /* 0x000001c002027812 */ /* 0x000fe400078ec0ff */
[----:B------:R-:W-:Y:S02]  /*3df0*/  LEA.HI R4, R4, R9, RZ, 0x1 ;  /* 0x0000000904047211 */ /* 0x000fe400078f08ff */
[----:B------:R-:W-:Y:S02]  /*3e00*/  SHF.R.U32.HI R5, RZ, 0x1, R5 ;  /* 0x00000001ff057819 */ /* 0x000fe40000011605 */
[----:B------:R-:W-:-:S02]  /*3e10*/  LEA.HI R3, R7, R0, RZ, 0x3 ;  /* 0x0000000007037211 */ /* 0x000fc400078f18ff */
[----:B------:R-:W-:Y:S02]  /*3e20*/  LOP3.LUT R6, R4, 0x7ffffe, RZ, 0xc0, !PT ;  /* 0x007ffffe04067812 */ /* 0x000fe400078ec0ff */
[----:B------:R-:W-:Y:S02]  /*3e30*/  LEA.HI R7, R7, R0, RZ, 0x7 ;  /* 0x0000000007077211 */ /* 0x000fe400078f38ff */
[----:B------:R-:W-:Y:S01]  /*3e40*/  LOP3.LUT R4, R2, 0x30, R5, 0xf8, !PT ;  /* 0x0000003002047812 */ /* 0x000fe200078ef805 */
[----:B------:R-:W-:Y:S01]  /*3e50*/  IMAD.IADD R6, R9, 0x1, -R6 ;  /* 0x0000000109067824 */ /* 0x000fe200078e0a06 */
[----:B------:R-:W-:Y:S02]  /*3e60*/  SHF.R.S32.HI R5, RZ, 0x7, R7 ;  /* 0x00000007ff057819 */ /* 0x000fe40000011407 */
[----:B------:R-:W-:Y:S02]  /*3e70*/  LOP3.LUT R3, R4, 0x8, R3, 0xf8, !PT ;  /* 0x0000000804037812 */ /* 0x000fe400078ef803 */
[----:B------:R-:W-:Y:S01]  /*3e80*/  SHF.R.U32.HI R2, RZ, 0x3, R2 ;  /* 0x00000003ff027819 */ /* 0x000fe20000011602 */
[----:B------:R-:W-:Y:S01]  /*3e90*/  IMAD R5, R5, 0xc, R6 ;  /* 0x0000000c05057824 */ /* 0x000fe200078e0206 */
[----:B------:R-:W-:-:S02]  /*3ea0*/  F2FP.BF16.F32.PACK_AB R105, R107, R106 ;  /* 0x0000006a6b69723e */ /* 0x000fc400000010ff */
[----:B------:R-:W-:Y:S02]  /*3eb0*/  LOP3.LUT R2, R3, R2, RZ, 0x3c, !PT ;  /* 0x0000000203027212 */ /* 0x000fe400078e3cff */
[----:B------:R-:W-:Y:S02]  /*3ec0*/  F2FP.BF16.F32.PACK_AB R112, R113, R112 ;  /* 0x000000707170723e */ /* 0x000fe400000010ff */
[----:B------:R-:W-:Y:S01]  /*3ed0*/  F2FP.BF16.F32.PACK_AB R106, R109, R108 ;  /* 0x0000006c6d6a723e */ /* 0x000fe200000010ff */
[----:B------:R-:W-:Y:S01]  /*3ee0*/  IMAD.U32 R4, R5, 0x200, R2 ;  /* 0x0000020005047824 */ /* 0x000fe200078e0002 */
[----:B------:R-:W-:Y:S01]  /*3ef0*/  F2FP.BF16.F32.PACK_AB R107, R111, R110 ;  /* 0x0000006e6f6b723e */ /* 0x000fe200000010ff */
[----:B------:R-:W1:Y:S01]  /*3f00*/  LDC.64 R2, c[0x0][0x870] ;  /* 0x00021c00ff027b82 */ /* 0x000e620000000a00 */
[----:B------:R-:W-:Y:S02]  /*3f10*/  F2FP.BF16.F32.PACK_AB R113, R115, R114 ;  /* 0x000000727371723e */ /* 0x000fe400000010ff */
[----:B------:R-:W-:-:S02]  /*3f20*/  LEA R6, R4, UR4, 0x1 ;  /* 0x0000000404067c11 */ /* 0x000fc4000f8e08ff */
[----:B------:R-:W-:Y:S02]  /*3f30*/  F2FP.BF16.F32.PACK_AB R24, R25, R24 ;  /* 0x000000181918723e */ /* 0x000fe400000010ff */
[----:B------:R-:W-:Y:S01]  /*3f40*/  F2FP.BF16.F32.PACK_AB R114, R117, R116 ;  /* 0x000000747572723e */ /* 0x000fe200000010ff */
[----:B------:R-:W-:Y:S01]  /*3f50*/  STSM.16.MT88.4 [R6+0x9000], R72 ;  /* 0x0090004806007844 */ /* 0x000fe20000004200 */
[----:B------:R-:W-:Y:S01]  /*3f60*/  F2FP.BF16.F32.PACK_AB R115, R119, R118 ;  /* 0x000000767773723e */ /* 0x000fe200000010ff */
[----:B------:R-:W2:Y:S01]  /*3f70*/  LDC.64 R4, c[0x0][0x870] ;  /* 0x00021c00ff047b82 */ /* 0x000ea20000000a00 */
        /* <DEDUP_REMOVED lines=17> */
[----:B------:R-:W-:Y:S01]  /*4090*/  F2FP.BF16.F32.PACK_AB R42, R45, R44 ;  /* 0x0000002c2d2a723e */ /* 0x000fe200000010ff */
[----:B--2---:R-:W-:Y:S01]  /*40a0*/  IMAD.WIDE R4, R18, 0x4, R4 ;  /* 0x0000000412047825 */ /* 0x004fe200078e0204 */
[----:B------:R-:W-:Y:S01]  /*40b0*/  F2FP.BF16.F32.PACK_AB R43, R47, R46 ;  /* 0x0000002e2f2b723e */ /* 0x000fe200000010ff */
[----:B------:R-:W-:Y:S01]  /*40c0*/  STSM.16.MT88.4 [R6+0x800], R32 ;  /* 0x0008002006007844 */ /* 0x000fe20000004200 */
[----:B------:R-:W-:Y:S02]  /*40d0*/  F2FP.BF16.F32.PACK_AB R49, R51, R50 ;  /* 0x000000323331723e */ /* 0x000fe400000010ff */
[----:B------:R-:W-:Y:S01]  /*40e0*/  F2FP.BF16.F32.PACK_AB R64, R65, R64 ;  /* 0x000000404140723e */ /* 0x000fe200000010ff */
[----:B------:R-:W-:Y:S01]  /*40f0*/  STSM.16.MT88.4 [R6+0x1000], R40 ;  /* 0x0010002806007844 */ /* 0x000fe20000004200 */
[----:B------:R-:W-:Y:S01]  /*4100*/  F2FP.BF16.F32.PACK_AB R50, R53, R52 ;  /* 0x000000343532723e */ /* 0x000fe200000010ff */
[----:B------:R-:W-:Y:S01]  /*4110*/  ULDC UR5, c[0x0][0x808] ;  /* 0x0002020000057ab9 */ /* 0x000fe20000000800 */
[----:B------:R-:W-:Y:S01]  /*4120*/  F2FP.BF16.F32.PACK_AB R51, R55, R54 ;  /* 0x000000363733723e */ /* 0x000fe200000010ff */
[----:B------:R-:W2:Y:S01]  /*4130*/  LDC.64 R36, c[0x0][0x850] ;  /* 0x00021400ff247b82 */ /* 0x000ea20000000a00 */
[----:B------:R-:W-:-:S02]  /*4140*/  F2FP.BF16.F32.PACK_AB R57, R59, R58 ;  /* 0x0000003a3b39723e */ /* 0x000fc400000010ff */
[----:B------:R-:W-:Y:S01]  /*4150*/  F2FP.BF16.F32.PACK_AB R58, R61, R60 ;  /* 0x0000003c3d3a723e */ /* 0x000fe200000010ff */
[----:B------:R-:W-:Y:S01]  /*4160*/  STSM.16.MT88.4 [R6+0x1800], R48 ;  /* 0x0018003006007844 */ /* 0x000fe20000004200 */
[----:B------:R-:W-:Y:S02]  /*4170*/  F2FP.BF16.F32.PACK_AB R59, R63, R62 ;  /* 0x0000003e3f3b723e */ /* 0x000fe400000010ff */
[----:B------:R-:W-:Y:S02]  /*4180*/  F2FP.BF16.F32.PACK_AB R65, R67, R66 ;  /* 0x000000424341723e */ /* 0x000fe400000010ff */
[----:B------:R-:W-:Y:S01]  /*4190*/  F2FP.BF16.F32.PACK_AB R66, R69, R68 ;  /* 0x000000444542723e */ /* 0x000fe200000010ff */
[----:B------:R-:W-:Y:S01]  /*41a0*/  STSM.16.MT88.4 [R6+0x2000], R56 ;  /* 0x0020003806007844 */ /* 0x000fe20000004200 */
[----:B------:R-:W-:Y:S02]  /*41b0*/  F2FP.BF16.F32.PACK_AB R67, R71, R70 ;  /* 0x000000464743723e */ /* 0x000fe400000010ff */
[----:B-1----:R-:W-:-:S03]  /*41c0*/  ISETP.NE.U32.AND P0, PT, R2, RZ, PT ;  /* 0x000000ff0200720c */ /* 0x002fc60003f05070 */
[----:B------:R1:W-:Y:S01]  /*41d0*/  STSM.16.MT88.4 [R6+0x2800], R64 ;  /* 0x0028004006007844 */ /* 0x0003e20000004200 */
[----:B------:R-:W-:Y:S01]  /*41e0*/  BAR.SYNC.DEFER_BLOCKING 0x1, 0x180 ;  /* 0x0046000000007b1d */ /* 0x000fe20000010000 */
[----:B------:R-:W-:-:S07]  /*41f0*/  ISETP.NE.AND.EX P0, PT, R3, RZ, PT, P0 ;  /* 0x000000ff0300720c */ /* 0x000fce0003f05300 */
[----:B------:R-:W3:Y:S06]  /*4200*/  LDC.64 R2, c[0x0][0x878] ;  /* 0x00021e00ff027b82 */ /* 0x000eec0000000a00 */
[----:B------:R-:W4:Y:S01]  /*4210*/  @P0 LDG.E R8, desc[UR38][R4.64] ;  /* 0x0000002604080981 */ /* 0x000f22000c1e1900 */
[----:B------:R-:W-:Y:S01]  /*4220*/  IMAD.U32 R7, RZ, RZ, UR5 ;  /* 0x00000005ff077e24 */ /* 0x000fe2000f8e00ff */
[----:B---3--:R-:W-:-:S04]  /*4230*/  ISETP.NE.U32.AND P1, PT, R2, RZ, PT ;  /* 0x000000ff0200720c */ /* 0x008fc80003f25070 */
[----:B------:R-:W-:Y:S01]  /*4240*/  ISETP.NE.AND.EX P1, PT, R3, RZ, PT, P1 ;  /* 0x000000ff0300720c */ /* 0x000fe20003f25310 */
[----:B-1----:R-:W-:-:S12]  /*4250*/  IMAD.HI R6, R0, 0x2aaaaaab, RZ ;  /* 0x2aaaaaab00067827 */ /* 0x002fd800078e02ff */
[----:B------:R-:W1:Y:S01]  /*4260*/  @P1 LDC.64 R2, c[0x0][0x878] ;  /* 0x00021e00ff021b82 */ /* 0x000e620000000a00 */
[----:B------:R-:W-:-:S04]  /*4270*/  SHF.R.U32.HI R9, RZ, 0x1f, R6 ;  /* 0x0000001fff097819 */ /* 0x000fc80000011606 */
[----:B------:R-:W-:-:S05]  /*4280*/  LEA.HI.SX32 R45, R6, R9, 0x1e ;  /* 0x00000009062d7211 */ /* 0x000fca00078ff2ff */
[C---:B------:R-:W-:Y:S01]  /*4290*/  IMAD R0, R45.reuse, -0x18, R0 ;  /* 0xffffffe82d007824 */ /* 0x040fe200078e0200 */
[----:B------:R-:W3:Y:S01]  /*42a0*/  S2R R38, SR_CTAID.X ;  /* 0x0000000000267919 */ /* 0x000ee20000002500 */
        /* <DEDUP_REMOVED lines=16> */
[----:B----4-:R-:W-:Y:S01]  /*43b0*/  @P0 SHF.R.S32.HI R9, RZ, 0x1f, R8 ;  /* 0x0000001fff090819 */ /* 0x010fe20000011408 */
[----:B--23--:R-:W-:Y:S06]  /*43c0*/  @P1 BRA `(.L_x_4335) ;  /* 0x0000000000101947 */ /* 0x00cfec0003800000 */
[----:B------:R-:W-:Y:S05]  /*43d0*/  @!P0 BRA `(.L_x_4335) ;  /* 0x00000000000c8947 */ /* 0x000fea0003800000 */
[----:B------:R-:W2:Y:S04]  /*43e0*/  LDG.E R6, desc[UR38][R4.64] ;  /* 0x0000002604067981 */ /* 0x000ea8000c1e1900 */
[----:B-----5:R-:W2:Y:S02]  /*43f0*/  LDG.E R7, desc[UR38][R4.64+0x4] ;  /* 0x0000042604077981 */ /* 0x020ea4000c1e1900 */
[----:B--2---:R-:W-:-:S07]  /*4400*/  IMAD.IADD R7, R7, 0x1, -R6 ;  /* 0x0000000107077824 */ /* 0x004fce00078e0a06 */
.L_x_4335:
        /* <DEDUP_REMOVED lines=8> */
[----:B------:R-:W-:Y:S01]  /*4490*/  ULDC UR8, c[0x0][0x83c] ;  /* 0x00020f0000087ab9 */ /* 0x000fe20000000800 */
[----:B------:R-:W-:Y:S01]  /*44a0*/  VIADD R32, R45, 0x30 ;  /* 0x000000302d207836 */ /* 0x000fe20000000000 */
[----:B------:R1:W3:Y:S01]  /*44b0*/  LDS.128 R4, [R0+0x800] ;  /* 0x0008000000047984 */ /* 0x0002e20000000c00 */
[----:B------:R-:W-:Y:S01]  /*44c0*/  IMAD R34, R36, UR4, RZ ;  /* 0x0000000424227c24 */ /* 0x000fe2000f8e02ff */
[-C--:B------:R-:W-:Y:S01]  /*44d0*/  ISETP.GE.AND P4, PT, R3, R46.reuse, PT ;  /* 0x0000002e0300720c */ /* 0x080fe20003f86270 */
[----:B------:R-:W-:Y:S01]  /*44e0*/  VIADD R19, R45, 0x20 ;  /* 0x000000202d137836 */ /* 0x000fe20000000000 */
[----:B------:R1:W4:Y:S01]  /*44f0*/  LDS.128 R8, [R0+0x1000] ;  /* 0x0010000000087984 */ /* 0x0003220000000c00 */
[----:B------:R-:W-:Y:S01]  /*4500*/  SHF.R.S32.HI R3, RZ, 0x1f, R2 ;  /* 0x0000001fff037819 */ /* 0x000fe20000011402 */
[----:B------:R-:W-:Y:S01]  /*4510*/  IMAD R37, R37, UR5, R34 ;  /* 0x0000000525257c24 */ /* 0x000fe2000f8e0222 */
[-C--:B------:R-:W-:Y:S01]  /*4520*/  ISETP.GE.AND P2, PT, R32, R46.reuse, PT ;  /* 0x0000002e2000720c */ /* 0x080fe20003f46270 */
[----:B------:R1:W1:Y:S01]  /*4530*/  LDS.128 R12, [R0+0x1800] ;  /* 0x00180000000c7984 */ /* 0x0002620000000c00 */
[----:B------:R-:W1:Y:S01]  /*4540*/  LDC.64 R32, c[0x0][0x820] ;  /* 0x00020800ff207b82 */ /* 0x000e620000000a00 */
[----:B------:R-:W-:Y:S01]  /*4550*/  IMAD.WIDE.U32 R34, R36, UR5, R2 ;  /* 0x0000000524227c25 */ /* 0x000fe2000f8e0002 */
[-C--:B------:R-:W-:Y:S01]  /*4560*/  ISETP.GE.AND P3, PT, R45, R46.reuse, PT ;  /* 0x0000002e2d00720c */ /* 0x080fe20003f66270 */
[----:B------:R1:W1:Y:S01]  /*4570*/  LDS.128 R20, [R0+0x2000] ;  /* 0x0020000000147984 */ /* 0x0002620000000c00 */
[----:B------:R-:W-:Y:S01]  /*4580*/  SHF.R.S32.HI R36, RZ, 0x1f, R18 ;  /* 0x0000001fff247819 */ /* 0x000fe20000011412 */
[----:B------:R-:W-:Y:S01]  /*4590*/  ULDC.64 UR6, c[0x0][0x858] ;  /* 0x0002160000067ab9 */ /* 0x000fe20000000a00 */
[----:B------:R-:W-:Y:S01]  /*45a0*/  ISETP.GE.OR P6, PT, R2, UR8, P3 ;  /* 0x0000000802007c0c */ /* 0x000fe20009fc6670 */
[----:B------:R1:W1:Y:S01]  /*45b0*/  LDS.128 R24, [R0+0x2800] ;  /* 0x0028000000187984 */ /* 0x0002620000000c00 */
[----:B------:R-:W-:Y:S01]  /*45c0*/  SEL R44, R36, RZ, !P0 ;  /* 0x000000ff242c7207 */ /* 0x000fe20004000000 */
[----:B------:R-:W-:Y:S01]  /*45d0*/  IMAD.IADD R35, R35, 0x1, R37 ;  /* 0x0000000123237824 */ /* 0x000fe200078e0225 */
[----:B------:R-:W-:Y:S01]  /*45e0*/  ISETP.GE.AND P5, PT, R19, R46, PT ;  /* 0x0000002e1300720c */ /* 0x000fe20003fa6270 */
[C---:B------:R-:W-:Y:S01]  /*45f0*/  VIADD R19, R45.reuse, 0x40 ;  /* 0x000000402d137836 */ /* 0x040fe20000000000 */
[C---:B------:R-:W-:Y:S01]  /*4600*/  IADD3 R16, P1, R45.reuse, R16, RZ ;  /* 0x000000102d107210 */ /* 0x040fe20007f3e0ff */
[----:B------:R-:W-:Y:S01]  /*4610*/  BSSY B0, `(.L_x_4336) ;  /* 0x0000016000007945 */ /* 0x000fe20003800000 */
[----:B------:R-:W-:Y:S01]  /*4620*/  SEL R47, R18, RZ, !P0 ;  /* 0x000000ff122f7207 */ /* 0x000fe20004000000 */
[----:B------:R-:W-:Y:S01]  /*4630*/  IMAD R18, R44, UR6, RZ ;  /* 0x000000062c127c24 */ /* 0x000fe2000f8e02ff */
[----:B------:R-:W-:-:S02]  /*4640*/  LEA.HI.X.SX32 R17, R45, R17, 0x1, P1 ;  /* 0x000000112d117211 */ /* 0x000fc400008f0eff */
[----:B------:R-:W-:Y:S01]  /*4650*/  ISETP.GE.AND P1, PT, R19, R46, PT ;  /* 0x0000002e1300720c */ /* 0x000fe20003f26270 */
[C---:B------:R-:W-:Y:S01]  /*4660*/  IMAD R41, R47.reuse, UR7, R18 ;  /* 0x000000072f297c24 */ /* 0x040fe2000f8e0212 */
[----:B------:R-:W-:Y:S01]  /*4670*/  ISETP.GE.OR P0, PT, R2, UR8, P4 ;  /* 0x0000000802007c0c */ /* 0x000fe2000a706670 */
[----:B------:R-:W-:-:S04]  /*4680*/  IMAD.WIDE.U32 R18, R47, UR6, R34 ;  /* 0x000000062f127c25 */ /* 0x000fc8000f8e0022 */
[----:B------:R-:W-:-:S04]  /*4690*/  IMAD.WIDE R16, R38, 0x60, R16 ;  /* 0x0000006026107825 */ /* 0x000fc800078e0210 */
        /* <DEDUP_REMOVED lines=13> */
.L_x_4337:
[----:B------:R-:W-:Y:S05]  /*4770*/  BSYNC B0 ;  /* 0x0000000000007941 */ /* 0x000fea0003800000 */
.L_x_4336:
        /* <DEDUP_REMOVED lines=15> */
.L_x_4339:
[----:B------:R-:W-:Y:S05]  /*4870*/  BSYNC B0 ;  /* 0x0000000000007941 */ /* 0x000fea0003800000 */
.L_x_4338:
        /* <DEDUP_REMOVED lines=18> */
.L_x_4341:
[----:B------:R-:W-:Y:S05]  /*49a0*/  BSYNC B0 ;  /* 0x0000000000007941 */ /* 0x000fea0003800000 */
.L_x_4340:
        /* <DEDUP_REMOVED lines=17> */
.L_x_4343:
[----:B------:R-:W-:Y:S05]  /*4ac0*/  BSYNC B0 ;  /* 0x0000000000007941 */ /* 0x000fea0003800000 */
.L_x_4342:
        /* <DEDUP_REMOVED lines=18> */
.L_x_4345:
[----:B------:R-:W-:Y:S05]  /*4bf0*/  BSYNC B0 ;  /* 0x0000000000007941 */ /* 0x000fea0003800000 */
.L_x_4344:
        /* <DEDUP_REMOVED lines=8> */
[----:B------:R-:W-:-:S04]  /*4c80*/  ULDC.64 UR6, c[0x0][0x848] ;  /* 0x0002120000067ab9 */ /* 0x000fc80000000a00 */
[----:B------:R-:W-:-:S04]  /*4c90*/  IMAD.X R19, RZ, RZ, R17, P6 ;  /* 0x000000ffff137224 */ /* 0x000fc800030e0611 */
[----:B------:R-:W-:Y:S02]  /*4ca0*/  IMAD R32, R19, UR6, RZ ;  /* 0x0000000613207c24 */ /* 0x000fe4000f8e02ff */
[----:B------:R-:W-:Y:S02]  /*4cb0*/  IMAD.MOV.U32 R19, RZ, RZ, R41 ;  /* 0x000000ffff137224 */ /* 0x000fe400078e0029 */
[----:B------:R-:W-:-:S04]  /*4cc0*/  IMAD.WIDE.U32 R18, R33, UR6, R18 ;  /* 0x0000000621127c25 */ /* 0x000fc8000f8e0012 */
[----:B------:R-:W-:Y:S01]  /*4cd0*/  IMAD R33, R33, UR7, R32 ;  /* 0x0000000721217c24 */ /* 0x000fe2000f8e0220 */
[----:B------:R-:W-:Y:S02]  /*4ce0*/  ULDC.64 UR6, c[0x0][0x830] ;  /* 0x00020c0000067ab9 */ /* 0x000fe40000000a00 */
[----:B------:R-:W-:Y:S01]  /*4cf0*/  LEA R32, P6, R18, UR6, 0x1 ;  /* 0x0000000612207c11 */ /* 0x000fe2000f8c08ff */
[----:B------:R-:W-:-:S05]  /*4d00*/  IMAD.IADD R19, R19, 0x1, R33 ;  /* 0x0000000113137824 */ /* 0x000fca00078e0221 */
[----:B------:R-:W-:-:S05]  /*4d10*/  LEA.HI.X R33, R18, UR7, R19, 0x1, P6 ;  /* 0x0000000712217c11 */ /* 0x000fca000b0f0c13 */
[----:B-1----:R1:W-:Y:S02]  /*4d20*/  STG.E.128 desc[UR38][R32.64], R28 ;  /* 0x0000001c20007986 */ /* 0x0023e4000c101d26 */
.L_x_4347:
[----:B------:R-:W-:Y:S05]  /*4d30*/  BSYNC B0 ;  /* 0x0000000000007941 */ /* 0x000fea0003800000 */
.L_x_4346:
        /* <DEDUP_REMOVED lines=26> */
.L_x_4349:
[----:B------:R-:W-:Y:S05]  /*4ee0*/  BSYNC B0 ;  /* 0x0000000000007941 */ /* 0x000fea0003800000 */
.L_x_4348:
        /* <DEDUP_REMOVED lines=15> */
.L_x_4351:
[----:B------:R-:W-:Y:S05]  /*4fe0*/  BSYNC B0 ;  /* 0x0000000000007941 */ /* 0x000fea0003800000 */
.L_x_4350:
        /* <DEDUP_REMOVED lines=15> */
.L_x_4353:
[----:B------:R-:W-:Y:S05]  /*50e0*/  BSYNC B0 ;  /* 0x0000000000007941 */ /* 0x000fea0003800000 */
.L_x_4352:
        /* <DEDUP_REMOVED lines=15> */
.L_x_4355:
[----:B------:R-:W-:Y:S05]  /*51e0*/  BSYNC B0 ;  /* 0x0000000000007941 */ /* 0x000fea0003800000 */
.L_x_4354:
        /* <DEDUP_REMOVED lines=15> */
.L_x_4357:
[----:B------:R-:W-:Y:S05]  /*52e0*/  BSYNC B0 ;  /* 0x0000000000007941 */ /* 0x000fea0003800000 */
.L_x_4356:
        /* <DEDUP_REMOVED lines=15> */
.L_x_4334:
[----:B------:R-:W3:Y:S08]  /*53e0*/  LDC.64 R4, c[0x0][0x870] ;  /* 0x00021c00ff047b82 */ /* 0x000ef00000000a00 */
[----:B-12---:R-:W1:Y:S01]  /*53f0*/  LDC.64 R2, c[0x0][0x870] ;  /* 0x00021c00ff027b82 */ /* 0x006e620000000a00 */
[----:B------:R-:W-:Y:S01]  /*5400*/  ULDC UR4, c[0x0][0x808] ;  /* 0x0002020000047ab9 */ /* 0x000fe20000000800 */
[----:B------:R-:W2:Y:S06]  /*5410*/  S2R R13, SR_CTAID.X ;  /* 0x00000000000d7919 */ /* 0x000eac0000002500 */
[----:B------:R-:W4:Y:S01]  /*5420*/  LDC.64 R14, c[0x0][0x820] ;  /* 0x00020800ff0e7b82 */ /* 0x000f220000000a00 */
[----:B---3--:R-:W-:-:S04]  /*5430*/  ISETP.NE.U32.AND P0, PT, R4, RZ, PT ;  /* 0x000000ff0400720c */ /* 0x008fc80003f05070 */
[----:B------:R-:W-:Y:S01]  /*5440*/  ISETP.NE.AND.EX P0, PT, R5, RZ, PT, P0 ;  /* 0x000000ff0500720c */ /* 0x000fe20003f05300 */
[----:B-1----:R-:W-:Y:S02]  /*5450*/  IMAD.WIDE R4, R18, 0x4, R2 ;  /* 0x0000000412047825 */ /* 0x002fe400078e0202 */
[----:B------:R-:W1:Y:S02]  /*5460*/  LDC.64 R2, c[0x0][0x878] ;  /* 0x00021e00ff027b82 */ /* 0x000e640000000a00 */
[----:B------:R-:W-:-:S08]  /*5470*/  IMAD.U32 R0, RZ, RZ, UR4 ;  /* 0x00000004ff007e24 */ /* 0x000fd0000f8e00ff */
        /* <DEDUP_REMOVED lines=20> */
.L_x_4358:
        /* <DEDUP_REMOVED lines=45> */
.L_x_4360:
[----:B------:R-:W-:Y:S05]  /*5890*/  BSYNC B0 ;  /* 0x0000000000007941 */ /* 0x000fea0003800000 */
.L_x_4359:
        /* <DEDUP_REMOVED lines=16> */
.L_x_4362:
[----:B------:R-:W-:Y:S05]  /*59a0*/  BSYNC B0 ;  /* 0x0000000000007941 */ /* 0x000fea0003800000 */
.L_x_4361:
        /* <DEDUP_REMOVED lines=16> */
.L_x_4364:
[----:B------:R-:W-:Y:S05]  /*5ab0*/  BSYNC B0 ;  /* 0x0000000000007941 */ /* 0x000fea0003800000 */
.L_x_4363:
        /* <DEDUP_REMOVED lines=17> */
.L_x_4366:
[----:B------:R-:W-:Y:S05]  /*5bd0*/  BSYNC B0 ;  /* 0x0000000000007941 */ /* 0x000fea0003800000 */
.L_x_4365:
        /* <DEDUP_REMOVED lines=16> */
.L_x_4368:
[----:B------:R-:W-:Y:S05]  /*5ce0*/  BSYNC B0 ;  /* 0x0000000000007941 */ /* 0x000fea0003800000 */
.L_x_4367:
        /* <DEDUP_REMOVED lines=20> */
.L_x_4370:
[----:B------:R-:W-:Y:S05]  /*5e30*/  BSYNC B0 ;  /* 0x0000000000007941 */ /* 0x000fea0003800000 */
.L_x_4369:
        /* <DEDUP_REMOVED lines=24> */
.L_x_4372:
[----:B------:R-:W-:Y:S05]  /*5fc0*/  BSYNC B0 ;  /* 0x0000000000007941 */ /* 0x000fea0003800000 */
.L_x_4371:
        /* <DEDUP_REMOVED lines=15> */
.L_x_4374:
[----:B------:R-:W-:Y:S05]  /*60c0*/  BSYNC B0 ;  /* 0x0000000000007941 */ /* 0x000fea0003800000 */
.L_x_4373:
        /* <DEDUP_REMOVED lines=15> */
.L_x_4376:
[----:B------:R-:W-:Y:S05]  /*61c0*/  BSYNC B0 ;  /* 0x0000000000007941 */ /* 0x000fea0003800000 */
.L_x_4375:
        /* <DEDUP_REMOVED lines=15> */
.L_x_4378:
[----:B------:R-:W-:Y:S05]  /*62c0*/  BSYNC B0 ;  /* 0x0000000000007941 */ /* 0x000fea0003800000 */
.L_x_4377:
        /* <DEDUP_REMOVED lines=15> */
.L_x_4380:
[----:B------:R-:W-:Y:S05]  /*63c0*/  BSYNC B0 ;  /* 0x0000000000007941 */ /* 0x000fea0003800000 */
.L_x_4379:
        /* <DEDUP_REMOVED lines=15> */
.L_x_4305:
        /* <DEDUP_REMOVED lines=20> */
.L_x_4382:
        /* <DEDUP_REMOVED lines=13> */
.L_x_4384:
[----:B------:R-:W-:-:S05]  /*66d0*/  ULDC UR5, c[0x0][0x8bc] ;  /* 0x00022f0000057ab9 */ /* 0x000fca0000000800 */
.L_x_4383:
        /* <DEDUP_REMOVED lines=40> */
.L_x_4385:
        /* <DEDUP_REMOVED lines=53> */
.L_x_4407:
        /* <DEDUP_REMOVED lines=23> */
.L_x_4388:
[----:B------:R-:W-:Y:S05]  /*6e20*/  BSYNC B0 ;  /* 0x0000000000007941 */ /* 0x000fea0003800000 */
.L_x_4387:
        /* <DEDUP_REMOVED lines=12> */
.L_x_4390:
[----:B------:R-:W-:Y:S05]  /*6ef0*/  BSYNC B0 ;  /* 0x0000000000007941 */ /* 0x000fea0003800000 */
.L_x_4389:
        /* <DEDUP_REMOVED lines=13> */
.L_x_4392:
[----:B------:R-:W-:Y:S05]  /*6fd0*/  BSYNC B0 ;  /* 0x0000000000007941 */ /* 0x000fea0003800000 */
.L_x_4391:
[----:B------:R-:W-:Y:S06]  /*6fe0*/  BAR.ARV 0xa, 0xa0 ;  /* 0x0282800000007b1d */ /* 0x000fec0000002000 */
[----:B------:R-:W-:Y:S04]  /*6ff0*/  BSSY B0, `(.L_x_4393) ;  /* 0x0000003000007945 */ /* 0x000fe80003800000 */
[----:B------:R-:W-:Y:S05]  /*7000*/  @!P0 BRA `(.L_x_4394) ;  /* 0x0000000000048947 */ /* 0x000fea0003800000 */
[----:B------:R-:W-:-:S04]  /*7010*/  DEPBAR.LE SB0, 0x1 ;  /* 0x000080400000791a */ /* 0x000fc80000000000 */
.L_x_4394:
[----:B------:R-:W-:Y:S05]  /*7020*/  BSYNC B0 ;  /* 0x0000000000007941 */ /* 0x000fea0003800000 */
.L_x_4393:
[----:B------:R-:W-:Y:S06]  /*7030*/  BAR.ARV 0xb, 0xa0 ;  /* 0x02c2800000007b1d */ /* 0x000fec0000002000 */
[----:B------:R-:W-:Y:S04]  /*7040*/  BSSY B0, `(.L_x_4395) ;  /* 0x0000003000007945 */ /* 0x000fe80003800000 */
[----:B------:R-:W-:Y:S05]  /*7050*/  @!P0 BRA `(.L_x_4396) ;  /* 0x0000000000048947 */ /* 0x000fea0003800000 */
[----:B------:R-:W-:-:S04]  /*7060*/  DEPBAR.LE SB0, 0x0 ;  /* 0x000080000000791a */ /* 0x000fc80000000000 */
.L_x_4396:
[----:B------:R-:W-:Y:S05]  /*7070*/  BSYNC B0 ;  /* 0x0000000000007941 */ /* 0x000fea0003800000 */
.L_x_4395:
        /* <DEDUP_REMOVED lines=13> */
.L_x_4398:
[----:B------:R-:W-:Y:S05]  /*7150*/  BSYNC B0 ;  /* 0x0000000000007941 */ /* 0x000fea0003800000 */
.L_x_4397:
        /* <DEDUP_REMOVED lines=12> */
.L_x_4400:
[----:B------:R-:W-:Y:S05]  /*7220*/  BSYNC B0 ;  /* 0x0000000000007941 */ /* 0x000fea0003800000 */
.L_x_4399:
        /* <DEDUP_REMOVED lines=13> */
.L_x_4402:
[----:B------:R-:W-:Y:S05]  /*7300*/  BSYNC B0 ;  /* 0x0000000000007941 */ /* 0x000fea0003800000 */
.L_x_4401:
[----:B------:R-:W-:Y:S06]  /*7310*/  BAR.ARV 0xa, 0xa0 ;  /* 0x0282800000007b1d */ /* 0x000fec0000002000 */
[----:B------:R-:W-:Y:S04]  /*7320*/  BSSY B0, `(.L_x_4403) ;  /* 0x0000003000007945 */ /* 0x000fe80003800000 */
[----:B------:R-:W-:Y:S05]  /*7330*/  @!P0 BRA `(.L_x_4404) ;  /* 0x0000000000048947 */ /* 0x000fea0003800000 */
[----:B------:R-:W-:-:S04]  /*7340*/  DEPBAR.LE SB0, 0x1 ;  /* 0x000080400000791a */ /* 0x000fc80000000000 */
.L_x_4404:
[----:B------:R-:W-:Y:S05]  /*7350*/  BSYNC B0 ;  /* 0x0000000000007941 */ /* 0x000fea0003800000 */
.L_x_4403:
[----:B------:R-:W-:Y:S01]  /*7360*/  VIADD R0, R0, 0xfffffffe ;  /* 0xfffffffe00007836 */ /* 0x000fe20000000000 */
[----:B------:R-:W-:Y:S06]  /*7370*/  BAR.ARV 0xb, 0xa0 ;  /* 0x02c2800000007b1d */ /* 0x000fec0000002000 */
[----:B------:R-:W-:Y:S01]  /*7380*/  BSSY B0, `(.L_x_4405) ;  /* 0x0000004000007945 */ /* 0x000fe20003800000 */
[----:B------:R-:W-:-:S03]  /*7390*/  ISETP.NE.AND P1, PT, R0, RZ, PT ;  /* 0x000000ff0000720c */ /* 0x000fc60003f25270 */
[----:B------:R-:W-:Y:S10]  /*73a0*/  @!P0 BRA `(.L_x_4406) ;  /* 0x0000000000048947 */ /* 0x000ff40003800000 */
[----:B------:R-:W-:-:S04]  /*73b0*/  DEPBAR.LE SB0, 0x0 ;  /* 0x000080000000791a */ /* 0x000fc80000000000 */
.L_x_4406:
[----:B------:R-:W-:Y:S05]  /*73c0*/  BSYNC B0 ;  /* 0x0000000000007941 */ /* 0x000fea0003800000 */
.L_x_4405:
[----:B------:R-:W-:Y:S06]  /*73d0*/  BAR.ARV 0xc, 0xa0 ;  /* 0x0302800000007b1d */ /* 0x000fec0000002000 */
[----:B------:R-:W-:Y:S02]  /*73e0*/  UIADD3 UR5, UR5, 0x2, URZ ;  /* 0x0000000205057890 */ /* 0x000fe4000fffe03f */
[----:B------:R-:W-:Y:S01]  /*73f0*/  UIADD3 UR4, UR4, 0x1, URZ ;  /* 0x0000000104047890 */ /* 0x000fe2000fffe03f */
[----:B------:R-:W-:Y:S11]  /*7400*/  @P1 BRA `(.L_x_4407) ;  /* 0xfffffff800281947 */ /* 0x000ff6000383ffff */
[----:B------:R-:W-:-:S12]  /*7410*/  UIADD3 UR6, UR20, 0x6000, URZ ;  /* 0x0000600014067890 */ /* 0x000fd8000fffe03f */
.L_x_4386:
        /* <DEDUP_REMOVED lines=19> */
.L_x_4409:
[----:B------:R-:W-:Y:S05]  /*7550*/  BSYNC B0 ;  /* 0x0000000000007941 */ /* 0x000fea0003800000 */
.L_x_4408:
        /* <DEDUP_REMOVED lines=18> */
.L_x_4411:
[----:B------:R-:W-:Y:S05]  /*7680*/  BSYNC B0 ;  /* 0x0000000000007941 */ /* 0x000fea0003800000 */
.L_x_4410:
        /* <DEDUP_REMOVED lines=19> */
.L_x_4413:
[----:B------:R-:W-:Y:S05]  /*77c0*/  BSYNC B0 ;  /* 0x0000000000007941 */ /* 0x000fea0003800000 */
.L_x_4412:
[----:B------:R-:W-:Y:S06]  /*77d0*/  BAR.ARV 0xa, 0xa0 ;  /* 0x0282800000007b1d */ /* 0x000fec0000002000 */
[----:B------:R-:W-:Y:S04]  /*77e0*/  BSSY B0, `(.L_x_4414) ;  /* 0x0000003000007945 */ /* 0x000fe80003800000 */
[----:B------:R-:W-:Y:S05]  /*77f0*/  @!P0 BRA `(.L_x_4415) ;  /* 0x0000000000048947 */ /* 0x000fea0003800000 */
[----:B------:R-:W-:-:S04]  /*7800*/  DEPBAR.LE SB0, 0x1 ;  /* 0x000080400000791a */ /* 0x000fc80000000000 */
.L_x_4415:
[----:B------:R-:W-:Y:S05]  /*7810*/  BSYNC B0 ;  /* 0x0000000000007941 */ /* 0x000fea0003800000 */
.L_x_4414:
[----:B------:R-:W-:Y:S06]  /*7820*/  BAR.ARV 0xb, 0xa0 ;  /* 0x02c2800000007b1d */ /* 0x000fec0000002000 */
[----:B------:R-:W-:Y:S04]  /*7830*/  BSSY B0, `(.L_x_4416) ;  /* 0x0000003000007945 */ /* 0x000fe80003800000 */
[----:B------:R-:W-:Y:S05]  /*7840*/  @!P0 BRA `(.L_x_4417) ;  /* 0x0000000000048947 */ /* 0x000fea0003800000 */
[----:B------:R-:W-:-:S04]  /*7850*/  DEPBAR.LE SB0, 0x0 ;  /* 0x000080000000791a */ /* 0x000fc80000000000 */
.L_x_4417:
[----:B------:R-:W-:Y:S05]  /*7860*/  BSYNC B0 ;  /* 0x0000000000007941 */ /* 0x000fea0003800000 */
.L_x_4416:
[----:B------:R-:W-:Y:S06]  /*7870*/  BAR.ARV 0xc, 0xa0 ;  /* 0x0302800000007b1d */ /* 0x000fec0000002000 */
[----:B------:R-:W-:Y:S05]  /*7880*/  BRA `(.L_x_4310) ;  /* 0x0000002400887947 */ /* 0x000fea0003800000 */
.L_x_4381:
        /* <DEDUP_REMOVED lines=10> */
.L_x_4418:
        /* <DEDUP_REMOVED lines=10> */
.L_x_4420:
[----:B------:R-:W3:Y:S02]  /*79d0*/  LDC R0, c[0x0][0x8bc] ;  /* 0x00022f00ff007b82 */ /* 0x000ee40000000800 */
.L_x_4419:
        /* <DEDUP_REMOVED lines=42> */
.L_x_4422:
        /* <DEDUP_REMOVED lines=36> */
[----:B--2---:R-:W-:-:S03]  /*7ec0*/  IMAD R6, R15, R18, RZ ;  /* 0x000000120f067224 */ /* 0x004fc600078e02ff */
[----:B------:R-:W-:Y:S01]  /*7ed0*/  @UP0 USHF.R.U32.HI UR36, URZ, UR8, UR7 ;  /* 0x000000083f240299 */ /* 0x000fe20008011607 */
[----:B------:R-:W-:Y:S02]  /*7ee0*/  IMAD R19, R19, UR28, R6 ;  /* 0x0000001c13137c24 */ /* 0x000fe4000f8e0206 */
[----:B------:R-:W-:-:S04]  /*7ef0*/  IMAD.MOV.U32 R6, RZ, RZ, R2 ;  /* 0x000000ffff067224 */ /* 0x000fc800078e0002 */
[----:B------:R-:W-:-:S04]  /*7f00*/  IMAD.WIDE.U32 R2, R18, UR28, R6 ;  /* 0x0000001c12027c25 */ /* 0x000fc8000f8e0006 */
[----:B------:R-:W-:Y:S02]  /*7f10*/  IMAD.IADD R3, R3, 0x1, R19 ;  /* 0x0000000103037824 */ /* 0x000fe400078e0213 */
[----:B------:R-:W-:Y:S02]  /*7f20*/  IMAD R19, R5, UR29, R14 ;  /* 0x0000001d05137c24 */ /* 0x000fe4000f8e020e */
        /* <DEDUP_REMOVED lines=27> */
.L_x_4451:
        /* <DEDUP_REMOVED lines=9> */
.L_x_4425:
        /* <DEDUP_REMOVED lines=98> */
.L_x_4436:
[----:B-1----:R-:W-:-:S05]  /*8790*/  IMAD.MOV.U32 R11, RZ, RZ, 0x1 ;  /* 0x00000001ff0b7424 */ /* 0x002fca00078e00ff */
[----:B------:R-:W-:-:S04]  /*87a0*/  SHF.L.U32 R11, R11, 0x1f, RZ ;  /* 0x0000001f0b0b7819 */ /* 0x000fc800000006ff */
[----:B------:R-:W1:Y:S02]  /*87b0*/  SYNCS.PHASECHK.TRANS64.TRYWAIT P1, [R12+URZ+0x36438], R11 ;  /* 0x0364380b0c0075a7 */ /* 0x000e64000802017f */
[----:B-1234-:R-:W-:Y:S05]  /*87c0*/  @!P1 BRA `(.L_x_4428) ;  /* 0x00000018002c9947 */ /* 0x01efea0003800000 */
.L_x_4452:
[----:B------:R-:W-:Y:S05]  /*87d0*/  @P0 BRA `(.L_x_4429) ;  /* 0x0000000000140947 */ /* 0x000fea0003800000 */
[----:B------:R-:W-:Y:S01]  /*87e0*/  ISETP.NE.AND P1, PT, R8, RZ, PT ;  /* 0x000000ff0800720c */ /* 0x000fe20003f25270 */
[----:B------:R-:W-:-:S04]  /*87f0*/  IMAD.MOV.U32 R3, RZ, RZ, 0x6100 ;  /* 0x00006100ff037424 */ /* 0x000fc800078e00ff */
[----:B------:R2:W-:Y:S08]  /*8800*/  SYNCS.ARRIVE.TRANS64 RZ, [R12+URZ+0x36430], R3 ;  /* 0x036430030cff79a7 */ /* 0x0005f0000800003f */
[----:B------:R-:W-:Y:S05]  /*8810*/  @!P1 BRA `(.L_x_4429) ;  /* 0x0000000000049947 */ /* 0x000fea0003800000 */
[----:B------:R-:W-:Y:S01]  /*8820*/  BPT.TRAP 0x1 ;  /* 0x000000040000795c */ /* 0x000fe20000300000 */
.L_x_4429:
        /* <DEDUP_REMOVED lines=49> */
.L_x_4453:
[----:B------:R-:W-:Y:S05]  /*8b40*/  @P0 BRA `(.L_x_4431) ;  /* 0x0000000000140947 */ /* 0x000fea0003800000 */
[----:B------:R-:W-:Y:S01]  /*8b50*/  ISETP.NE.AND P1, PT, R8, RZ, PT ;  /* 0x000000ff0800720c */ /* 0x000fe20003f25270 */
[----:B--2---:R-:W-:-:S04]  /*8b60*/  IMAD.MOV.U32 R27, RZ, RZ, 0x6100 ;  /* 0x00006100ff1b7424 */ /* 0x004fc800078e00ff */
[----:B------:R3:W-:Y:S08]  /*8b70*/  SYNCS.ARRIVE.TRANS64 RZ, [R12+URZ+0x36418], R27 ;  /* 0x0364181b0cff79a7 */ /* 0x0007f0000800003f */
[----:B------:R-:W-:Y:S05]  /*8b80*/  @!P1 BRA `(.L_x_4431) ;  /* 0x0000000000049947 */ /* 0x000fea0003800000 */
[----:B------:R-:W-:Y:S01]  /*8b90*/  BPT.TRAP 0x1 ;  /* 0x000000040000795c */ /* 0x000fe20000300000 */
.L_x_4431:
        /* <DEDUP_REMOVED lines=37> */
.L_x_4454:
[----:B--2---:R-:W-:Y:S01]  /*8df0*/  SHF.R.S32.HI R28, RZ, 0x1f, R26 ;  /* 0x0000001fff1c7819 */ /* 0x004fe2000001141a */
[----:B------:R-:W-:Y:S06]  /*8e00*/  @P0 BRA `(.L_x_4433) ;  /* 0x0000000000140947 */ /* 0x000fec0003800000 */
[----:B------:R-:W-:Y:S01]  /*8e10*/  ISETP.NE.AND P1, PT, R8, RZ, PT ;  /* 0x000000ff0800720c */ /* 0x000fe20003f25270 */
[----:B------:R-:W-:-:S04]  /*8e20*/  IMAD.MOV.U32 R29, RZ, RZ, 0x6100 ;  /* 0x00006100ff1d7424 */ /* 0x000fc800078e00ff */
[----:B------:R2:W-:Y:S08]  /*8e30*/  SYNCS.ARRIVE.TRANS64 RZ, [R12+URZ+0x36430], R29 ;  /* 0x0364301d0cff79a7 */ /* 0x0005f0000800003f */
[----:B------:R-:W-:Y:S05]  /*8e40*/  @!P1 BRA `(.L_x_4433) ;  /* 0x0000000000049947 */ /* 0x000fea0003800000 */
[----:B------:R-:W-:Y:S01]  /*8e50*/  BPT.TRAP 0x1 ;  /* 0x000000040000795c */ /* 0x000fe20000300000 */
.L_x_4433:
        /* <DEDUP_REMOVED lines=37> */
.L_x_4456:
[----:B------:R-:W-:Y:S05]  /*90b0*/  @P0 BRA `(.L_x_4435) ;  /* 0x0000000000140947 */ /* 0x000fea0003800000 */
[----:B------:R-:W-:Y:S01]  /*90c0*/  ISETP.NE.AND P1, PT, R8, RZ, PT ;  /* 0x000000ff0800720c */ /* 0x000fe20003f25270 */
[----:B---3--:R-:W-:-:S04]  /*90d0*/  IMAD.MOV.U32 R5, RZ, RZ, 0x6100 ;  /* 0x00006100ff057424 */ /* 0x008fc800078e00ff */
[----:B------:R4:W-:Y:S08]  /*90e0*/  SYNCS.ARRIVE.TRANS64 RZ, [R12+URZ+0x36410], R5 ;  /* 0x036410050cff79a7 */ /* 0x0009f0000800003f */
[----:B------:R-:W-:Y:S05]  /*90f0*/  @!P1 BRA `(.L_x_4435) ;  /* 0x0000000000049947 */ /* 0x000fea0003800000 */
[----:B------:R-:W-:Y:S01]  /*9100*/  BPT.TRAP 0x1 ;  /* 0x000000040000795c */ /* 0x000fe20000300000 */
.L_x_4435:
        /* <DEDUP_REMOVED lines=37> */
.L_x_4427:
[----:B------:R-:W-:Y:S01]  /*9360*/  ISETP.NE.AND P1, PT, R16, RZ, PT ;  /* 0x000000ff1000720c */ /* 0x000fe20003f25270 */
[----:B------:R-:W-:-:S12]  /*9370*/  IMAD.MOV.U32 R4, RZ, RZ, 0x1 ;  /* 0x00000001ff047424 */ /* 0x000fd800078e00ff */
[----:B------:R-:W-:Y:S05]  /*9380*/  @!P1 BRA `(.L_x_4426) ;  /* 0x00000004006c9947 */ /* 0x000fea0003800000 */
[----:B------:R-:W3:Y:S02]  /*9390*/  SYNCS.PHASECHK.TRANS64.TRYWAIT P1, [R12+URZ+0x36438], R11 ;  /* 0x0364380b0c0075a7 */ /* 0x000ee4000802017f */
[----:B---3--:R-:W-:Y:S05]  /*93a0*/  @!P1 BRA `(.L_x_4437) ;  /* 0x0000000c00889947 */ /* 0x008fea0003800000 */
.L_x_4457:
[----:B------:R-:W-:Y:S05]  /*93b0*/  @P0 BRA `(.L_x_4438) ;  /* 0x0000000000140947 */ /* 0x000fea0003800000 */
[----:B------:R-:W-:Y:S01]  /*93c0*/  ISETP.NE.AND P1, PT, R8, RZ, PT ;  /* 0x000000ff0800720c */ /* 0x000fe20003f25270 */
[----:B------:R-:W-:-:S04]  /*93d0*/  IMAD.MOV.U32 R5, RZ, RZ, 0x6100 ;  /* 0x00006100ff057424 */ /* 0x000fc800078e00ff */
[----:B------:R4:W-:Y:S08]  /*93e0*/  SYNCS.ARRIVE.TRANS64 RZ, [R12+URZ+0x36430], R5 ;  /* 0x036430050cff79a7 */ /* 0x0009f0000800003f */
[----:B------:R-:W-:Y:S05]  /*93f0*/  @!P1 BRA `(.L_x_4438) ;  /* 0x0000000000049947 */ /* 0x000fea0003800000 */
[----:B------:R-:W-:Y:S01]  /*9400*/  BPT.TRAP 0x1 ;  /* 0x000000040000795c */ /* 0x000fe20000300000 */
.L_x_4438:
        /* <DEDUP_REMOVED lines=42> */
.L_x_4458:
[----:B------:R-:W-:Y:S01]  /*96b0*/  IMAD.MOV.U32 R4, RZ, RZ, RZ ;  /* 0x000000ffff047224 */ /* 0x000fe200078e00ff */
[----:B------:R-:W-:Y:S06]  /*96c0*/  @P0 BRA `(.L_x_4440) ;  /* 0x0000000000140947 */ /* 0x000fec0003800000 */
[----:B------:R-:W-:Y:S01]  /*96d0*/  ISETP.NE.AND P1, PT, R8, RZ, PT ;  /* 0x000000ff0800720c */ /* 0x000fe20003f25270 */
[----:B----4-:R-:W-:-:S04]  /*96e0*/  IMAD.MOV.U32 R5, RZ, RZ, 0x6100 ;  /* 0x00006100ff057424 */ /* 0x010fc800078e00ff */
[----:B------:R4:W-:Y:S08]  /*96f0*/  SYNCS.ARRIVE.TRANS64 RZ, [R12+URZ+0x36418], R5 ;  /* 0x036418050cff79a7 */ /* 0x0009f0000800003f */
[----:B------:R-:W-:Y:S05]  /*9700*/  @!P1 BRA `(.L_x_4440) ;  /* 0x0000000000049947 */ /* 0x000fea0003800000 */
[----:B------:R-:W-:Y:S01]  /*9710*/  BPT.TRAP 0x1 ;  /* 0x000000040000795c */ /* 0x000fe20000300000 */
.L_x_4440:
        /* <DEDUP_REMOVED lines=34> */
.L_x_4426:
[----:B------:R-:W-:-:S04]  /*9940*/  SHF.L.U32 R3, R4, 0x1f, RZ ;  /* 0x0000001f04037819 */ /* 0x000fc800000006ff */
[----:B------:R-:W4:Y:S02]  /*9950*/  SYNCS.PHASECHK.TRANS64.TRYWAIT P1, [R12+URZ+0x36438], R3 ;  /* 0x036438030c0075a7 */ /* 0x000f24000802017f */
[----:B----4-:R-:W-:Y:S05]  /*9960*/  @!P1 BRA `(.L_x_4441) ;  /* 0x0000000800409947 */ /* 0x010fea0003800000 */
.L_x_4459:
[----:B------:R-:W-:Y:S05]  /*9970*/  @P0 BRA `(.L_x_4442) ;  /* 0x0000000000180947 */ /* 0x000fea0003800000 */
[----:B------:R-:W5:Y:S01]  /*9980*/  S2R R2, SR_TID.X ;  /* 0x0000000000027919 */ /* 0x000f620000002100 */
[----:B----4-:R-:W-:-:S04]  /*9990*/  IMAD.MOV.U32 R3, RZ, RZ, 0x6100 ;  /* 0x00006100ff037424 */ /* 0x010fc800078e00ff */
[----:B------:R4:W-:Y:S01]  /*99a0*/  SYNCS.ARRIVE.TRANS64 RZ, [R12+URZ+0x36430], R3 ;  /* 0x036430030cff79a7 */ /* 0x0009e2000800003f */
[----:B-----5:R-:W-:-:S13]  /*99b0*/  LOP3.LUT P0, RZ, R2, 0x1f, RZ, 0xc0, !PT ;  /* 0x0000001f02ff7812 */ /* 0x020fda000780c0ff */
[----:B----4-:R-:W-:Y:S05]  /*99c0*/  @!P0 BRA `(.L_x_4442) ;  /* 0x0000000000048947 */ /* 0x010fea0003800000 */
[----:B------:R-:W-:Y:S01]  /*99d0*/  BPT.TRAP 0x1 ;  /* 0x000000040000795c */ /* 0x000fe20000300000 */
.L_x_4442:
        /* <DEDUP_REMOVED lines=44> */
.L_x_4423:
[----:B------:R-:W-:Y:S05]  /*9ca0*/  BSYNC B0 ;  /* 0x0000000000007941 */ /* 0x000fea0003800000 */
.L_x_4421:
[----:B------:R-:W-:-:S03]  /*9cb0*/  UMOV UR6, 0xffffffff ;  /* 0xffffffff00067882 */ /* 0x000fc60000000000 */
[----:B------:R-:W-:Y:S05]  /*9cc0*/  BRA.DIV UR6, `(.L_x_4443) ;  /* 0x00000006067c7947 */ /* 0x000fea000b800000 */
[----:B------:R-:W-:-:S13]  /*9cd0*/  ELECT P6, URZ, PT ;  /* 0x00000000003f782f */ /* 0x000fda00038c0000 */
.L_x_4462:
[----:B------:R-:W-:Y:S05]  /*9ce0*/  @!P6 BRA `(.L_x_4310) ;  /* 0x000000000070e947 */ /* 0x000fea0003800000 */
[----:B------:R-:W-:-:S04]  /*9cf0*/  LOP3.LUT R17, R17, 0x2, RZ, 0xfc, !PT ;  /* 0x0000000211117812 */ /* 0x000fc800078efcff */
[----:B------:R-:W-:-:S13]  /*9d00*/  ISETP.NE.AND P2, PT, R17, 0x3, PT ;  /* 0x000000031100780c */ /* 0x000fda0003f45270 */
[----:B------:R-:W-:Y:S05]  /*9d10*/  @!P2 BRA `(.L_x_4444) ;  /* 0x000000000004a947 */ /* 0x000fea0003800000 */
[----:B--2---:R-:W-:Y:S01]  /*9d20*/  BPT.TRAP 0x1 ;  /* 0x000000040000795c */ /* 0x004fe20000300000 */
.L_x_4444:
        /* <DEDUP_REMOVED lines=15> */
.L_x_4463:
[----:B------:R-:W5:Y:S02]  /*9e20*/  SYNCS.PHASECHK.TRANS64.TRYWAIT P0, [R5+URZ], R0 ;  /* 0x00000000050075a7 */ /* 0x000f64000800017f */
[----:B-----5:R-:W-:Y:S05]  /*9e30*/  @!P0 BRA `(.L_x_4446) ;  /* 0x0000000400548947 */ /* 0x020fea0003800000 */
.L_x_4464:
[----:B------:R-:W-:Y:S05]  /*9e40*/  @!P2 BRA `(.L_x_4447) ;  /* 0x000000000004a947 */ /* 0x000fea0003800000 */
[----:B--2---:R-:W-:Y:S01]  /*9e50*/  BPT.TRAP 0x1 ;  /* 0x000000040000795c */ /* 0x004fe20000300000 */
.L_x_4447:
[----:B------:R-:W-:-:S07]  /*9e60*/  SHF.L.U32 R4, R4, 0x1f, RZ ;  /* 0x0000001f04047819 */ /* 0x000fce00000006ff */
.L_x_4448:
[----:B------:R1:W1:Y:S02]  /*9e70*/  SYNCS.PHASECHK.TRANS64.TRYWAIT P0, [R9+URZ+0x36438], R4 ;  /* 0x03643804090075a7 */ /* 0x000264000800017f */
[----:B-1----:R-:W-:Y:S05]  /*9e80*/  @!P0 NANOSLEEP.SYNCS 0x989680 ;  /* 0x009896800000895d */ /* 0x002fea0003900000 */
[----:B------:R-:W1:Y:S02]  /*9e90*/  @!P0 SYNCS.PHASECHK.TRANS64 P0, [R9+URZ+0x36438], R4 ;  /* 0x03643804090085a7 */ /* 0x000e64000800007f */
[----:B-1----:R-:W-:Y:S05]  /*9ea0*/  @!P0 BRA `(.L_x_4448) ;  /* 0xfffffffc00f08947 */ /* 0x002fea000383ffff */
.L_x_4310:
[----:B--2---:R-:W-:Y:S05]  /*9eb0*/  BSYNC B6 ;  /* 0x0000000000067941 */ /* 0x004fea0003800000 */
.L_x_4304:
[----:B------:R-:W-:Y:S05]  /*9ec0*/  EXIT ;  /* 0x000000000000794d */ /* 0x000fea0003800000 */
.L_x_4320:
[----:B------:R-:W-:Y:S02]  /*9ed0*/  IMAD.MOV.U32 R12, RZ, RZ, RZ ;  /* 0x000000ffff0c7224 */ /* 0x000fe400078e00ff */
[----:B------:R-:W-:Y:S02]  /*9ee0*/  IMAD.MOV.U32 R11, RZ, RZ, 0x1f ;  /* 0x0000001fff0b7424 */ /* 0x000fe400078e00ff */
[----:B------:R-:W-:-:S07]  /*9ef0*/  IMAD.MOV.U32 R15, RZ, RZ, -0x1 ;  /* 0xffffffffff0f7424 */ /* 0x000fce00078e00ff */
[----:B------:R-:W-:Y:S05]  /*9f00*/  WARPSYNC.COLLECTIVE R15, `(.L_x_4449) ;  /* 0x000000000f087348 */ /* 0x000fea0003c00000 */
[----:B------:R1:W2:Y:S02]  /*9f10*/  SHFL.IDX P6, R14, R13, R12, R11 ;  /* 0x0000000c0d0e7389 */ /* 0x0002a400000c000b */
[----:B-12---:R-:W-:Y:S01]  /*9f20*/  ENDCOLLECTIVE ;  /* 0x000000000000791b */ /* 0x006fe20003800000 */
.L_x_4449:
[----:B------:R-:W-:Y:S05]  /*9f30*/  BRA `(.L_x_4450) ;  /* 0xffffff7000bc7947 */ /* 0x000fea000383ffff */
.L_x_4322:
[----:B--2---:R2:W3:Y:S02]  /*9f40*/  SYNCS.PHASECHK.TRANS64.TRYWAIT P0, [R152+URZ+0x36400], R15 ;  /* 0x0364000f980075a7 */ /* 0x0044e4000800017f */
[----:B---3--:R-:W-:Y:S05]  /*9f50*/  @!P0 NANOSLEEP.SYNCS 0x989680 ;  /* 0x009896800000895d */ /* 0x008fea0003900000 */
[----:B------:R-:W3:Y:S02]  /*9f60*/  @!P0 SYNCS.PHASECHK.TRANS64 P0, [R152+URZ+0x36400], R15 ;  /* 0x0364000f980085a7 */ /* 0x000ee4000800007f */
[----:B---3--:R-:W-:Y:S05]  /*9f70*/  @!P0 BRA `(.L_x_4322) ;  /* 0xfffffffc00f08947 */ /* 0x008fea000383ffff */
[----:B------:R-:W-:Y:S05]  /*9f80*/  BRA `(.L_x_4321) ;  /* 0xffffff7400107947 */ /* 0x000fea000383ffff */
.L_x_4326:
[----:B--2---:R2:W3:Y:S02]  /*9f90*/  SYNCS.PHASECHK.TRANS64.TRYWAIT P1, [R4+URZ+0x36410], R9 ;  /* 0x03641009040075a7 */ /* 0x0044e4000802017f */
[----:B---3--:R-:W-:Y:S05]  /*9fa0*/  @!P1 NANOSLEEP.SYNCS 0x989680 ;  /* 0x009896800000995d */ /* 0x008fea0003900000 */
[----:B------:R-:W3:Y:S02]  /*9fb0*/  @!P1 SYNCS.PHASECHK.TRANS64 P1, [R4+URZ+0x36410], R9 ;  /* 0x03641009040095a7 */ /* 0x000ee4000802007f */
[----:B---3--:R-:W-:Y:S05]  /*9fc0*/  @!P1 BRA `(.L_x_4326) ;  /* 0xfffffffc00f09947 */ /* 0x008fea000383ffff */
[----:B------:R-:W-:Y:S05]  /*9fd0*/  BRA `(.L_x_4325) ;  /* 0xffffff7800b07947 */ /* 0x000fea000383ffff */
.L_x_4330:
[----:B--2---:R2:W1:Y:S02]  /*9fe0*/  SYNCS.PHASECHK.TRANS64.TRYWAIT P1, [R152+URZ+0x36430], R9 ;  /* 0x03643009980075a7 */ /* 0x004464000802017f */
[----:B-1----:R-:W-:Y:S05]  /*9ff0*/  @!P1 NANOSLEEP.SYNCS 0x989680 ;  /* 0x009896800000995d */ /* 0x002fea0003900000 */
[----:B------:R-:W1:Y:S02]  /*a000*/  @!P1 SYNCS.PHASECHK.TRANS64 P1, [R152+URZ+0x36430], R9 ;  /* 0x03643009980095a7 */ /* 0x000e64000802007f */
[----:B-1----:R-:W-:Y:S05]  /*a010*/  @!P1 BRA `(.L_x_4330) ;  /* 0xfffffffc00f09947 */ /* 0x002fea000383ffff */
[----:B------:R-:W-:Y:S05]  /*a020*/  BRA `(.L_x_4329) ;  /* 0xffffff8000547947 */ /* 0x000fea000383ffff */
.L_x_4424:
[----:B-1----:R1:W2:Y:S02]  /*a030*/  SYNCS.PHASECHK.TRANS64.TRYWAIT P1, [R12+URZ+0x36420], R11 ;  /* 0x0364200b0c0075a7 */ /* 0x0022a4000802017f */
[----:B--2---:R-:W-:Y:S05]  /*a040*/  @!P1 NANOSLEEP.SYNCS 0x989680 ;  /* 0x009896800000995d */ /* 0x004fea0003900000 */
[----:B------:R-:W2:Y:S02]  /*a050*/  @!P1 SYNCS.PHASECHK.TRANS64 P1, [R12+URZ+0x36420], R11 ;  /* 0x0364200b0c0095a7 */ /* 0x000ea4000802007f */
[----:B--2---:R-:W-:Y:S05]  /*a060*/  @!P1 BRA `(.L_x_4424) ;  /* 0xfffffffc00f09947 */ /* 0x004fea000383ffff */
[----:B------:R-:W-:Y:S05]  /*a070*/  BRA `(.L_x_4451) ;  /* 0xffffffe000187947 */ /* 0x000fea000383ffff */
.L_x_4428:
[----:B-1----:R1:W2:Y:S02]  /*a080*/  SYNCS.PHASECHK.TRANS64.TRYWAIT P1, [R12+URZ+0x36438], R11 ;  /* 0x0364380b0c0075a7 */ /* 0x0022a4000802017f */
[----:B--2---:R-:W-:Y:S05]  /*a090*/  @!P1 NANOSLEEP.SYNCS 0x989680 ;  /* 0x009896800000995d */ /* 0x004fea0003900000 */
[----:B------:R-:W2:Y:S02]  /*a0a0*/  @!P1 SYNCS.PHASECHK.TRANS64 P1, [R12+URZ+0x36438], R11 ;  /* 0x0364380b0c0095a7 */ /* 0x000ea4000802007f */
[----:B--2---:R-:W-:Y:S05]  /*a0b0*/  @!P1 BRA `(.L_x_4428) ;  /* 0xfffffffc00f09947 */ /* 0x004fea000383ffff */
[----:B------:R-:W-:Y:S05]  /*a0c0*/  BRA `(.L_x_4452) ;  /* 0xffffffe400c07947 */ /* 0x000fea000383ffff */
.L_x_4430:
[----:B--2---:R2:W3:Y:S02]  /*a0d0*/  SYNCS.PHASECHK.TRANS64.TRYWAIT P1, [R12+URZ+0x36428], R27 ;  /* 0x0364281b0c0075a7 */ /* 0x0044e4000802017f */
[----:B---3--:R-:W-:Y:S05]  /*a0e0*/  @!P1 NANOSLEEP.SYNCS 0x989680 ;  /* 0x009896800000995d */ /* 0x008fea0003900000 */
[----:B------:R-:W3:Y:S02]  /*a0f0*/  @!P1 SYNCS.PHASECHK.TRANS64 P1, [R12+URZ+0x36428], R27 ;  /* 0x0364281b0c0095a7 */ /* 0x000ee4000802007f */
[----:B---3--:R-:W-:Y:S05]  /*a100*/  @!P1 BRA `(.L_x_4430) ;  /* 0xfffffffc00f09947 */ /* 0x008fea000383ffff */
[----:B------:R-:W-:Y:S05]  /*a110*/  BRA `(.L_x_4453) ;  /* 0xffffffe800887947 */ /* 0x000fea000383ffff */
.L_x_4432:
[----:B--2---:R2:W3:Y:S02]  /*a120*/  SYNCS.PHASECHK.TRANS64.TRYWAIT P1, [R12+URZ+0x36438], R28 ;  /* 0x0364381c0c0075a7 */ /* 0x0044e4000802017f */
[----:B---3--:R-:W-:Y:S05]  /*a130*/  @!P1 NANOSLEEP.SYNCS 0x989680 ;  /* 0x009896800000995d */ /* 0x008fea0003900000 */
[----:B------:R-:W3:Y:S02]  /*a140*/  @!P1 SYNCS.PHASECHK.TRANS64 P1, [R12+URZ+0x36438], R28 ;  /* 0x0364381c0c0095a7 */ /* 0x000ee4000802007f */
[----:B---3--:R-:W-:Y:S05]  /*a150*/  @!P1 BRA `(.L_x_4432) ;  /* 0xfffffffc00f09947 */ /* 0x008fea000383ffff */
[----:B------:R-:W-:Y:S05]  /*a160*/  BRA `(.L_x_4454) ;  /* 0xffffffec00207947 */ /* 0x000fea000383ffff */
.L_x_4434:
[----:B------:R-:W-:-:S07]  /*a170*/  SHF.L.U32 R5, R0, 0x1f, RZ ;  /* 0x0000001f00057819 */ /* 0x000fce00000006ff */
.L_x_4455:
[----:B---3--:R3:W4:Y:S02]  /*a180*/  SYNCS.PHASECHK.TRANS64.TRYWAIT P1, [R12+URZ+0x36420], R5 ;  /* 0x036420050c0075a7 */ /* 0x008724000802017f */
[----:B----4-:R-:W-:Y:S05]  /*a190*/  @!P1 NANOSLEEP.SYNCS 0x989680 ;  /* 0x009896800000995d */ /* 0x010fea0003900000 */
[----:B------:R-:W4:Y:S02]  /*a1a0*/  @!P1 SYNCS.PHASECHK.TRANS64 P1, [R12+URZ+0x36420], R5 ;  /* 0x036420050c0095a7 */ /* 0x000f24000802007f */
[----:B----4-:R-:W-:Y:S05]  /*a1b0*/  @!P1 BRA `(.L_x_4455) ;  /* 0xfffffffc00f09947 */ /* 0x010fea000383ffff */
[----:B------:R-:W-:Y:S05]  /*a1c0*/  BRA `(.L_x_4456) ;  /* 0xffffffec00b87947 */ /* 0x000fea000383ffff */
.L_x_4437:
[----:B---3--:R3:W4:Y:S02]  /*a1d0*/  SYNCS.PHASECHK.TRANS64.TRYWAIT P1, [R12+URZ+0x36438], R11 ;  /* 0x0364380b0c0075a7 */ /* 0x008724000802017f */
[----:B----4-:R-:W-:Y:S05]  /*a1e0*/  @!P1 NANOSLEEP.SYNCS 0x989680 ;  /* 0x009896800000995d */ /* 0x010fea0003900000 */
[----:B------:R-:W4:Y:S02]  /*a1f0*/  @!P1 SYNCS.PHASECHK.TRANS64 P1, [R12+URZ+0x36438], R11 ;  /* 0x0364380b0c0095a7 */ /* 0x000f24000802007f */
[----:B----4-:R-:W-:Y:S05]  /*a200*/  @!P1 BRA `(.L_x_4437) ;  /* 0xfffffffc00f09947 */ /* 0x010fea000383ffff */
[----:B------:R-:W-:Y:S05]  /*a210*/  BRA `(.L_x_4457) ;  /* 0xfffffff000647947 */ /* 0x000fea000383ffff */
.L_x_4439:
[----:B----4-:R4:W1:Y:S02]  /*a220*/  SYNCS.PHASECHK.TRANS64.TRYWAIT P1, [R12+URZ+0x36428], R5 ;  /* 0x036428050c0075a7 */ /* 0x010864000802017f */
[----:B-1----:R-:W-:Y:S05]  /*a230*/  @!P1 NANOSLEEP.SYNCS 0x989680 ;  /* 0x009896800000995d */ /* 0x002fea0003900000 */
[----:B------:R-:W1:Y:S02]  /*a240*/  @!P1 SYNCS.PHASECHK.TRANS64 P1, [R12+URZ+0x36428], R5 ;  /* 0x036428050c0095a7 */ /* 0x000e64000802007f */
[----:B-1----:R-:W-:Y:S05]  /*a250*/  @!P1 BRA `(.L_x_4439) ;  /* 0xfffffffc00f09947 */ /* 0x002fea000383ffff */
[----:B------:R-:W-:Y:S05]  /*a260*/  BRA `(.L_x_4458) ;  /* 0xfffffff400107947 */ /* 0x000fea000383ffff */
.L_x_4441:
[----:B----4-:R4:W1:Y:S02]  /*a270*/  SYNCS.PHASECHK.TRANS64.TRYWAIT P1, [R12+URZ+0x36438], R3 ;  /* 0x036438030c0075a7 */ /* 0x010864000802017f */
[----:B-1----:R-:W-:Y:S05]  /*a280*/  @!P1 NANOSLEEP.SYNCS 0x989680 ;  /* 0x009896800000995d */ /* 0x002fea0003900000 */
[----:B------:R-:W1:Y:S02]  /*a290*/  @!P1 SYNCS.PHASECHK.TRANS64 P1, [R12+URZ+0x36438], R3 ;  /* 0x036438030c0095a7 */ /* 0x000e64000802007f */
[----:B-1----:R-:W-:Y:S05]  /*a2a0*/  @!P1 BRA `(.L_x_4441) ;  /* 0xfffffffc00f09947 */ /* 0x002fea000383ffff */
[----:B------:R-:W-:Y:S05]  /*a2b0*/  BRA `(.L_x_4459) ;  /* 0xfffffff400ac7947 */ /* 0x000fea000383ffff */
.L_x_4443:
[----:B------:R-:W-:Y:S01]  /*a2c0*/  BSSY B0, `(.L_x_4460) ;  /* 0x0000006000007945 */ /* 0x000fe20003800000 */
[----:B------:R-:W-:-:S07]  /*a2d0*/  IMAD.MOV.U32 R15, RZ, RZ, -0x1 ;  /* 0xffffffffff0f7424 */ /* 0x000fce00078e00ff */
[----:B-123--:R-:W-:Y:S05]  /*a2e0*/  WARPSYNC.COLLECTIVE R15, `(.L_x_4461) ;  /* 0x000000000f0c7348 */ /* 0x00efea0003c00000 */
[----:B------:R-:W-:Y:S02]  /*a2f0*/  ELECT P6, UR62, PT ;  /* 0x00000000003e782f */ /* 0x000fe400038c0000 */
[----:B------:R-:W-:Y:S01]  /*a300*/  MOV R14, UR62 ;  /* 0x0000003e000e7c02 */ /* 0x000fe20008000f00 */
[----:B-123--:R-:W-:Y:S10]  /*a310*/  ENDCOLLECTIVE ;  /* 0x000000000000791b */ /* 0x00eff40003800000 */
.L_x_4461:
[----:B------:R-:W-:Y:S05]  /*a320*/  BSYNC B0 ;  /* 0x0000000000007941 */ /* 0x000fea0003800000 */
.L_x_4460:
[----:B------:R-:W-:Y:S05]  /*a330*/  BRA `(.L_x_4462) ;  /* 0xfffffff800687947 */ /* 0x000fea000383ffff */
.L_x_4445:
[----:B----4-:R4:W1:Y:S02]  /*a340*/  SYNCS.PHASECHK.TRANS64.TRYWAIT P0, [R7+URZ], R6 ;  /* 0x00000006070075a7 */ /* 0x010864000800017f */
[----:B-1----:R-:W-:Y:S05]  /*a350*/  @!P0 NANOSLEEP.SYNCS 0x989680 ;  /* 0x009896800000895d */ /* 0x002fea0003900000 */
[----:B------:R-:W1:Y:S02]  /*a360*/  @!P0 SYNCS.PHASECHK.TRANS64 P0, [R7+URZ], R6 ;  /* 0x00000006070085a7 */ /* 0x000e64000800007f */
[----:B-1----:R-:W-:Y:S05]  /*a370*/  @!P0 BRA `(.L_x_4445) ;  /* 0xfffffffc00f08947 */ /* 0x002fea000383ffff */
[----:B------:R-:W-:Y:S05]  /*a380*/  BRA `(.L_x_4463) ;  /* 0xfffffff800a47947 */ /* 0x000fea000383ffff */
.L_x_4446:
[----:B------:R1:W1:Y:S02]  /*a390*/  SYNCS.PHASECHK.TRANS64.TRYWAIT P0, [R5+URZ], R0 ;  /* 0x00000000050075a7 */ /* 0x000264000800017f */
[----:B-1----:R-:W-:Y:S05]  /*a3a0*/  @!P0 NANOSLEEP.SYNCS 0x989680 ;  /* 0x009896800000895d */ /* 0x002fea0003900000 */
[----:B------:R-:W1:Y:S02]  /*a3b0*/  @!P0 SYNCS.PHASECHK.TRANS64 P0, [R5+URZ], R0 ;  /* 0x00000000050085a7 */ /* 0x000e64000800007f */
[----:B-1----:R-:W-:Y:S05]  /*a3c0*/  @!P0 BRA `(.L_x_4446) ;  /* 0xfffffffc00f08947 */ /* 0x002fea000383ffff */
[----:B------:R-:W-:Y:S05]  /*a3d0*/  BRA `(.L_x_4464) ;  /* 0xfffffff800987947 */ /* 0x000fea000383ffff */
.L_x_4465:
        /* <DEDUP_REMOVED lines=10> */
.L_x_7677:


//--------------------- .text._ZN7cutlass13device_kernelIN5flash11enable_sm90INS1_16FlashAttnBwdSm90INS1_25CollectiveMainloopBwdSm90ILi2ELi1ELi1EN4cute5tupleIJNS5_1CILi1EEES8_S8_EEENS6_IJNS7_ILi64EEENS7_ILi96EEENS7_ILi192EEEEEENS_10bfloat16_tEfNS_4arch4Sm90ELb0ELb0ELb0ELb1ELb1ELb0ELb1ELb0ELi3ELi1ELi1ELi1ELb0EEENS1_21CollectiveEpilogueBwdISD_SE_SG_Li384ELb1ELb1ELi3EEENS1_19SingleTileSchedulerILb1ELb0ELb0ELi96EEEEEEEEEvNT_6ParamsE --------------------------
	.section	.text._ZN7cutlass13device_kernelIN5flash11enable_sm90INS1_16FlashAttnBwdSm90INS1_25CollectiveMainloopBwdSm90ILi2ELi1ELi1EN4cute5tupleIJNS5_1CILi1EEES8_S8_EEENS6_IJNS7_ILi64EEENS7_ILi96EEENS7_ILi192EEEEEENS_10bfloat16_tEfNS_4arch4Sm90ELb0ELb0ELb0ELb1ELb1ELb0ELb1ELb0ELi3ELi1ELi1ELi1ELb0EEENS1_21CollectiveEpilogueBwdISD_SE_SG_Li384ELb1ELb1ELi3EEENS1_19SingleTileSchedulerILb1ELb0ELb0ELi96EEEEEEEEEvNT_6ParamsE,"ax",@progbits
	.align	128
.text._ZN7cutlass13device_kernelIN5flash11enable_sm90INS1_16FlashAttnBwdSm90INS1_25CollectiveMainloopBwdSm90ILi2ELi1ELi1EN4cute5tupleIJNS5_1CILi1EEES8_S8_EEENS6_IJNS7_ILi64EEENS7_ILi96EEENS7_ILi192EEEEEENS_10bfloat16_tEfNS_4arch4Sm90ELb0ELb0ELb0ELb1ELb1ELb0ELb1ELb0ELi3ELi1ELi1ELi1ELb0EEENS1_21CollectiveEpilogueBwdISD_SE_SG_Li384ELb1ELb1ELi3EEENS1_19SingleTileSchedulerILb1ELb0ELb0ELi96EEEEEEEEEvNT_6ParamsE:
        .type           _ZN7cutlass13device_kernelIN5flash11enable_sm90INS1_16FlashAttnBwdSm90INS1_25CollectiveMainloopBwdSm90ILi2ELi1ELi1EN4cute5tupleIJNS5_1CILi1EEES8_S8_EEENS6_IJNS7_ILi64EEENS7_ILi96EEENS7_ILi192EEEEEENS_10bfloat16_tEfNS_4arch4Sm90ELb0ELb0ELb0ELb1ELb1ELb0ELb1ELb0ELi3ELi1ELi1ELi1ELb0EEENS1_21CollectiveEpilogueBwdISD_SE_SG_Li384ELb1ELb1ELi3EEENS1_19SingleTileSchedulerILb1ELb0ELb0ELi96EEEEEEEEEvNT_6ParamsE,@function
        .size           _ZN7cutlass13device_kernelIN5flash11enable_sm90INS1_16FlashAttnBwdSm90INS1_25CollectiveMainloopBwdSm90ILi2ELi1ELi1EN4cute5tupleIJNS5_1CILi1EEES8_S8_EEENS6_IJNS7_ILi64EEENS7_ILi96EEENS7_ILi192EEEEEENS_10bfloat16_tEfNS_4arch4Sm90ELb0ELb0ELb0ELb1ELb1ELb0ELb1ELb0ELi3ELi1ELi1ELi1ELb0EEENS1_21CollectiveEpilogueBwdISD_SE_SG_Li384ELb1ELb1ELi3EEENS1_19SingleTileSchedulerILb1ELb0ELb0ELi96EEEEEEEEEvNT_6ParamsE,(.L_x_7678 - _ZN7cutlass13device_kernelIN5flash11enable_sm90INS1_16FlashAttnBwdSm90INS1_25CollectiveMainloopBwdSm90ILi2ELi1ELi1EN4cute5tupleIJNS5_1CILi1EEES8_S8_EEENS6_IJNS7_ILi64EEENS7_ILi96EEENS7_ILi192EEEEEENS_10bfloat16_tEfNS_4arch4Sm90ELb0ELb0ELb0ELb1ELb1ELb0ELb1ELb0ELi3ELi1ELi1ELi1ELb0EEENS1_21CollectiveEpilogueBwdISD_SE_SG_Li384ELb1ELb1ELi3EEENS1_19SingleTileSchedulerILb1ELb0ELb0ELi96EEEEEEEEEvNT_6ParamsE)
        .other          _ZN7cutlass13device_kernelIN5flash11enable_sm90INS1_16FlashAttnBwdSm90INS1_25CollectiveMainloopBwdSm90ILi2ELi1ELi1EN4cute5tupleIJNS5_1CILi1EEES8_S8_EEENS6_IJNS7_ILi64EEENS7_ILi96EEENS7_ILi192EEEEEENS_10bfloat16_tEfNS_4arch4Sm90ELb0ELb0ELb0ELb1ELb1ELb0ELb1ELb0ELi3ELi1ELi1ELi1ELb0EEENS1_21CollectiveEpilogueBwdISD_SE_SG_Li384ELb1ELb1ELi3EEENS1_19SingleTileSchedulerILb1ELb0ELb0ELi96EEEEEEEEEvNT_6ParamsE,@"STO_CUDA_ENTRY STV_DEFAULT"
_ZN7cutlass13device_kernelIN5flash11enable_sm90INS1_16FlashAttnBwdSm90INS1_25CollectiveMainloopBwdSm90ILi2ELi1ELi1EN4cute5tupleIJNS5_1CILi1EEES8_S8_EEENS6_IJNS7_ILi64EEENS7_ILi96EEENS7_ILi192EEEEEENS_10bfloat16_tEfNS_4arch4Sm90ELb0ELb0ELb0ELb1ELb1ELb0ELb1ELb0ELi3ELi1ELi1ELi1ELb0EEENS1_21CollectiveEpilogueBwdISD_SE_SG_Li384ELb1ELb1ELi3EEENS1_19SingleTileSchedulerILb1ELb0ELb0ELi96EEEEEEEEEvNT_6ParamsE:
        /* <DEDUP_REMOVED lines=22> */
.L_x_4467:
[----:B------:R-:W-:Y:S05]  /*0160*/  BSYNC B0 ;  /* 0x0000000000007941 */ /* 0x000fea0003800000 */
.L_x_4466:
        /* <DEDUP_REMOVED lines=34> */
.L_x_4468:
        /* <DEDUP_REMOVED lines=20> */
.L_x_4469:
        /* <DEDUP_REMOVED lines=8> */
.L_x_4472:
        /* <DEDUP_REMOVED lines=21> */
.L_x_4473:
        /* <DEDUP_REMOVED lines=10> */
.L_x_4475:
[----:B------:R-:W2:Y:S02]  /*0740*/  LDC R0, c[0x0][0x8bc] ;  /* 0x00022f00ff007b82 */ /* 0x000ea40000000800 */
.L_x_4474:
        /* <DEDUP_REMOVED lines=14> */
.L_x_4477:
        /* <DEDUP_REMOVED lines=10> */
.L_x_4478:
        /* <DEDUP_REMOVED lines=8> */
.L_x_4479:
        /* <DEDUP_REMOVED lines=9> */
.L_x_4480:
        /* <DEDUP_REMOVED lines=75> */
.L_x_4483:
        /* <DEDUP_REMOVED lines=15> */
.L_x_4482:
        /* <DEDUP_REMOVED lines=20> */
.L_x_4485:
        /* <DEDUP_REMOVED lines=15> */
.L_x_4484:
        /* <DEDUP_REMOVED lines=8> */
.L_x_4632:
        /* <DEDUP_REMOVED lines=26> */
.L_x_4487:
        /* <DEDUP_REMOVED lines=98> */
.L_x_4499:
[----:B------:R-:W-:-:S13]  /*19f0*/  ISETP.NE.AND P0, PT, R13, 0x3, PT ;  /* 0x000000030d00780c */ /* 0x000fda0003f05270 */
[----:B-1----:R-:W-:Y:S05]  /*1a00*/  @!P0 BRA `(.L_x_4489) ;  /* 0x0000000000048947 */ /* 0x002fea0003800000 */
[----:B------:R-:W-:Y:S01]  /*1a10*/  BPT.TRAP 0x1 ;  /* 0x000000040000795c */ /* 0x000fe20000300000 */
.L_x_4489:
[----:B------:R-:W-:Y:S02]  /*1a20*/  LEA R4, R3, UR36, 0x3 ;  /* 0x0000002403047c11 */ /* 0x000fe4000f8e18ff */
[----:B------:R-:W-:-:S04]  /*1a30*/  SHF.L.U32 R9, R7, 0x1f, RZ ;  /* 0x0000001f07097819 */ /* 0x000fc800000006ff */
[----:B------:R1:W2:Y:S01]  /*1a40*/  SYNCS.PHASECHK.TRANS64.TRYWAIT P1, [R4+URZ+0x36410], R9 ;  /* 0x03641009040075a7 */ /* 0x0002a2000802017f */
[----:B------:R-:W-:Y:S05]  /*1a50*/  @!P0 BRA `(.L_x_4490) ;  /* 0x0000000000048947 */ /* 0x000fea0003800000 */
[----:B------:R-:W-:Y:S01]  /*1a60*/  BPT.TRAP 0x1 ;  /* 0x000000040000795c */ /* 0x000fe20000300000 */
.L_x_4490:
[----:B--2---:R-:W-:Y:S05]  /*1a70*/  @P1 BRA `(.L_x_4491) ;  /* 0x0000000000081947 */ /* 0x004fea0003800000 */
[----:B------:R-:W2:Y:S02]  /*1a80*/  SYNCS.PHASECHK.TRANS64.TRYWAIT P1, [R4+URZ+0x36410], R9 ;  /* 0x03641009040075a7 */ /* 0x000ea4000802017f */
[----:B--2---:R-:W-:Y:S05]  /*1a90*/  @!P1 BRA `(.L_x_4492) ;  /* 0x0000008c00309947 */ /* 0x004fea0003800000 */
.L_x_4491:
        /* <DEDUP_REMOVED lines=103> */
.L_x_4493:
[----:B-12---:R-:W-:-:S04]  /*2110*/  SHF.L.U32 R9, R6, 0x1f, RZ ;  /* 0x0000001f06097819 */ /* 0x006fc800000006ff */
[----:B------:R1:W2:Y:S01]  /*2120*/  SYNCS.PHASECHK.TRANS64.TRYWAIT P1, [UR36+0x36430], R9 ;  /* 0x03643009ff0075a7 */ /* 0x0002a20008020164 */
[----:B------:R-:W-:Y:S05]  /*2130*/  @!P0 BRA `(.L_x_4494) ;  /* 0x0000000000048947 */ /* 0x000fea0003800000 */
[----:B------:R-:W-:Y:S01]  /*2140*/  BPT.TRAP 0x1 ;  /* 0x000000040000795c */ /* 0x000fe20000300000 */
.L_x_4494:
[----:B--2---:R-:W-:Y:S05]  /*2150*/  @P1 BRA `(.L_x_4495) ;  /* 0x0000000000081947 */ /* 0x004fea0003800000 */
[----:B------:R-:W2:Y:S02]  /*2160*/  SYNCS.PHASECHK.TRANS64.TRYWAIT P1, [UR36+0x36430], R9 ;  /* 0x03643009ff0075a7 */ /* 0x000ea40008020164 */
[----:B--2---:R-:W-:Y:S05]  /*2170*/  @!P1 BRA `(.L_x_4496) ;  /* 0x00000084008c9947 */ /* 0x004fea0003800000 */
.L_x_4495:
        /* <DEDUP_REMOVED lines=303> */
.L_x_4497:
        /* <DEDUP_REMOVED lines=60> */
.L_x_4498:
        /* <DEDUP_REMOVED lines=62> */
.L_x_4481:
        /* <DEDUP_REMOVED lines=128> */
.L_x_4501:
        /* <DEDUP_REMOVED lines=54> */
.L_x_4503:
[----:B------:R-:W-:Y:S05]  /*4770*/  BSYNC B0 ;  /* 0x0000000000007941 */ /* 0x000fea0003800000 */
.L_x_4502:
        /* <DEDUP_REMOVED lines=15> */
.L_x_4505:
[----:B------:R-:W-:Y:S05]  /*4870*/  BSYNC B0 ;  /* 0x0000000000007941 */ /* 0x000fea0003800000 */
.L_x_4504:
        /* <DEDUP_REMOVED lines=18> */
.L_x_4507:
[----:B------:R-:W-:Y:S05]  /*49a0*/  BSYNC B0 ;  /* 0x0000000000007941 */ /* 0x000fea0003800000 */
.L_x_4506:
        /* <DEDUP_REMOVED lines=17> */
.L_x_4509:
[----:B------:R-:W-:Y:S05]  /*4ac0*/  BSYNC B0 ;  /* 0x0000000000007941 */ /* 0x000fea0003800000 */
.L_x_4508:
        /* <DEDUP_REMOVED lines=18> */
.L_x_4511:
[----:B------:R-:W-:Y:S05]  /*4bf0*/  BSYNC B0 ;  /* 0x0000000000007941 */ /* 0x000fea0003800000 */
.L_x_4510:
        /* <DEDUP_REMOVED lines=19> */
.L_x_4513:
[----:B------:R-:W-:Y:S05]  /*4d30*/  BSYNC B0 ;  /* 0x0000000000007941 */ /* 0x000fea0003800000 */
.L_x_4512:
        /* <DEDUP_REMOVED lines=26> */
.L_x_4515:
[----:B------:R-:W-:Y:S05]  /*4ee0*/  BSYNC B0 ;  /* 0x0000000000007941 */ /* 0x000fea0003800000 */
.L_x_4514:
        /* <DEDUP_REMOVED lines=15> */
.L_x_4517:
[----:B------:R-:W-:Y:S05]  /*4fe0*/  BSYNC B0 ;  /* 0x0000000000007941 */ /* 0x000fea0003800000 */
.L_x_4516:
        /* <DEDUP_REMOVED lines=15> */
.L_x_4519:
[----:B------:R-:W-:Y:S05]  /*50e0*/  BSYNC B0 ;  /* 0x0000000000007941 */ /* 0x000fea0003800000 */
.L_x_4518:
        /* <DEDUP_REMOVED lines=15> */
.L_x_4521:
[----:B------:R-:W-:Y:S05]  /*51e0*/  BSYNC B0 ;  /* 0x0000000000007941 */ /* 0x000fea0003800000 */
.L_x_4520:
        /* <DEDUP_REMOVED lines=15> */
.L_x_4523:
[----:B------:R-:W-:Y:S05]  /*52e0*/  BSYNC B0 ;  /* 0x0000000000007941 */ /* 0x000fea0003800000 */
.L_x_4522:
        /* <DEDUP_REMOVED lines=15> */
.L_x_4500:
        /* <DEDUP_REMOVED lines=30> */
.L_x_4524:
        /* <DEDUP_REMOVED lines=45> */
.L_x_4526:
[----:B------:R-:W-:Y:S05]  /*5890*/  BSYNC B0 ;  /* 0x0000000000007941 */ /* 0x000fea0003800000 */
.L_x_4525:
        /* <DEDUP_REMOVED lines=16> */
.L_x_4528:
[----:B------:R-:W-:Y:S05]  /*59a0*/  BSYNC B0 ;  /* 0x0000000000007941 */ /* 0x000fea0003800000 */
.L_x_4527:
        /* <DEDUP_REMOVED lines=16> */
.L_x_4530:
[----:B------:R-:W-:Y:S05]  /*5ab0*/  BSYNC B0 ;  /* 0x0000000000007941 */ /* 0x000fea0003800000 */
.L_x_4529:
        /* <DEDUP_REMOVED lines=17> */
.L_x_4532:
[----:B------:R-:W-:Y:S05]  /*5bd0*/  BSYNC B0 ;  /* 0x0000000000007941 */ /* 0x000fea0003800000 */
.L_x_4531:
        /* <DEDUP_REMOVED lines=16> */
.L_x_4534:
[----:B------:R-:W-:Y:S05]  /*5ce0*/  BSYNC B0 ;  /* 0x0000000000007941 */ /* 0x000fea0003800000 */
.L_x_4533:
        /* <DEDUP_REMOVED lines=20> */
.L_x_4536:
[----:B------:R-:W-:Y:S05]  /*5e30*/  BSYNC B0 ;  /* 0x0000000000007941 */ /* 0x000fea0003800000 */
.L_x_4535:
        /* <DEDUP_REMOVED lines=24> */
.L_x_4538:
[----:B------:R-:W-:Y:S05]  /*5fc0*/  BSYNC B0 ;  /* 0x0000000000007941 */ /* 0x000fea0003800000 */
.L_x_4537:
        /* <DEDUP_REMOVED lines=15> */
.L_x_4540:
[----:B------:R-:W-:Y:S05]  /*60c0*/  BSYNC B0 ;  /* 0x0000000000007941 */ /* 0x000fea0003800000 */
.L_x_4539:
        /* <DEDUP_REMOVED lines=15> */
.L_x_4542:
[----:B------:R-:W-:Y:S05]  /*61c0*/  BSYNC B0 ;  /* 0x0000000000007941 */ /* 0x000fea0003800000 */
.L_x_4541:
        /* <DEDUP_REMOVED lines=15> */
.L_x_4544:
[----:B------:R-:W-:Y:S05]  /*62c0*/  BSYNC B0 ;  /* 0x0000000000007941 */ /* 0x000fea0003800000 */
.L_x_4543:
        /* <DEDUP_REMOVED lines=15> */
.L_x_4546:
[----:B------:R-:W-:Y:S05]  /*63c0*/  BSYNC B0 ;  /* 0x0000000000007941 */ /* 0x000fea0003800000 */
.L_x_4545:
        /* <DEDUP_REMOVED lines=15> */
.L_x_4471:
        /* <DEDUP_REMOVED lines=21> */
.L_x_4548:
        /* <DEDUP_REMOVED lines=13> */
.L_x_4550:
[----:B------:R-:W-:-:S05]  /*66e0*/  ULDC UR4, c[0x0][0x8bc] ;  /* 0x00022f0000047ab9 */ /* 0x000fca0000000800 */
.L_x_4549:
        /* <DEDUP_REMOVED lines=39> */
.L_x_4551:
        /* <DEDUP_REMOVED lines=52> */
.L_x_4585:
        /* <DEDUP_REMOVED lines=13> */
.L_x_4555:
[----:B------:R-:W2:Y:S04]  /*6d70*/  LDG.E.STRONG.GPU R5, desc[UR38][R2.64] ;  /* 0x0000002602057981 */ /* 0x000ea8000c1ef900 */
[----:B--2---:R-:W-:Y:S01]  /*6d80*/  CCTL.IVALL ;  /* 0x00000000ff00798f */ /* 0x004fe20002000000 */
[----:B------:R-:W-:Y:S05]  /*6d90*/  YIELD ;  /* 0x0000000000007946 */ /* 0x000fea0003800000 */
[----:B------:R-:W-:-:S13]  /*6da0*/  ISETP.NE.AND P1, PT, R5, UR18, PT ;  /* 0x0000001205007c0c */ /* 0x000fda000bf25270 */
[----:B------:R-:W-:Y:S05]  /*6db0*/  @P1 BRA `(.L_x_4555) ;  /* 0xfffffffc00ec1947 */ /* 0x000fea000383ffff */
.L_x_4554:
[----:B------:R-:W-:Y:S05]  /*6dc0*/  BSYNC B0 ;  /* 0x0000000000007941 */ /* 0x000fea0003800000 */
.L_x_4553:
[----:B------:R-:W-:-:S03]  /*6dd0*/  UMOV UR5, 0xffffffff ;  /* 0xffffffff00057882 */ /* 0x000fc60000000000 */
[----:B------:R-:W-:Y:S05]  /*6de0*/  BRA.DIV UR5, `(.L_x_4556) ;  /* 0x0000003a05847947 */ /* 0x000fea000b800000 */
[----:B------:R-:W-:Y:S01]  /*6df0*/  NOP ;  /* 0x0000000000007918 */ /* 0x000fe20000000000 */
.L_x_4635:
        /* <DEDUP_REMOVED lines=19> */
.L_x_4558:
[----:B------:R-:W-:Y:S05]  /*6f30*/  BSYNC B0 ;  /* 0x0000000000007941 */ /* 0x000fea0003800000 */
.L_x_4557:
        /* <DEDUP_REMOVED lines=14> */
.L_x_4560:
[----:B------:R-:W-:Y:S05]  /*7020*/  BSYNC B0 ;  /* 0x0000000000007941 */ /* 0x000fea0003800000 */
.L_x_4559:
        /* <DEDUP_REMOVED lines=15> */
.L_x_4562:
[----:B------:R-:W-:Y:S05]  /*7120*/  BSYNC B0 ;  /* 0x0000000000007941 */ /* 0x000fea0003800000 */
.L_x_4561:
[----:B------:R-:W-:Y:S06]  /*7130*/  BAR.ARV 0xa, 0xa0 ;  /* 0x0282800000007b1d */ /* 0x000fec0000002000 */
[----:B------:R-:W-:Y:S04]  /*7140*/  BSSY B0, `(.L_x_4563) ;  /* 0x0000003000007945 */ /* 0x000fe80003800000 */
[----:B------:R-:W-:Y:S05]  /*7150*/  @!P0 BRA `(.L_x_4564) ;  /* 0x0000000000048947 */ /* 0x000fea0003800000 */
[----:B------:R-:W-:-:S04]  /*7160*/  DEPBAR.LE SB0, 0x1 ;  /* 0x000080400000791a */ /* 0x000fc80000000000 */
.L_x_4564:
[----:B------:R-:W-:Y:S05]  /*7170*/  BSYNC B0 ;  /* 0x0000000000007941 */ /* 0x000fea0003800000 */
.L_x_4563:
[----:B------:R-:W-:Y:S06]  /*7180*/  BAR.ARV 0xb, 0xa0 ;  /* 0x02c2800000007b1d */ /* 0x000fec0000002000 */
[----:B------:R-:W-:Y:S04]  /*7190*/  BSSY B0, `(.L_x_4565) ;  /* 0x0000003000007945 */ /* 0x000fe80003800000 */
[----:B------:R-:W-:Y:S05]  /*71a0*/  @!P0 BRA `(.L_x_4566) ;  /* 0x0000000000048947 */ /* 0x000fea0003800000 */
[----:B------:R-:W-:-:S04]  /*71b0*/  DEPBAR.LE SB0, 0x0 ;  /* 0x000080000000791a */ /* 0x000fc80000000000 */
.L_x_4566:
[----:B------:R-:W-:Y:S05]  /*71c0*/  BSYNC B0 ;  /* 0x0000000000007941 */ /* 0x000fea0003800000 */
.L_x_4565:
        /* <DEDUP_REMOVED lines=19> */
.L_x_4568:
[----:B------:R-:W-:Y:S05]  /*7300*/  BSYNC B0 ;  /* 0x0000000000007941 */ /* 0x000fea0003800000 */
.L_x_4567:
        /* <DEDUP_REMOVED lines=9> */
.L_x_4571:
[----:B------:R-:W2:Y:S04]  /*73a0*/  LDG.E.STRONG.GPU R5, desc[UR38][R2.64] ;  /* 0x0000002602057981 */ /* 0x000ea8000c1ef900 */
[----:B--2---:R-:W-:Y:S01]  /*73b0*/  CCTL.IVALL ;  /* 0x00000000ff00798f */ /* 0x004fe20002000000 */
[----:B------:R-:W-:Y:S05]  /*73c0*/  YIELD ;  /* 0x0000000000007946 */ /* 0x000fea0003800000 */
[----:B------:R-:W-:-:S13]  /*73d0*/  ISETP.NE.AND P1, PT, R5, UR18, PT ;  /* 0x0000001205007c0c */ /* 0x000fda000bf25270 */
[----:B------:R-:W-:Y:S05]  /*73e0*/  @P1 BRA `(.L_x_4571) ;  /* 0xfffffffc00ec1947 */ /* 0x000fea000383ffff */
.L_x_4570:
[----:B------:R-:W-:Y:S05]  /*73f0*/  BSYNC B0 ;  /* 0x0000000000007941 */ /* 0x000fea0003800000 */
.L_x_4569:
[----:B------:R-:W-:-:S03]  /*7400*/  UMOV UR5, 0xffffffff ;  /* 0xffffffff00057882 */ /* 0x000fc60000000000 */
[----:B------:R-:W-:Y:S05]  /*7410*/  BRA.DIV UR5, `(.L_x_4572) ;  /* 0x0000003605147947 */ /* 0x000fea000b800000 */
[----:B------:R-:W-:Y:S01]  /*7420*/  NOP ;  /* 0x0000000000007918 */ /* 0x000fe20000000000 */
.L_x_4638:
        /* <DEDUP_REMOVED lines=15> */
.L_x_4574:
[----:B------:R-:W-:Y:S05]  /*7520*/  BSYNC B0 ;  /* 0x0000000000007941 */ /* 0x000fea0003800000 */
.L_x_4573:
        /* <DEDUP_REMOVED lines=14> */
.L_x_4576:
[----:B------:R-:W-:Y:S05]  /*7610*/  BSYNC B0 ;  /* 0x0000000000007941 */ /* 0x000fea0003800000 */
.L_x_4575:
        /* <DEDUP_REMOVED lines=15> */
.L_x_4578:
[----:B------:R-:W-:Y:S05]  /*7710*/  BSYNC B0 ;  /* 0x0000000000007941 */ /* 0x000fea0003800000 */
.L_x_4577:
[----:B------:R-:W-:Y:S06]  /*7720*/  BAR.ARV 0xa, 0xa0 ;  /* 0x0282800000007b1d */ /* 0x000fec0000002000 */
[----:B------:R-:W-:Y:S04]  /*7730*/  BSSY B0, `(.L_x_4579) ;  /* 0x0000003000007945 */ /* 0x000fe80003800000 */
[----:B------:R-:W-:Y:S05]  /*7740*/  @!P0 BRA `(.L_x_4580) ;  /* 0x0000000000048947 */ /* 0x000fea0003800000 */
[----:B------:R-:W-:-:S04]  /*7750*/  DEPBAR.LE SB0, 0x1 ;  /* 0x000080400000791a */ /* 0x000fc80000000000 */
.L_x_4580:
[----:B------:R-:W-:Y:S05]  /*7760*/  BSYNC B0 ;  /* 0x0000000000007941 */ /* 0x000fea0003800000 */
.L_x_4579:
[----:B------:R-:W-:Y:S06]  /*7770*/  BAR.ARV 0xb, 0xa0 ;  /* 0x02c2800000007b1d */ /* 0x000fec0000002000 */
[----:B------:R-:W-:Y:S04]  /*7780*/  BSSY B0, `(.L_x_4581) ;  /* 0x0000003000007945 */ /* 0x000fe80003800000 */
[----:B------:R-:W-:Y:S05]  /*7790*/  @!P0 BRA `(.L_x_4582) ;  /* 0x0000000000048947 */ /* 0x000fea0003800000 */
[----:B------:R-:W-:-:S04]  /*77a0*/  DEPBAR.LE SB0, 0x0 ;  /* 0x000080000000791a */ /* 0x000fc80000000000 */
.L_x_4582:
[----:B------:R-:W-:Y:S05]  /*77b0*/  BSYNC B0 ;  /* 0x0000000000007941 */ /* 0x000fea0003800000 */
.L_x_4581:
        /* <DEDUP_REMOVED lines=19> */
.L_x_4584:
[----:B------:R-:W-:Y:S05]  /*78f0*/  BSYNC B0 ;  /* 0x0000000000007941 */ /* 0x000fea0003800000 */
.L_x_4583:
[----:B------:R-:W-:Y:S02]  /*7900*/  UIADD3 UR6, UR6, 0x2, URZ ;  /* 0x0000000206067890 */ /* 0x000fe4000fffe03f */
[----:B------:R-:W-:Y:S01]  /*7910*/  UIADD3 UR4, UR4, 0x1, URZ ;  /* 0x0000000104047890 */ /* 0x000fe2000fffe03f */
[----:B------:R-:W-:Y:S11]  /*7920*/  @P3 BRA `(.L_x_4585) ;  /* 0xfffffff000dc3947 */ /* 0x000ff6000383ffff */
.L_x_4552:
        /* <DEDUP_REMOVED lines=13> */
.L_x_4588:
[----:B------:R-:W2:Y:S04]  /*7a00*/  LDG.E.STRONG.GPU R0, desc[UR38][R2.64] ;  /* 0x0000002602007981 */ /* 0x000ea8000c1ef900 */
[----:B--2---:R-:W-:Y:S01]  /*7a10*/  CCTL.IVALL ;  /* 0x00000000ff00798f */ /* 0x004fe20002000000 */
[----:B------:R-:W-:Y:S05]  /*7a20*/  YIELD ;  /* 0x0000000000007946 */ /* 0x000fea0003800000 */
[----:B------:R-:W-:-:S13]  /*7a30*/  ISETP.NE.AND P1, PT, R0, UR18, PT ;  /* 0x0000001200007c0c */ /* 0x000fda000bf25270 */
[----:B------:R-:W-:Y:S05]  /*7a40*/  @P1 BRA `(.L_x_4588) ;  /* 0xfffffffc00ec1947 */ /* 0x000fea000383ffff */
.L_x_4587:
[----:B------:R-:W-:Y:S05]  /*7a50*/  BSYNC B0 ;  /* 0x0000000000007941 */ /* 0x000fea0003800000 */
.L_x_4586:
[----:B------:R-:W-:-:S03]  /*7a60*/  UMOV UR4, 0xffffffff ;  /* 0xffffffff00047882 */ /* 0x000fc60000000000 */
[----:B------:R-:W-:Y:S05]  /*7a70*/  BRA.DIV UR4, `(.L_x_4589) ;  /* 0x0000002e04987947 */ /* 0x000fea000b800000 */
[----:B------:R-:W-:Y:S01]  /*7a80*/  NOP ;  /* 0x0000000000007918 */ /* 0x000fe20000000000 */
.L_x_4641:
        /* <DEDUP_REMOVED lines=22> */
.L_x_4591:
[----:B------:R-:W-:Y:S05]  /*7bf0*/  BSYNC B0 ;  /* 0x0000000000007941 */ /* 0x000fea0003800000 */
.L_x_4590:
        /* <DEDUP_REMOVED lines=19> */
.L_x_4593:
[----:B------:R-:W-:Y:S05]  /*7d30*/  BSYNC B0 ;  /* 0x0000000000007941 */ /* 0x000fea0003800000 */
.L_x_4592:
        /* <DEDUP_REMOVED lines=20> */
.L_x_4595:
[----:B------:R-:W-:Y:S05]  /*7e80*/  BSYNC B0 ;  /* 0x0000000000007941 */ /* 0x000fea0003800000 */
.L_x_4594:
[----:B------:R-:W-:Y:S06]  /*7e90*/  BAR.ARV 0xa, 0xa0 ;  /* 0x0282800000007b1d */ /* 0x000fec0000002000 */
[----:B------:R-:W-:Y:S04]  /*7ea0*/  BSSY B0, `(.L_x_4596) ;  /* 0x0000003000007945 */ /* 0x000fe80003800000 */
[----:B------:R-:W-:Y:S05]  /*7eb0*/  @!P0 BRA `(.L_x_4597) ;  /* 0x0000000000048947 */ /* 0x000fea0003800000 */
[----:B------:R-:W-:-:S04]  /*7ec0*/  DEPBAR.LE SB0, 0x1 ;  /* 0x000080400000791a */ /* 0x000fc80000000000 */
.L_x_4597:
[----:B------:R-:W-:Y:S05]  /*7ed0*/  BSYNC B0 ;  /* 0x0000000000007941 */ /* 0x000fea0003800000 */
.L_x_4596:
[----:B------:R-:W-:Y:S06]  /*7ee0*/  BAR.ARV 0xb, 0xa0 ;  /* 0x02c2800000007b1d */ /* 0x000fec0000002000 */
[----:B------:R-:W-:Y:S04]  /*7ef0*/  BSSY B0, `(.L_x_4598) ;  /* 0x0000003000007945 */ /* 0x000fe80003800000 */
[----:B------:R-:W-:Y:S05]  /*7f00*/  @!P0 BRA `(.L_x_4599) ;  /* 0x0000000000048947 */ /* 0x000fea0003800000 */
[----:B------:R-:W-:-:S04]  /*7f10*/  DEPBAR.LE SB0, 0x0 ;  /* 0x000080000000791a */ /* 0x000fc80000000000 */
.L_x_4599:
[----:B------:R-:W-:Y:S05]  /*7f20*/  BSYNC B0 ;  /* 0x0000000000007941 */ /* 0x000fea0003800000 */
.L_x_4598:
        /* <DEDUP_REMOVED lines=19> */
.L_x_4547:
        /* <DEDUP_REMOVED lines=10> */
.L_x_4600:
        /* <DEDUP_REMOVED lines=10> */
.L_x_4602:
[----:B------:R-:W3:Y:S02]  /*81a0*/  LDC R0, c[0x0][0x8bc] ;  /* 0x00022f00ff007b82 */ /* 0x000ee40000000800 */
.L_x_4601:
        /* <DEDUP_REMOVED lines=42> */
.L_x_4604:
        /* <DEDUP_REMOVED lines=70> */
.L_x_4642:
        /* <DEDUP_REMOVED lines=9> */
.L_x_4607:
        /* <DEDUP_REMOVED lines=98> */
.L_x_4618:
[----:B-1----:R-:W-:-:S05]  /*8f60*/  IMAD.MOV.U32 R11, RZ, RZ, 0x1 ;  /* 0x00000001ff0b7424 */ /* 0x002fca00078e00ff */
[----:B------:R-:W-:-:S04]  /*8f70*/  SHF.L.U32 R11, R11, 0x1f, RZ ;  /* 0x0000001f0b0b7819 */ /* 0x000fc800000006ff */
[----:B------:R-:W1:Y:S02]  /*8f80*/  SYNCS.PHASECHK.TRANS64.TRYWAIT P1, [R12+URZ+0x36438], R11 ;  /* 0x0364380b0c0075a7 */ /* 0x000e64000802017f */
[----:B-1234-:R-:W-:Y:S05]  /*8f90*/  @!P1 BRA `(.L_x_4610) ;  /* 0x0000001800809947 */ /* 0x01efea0003800000 */
.L_x_4643:
[----:B------:R-:W-:Y:S05]  /*8fa0*/  @P0 BRA `(.L_x_4611) ;  /* 0x0000000000140947 */ /* 0x000fea0003800000 */
[----:B------:R-:W-:Y:S01]  /*8fb0*/  ISETP.NE.AND P1, PT, R8, RZ, PT ;  /* 0x000000ff0800720c */ /* 0x000fe20003f25270 */
[----:B------:R-:W-:-:S04]  /*8fc0*/  IMAD.MOV.U32 R3, RZ, RZ, 0x6100 ;  /* 0x00006100ff037424 */ /* 0x000fc800078e00ff */
[----:B------:R2:W-:Y:S08]  /*8fd0*/  SYNCS.ARRIVE.TRANS64 RZ, [R12+URZ+0x36430], R3 ;  /* 0x036430030cff79a7 */ /* 0x0005f0000800003f */
[----:B------:R-:W-:Y:S05]  /*8fe0*/  @!P1 BRA `(.L_x_4611) ;  /* 0x0000000000049947 */ /* 0x000fea0003800000 */
[----:B------:R-:W-:Y:S01]  /*8ff0*/  BPT.TRAP 0x1 ;  /* 0x000000040000795c */ /* 0x000fe20000300000 */
.L_x_4611:
        /* <DEDUP_REMOVED lines=49> */
.L_x_4644:
[----:B------:R-:W-:Y:S05]  /*9310*/  @P0 BRA `(.L_x_4613) ;  /* 0x0000000000140947 */ /* 0x000fea0003800000 */
[----:B------:R-:W-:Y:S01]  /*9320*/  ISETP.NE.AND P1, PT, R8, RZ, PT ;  /* 0x000000ff0800720c */ /* 0x000fe20003f25270 */
[----:B--2---:R-:W-:-:S04]  /*9330*/  IMAD.MOV.U32 R27, RZ, RZ, 0x6100 ;  /* 0x00006100ff1b7424 */ /* 0x004fc800078e00ff */
[----:B------:R3:W-:Y:S08]  /*9340*/  SYNCS.ARRIVE.TRANS64 RZ, [R12+URZ+0x36418], R27 ;  /* 0x0364181b0cff79a7 */ /* 0x0007f0000800003f */
[----:B------:R-:W-:Y:S05]  /*9350*/  @!P1 BRA `(.L_x_4613) ;  /* 0x0000000000049947 */ /* 0x000fea0003800000 */
[----:B------:R-:W-:Y:S01]  /*9360*/  BPT.TRAP 0x1 ;  /* 0x000000040000795c */ /* 0x000fe20000300000 */
.L_x_4613:
        /* <DEDUP_REMOVED lines=37> */
.L_x_4645:
[----:B--2---:R-:W-:Y:S01]  /*95c0*/  SHF.R.S32.HI R28, RZ, 0x1f, R26 ;  /* 0x0000001fff1c7819 */ /* 0x004fe2000001141a */
[----:B------:R-:W-:Y:S06]  /*95d0*/  @P0 BRA `(.L_x_4615) ;  /* 0x0000000000140947 */ /* 0x000fec0003800000 */
[----:B------:R-:W-:Y:S01]  /*95e0*/  ISETP.NE.AND P1, PT, R8, RZ, PT ;  /* 0x000000ff0800720c */ /* 0x000fe20003f25270 */
[----:B------:R-:W-:-:S04]  /*95f0*/  IMAD.MOV.U32 R29, RZ, RZ, 0x6100 ;  /* 0x00006100ff1d7424 */ /* 0x000fc800078e00ff */
[----:B------:R2:W-:Y:S08]  /*9600*/  SYNCS.ARRIVE.TRANS64 RZ, [R12+URZ+0x36430], R29 ;  /* 0x0364301d0cff79a7 */ /* 0x0005f0000800003f */
[----:B------:R-:W-:Y:S05]  /*9610*/  @!P1 BRA `(.L_x_4615) ;  /* 0x0000000000049947 */ /* 0x000fea0003800000 */
[----:B------:R-:W-:Y:S01]  /*9620*/  BPT.TRAP 0x1 ;  /* 0x000000040000795c */ /* 0x000fe20000300000 */
.L_x_4615:
        /* <DEDUP_REMOVED lines=37> */
.L_x_4647:
[----:B------:R-:W-:Y:S05]  /*9880*/  @P0 BRA `(.L_x_4617) ;  /* 0x0000000000140947 */ /* 0x000fea0003800000 */
[----:B------:R-:W-:Y:S01]  /*9890*/  ISETP.NE.AND P1, PT, R8, RZ, PT ;  /* 0x000000ff0800720c */ /* 0x000fe20003f25270 */
[----:B---3--:R-:W-:-:S04]  /*98a0*/  IMAD.MOV.U32 R5, RZ, RZ, 0x6100 ;  /* 0x00006100ff057424 */ /* 0x008fc800078e00ff */
[----:B------:R4:W-:Y:S08]  /*98b0*/  SYNCS.ARRIVE.TRANS64 RZ, [R12+URZ+0x36410], R5 ;  /* 0x036410050cff79a7 */ /* 0x0009f0000800003f */
[----:B------:R-:W-:Y:S05]  /*98c0*/  @!P1 BRA `(.L_x_4617) ;  /* 0x0000000000049947 */ /* 0x000fea0003800000 */
[----:B------:R-:W-:Y:S01]  /*98d0*/  BPT.TRAP 0x1 ;  /* 0x000000040000795c */ /* 0x000fe20000300000 */
.L_x_4617:
        /* <DEDUP_REMOVED lines=37> */
.L_x_4609:
[----:B------:R-:W-:Y:S01]  /*9b30*/  ISETP.NE.AND P1, PT, R16, RZ, PT ;  /* 0x000000ff1000720c */ /* 0x000fe20003f25270 */
[----:B------:R-:W-:-:S12]  /*9b40*/  IMAD.MOV.U32 R4, RZ, RZ, 0x1 ;  /* 0x00000001ff047424 */ /* 0x000fd800078e00ff */
[----:B------:R-:W-:Y:S05]  /*9b50*/  @!P1 BRA `(.L_x_4608) ;  /* 0x00000004006c9947 */ /* 0x000fea0003800000 */
[----:B------:R-:W3:Y:S02]  /*9b60*/  SYNCS.PHASECHK.TRANS64.TRYWAIT P1, [R12+URZ+0x36438], R11 ;  /* 0x0364380b0c0075a7 */ /* 0x000ee4000802017f */
[----:B---3--:R-:W-:Y:S05]  /*9b70*/  @!P1 BRA `(.L_x_4619) ;  /* 0x0000000c00dc9947 */ /* 0x008fea0003800000 */
.L_x_4648:
[----:B------:R-:W-:Y:S05]  /*9b80*/  @P0 BRA `(.L_x_4620) ;  /* 0x0000000000140947 */ /* 0x000fea0003800000 */
[----:B------:R-:W-:Y:S01]  /*9b90*/  ISETP.NE.AND P1, PT, R8, RZ, PT ;  /* 0x000000ff0800720c */ /* 0x000fe20003f25270 */
[----:B------:R-:W-:-:S04]  /*9ba0*/  IMAD.MOV.U32 R5, RZ, RZ, 0x6100 ;  /* 0x00006100ff057424 */ /* 0x000fc800078e00ff */
[----:B------:R4:W-:Y:S08]  /*9bb0*/  SYNCS.ARRIVE.TRANS64 RZ, [R12+URZ+0x36430], R5 ;  /* 0x036430050cff79a7 */ /* 0x0009f0000800003f */
[----:B------:R-:W-:Y:S05]  /*9bc0*/  @!P1 BRA `(.L_x_4620) ;  /* 0x0000000000049947 */ /* 0x000fea0003800000 */
[----:B------:R-:W-:Y:S01]  /*9bd0*/  BPT.TRAP 0x1 ;  /* 0x000000040000795c */ /* 0x000fe20000300000 */
.L_x_4620:
        /* <DEDUP_REMOVED lines=42> */
.L_x_4649:
[----:B------:R-:W-:Y:S01]  /*9e80*/  IMAD.MOV.U32 R4, RZ, RZ, RZ ;  /* 0x000000ffff047224 */ /* 0x000fe200078e00ff */
[----:B------:R-:W-:Y:S06]  /*9e90*/  @P0 BRA `(.L_x_4622) ;  /* 0x0000000000140947 */ /* 0x000fec0003800000 */
[----:B------:R-:W-:Y:S01]  /*9ea0*/  ISETP.NE.AND P1, PT, R8, RZ, PT ;  /* 0x000000ff0800720c */ /* 0x000fe20003f25270 */
[----:B----4-:R-:W-:-:S04]  /*9eb0*/  IMAD.MOV.U32 R5, RZ, RZ, 0x6100 ;  /* 0x00006100ff057424 */ /* 0x010fc800078e00ff */
[----:B------:R4:W-:Y:S08]  /*9ec0*/  SYNCS.ARRIVE.TRANS64 RZ, [R12+URZ+0x36418], R5 ;  /* 0x036418050cff79a7 */ /* 0x0009f0000800003f */
[----:B------:R-:W-:Y:S05]  /*9ed0*/  @!P1 BRA `(.L_x_4622) ;  /* 0x0000000000049947 */ /* 0x000fea0003800000 */
[----:B------:R-:W-:Y:S01]  /*9ee0*/  BPT.TRAP 0x1 ;  /* 0x000000040000795c */ /* 0x000fe20000300000 */
.L_x_4622:
        /* <DEDUP_REMOVED lines=34> */
.L_x_4608:
[----:B------:R-:W-:-:S04]  /*a110*/  SHF.L.U32 R3, R4, 0x1f, RZ ;  /* 0x0000001f04037819 */ /* 0x000fc800000006ff */
[----:B------:R-:W4:Y:S02]  /*a120*/  SYNCS.PHASECHK.TRANS64.TRYWAIT P1, [R12+URZ+0x36438], R3 ;  /* 0x036438030c0075a7 */ /* 0x000f24000802017f */
[----:B----4-:R-:W-:Y:S05]  /*a130*/  @!P1 BRA `(.L_x_4623) ;  /* 0x0000000800949947 */ /* 0x010fea0003800000 */
.L_x_4650:
[----:B------:R-:W-:Y:S05]  /*a140*/  @P0 BRA `(.L_x_4624) ;  /* 0x0000000000180947 */ /* 0x000fea0003800000 */
[----:B------:R-:W5:Y:S01]  /*a150*/  S2R R2, SR_TID.X ;  /* 0x0000000000027919 */ /* 0x000f620000002100 */
[----:B----4-:R-:W-:-:S04]  /*a160*/  IMAD.MOV.U32 R3, RZ, RZ, 0x6100 ;  /* 0x00006100ff037424 */ /* 0x010fc800078e00ff */
[----:B------:R4:W-:Y:S01]  /*a170*/  SYNCS.ARRIVE.TRANS64 RZ, [R12+URZ+0x36430], R3 ;  /* 0x036430030cff79a7 */ /* 0x0009e2000800003f */
[----:B-----5:R-:W-:-:S13]  /*a180*/  LOP3.LUT P0, RZ, R2, 0x1f, RZ, 0xc0, !PT ;  /* 0x0000001f02ff7812 */ /* 0x020fda000780c0ff */
[----:B----4-:R-:W-:Y:S05]  /*a190*/  @!P0 BRA `(.L_x_4624) ;  /* 0x0000000000048947 */ /* 0x010fea0003800000 */
[----:B------:R-:W-:Y:S01]  /*a1a0*/  BPT.TRAP 0x1 ;  /* 0x000000040000795c */ /* 0x000fe20000300000 */
.L_x_4624:
        /* <DEDUP_REMOVED lines=44> */
.L_x_4605:
[----:B------:R-:W-:Y:S05]  /*a470*/  BSYNC B0 ;  /* 0x0000000000007941 */ /* 0x000fea0003800000 */
.L_x_4603:
[----:B------:R-:W-:-:S03]  /*a480*/  UMOV UR6, 0xffffffff ;  /* 0xffffffff00067882 */ /* 0x000fc60000000000 */
[----:B------:R-:W-:Y:S05]  /*a490*/  BRA.DIV UR6, `(.L_x_4625) ;  /* 0x0000000606d07947 */ /* 0x000fea000b800000 */
[----:B------:R-:W-:-:S13]  /*a4a0*/  ELECT P6, URZ, PT ;  /* 0x00000000003f782f */ /* 0x000fda00038c0000 */
.L_x_4653:
[----:B------:R-:W-:Y:S05]  /*a4b0*/  @!P6 BRA `(.L_x_4476) ;  /* 0x000000000070e947 */ /* 0x000fea0003800000 */
[----:B------:R-:W-:-:S04]  /*a4c0*/  LOP3.LUT R17, R17, 0x2, RZ, 0xfc, !PT ;  /* 0x0000000211117812 */ /* 0x000fc800078efcff */
[----:B------:R-:W-:-:S13]  /*a4d0*/  ISETP.NE.AND P2, PT, R17, 0x3, PT ;  /* 0x000000031100780c */ /* 0x000fda0003f45270 */
[----:B------:R-:W-:Y:S05]  /*a4e0*/  @!P2 BRA `(.L_x_4626) ;  /* 0x000000000004a947 */ /* 0x000fea0003800000 */
[----:B--2---:R-:W-:Y:S01]  /*a4f0*/  BPT.TRAP 0x1 ;  /* 0x000000040000795c */ /* 0x004fe20000300000 */
.L_x_4626:
        /* <DEDUP_REMOVED lines=15> */
.L_x_4654:
[----:B------:R-:W5:Y:S02]  /*a5f0*/  SYNCS.PHASECHK.TRANS64.TRYWAIT P0, [R5+URZ], R0 ;  /* 0x00000000050075a7 */ /* 0x000f64000800017f */
[----:B-----5:R-:W-:Y:S05]  /*a600*/  @!P0 BRA `(.L_x_4628) ;  /* 0x0000000400a88947 */ /* 0x020fea0003800000 */
.L_x_4655:
[----:B------:R-:W-:Y:S05]  /*a610*/  @!P2 BRA `(.L_x_4629) ;  /* 0x000000000004a947 */ /* 0x000fea0003800000 */
[----:B--2---:R-:W-:Y:S01]  /*a620*/  BPT.TRAP 0x1 ;  /* 0x000000040000795c */ /* 0x004fe20000300000 */
.L_x_4629:
[----:B------:R-:W-:-:S07]  /*a630*/  SHF.L.U32 R4, R4, 0x1f, RZ ;  /* 0x0000001f04047819 */ /* 0x000fce00000006ff */
.L_x_4630:
[----:B------:R1:W1:Y:S02]  /*a640*/  SYNCS.PHASECHK.TRANS64.TRYWAIT P0, [R9+URZ+0x36438], R4 ;  /* 0x03643804090075a7 */ /* 0x000264000800017f */
[----:B-1----:R-:W-:Y:S05]  /*a650*/  @!P0 NANOSLEEP.SYNCS 0x989680 ;  /* 0x009896800000895d */ /* 0x002fea0003900000 */
[----:B------:R-:W1:Y:S02]  /*a660*/  @!P0 SYNCS.PHASECHK.TRANS64 P0, [R9+URZ+0x36438], R4 ;  /* 0x03643804090085a7 */ /* 0x000e64000800007f */
[----:B-1----:R-:W-:Y:S05]  /*a670*/  @!P0 BRA `(.L_x_4630) ;  /* 0xfffffffc00f08947 */ /* 0x002fea000383ffff */
.L_x_4476:
[----:B--2---:R-:W-:Y:S05]  /*a680*/  BSYNC B6 ;  /* 0x0000000000067941 */ /* 0x004fea0003800000 */
.L_x_4470:
[----:B------:R-:W-:Y:S05]  /*a690*/  EXIT ;  /* 0x000000000000794d */ /* 0x000fea0003800000 */
.L_x_4486:
[----:B------:R-:W-:Y:S02]  /*a6a0*/  IMAD.MOV.U32 R12, RZ, RZ, RZ ;  /* 0x000000ffff0c7224 */ /* 0x000fe400078e00ff */
[----:B------:R-:W-:Y:S02]  /*a6b0*/  IMAD.MOV.U32 R11, RZ, RZ, 0x1f ;  /* 0x0000001fff0b7424 */ /* 0x000fe400078e00ff */
[----:B------:R-:W-:-:S07]  /*a6c0*/  IMAD.MOV.U32 R15, RZ, RZ, -0x1 ;  /* 0xffffffffff0f7424 */ /* 0x000fce00078e00ff */
[----:B------:R-:W-:Y:S05]  /*a6d0*/  WARPSYNC.COLLECTIVE R15, `(.L_x_4631) ;  /* 0x000000000f087348 */ /* 0x000fea0003c00000 */
[----:B------:R1:W2:Y:S02]  /*a6e0*/  SHFL.IDX P6, R14, R13, R12, R11 ;  /* 0x0000000c0d0e7389 */ /* 0x0002a400000c000b */
[----:B-12---:R-:W-:Y:S01]  /*a6f0*/  ENDCOLLECTIVE ;  /* 0x000000000000791b */ /* 0x006fe20003800000 */
.L_x_4631:
[----:B------:R-:W-:Y:S05]  /*a700*/  BRA `(.L_x_4632) ;  /* 0xffffff6800c87947 */ /* 0x000fea000383ffff */
.L_x_4488:
[----:B--2---:R2:W3:Y:S02]  /*a710*/  SYNCS.PHASECHK.TRANS64.TRYWAIT P0, [R152+URZ+0x36400], R15 ;  /* 0x0364000f980075a7 */ /* 0x0044e4000800017f */
[----:B---3--:R-:W-:Y:S05]  /*a720*/  @!P0 NANOSLEEP.SYNCS 0x989680 ;  /* 0x009896800000895d */ /* 0x008fea0003900000 */
[----:B------:R-:W3:Y:S02]  /*a730*/  @!P0 SYNCS.PHASECHK.TRANS64 P0, [R152+URZ+0x36400], R15 ;  /* 0x0364000f980085a7 */ /* 0x000ee4000800007f */
[----:B---3--:R-:W-:Y:S05]  /*a740*/  @!P0 BRA `(.L_x_4488) ;  /* 0xfffffffc00f08947 */ /* 0x008fea000383ffff */
[----:B------:R-:W-:Y:S05]  /*a750*/  BRA `(.L_x_4487) ;  /* 0xffffff6c001c7947 */ /* 0x000fea000383ffff */
.L_x_4492:
[----:B--2---:R2:W3:Y:S02]  /*a760*/  SYNCS.PHASECHK.TRANS64.TRYWAIT P1, [R4+URZ+0x36410], R9 ;  /* 0x03641009040075a7 */ /* 0x0044e4000802017f */
[----:B---3--:R-:W-:Y:S05]  /*a770*/  @!P1 NANOSLEEP.SYNCS 0x989680 ;  /* 0x009896800000995d */ /* 0x008fea0003900000 */
[----:B------:R-:W3:Y:S02]  /*a780*/  @!P1 SYNCS.PHASECHK.TRANS64 P1, [R4+URZ+0x36410], R9 ;  /* 0x03641009040095a7 */ /* 0x000ee4000802007f */
[----:B---3--:R-:W-:Y:S05]  /*a790*/  @!P1 BRA `(.L_x_4492) ;  /* 0xfffffffc00f09947 */ /* 0x008fea000383ffff */
[----:B------:R-:W-:Y:S05]  /*a7a0*/  BRA `(.L_x_4491) ;  /* 0xffffff7000bc7947 */ /* 0x000fea000383ffff */
.L_x_4496:
[----:B--2---:R2:W1:Y:S02]  /*a7b0*/  SYNCS.PHASECHK.TRANS64.TRYWAIT P1, [R152+URZ+0x36430], R9 ;  /* 0x03643009980075a7 */ /* 0x004464000802017f */
[----:B-1----:R-:W-:Y:S05]  /*a7c0*/  @!P1 NANOSLEEP.SYNCS 0x989680 ;  /* 0x009896800000995d */ /* 0x002fea0003900000 */
[----:B------:R-:W1:Y:S02]  /*a7d0*/  @!P1 SYNCS.PHASECHK.TRANS64 P1, [R152+URZ+0x36430], R9 ;  /* 0x03643009980095a7 */ /* 0x000e64000802007f */
[----:B-1----:R-:W-:Y:S05]  /*a7e0*/  @!P1 BRA `(.L_x_4496) ;  /* 0xfffffffc00f09947 */ /* 0x002fea000383ffff */
[----:B------:R-:W-:Y:S05]  /*a7f0*/  BRA `(.L_x_4495) ;  /* 0xffffff7800607947 */ /* 0x000fea000383ffff */
.L_x_4556:
[----:B------:R-:W-:Y:S01]  /*a800*/  BSSY B0, `(.L_x_4633) ;  /* 0x0000005000007945 */ /* 0x000fe20003800000 */
[----:B------:R-:W-:-:S07]  /*a810*/  IMAD.MOV.U32 R15, RZ, RZ, -0x1 ;  /* 0xffffffffff0f7424 */ /* 0x000fce00078e00ff */
[----:B------:R-:W-:Y:S05]  /*a820*/  WARPSYNC.COLLECTIVE R15, `(.L_x_4634) ;  /* 0x000000000f087348 */ /* 0x000fea0003c00000 */
[----:B------:R-:W-:Y:S01]  /*a830*/  NOP ;  /* 0x0000000000007918 */ /* 0x000fe20000000000 */
[----:B------:R-:W-:Y:S01]  /*a840*/  ENDCOLLECTIVE ;  /* 0x000000000000791b */ /* 0x000fe20003800000 */
.L_x_4634:
[----:B------:R-:W-:Y:S05]  /*a850*/  BSYNC B0 ;  /* 0x0000000000007941 */ /* 0x000fea0003800000 */
.L_x_4633:
[----:B------:R-:W-:Y:S05]  /*a860*/  BRA `(.L_x_4635) ;  /* 0xffffffc400647947 */ /* 0x000fea000383ffff */
.L_x_4572:
[----:B------:R-:W-:Y:S01]  /*a870*/  BSSY B0, `(.L_x_4636) ;  /* 0x0000005000007945 */ /* 0x000fe20003800000 */
[----:B------:R-:W-:-:S07]  /*a880*/  IMAD.MOV.U32 R15, RZ, RZ, -0x1 ;  /* 0xffffffffff0f7424 */ /* 0x000fce00078e00ff */
[----:B------:R-:W-:Y:S05]  /*a890*/  WARPSYNC.COLLECTIVE R15, `(.L_x_4637) ;  /* 0x000000000f087348 */ /* 0x000fea0003c00000 */
[----:B------:R-:W-:Y:S01]  /*a8a0*/  NOP ;  /* 0x0000000000007918 */ /* 0x000fe20000000000 */
[----:B------:R-:W-:Y:S01]  /*a8b0*/  ENDCOLLECTIVE ;  /* 0x000000000000791b */ /* 0x000fe20003800000 */
.L_x_4637:
[----:B------:R-:W-:Y:S05]  /*a8c0*/  BSYNC B0 ;  /* 0x0000000000007941 */ /* 0x000fea0003800000 */
.L_x_4636:
[----:B------:R-:W-:Y:S05]  /*a8d0*/  BRA `(.L_x_4638) ;  /* 0xffffffc800d47947 */ /* 0x000fea000383ffff */
.L_x_4589:
[----:B------:R-:W-:Y:S01]  /*a8e0*/  BSSY B0, `(.L_x_4639) ;  /* 0x0000005000007945 */ /* 0x000fe20003800000 */
[----:B------:R-:W-:-:S07]  /*a8f0*/  IMAD.MOV.U32 R15, RZ, RZ, -0x1 ;  /* 0xffffffffff0f7424 */ /* 0x000fce00078e00ff */
[----:B------:R-:W-:Y:S05]  /*a900*/  WARPSYNC.COLLECTIVE R15, `(.L_x_4640) ;  /* 0x000000000f087348 */ /* 0x000fea0003c00000 */
[----:B------:R-:W-:Y:S01]  /*a910*/  NOP ;  /* 0x0000000000007918 */ /* 0x000fe20000000000 */
[----:B------:R-:W-:Y:S01]  /*a920*/  ENDCOLLECTIVE ;  /* 0x000000000000791b */ /* 0x000fe20003800000 */
.L_x_4640:
[----:B------:R-:W-:Y:S05]  /*a930*/  BSYNC B0 ;  /* 0x0000000000007941 */ /* 0x000fea0003800000 */
.L_x_4639:
[----:B------:R-:W-:Y:S05]  /*a940*/  BRA `(.L_x_4641) ;  /* 0xffffffd000507947 */ /* 0x000fea000383ffff */
.L_x_4606:
[----:B-1----:R1:W2:Y:S02]  /*a950*/  SYNCS.PHASECHK.TRANS64.TRYWAIT P1, [R12+URZ+0x36420], R11 ;  /* 0x0364200b0c0075a7 */ /* 0x0022a4000802017f */
[----:B--2---:R-:W-:Y:S05]  /*a960*/  @!P1 NANOSLEEP.SYNCS 0x989680 ;  /* 0x009896800000995d */ /* 0x004fea0003900000 */
[----:B------:R-:W2:Y:S02]  /*a970*/  @!P1 SYNCS.PHASECHK.TRANS64 P1, [R12+URZ+0x36420], R11 ;  /* 0x0364200b0c0095a7 */ /* 0x000ea4000802007f */
[----:B--2---:R-:W-:Y:S05]  /*a980*/  @!P1 BRA `(.L_x_4606) ;  /* 0xfffffffc00f09947 */ /* 0x004fea000383ffff */
[----:B------:R-:W-:Y:S05]  /*a990*/  BRA `(.L_x_4642) ;  /* 0xffffffdc00c47947 */ /* 0x000fea000383ffff */
.L_x_4610:
[----:B-1----:R1:W2:Y:S02]  /*a9a0*/  SYNCS.PHASECHK.TRANS64.TRYWAIT P1, [R12+URZ+0x36438], R11 ;  /* 0x0364380b0c0075a7 */ /* 0x0022a4000802017f */
[----:B--2---:R-:W-:Y:S05]  /*a9b0*/  @!P1 NANOSLEEP.SYNCS 0x989680 ;  /* 0x009896800000995d */ /* 0x004fea0003900000 */
[----:B------:R-:W2:Y:S02]  /*a9c0*/  @!P1 SYNCS.PHASECHK.TRANS64 P1, [R12+URZ+0x36438], R11 ;  /* 0x0364380b0c0095a7 */ /* 0x000ea4000802007f */
[----:B--2---:R-:W-:Y:S05]  /*a9d0*/  @!P1 BRA `(.L_x_4610) ;  /* 0xfffffffc00f09947 */ /* 0x004fea000383ffff */
[----:B------:R-:W-:Y:S05]  /*a9e0*/  BRA `(.L_x_4643) ;  /* 0xffffffe4006c7947 */ /* 0x000fea000383ffff */
.L_x_4612:
[----:B--2---:R2:W3:Y:S02]  /*a9f0*/  SYNCS.PHASECHK.TRANS64.TRYWAIT P1, [R12+URZ+0x36428], R27 ;  /* 0x0364281b0c0075a7 */ /* 0x0044e4000802017f */
[----:B---3--:R-:W-:Y:S05]  /*aa00*/  @!P1 NANOSLEEP.SYNCS 0x989680 ;  /* 0x009896800000995d */ /* 0x008fea0003900000 */
[----:B------:R-:W3:Y:S02]  /*aa10*/  @!P1 SYNCS.PHASECHK.TRANS64 P1, [R12+URZ+0x36428], R27 ;  /* 0x0364281b0c0095a7 */ /* 0x000ee4000802007f */
[----:B---3--:R-:W-:Y:S05]  /*aa20*/  @!P1 BRA `(.L_x_4612) ;  /* 0xfffffffc00f09947 */ /* 0x008fea000383ffff */
[----:B------:R-:W-:Y:S05]  /*aa30*/  BRA `(.L_x_4644) ;  /* 0xffffffe800347947 */ /* 0x000fea000383ffff */
.L_x_4614:
[----:B--2---:R2:W3:Y:S02]  /*aa40*/  SYNCS.PHASECHK.TRANS64.TRYWAIT P1, [R12+URZ+0x36438], R28 ;  /* 0x0364381c0c0075a7 */ /* 0x0044e4000802017f */
[----:B---3--:R-:W-:Y:S05]  /*aa50*/  @!P1 NANOSLEEP.SYNCS 0x989680 ;  /* 0x009896800000995d */ /* 0x008fea0003900000 */
[----:B------:R-:W3:Y:S02]  /*aa60*/  @!P1 SYNCS.PHASECHK.TRANS64 P1, [R12+URZ+0x36438], R28 ;  /* 0x0364381c0c0095a7 */ /* 0x000ee4000802007f */
[----:B---3--:R-:W-:Y:S05]  /*aa70*/  @!P1 BRA `(.L_x_4614) ;  /* 0xfffffffc00f09947 */ /* 0x008fea000383ffff */
[----:B------:R-:W-:Y:S05]  /*aa80*/  BRA `(.L_x_4645) ;  /* 0xffffffe800cc7947 */ /* 0x000fea000383ffff */
.L_x_4616:
[----:B------:R-:W-:-:S07]  /*aa90*/  SHF.L.U32 R5, R0, 0x1f, RZ ;  /* 0x0000001f00057819 */ /* 0x000fce00000006ff */
.L_x_4646:
[----:B---3--:R3:W4:Y:S02]  /*aaa0*/  SYNCS.PHASECHK.TRANS64.TRYWAIT P1, [R12+URZ+0x36420], R5 ;  /* 0x036420050c0075a7 */ /* 0x008724000802017f */
[----:B----4-:R-:W-:Y:S05]  /*aab0*/  @!P1 NANOSLEEP.SYNCS 0x989680 ;  /* 0x009896800000995d */ /* 0x010fea0003900000 */
[----:B------:R-:W4:Y:S02]  /*aac0*/  @!P1 SYNCS.PHASECHK.TRANS64 P1, [R12+URZ+0x36420], R5 ;  /* 0x036420050c0095a7 */ /* 0x000f24000802007f */
[----:B----4-:R-:W-:Y:S05]  /*aad0*/  @!P1 BRA `(.L_x_4646) ;  /* 0xfffffffc00f09947 */ /* 0x010fea000383ffff */
[----:B------:R-:W-:Y:S05]  /*aae0*/  BRA `(.L_x_4647) ;  /* 0xffffffec00647947 */ /* 0x000fea000383ffff */
.L_x_4619:
[----:B---3--:R3:W4:Y:S02]  /*aaf0*/  SYNCS.PHASECHK.TRANS64.TRYWAIT P1, [R12+URZ+0x36438], R11 ;  /* 0x0364380b0c0075a7 */ /* 0x008724000802017f */
[----:B----4-:R-:W-:Y:S05]  /*ab00*/  @!P1 NANOSLEEP.SYNCS 0x989680 ;  /* 0x009896800000995d */ /* 0x010fea0003900000 */
[----:B------:R-:W4:Y:S02]  /*ab10*/  @!P1 SYNCS.PHASECHK.TRANS64 P1, [R12+URZ+0x36438], R11 ;  /* 0x0364380b0c0095a7 */ /* 0x000f24000802007f */
[----:B----4-:R-:W-:Y:S05]  /*ab20*/  @!P1 BRA `(.L_x_4619) ;  /* 0xfffffffc00f09947 */ /* 0x010fea000383ffff */
[----:B------:R-:W-:Y:S05]  /*ab30*/  BRA `(.L_x_4648) ;  /* 0xfffffff000107947 */ /* 0x000fea000383ffff */
.L_x_4621:
[----:B----4-:R4:W1:Y:S02]  /*ab40*/  SYNCS.PHASECHK.TRANS64.TRYWAIT P1, [R12+URZ+0x36428], R5 ;  /* 0x036428050c0075a7 */ /* 0x010864000802017f */
[----:B-1----:R-:W-:Y:S05]  /*ab50*/  @!P1 NANOSLEEP.SYNCS 0x989680 ;  /* 0x009896800000995d */ /* 0x002fea0003900000 */
[----:B------:R-:W1:Y:S02]  /*ab60*/  @!P1 SYNCS.PHASECHK.TRANS64 P1, [R12+URZ+0x36428], R5 ;  /* 0x036428050c0095a7 */ /* 0x000e64000802007f */
[----:B-1----:R-:W-:Y:S05]  /*ab70*/  @!P1 BRA `(.L_x_4621) ;  /* 0xfffffffc00f09947 */ /* 0x002fea000383ffff */
[----:B------:R-:W-:Y:S05]  /*ab80*/  BRA `(.L_x_4649) ;  /* 0xfffffff000bc7947 */ /* 0x000fea000383ffff */
.L_x_4623:
[----:B----4-:R4:W1:Y:S02]  /*ab90*/  SYNCS.PHASECHK.TRANS64.TRYWAIT P1, [R12+URZ+0x36438], R3 ;  /* 0x036438030c0075a7 */ /* 0x010864000802017f */
[----:B-1----:R-:W-:Y:S05]  /*aba0*/  @!P1 NANOSLEEP.SYNCS 0x989680 ;  /* 0x009896800000995d */ /* 0x002fea0003900000 */
[----:B------:R-:W1:Y:S02]  /*abb0*/  @!P1 SYNCS.PHASECHK.TRANS64 P1, [R12+URZ+0x36438], R3 ;  /* 0x036438030c0095a7 */ /* 0x000e64000802007f */
[----:B-1----:R-:W-:Y:S05]  /*abc0*/  @!P1 BRA `(.L_x_4623) ;  /* 0xfffffffc00f09947 */ /* 0x002fea000383ffff */
[----:B------:R-:W-:Y:S05]  /*abd0*/  BRA `(.L_x_4650) ;  /* 0xfffffff400587947 */ /* 0x000fea000383ffff */
.L_x_4625:
[----:B------:R-:W-:Y:S01]  /*abe0*/  BSSY B0, `(.L_x_4651) ;  /* 0x0000006000007945 */ /* 0x000fe20003800000 */
[----:B------:R-:W-:-:S07]  /*abf0*/  IMAD.MOV.U32 R15, RZ, RZ, -0x1 ;  /* 0xffffffffff0f7424 */ /* 0x000fce00078e00ff */
[----:B-1234-:R-:W-:Y:S05]  /*ac00*/  WARPSYNC.COLLECTIVE R15, `(.L_x_4652) ;  /* 0x000000000f0c7348 */ /* 0x01efea0003c00000 */
[----:B------:R-:W-:Y:S02]  /*ac10*/  ELECT P6, UR62, PT ;  /* 0x00000000003e782f */ /* 0x000fe400038c0000 */
[----:B------:R-:W-:Y:S01]  /*ac20*/  MOV R14, UR62 ;  /* 0x0000003e000e7c02 */ /* 0x000fe20008000f00 */
[----:B-1234-:R-:W-:Y:S10]  /*ac30*/  ENDCOLLECTIVE ;  /* 0x000000000000791b */ /* 0x01eff40003800000 */
.L_x_4652:
[----:B------:R-:W-:Y:S05]  /*ac40*/  BSYNC B0 ;  /* 0x0000000000007941 */ /* 0x000fea0003800000 */
.L_x_4651:
[----:B------:R-:W-:Y:S05]  /*ac50*/  BRA `(.L_x_4653) ;  /* 0xfffffff800147947 */ /* 0x000fea000383ffff */
.L_x_4627:
[----:B----4-:R4:W1:Y:S02]  /*ac60*/  SYNCS.PHASECHK.TRANS64.TRYWAIT P0, [R7+URZ], R6 ;  /* 0x00000006070075a7 */ /* 0x010864000800017f */
[----:B-1----:R-:W-:Y:S05]  /*ac70*/  @!P0 NANOSLEEP.SYNCS 0x989680 ;  /* 0x009896800000895d */ /* 0x002fea0003900000 */
[----:B------:R-:W1:Y:S02]  /*ac80*/  @!P0 SYNCS.PHASECHK.TRANS64 P0, [R7+URZ], R6 ;  /* 0x00000006070085a7 */ /* 0x000e64000800007f */
[----:B-1----:R-:W-:Y:S05]  /*ac90*/  @!P0 BRA `(.L_x_4627) ;  /* 0xfffffffc00f08947 */ /* 0x002fea000383ffff */
[----:B------:R-:W-:Y:S05]  /*aca0*/  BRA `(.L_x_4654) ;  /* 0xfffffff800507947 */ /* 0x000fea000383ffff */
.L_x_4628:
[----:B------:R1:W1:Y:S02]  /*acb0*/  SYNCS.PHASECHK.TRANS64.TRYWAIT P0, [R5+URZ], R0 ;  /* 0x00000000050075a7 */ /* 0x000264000800017f */
[----:B-1----:R-:W-:Y:S05]  /*acc0*/  @!P0 NANOSLEEP.SYNCS 0x989680 ;  /* 0x009896800000895d */ /* 0x002fea0003900000 */
[----:B------:R-:W1:Y:S02]  /*acd0*/  @!P0 SYNCS.PHASECHK.TRANS64 P0, [R5+URZ], R0 ;  /* 0x00000000050085a7 */ /* 0x000e64000800007f */
[----:B-1----:R-:W-:Y:S05]  /*ace0*/  @!P0 BRA `(.L_x_4628) ;  /* 0xfffffffc00f08947 */ /* 0x002fea000383ffff */
[----:B------:R-:W-:Y:S05]  /*acf0*/  BRA `(.L_x_4655) ;  /* 0xfffffff800447947 */ /* 0x000fea000383ffff */
.L_x_4656:
        /* <DEDUP_REMOVED lines=16> */
.L_x_7678:


//--------------------- .text._ZN7cutlass13device_kernelIN5flash11enable_sm90INS1_16FlashAttnBwdSm90INS1_25CollectiveMainloopBwdSm90ILi2ELi1ELi1EN4cute5tupleIJNS5_1CILi1EEES8_S8_EEENS6_IJNS7_ILi64EEENS7_ILi96EEENS7_ILi192EEEEEENS_10bfloat16_tEfNS_4arch4Sm90ELb0ELb0ELb0ELb1ELb0ELb0ELb1ELb0ELi3ELi1ELi1ELi1ELb0EEENS1_24CollectiveEpilogueBwdGQAISD_fSG_Li384ELb1ELb0EEENS1_19SingleTileSchedulerILb1ELb0ELb0ELi96EEEEEEEEEvNT_6ParamsE --------------------------
	.section	.text._ZN7cutlass13device_kernelIN5flash11enable_sm90INS1_16FlashAttnBwdSm90INS1_25CollectiveMainloopBwdSm90ILi2ELi1ELi1EN4cute5tupleIJNS5_1CILi1EEES8_S8_EEENS6_IJNS7_ILi64EEENS7_ILi96EEENS7_ILi192EEEEEENS_10bfloat16_tEfNS_4arch4Sm90ELb0ELb0ELb0ELb1ELb0ELb0ELb1ELb0ELi3ELi1ELi1ELi1ELb0EEENS1_24CollectiveEpilogueBwdGQAISD_fSG_Li384ELb1ELb0EEENS1_19SingleTileSchedulerILb1ELb0ELb0ELi96EEEEEEEEEvNT_6ParamsE,"ax",@progbits
	.align	128
.text._ZN7cutlass13device_kernelIN5flash11enable_sm90INS1_16FlashAttnBwdSm90INS1_25CollectiveMainloopBwdSm90ILi2ELi1ELi1EN4cute5tupleIJNS5_1CILi1EEES8_S8_EEENS6_IJNS7_ILi64EEENS7_ILi96EEENS7_ILi192EEEEEENS_10bfloat16_tEfNS_4arch4Sm90ELb0ELb0ELb0ELb1ELb0ELb0ELb1ELb0ELi3ELi1ELi1ELi1ELb0EEENS1_24CollectiveEpilogueBwdGQAISD_fSG_Li384ELb1ELb0EEENS1_19SingleTileSchedulerILb1ELb0ELb0ELi96EEEEEEEEEvNT_6ParamsE:
        .type           _ZN7cutlass13device_kernelIN5flash11enable_sm90INS1_16FlashAttnBwdSm90INS1_25CollectiveMainloopBwdSm90ILi2ELi1ELi1EN4cute5tupleIJNS5_1CILi1EEES8_S8_EEENS6_IJNS7_ILi64EEENS7_ILi96EEENS7_ILi192EEEEEENS_10bfloat16_tEfNS_4arch4Sm90ELb0ELb0ELb0ELb1ELb0ELb0ELb1ELb0ELi3ELi1ELi1ELi1ELb0EEENS1_24CollectiveEpilogueBwdGQAISD_fSG_Li384ELb1ELb0EEENS1_19SingleTileSchedulerILb1ELb0ELb0ELi96EEEEEEEEEvNT_6ParamsE,@function
        .size           _ZN7cutlass13device_kernelIN5flash11enable_sm90INS1_16FlashAttnBwdSm90INS1_25CollectiveMainloopBwdSm90ILi2ELi1ELi1EN4cute5tupleIJNS5_1CILi1EEES8_S8_EEENS6_IJNS7_ILi64EEENS7_ILi96EEENS7_ILi192EEEEEENS_10bfloat16_tEfNS_4arch4Sm90ELb0ELb0ELb0ELb1ELb0ELb0ELb1ELb0ELi3ELi1ELi1ELi1ELb0EEENS1_24CollectiveEpilogueBwdGQAISD_fSG_Li384ELb1ELb0EEENS1_19SingleTileSchedulerILb1ELb0ELb0ELi96EEEEEEEEEvNT_6ParamsE,(.L_x_7679 - _ZN7cutlass13device_kernelIN5flash11enable_sm90INS1_16FlashAttnBwdSm90INS1_25CollectiveMainloopBwdSm90ILi2ELi1ELi1EN4cute5tupleIJNS5_1CILi1EEES8_S8_EEENS6_IJNS7_ILi64EEENS7_ILi96EEENS7_ILi192EEEEEENS_10bfloat16_tEfNS_4arch4Sm90ELb0ELb0ELb0ELb1ELb0ELb0ELb1ELb0ELi3ELi1ELi1ELi1ELb0EEENS1_24CollectiveEpilogueBwdGQAISD_fSG_Li384ELb1ELb0EEENS1_19SingleTileSchedulerILb1ELb0ELb0ELi96EEEEEEEEEvNT_6ParamsE)
        .other          _ZN7cutlass13device_kernelIN5flash11enable_sm90INS1_16FlashAttnBwdSm90INS1_25CollectiveMainloopBwdSm90ILi2ELi1ELi1EN4cute5tupleIJNS5_1CILi1EEES8_S8_EEENS6_IJNS7_ILi64EEENS7_ILi96EEENS7_ILi192EEEEEENS_10bfloat16_tEfNS_4arch4Sm90ELb0ELb0ELb0ELb1ELb0ELb0ELb1ELb0ELi3ELi1ELi1ELi1ELb0EEENS1_24CollectiveEpilogueBwdGQAISD_fSG_Li384ELb1ELb0EEENS1_19SingleTileSchedulerILb1ELb0ELb0ELi96EEEEEEEEEvNT_6ParamsE,@"STO_CUDA_ENTRY STV_DEFAULT"
_ZN7cutlass13device_kernelIN5flash11enable_sm90INS1_16FlashAttnBwdSm90INS1_25CollectiveMainloopBwdSm90ILi2ELi1ELi1EN4cute5tupleIJNS5_1CILi1EEES8_S8_EEENS6_IJNS7_ILi64EEENS7_ILi96EEENS7_ILi192EEEEEENS_10bfloat16_tEfNS_4arch4Sm90ELb0ELb0ELb0ELb1ELb0ELb0ELb1ELb0ELi3ELi1ELi1ELi1ELb0EEENS1_24CollectiveEpilogueBwdGQAISD_fSG_Li384ELb1ELb0EEENS1_19SingleTileSchedulerILb1ELb0ELb0ELi96EEEEEEEEEvNT_6ParamsE:
        /* <DEDUP_REMOVED lines=22> */
.L_x_4658:
[----:B------:R-:W-:Y:S05]  /*0160*/  BSYNC B0 ;  /* 0x0000000000007941 */ /* 0x000fea0003800000 */
.L_x_4657:
        /* <DEDUP_REMOVED lines=34> */
.L_x_4659:
        /* <DEDUP_REMOVED lines=20> */
.L_x_4660:
        /* <DEDUP_REMOVED lines=8> */
.L_x_4663:
        /* <DEDUP_REMOVED lines=21> */
.L_x_4664:
        /* <DEDUP_REMOVED lines=10> */
.L_x_4666:
[----:B------:R-:W2:Y:S02]  /*0740*/  LDC R0, c[0x0][0x8c4] ;  /* 0x00023100ff007b82 */ /* 0x000ea40000000800 */
.L_x_4665:
        /* <DEDUP_REMOVED lines=14> */
.L_x_4668:
        /* <DEDUP_REMOVED lines=10> */
.L_x_4669:
        /* <DEDUP_REMOVED lines=8> */
.L_x_4670:
        /* <DEDUP_REMOVED lines=9> */
.L_x_4671:
        /* <DEDUP_REMOVED lines=75> */
.L_x_4674:
        /* <DEDUP_REMOVED lines=15> */
.L_x_4673:
        /* <DEDUP_REMOVED lines=20> */
.L_x_4676:
        /* <DEDUP_REMOVED lines=15> */
.L_x_4675:
        /* <DEDUP_REMOVED lines=8> */
.L_x_4764:
        /* <DEDUP_REMOVED lines=26> */
.L_x_4678:
        /* <DEDUP_REMOVED lines=98> */
.L_x_4690:
[----:B------:R-:W-:-:S13]  /*19f0*/  ISETP.NE.AND P0, PT, R13, 0x3, PT ;  /* 0x000000030d00780c */ /* 0x000fda0003f05270 */
[----:B-1----:R-:W-:Y:S05]  /*1a00*/  @!P0 BRA `(.L_x_4680) ;  /* 0x0000000000048947 */ /* 0x002fea0003800000 */
[----:B------:R-:W-:Y:S01]  /*1a10*/  BPT.TRAP 0x1 ;  /* 0x000000040000795c */ /* 0x000fe20000300000 */
.L_x_4680:
[----:B------:R-:W-:Y:S02]  /*1a20*/  LEA R4, R3, UR36, 0x3 ;  /* 0x0000002403047c11 */ /* 0x000fe4000f8e18ff */
[----:B------:R-:W-:-:S04]  /*1a30*/  SHF.L.U32 R9, R7, 0x1f, RZ ;  /* 0x0000001f07097819 */ /* 0x000fc800000006ff */
[----:B------:R1:W2:Y:S01]  /*1a40*/  SYNCS.PHASECHK.TRANS64.TRYWAIT P1, [R4+URZ+0x36410], R9 ;  /* 0x03641009040075a7 */ /* 0x0002a2000802017f */
[----:B------:R-:W-:Y:S05]  /*1a50*/  @!P0 BRA `(.L_x_4681) ;  /* 0x0000000000048947 */ /* 0x000fea0003800000 */
[----:B------:R-:W-:Y:S01]  /*1a60*/  BPT.TRAP 0x1 ;  /* 0x000000040000795c */ /* 0x000fe20000300000 */
.L_x_4681:
[----:B--2---:R-:W-:Y:S05]  /*1a70*/  @P1 BRA `(.L_x_4682) ;  /* 0x0000000000081947 */ /* 0x004fea0003800000 */
[----:B------:R-:W2:Y:S02]  /*1a80*/  SYNCS.PHASECHK.TRANS64.TRYWAIT P1, [R4+URZ+0x36410], R9 ;  /* 0x03641009040075a7 */ /* 0x000ea4000802017f */
[----:B--2---:R-:W-:Y:S05]  /*1a90*/  @!P1 BRA `(.L_x_4683) ;  /* 0x0000006400489947 */ /* 0x004fea0003800000 */
.L_x_4682:
        /* <DEDUP_REMOVED lines=103> */
.L_x_4684:
[----:B-12---:R-:W-:-:S04]  /*2110*/  SHF.L.U32 R9, R6, 0x1f, RZ ;  /* 0x0000001f06097819 */ /* 0x006fc800000006ff */
[----:B------:R1:W2:Y:S01]  /*2120*/  SYNCS.PHASECHK.TRANS64.TRYWAIT P1, [UR36+0x36430], R9 ;  /* 0x03643009ff0075a7 */ /* 0x0002a20008020164 */
[----:B------:R-:W-:Y:S05]  /*2130*/  @!P0 BRA `(.L_x_4685) ;  /* 0x0000000000048947 */ /* 0x000fea0003800000 */
[----:B------:R-:W-:Y:S01]  /*2140*/  BPT.TRAP 0x1 ;  /* 0x000000040000795c */ /* 0x000fe20000300000 */
.L_x_4685:
[----:B--2---:R-:W-:Y:S05]  /*2150*/  @P1 BRA `(.L_x_4686) ;  /* 0x0000000000081947 */ /* 0x004fea0003800000 */
[----:B------:R-:W2:Y:S02]  /*2160*/  SYNCS.PHASECHK.TRANS64.TRYWAIT P1, [UR36+0x36430], R9 ;  /* 0x03643009ff0075a7 */ /* 0x000ea40008020164 */
[----:B--2---:R-:W-:Y:S05]  /*2170*/  @!P1 BRA `(.L_x_4687) ;  /* 0x0000005c00a49947 */ /* 0x004fea0003800000 */
.L_x_4686:
        /* <DEDUP_REMOVED lines=303> */
.L_x_4688:
        /* <DEDUP_REMOVED lines=60> */
.L_x_4689:
        /* <DEDUP_REMOVED lines=62> */
.L_x_4672:
[----:B------:R-:W-:Y:S05]  /*3c10*/  @P0 BRA `(.L_x_4667) ;  /* 0x0000004000b00947 */ /* 0x000fea0003800000 */
[----:B-12---:R-:W1:Y:S01]  /*3c20*/  LDC.64 R2, c[0x0][0x878] ;  /* 0x00021e00ff027b82 */ /* 0x006e620000000a00 */
[----:B------:R-:W2:Y:S01]  /*3c30*/  S2R R0, SR_TID.X ;  /* 0x0000000000007919 */ /* 0x000ea20000002100 */
[----:B------:R-:W3:Y:S06]  /*3c40*/  S2R R6, SR_CTAID.Y ;  /* 0x0000000000067919 */ /* 0x000eec0000002600 */
[----:B------:R-:W4:Y:S01]  /*3c50*/  S2UR UR5, SR_CgaCtaId ;  /* 0x00000000000579c3 */ /* 0x000f220000008800 */
[----:B------:R-:W5:Y:S01]  /*3c60*/  S2R R10, SR_CTAID.X ;  /* 0x00000000000a7919 */ /* 0x000f620000002500 */
[----:B------:R-:W-:-:S06]  /*3c70*/  UMOV UR4, 0x400 ;  /* 0x0000040000047882 */ /* 0x000fcc0000000000 */
[----:B------:R-:W5:Y:S01]  /*3c80*/  LDC.64 R12, c[0x0][0x818] ;  /* 0x00020600ff0c7b82 */ /* 0x000f620000000a00 */
[----:B-1----:R-:W-:-:S07]  /*3c90*/  ISETP.NE.U32.AND P0, PT, R2, RZ, PT ;  /* 0x000000ff0200720c */ /* 0x002fce0003f05070 */
[----:B------:R-:W1:Y:S01]  /*3ca0*/  LDC.64 R16, c[0x0][0x840] ;  /* 0x00021000ff107b82 */ /* 0x000e620000000a00 */
[----:B------:R-:W-:-:S07]  /*3cb0*/  ISETP.NE.AND.EX P0, PT, R3, RZ, PT, P0 ;  /* 0x000000ff0300720c */ /* 0x000fce0003f05300 */
[----:B------:R-:W4:Y:S08]  /*3cc0*/  LDC R2, c[0x0][0x850] ;  /* 0x00021400ff027b82 */ /* 0x000f300000000800 */
[----:B------:R-:W2:Y:S08]  /*3cd0*/  @P0 LDC.64 R4, c[0x0][0x878] ;  /* 0x00021e00ff040b82 */ /* 0x000eb00000000a00 */
[----:B------:R-:W1:Y:S08]  /*3ce0*/  LDC.64 R14, c[0x0][0x820] ;  /* 0x00020800ff0e7b82 */ /* 0x000e700000000a00 */
[----:B------:R-:W1:Y:S01]  /*3cf0*/  LDC.64 R20, c[0x0][0x848] ;  /* 0x00021200ff147b82 */ /* 0x000e620000000a00 */
[----:B--2---:R-:W-:-:S07]  /*3d00*/  @P0 IMAD.WIDE R4, R18, 0x4, R4 ;  /* 0x0000000412040825 */ /* 0x004fce00078e0204 */
[----:B------:R-:W2:Y:S01]  /*3d10*/  LDC.64 R22, c[0x0][0x800] ;  /* 0x00020000ff167b82 */ /* 0x000ea20000000a00 */
[----:B------:R3:W2:Y:S07]  /*3d20*/  @P0 LDG.E R5, desc[UR38][R4.64] ;  /* 0x0000002604050981 */ /* 0x0006ae000c1e1900 */
        /* <DEDUP_REMOVED lines=9> */
[----:B---3--:R-:W-:-:S03]  /*3dc0*/  SHF.R.S32.HI R4, RZ, 0x7, R7 ;  /* 0x00000007ff047819 */ /* 0x008fc60000011407 */
[----:B------:R-:W-:Y:S02]  /*3dd0*/  IMAD.IADD R3, R2, 0x1, -R3 ;  /* 0x0000000102037824 */ /* 0x000fe400078e0a03 */
[----:B------:R-:W3:Y:S02]  /*3de0*/  @P1 LDC R11, c[0x0][0x858] ;  /* 0x00021600ff0b1b82 */ /* 0x000ee40000000800 */
[----:B------:R-:W-:Y:S02]  /*3df0*/  IMAD R7, R4, 0x600, R3 ;  /* 0x0000060004077824 */ /* 0x000fe400078e0203 */
[----:B------:R-:W-:Y:S02]  /*3e00*/  IMAD.MOV.U32 R3, RZ, RZ, R6 ;  /* 0x000000ffff037224 */ /* 0x000fe400078e0006 */
[----:B------:R-:W-:-:S05]  /*3e10*/  IMAD.SHL.U32 R7, R7, 0x4, RZ ;  /* 0x0000000407077824 */ /* 0x000fca00078e00ff */
[----:B------:R-:W-:Y:S01]  /*3e20*/  LEA R8, R7, UR4, 0x2 ;  /* 0x0000000407087c11 */ /* 0x000fe2000f8e10ff */
[----:B-----5:R-:W-:Y:S02]  /*3e30*/  IMAD R7, R10, 0x4800, RZ ;  /* 0x000048000a077824 */ /* 0x020fe400078e02ff */
[----:B----4-:R-:W-:Y:S02]  /*3e40*/  @P1 IMAD.HI.U32 R4, R6, R9, RZ ;  /* 0x0000000906041227 */ /* 0x010fe400078e00ff */
[----:B------:R4:W-:Y:S04]  /*3e50*/  STS.128 [R8], R24 ;  /* 0x0000001808007388 */ /* 0x0009e80000000c00 */
[----:B------:R2:W-:Y:S01]  /*3e60*/  STS.128 [R8+0x800], R28 ;  /* 0x0008001c08007388 */ /* 0x0005e20000000c00 */
[----:B---3--:R-:W-:-:S03]  /*3e70*/  @P1 SHF.R.U32.HI R3, RZ, R11, R4 ;  /* 0x0000000bff031219 */ /* 0x008fc60000011604 */
[----:B------:R3:W-:Y:S01]  /*3e80*/  STS.128 [R8+0x1000], R32 ;  /* 0x0010002008007388 */ /* 0x0007e20000000c00 */
[----:B------:R-:W-:-:S03]  /*3e90*/  SHF.R.S32.HI R9, RZ, 0x1f, R3 ;  /* 0x0000001fff097819 */ /* 0x000fc60000011403 */
[----:B------:R3:W-:Y:S04]  /*3ea0*/  STS.128 [R8+0x1800], R36 ;  /* 0x0018002408007388 */ /* 0x0007e80000000c00 */
[----:B------:R3:W-:Y:S01]  /*3eb0*/  STS.128 [R8+0x2000], R40 ;  /* 0x0020002808007388 */ /* 0x0007e20000000c00 */
[----:B-1----:R-:W-:Y:S01]  /*3ec0*/  IMAD R10, R9, R16, RZ ;  /* 0x00000010090a7224 */ /* 0x002fe200078e02ff */
[----:B----4-:R-:W1:Y:S02]  /*3ed0*/  LDC.64 R24, c[0x0][0x828] ;  /* 0x00020a00ff187b82 */ /* 0x010e640000000a00 */
        /* <DEDUP_REMOVED lines=12> */
[----:B----4-:R-:W4:Y:S01]  /*3fa0*/  FENCE.VIEW.ASYNC.S ;  /* 0x00000000000073c6 */ /* 0x010f220000000000 */
[----:B--2---:R-:W-:-:S04]  /*3fb0*/  @P0 IMAD R5, R18, 0x60, R5 ;  /* 0x0000006012050824 */ /* 0x004fc800078e0205 */
[----:B------:R-:W-:-:S05]  /*3fc0*/  @P0 IMAD.HI R5, R5, 0x2aaaaaab, RZ ;  /* 0x2aaaaaab05050827 */ /* 0x000fca00078e02ff */
[----:B------:R-:W-:-:S04]  /*3fd0*/  @P0 SHF.R.U32.HI R6, RZ, 0x1f, R5 ;  /* 0x0000001fff060819 */ /* 0x000fc80000011605 */
[----:B------:R-:W-:-:S05]  /*3fe0*/  @P0 LEA.HI.SX32 R6, R5, R6, 0x1c ;  /* 0x0000000605060211 */ /* 0x000fca00078fe2ff */
[----:B------:R-:W-:-:S05]  /*3ff0*/  @P0 IMAD R4, R6, 0x4800, RZ ;  /* 0x0000480006040824 */ /* 0x000fca00078e02ff */
[----:B------:R-:W-:Y:S02]  /*4000*/  @P0 SHF.R.S32.HI R5, RZ, 0x1f, R4 ;  /* 0x0000001fff050819 */ /* 0x000fe40000011404 */
[----:B------:R-:W-:Y:S01]  /*4010*/  @!P0 CS2R R4, SRZ ;  /* 0x0000000000048805 */ /* 0x000fe2000001ff00 */
[----:B----4-:R-:W-:Y:S05]  /*4020*/  BAR.SYNC.DEFER_BLOCKING 0x1, 0x180 ;  /* 0x0046000000007b1d */ /* 0x010fea0000010000 */
        /* <DEDUP_REMOVED lines=19> */
[----:B-1----:R-:W-:Y:S01]  /*4160*/  LEA R24, P2, R6, R24, 0x2 ;  /* 0x0000001806187211 */ /* 0x002fe200078410ff */
[----:B------:R-:W-:Y:S02]  /*4170*/  IMAD R9, R9, R21, R12 ;  /* 0x0000001509097224 */ /* 0x000fe400078e020c */
[----:B------:R-:W-:Y:S02]  /*4180*/  IMAD.IADD R3, R5, 0x1, R3 ;  /* 0x0000000105037824 */ /* 0x000fe400078e0203 */
[----:B------:R-:W-:-:S03]  /*4190*/  IMAD.IADD R2, R7, 0x1, R9 ;  /* 0x0000000107027824 */ /* 0x000fc600078e0209 */
[----:B------:R-:W-:Y:S02]  /*41a0*/  LEA.HI.X R3, R4, R23, R3, 0x2, P1 ;  /* 0x0000001704037211 */ /* 0x000fe400008f1403 */
[----:B------:R-:W-:Y:S01]  /*41b0*/  LEA.HI.X R2, R6, R25, R2, 0x2, P2 ;  /* 0x0000001906027211 */ /* 0x000fe200010f1402 */
[----:B---3--:R-:W-:Y:S06]  /*41c0*/  @P0 BRA `(.L_x_4692) ;  /* 0x0000000000340947 */ /* 0x008fec0003800000 */
[----:B------:R-:W-:Y:S01]  /*41d0*/  R2UR UR6, R24 ;  /* 0x00000000180672ca */ /* 0x000fe200000e0000 */
[----:B------:R-:W-:Y:S01]  /*41e0*/  UMOV UR5, 0x1200 ;  /* 0x0000120000057882 */ /* 0x000fe20000000000 */
[----:B------:R-:W-:Y:S01]  /*41f0*/  R2UR UR7, R2 ;  /* 0x00000000020772ca */ /* 0x000fe200000e0000 */
[----:B------:R-:W-:Y:S01]  /*4200*/  UMOV UR8, 0x0 ;  /* 0x0000000000087882 */ /* 0x000fe20000000000 */
[----:B------:R-:W-:Y:S01]  /*4210*/  PLOP3.LUT P0, PT, PT, PT, PT, 0x80, 0x0 ;  /* 0x000000000000781c */ /* 0x000fe20003f0f070 */
[----:B------:R-:W-:-:S12]  /*4220*/  UMOV UR9, 0x14f00000 ;  /* 0x14f0000000097882 */ /* 0x000fd80000000000 */
.L_x_4693:
[----:B------:R-:W-:Y:S01]  /*4230*/  @P0 ELECT P1, URZ, PT ;  /* 0x00000000003f082f */ /* 0x000fe20003820000 */
[----:B------:R1:W-:-:S12]  /*4240*/  UBLKRED.G.S.ADD.F32.RN [UR6], [UR4], UR5, desc[UR8] ;  /* 0x00000806040073bb */ /* 0x0003d800080a1405 */
[----:B------:R-:W-:Y:S02]  /*4250*/  @P1 PLOP3.LUT P0, PT, P1, PT, PT, 0x8, 0x0 ;  /* 0x000000000000181c */ /* 0x000fe40000f0e170 */
[----:B------:R-:W-:-:S11]  /*4260*/  PLOP3.LUT P1, PT, PT, PT, PT, 0x8, 0x0 ;  /* 0x000000000000781c */ /* 0x000fd60003f2e170 */
[----:B-1----:R-:W-:Y:S05]  /*4270*/  @P0 BRA.U.ANY `(.L_x_4693) ;  /* 0xfffffffd00ec0947 */ /* 0x002fea000393ffff */
[----:B------:R0:W-:Y:S01]  /*4280*/  UTMACMDFLUSH ;  /* 0x00000000000079b7 */ /* 0x0001e20000000000 */
[----:B------:R-:W-:-:S04]  /*4290*/  DEPBAR.LE SB0, 0x0 ;  /* 0x000080000000791a */ /* 0x000fc80000000000 */
.L_x_4692:
[----:B------:R-:W-:Y:S05]  /*42a0*/  BSYNC B0 ;  /* 0x0000000000007941 */ /* 0x000fea0003800000 */
.L_x_4691:
        /* <DEDUP_REMOVED lines=28> */
.L_x_4694:
        /* <DEDUP_REMOVED lines=8> */
.L_x_4662:
        /* <DEDUP_REMOVED lines=20> */
.L_x_4696:
        /* <DEDUP_REMOVED lines=13> */
.L_x_4698:
[----:B------:R-:W-:-:S05]  /*4700*/  ULDC UR5, c[0x0][0x8c4] ;  /* 0x0002310000057ab9 */ /* 0x000fca0000000800 */
.L_x_4697:
        /* <DEDUP_REMOVED lines=40> */
.L_x_4699:
        /* <DEDUP_REMOVED lines=53> */
.L_x_4721:
        /* <DEDUP_REMOVED lines=23> */
.L_x_4702:
[----:B------:R-:W-:Y:S05]  /*4e50*/  BSYNC B0 ;  /* 0x0000000000007941 */ /* 0x000fea0003800000 */
.L_x_4701:
        /* <DEDUP_REMOVED lines=12> */
.L_x_4704:
[----:B------:R-:W-:Y:S05]  /*4f20*/  BSYNC B0 ;  /* 0x0000000000007941 */ /* 0x000fea0003800000 */
.L_x_4703:
        /* <DEDUP_REMOVED lines=13> */
.L_x_4706:
[----:B------:R-:W-:Y:S05]  /*5000*/  BSYNC B0 ;  /* 0x0000000000007941 */ /* 0x000fea0003800000 */
.L_x_4705:
[----:B------:R-:W-:Y:S06]  /*5010*/  BAR.ARV 0xa, 0xa0 ;  /* 0x0282800000007b1d */ /* 0x000fec0000002000 */
[----:B------:R-:W-:Y:S04]  /*5020*/  BSSY B0, `(.L_x_4707) ;  /* 0x0000003000007945 */ /* 0x000fe80003800000 */
[----:B------:R-:W-:Y:S05]  /*5030*/  @!P0 BRA `(.L_x_4708) ;  /* 0x0000000000048947 */ /* 0x000fea0003800000 */
[----:B------:R-:W-:-:S04]  /*5040*/  DEPBAR.LE SB0, 0x1 ;  /* 0x000080400000791a */ /* 0x000fc80000000000 */
.L_x_4708:
[----:B------:R-:W-:Y:S05]  /*5050*/  BSYNC B0 ;  /* 0x0000000000007941 */ /* 0x000fea0003800000 */
.L_x_4707:
[----:B------:R-:W-:Y:S06]  /*5060*/  BAR.ARV 0xb, 0xa0 ;  /* 0x02c2800000007b1d */ /* 0x000fec0000002000 */
[----:B------:R-:W-:Y:S04]  /*5070*/  BSSY B0, `(.L_x_4709) ;  /* 0x0000003000007945 */ /* 0x000fe80003800000 */
[----:B------:R-:W-:Y:S05]  /*5080*/  @!P0 BRA `(.L_x_4710) ;  /* 0x0000000000048947 */ /* 0x000fea0003800000 */
[----:B------:R-:W-:-:S04]  /*5090*/  DEPBAR.LE SB0, 0x0 ;  /* 0x000080000000791a */ /* 0x000fc80000000000 */
.L_x_4710:
[----:B------:R-:W-:Y:S05]  /*50a0*/  BSYNC B0 ;  /* 0x0000000000007941 */ /* 0x000fea0003800000 */
.L_x_4709:
        /* <DEDUP_REMOVED lines=13> */
.L_x_4712:
[----:B------:R-:W-:Y:S05]  /*5180*/  BSYNC B0 ;  /* 0x0000000000007941 */ /* 0x000fea0003800000 */
.L_x_4711:
        /* <DEDUP_REMOVED lines=12> */
.L_x_4714:
[----:B------:R-:W-:Y:S05]  /*5250*/  BSYNC B0 ;  /* 0x0000000000007941 */ /* 0x000fea0003800000 */
.L_x_4713:
        /* <DEDUP_REMOVED lines=13> */
.L_x_4716:
[----:B------:R-:W-:Y:S05]  /*5330*/  BSYNC B0 ;  /* 0x0000000000007941 */ /* 0x000fea0003800000 */
.L_x_4715:
[----:B------:R-:W-:Y:S06]  /*5340*/  BAR.ARV 0xa, 0xa0 ;  /* 0x0282800000007b1d */ /* 0x000fec0000002000 */
[----:B------:R-:W-:Y:S04]  /*5350*/  BSSY B0, `(.L_x_4717) ;  /* 0x0000003000007945 */ /* 0x000fe80003800000 */
[----:B------:R-:W-:Y:S05]  /*5360*/  @!P0 BRA `(.L_x_4718) ;  /* 0x0000000000048947 */ /* 0x000fea0003800000 */
[----:B------:R-:W-:-:S04]  /*5370*/  DEPBAR.LE SB0, 0x1 ;  /* 0x000080400000791a */ /* 0x000fc80000000000 */
.L_x_4718:
[----:B------:R-:W-:Y:S05]  /*5380*/  BSYNC B0 ;  /* 0x0000000000007941 */ /* 0x000fea0003800000 */
.L_x_4717:
[----:B------:R-:W-:Y:S01]  /*5390*/  VIADD R0, R0, 0xfffffffe ;  /* 0xfffffffe00007836 */ /* 0x000fe20000000000 */
[----:B------:R-:W-:Y:S06]  /*53a0*/  BAR.ARV 0xb, 0xa0 ;  /* 0x02c2800000007b1d */ /* 0x000fec0000002000 */
[----:B------:R-:W-:Y:S01]  /*53b0*/  BSSY B0, `(.L_x_4719) ;  /* 0x0000004000007945 */ /* 0x000fe20003800000 */
[----:B------:R-:W-:-:S03]  /*53c0*/  ISETP.NE.AND P1, PT, R0, RZ, PT ;  /* 0x000000ff0000720c */ /* 0x000fc60003f25270 */
[----:B------:R-:W-:Y:S10]  /*53d0*/  @!P0 BRA `(.L_x_4720) ;  /* 0x0000000000048947 */ /* 0x000ff40003800000 */
[----:B------:R-:W-:-:S04]  /*53e0*/  DEPBAR.LE SB0, 0x0 ;  /* 0x000080000000791a */ /* 0x000fc80000000000 */
.L_x_4720:
[----:B------:R-:W-:Y:S05]  /*53f0*/  BSYNC B0 ;  /* 0x0000000000007941 */ /* 0x000fea0003800000 */
.L_x_4719:
[----:B------:R-:W-:Y:S06]  /*5400*/  BAR.ARV 0xc, 0xa0 ;  /* 0x0302800000007b1d */ /* 0x000fec0000002000 */
[----:B------:R-:W-:Y:S02]  /*5410*/  UIADD3 UR5, UR5, 0x2, URZ ;  /* 0x0000000205057890 */ /* 0x000fe4000fffe03f */
[----:B------:R-:W-:Y:S01]  /*5420*/  UIADD3 UR4, UR4, 0x1, URZ ;  /* 0x0000000104047890 */ /* 0x000fe2000fffe03f */
[----:B------:R-:W-:Y:S11]  /*5430*/  @P1 BRA `(.L_x_4721) ;  /* 0xfffffff800281947 */ /* 0x000ff6000383ffff */
[----:B------:R-:W-:-:S12]  /*5440*/  UIADD3 UR6, UR20, 0x6000, URZ ;  /* 0x0000600014067890 */ /* 0x000fd8000fffe03f */
.L_x_4700:
        /* <DEDUP_REMOVED lines=19> */
.L_x_4723:
[----:B------:R-:W-:Y:S05]  /*5580*/  BSYNC B0 ;  /* 0x0000000000007941 */ /* 0x000fea0003800000 */
.L_x_4722:
        /* <DEDUP_REMOVED lines=18> */
.L_x_4725:
[----:B------:R-:W-:Y:S05]  /*56b0*/  BSYNC B0 ;  /* 0x0000000000007941 */ /* 0x000fea0003800000 */
.L_x_4724:
        /* <DEDUP_REMOVED lines=19> */
.L_x_4727:
[----:B------:R-:W-:Y:S05]  /*57f0*/  BSYNC B0 ;  /* 0x0000000000007941 */ /* 0x000fea0003800000 */
.L_x_4726:
[----:B------:R-:W-:Y:S06]  /*5800*/  BAR.ARV 0xa, 0xa0 ;  /* 0x0282800000007b1d */ /* 0x000fec0000002000 */
[----:B------:R-:W-:Y:S04]  /*5810*/  BSSY B0, `(.L_x_4728) ;  /* 0x0000003000007945 */ /* 0x000fe80003800000 */
[----:B------:R-:W-:Y:S05]  /*5820*/  @!P0 BRA `(.L_x_4729) ;  /* 0x0000000000048947 */ /* 0x000fea0003800000 */
[----:B------:R-:W-:-:S04]  /*5830*/  DEPBAR.LE SB0, 0x1 ;  /* 0x000080400000791a */ /* 0x000fc80000000000 */
.L_x_4729:
[----:B------:R-:W-:Y:S05]  /*5840*/  BSYNC B0 ;  /* 0x0000000000007941 */ /* 0x000fea0003800000 */
.L_x_4728:
[----:B------:R-:W-:Y:S06]  /*5850*/  BAR.ARV 0xb, 0xa0 ;  /* 0x02c2800000007b1d */ /* 0x000fec0000002000 */
[----:B------:R-:W-:Y:S04]  /*5860*/  BSSY B0, `(.L_x_4730) ;  /* 0x0000003000007945 */ /* 0x000fe80003800000 */
[----:B------:R-:W-:Y:S05]  /*5870*/  @!P0 BRA `(.L_x_4731) ;  /* 0x0000000000048947 */ /* 0x000fea0003800000 */
[----:B------:R-:W-:-:S04]  /*5880*/  DEPBAR.LE SB0, 0x0 ;  /* 0x000080000000791a */ /* 0x000fc80000000000 */
.L_x_4731:
[----:B------:R-:W-:Y:S05]  /*5890*/  BSYNC B0 ;  /* 0x0000000000007941 */ /* 0x000fea0003800000 */
.L_x_4730:
[----:B------:R-:W-:Y:S06]  /*58a0*/  BAR.ARV 0xc, 0xa0 ;  /* 0x0302800000007b1d */ /* 0x000fec0000002000 */
[----:B------:R-:W-:Y:S05]  /*58b0*/  BRA `(.L_x_4667) ;  /* 0x0000002400887947 */ /* 0x000fea0003800000 */
.L_x_4695:
        /* <DEDUP_REMOVED lines=10> */
.L_x_4732:
        /* <DEDUP_REMOVED lines=10> */
.L_x_4734:
[----:B------:R-:W3:Y:S02]  /*5a00*/  LDC R0, c[0x0][0x8c4] ;  /* 0x00023100ff007b82 */ /* 0x000ee40000000800 */
.L_x_4733:
        /* <DEDUP_REMOVED lines=42> */
.L_x_4736:
        /* <DEDUP_REMOVED lines=70> */
.L_x_4765:
        /* <DEDUP_REMOVED lines=9> */
.L_x_4739:
        /* <DEDUP_REMOVED lines=98> */
.L_x_4750:
[----:B-1----:R-:W-:-:S05]  /*67c0*/  IMAD.MOV.U32 R11, RZ, RZ, 0x1 ;  /* 0x00000001ff0b7424 */ /* 0x002fca00078e00ff */
[----:B------:R-:W-:-:S04]  /*67d0*/  SHF.L.U32 R11, R11, 0x1f, RZ ;  /* 0x0000001f0b0b7819 */ /* 0x000fc800000006ff */
[----:B------:R-:W1:Y:S02]  /*67e0*/  SYNCS.PHASECHK.TRANS64.TRYWAIT P1, [R12+URZ+0x36438], R11 ;  /* 0x0364380b0c0075a7 */ /* 0x000e64000802017f */
[----:B-1234-:R-:W-:Y:S05]  /*67f0*/  @!P1 BRA `(.L_x_4742) ;  /* 0x00000018002c9947 */ /* 0x01efea0003800000 */
.L_x_4766:
[----:B------:R-:W-:Y:S05]  /*6800*/  @P0 BRA `(.L_x_4743) ;  /* 0x0000000000140947 */ /* 0x000fea0003800000 */
[----:B------:R-:W-:Y:S01]  /*6810*/  ISETP.NE.AND P1, PT, R8, RZ, PT ;  /* 0x000000ff0800720c */ /* 0x000fe20003f25270 */
[----:B------:R-:W-:-:S04]  /*6820*/  IMAD.MOV.U32 R3, RZ, RZ, 0x6100 ;  /* 0x00006100ff037424 */ /* 0x000fc800078e00ff */
[----:B------:R2:W-:Y:S08]  /*6830*/  SYNCS.ARRIVE.TRANS64 RZ, [R12+URZ+0x36430], R3 ;  /* 0x036430030cff79a7 */ /* 0x0005f0000800003f */
[----:B------:R-:W-:Y:S05]  /*6840*/  @!P1 BRA `(.L_x_4743) ;  /* 0x0000000000049947 */ /* 0x000fea0003800000 */
[----:B------:R-:W-:Y:S01]  /*6850*/  BPT.TRAP 0x1 ;  /* 0x000000040000795c */ /* 0x000fe20000300000 */
.L_x_4743:
        /* <DEDUP_REMOVED lines=49> */
.L_x_4767:
[----:B------:R-:W-:Y:S05]  /*6b70*/  @P0 BRA `(.L_x_4745) ;  /* 0x0000000000140947 */ /* 0x000fea0003800000 */
[----:B------:R-:W-:Y:S01]  /*6b80*/  ISETP.NE.AND P1, PT, R8, RZ, PT ;  /* 0x000000ff0800720c */ /* 0x000fe20003f25270 */
[----:B--2---:R-:W-:-:S04]  /*6b90*/  IMAD.MOV.U32 R27, RZ, RZ, 0x6100 ;  /* 0x00006100ff1b7424 */ /* 0x004fc800078e00ff */
[----:B------:R3:W-:Y:S08]  /*6ba0*/  SYNCS.ARRIVE.TRANS64 RZ, [R12+URZ+0x36418], R27 ;  /* 0x0364181b0cff79a7 */ /* 0x0007f0000800003f */
[----:B------:R-:W-:Y:S05]  /*6bb0*/  @!P1 BRA `(.L_x_4745) ;  /* 0x0000000000049947 */ /* 0x000fea0003800000 */
[----:B------:R-:W-:Y:S01]  /*6bc0*/  BPT.TRAP 0x1 ;  /* 0x000000040000795c */ /* 0x000fe20000300000 */
.L_x_4745:
        /* <DEDUP_REMOVED lines=37> */
.L_x_4768:
[----:B--2---:R-:W-:Y:S01]  /*6e20*/  SHF.R.S32.HI R28, RZ, 0x1f, R26 ;  /* 0x0000001fff1c7819 */ /* 0x004fe2000001141a */
[----:B------:R-:W-:Y:S06]  /*6e30*/  @P0 BRA `(.L_x_4747) ;  /* 0x0000000000140947 */ /* 0x000fec0003800000 */
[----:B------:R-:W-:Y:S01]  /*6e40*/  ISETP.NE.AND P1, PT, R8, RZ, PT ;  /* 0x000000ff0800720c */ /* 0x000fe20003f25270 */
[----:B------:R-:W-:-:S04]  /*6e50*/  IMAD.MOV.U32 R29, RZ, RZ, 0x6100 ;  /* 0x00006100ff1d7424 */ /* 0x000fc800078e00ff */
[----:B------:R2:W-:Y:S08]  /*6e60*/  SYNCS.ARRIVE.TRANS64 RZ, [R12+URZ+0x36430], R29 ;  /* 0x0364301d0cff79a7 */ /* 0x0005f0000800003f */
[----:B------:R-:W-:Y:S05]  /*6e70*/  @!P1 BRA `(.L_x_4747) ;  /* 0x0000000000049947 */ /* 0x000fea0003800000 */
[----:B------:R-:W-:Y:S01]  /*6e80*/  BPT.TRAP 0x1 ;  /* 0x000000040000795c */ /* 0x000fe20000300000 */
.L_x_4747:
        /* <DEDUP_REMOVED lines=37> */
.L_x_4770:
[----:B------:R-:W-:Y:S05]  /*70e0*/  @P0 BRA `(.L_x_4749) ;  /* 0x0000000000140947 */ /* 0x000fea0003800000 */
[----:B------:R-:W-:Y:S01]  /*70f0*/  ISETP.NE.AND P1, PT, R8, RZ, PT ;  /* 0x000000ff0800720c */ /* 0x000fe20003f25270 */
[----:B---3--:R-:W-:-:S04]  /*7100*/  IMAD.MOV.U32 R5, RZ, RZ, 0x6100 ;  /* 0x00006100ff057424 */ /* 0x008fc800078e00ff */
[----:B------:R4:W-:Y:S08]  /*7110*/  SYNCS.ARRIVE.TRANS64 RZ, [R12+URZ+0x36410], R5 ;  /* 0x036410050cff79a7 */ /* 0x0009f0000800003f */
[----:B------:R-:W-:Y:S05]  /*7120*/  @!P1 BRA `(.L_x_4749) ;  /* 0x0000000000049947 */ /* 0x000fea0003800000 */
[----:B------:R-:W-:Y:S01]  /*7130*/  BPT.TRAP 0x1 ;  /* 0x000000040000795c */ /* 0x000fe20000300000 */
.L_x_4749:
        /* <DEDUP_REMOVED lines=37> */
.L_x_4741:
[----:B------:R-:W-:Y:S01]  /*7390*/  ISETP.NE.AND P1, PT, R16, RZ, PT ;  /* 0x000000ff1000720c */ /* 0x000fe20003f25270 */
[----:B------:R-:W-:-:S12]  /*73a0*/  IMAD.MOV.U32 R4, RZ, RZ, 0x1 ;  /* 0x00000001ff047424 */ /* 0x000fd800078e00ff */
[----:B------:R-:W-:Y:S05]  /*73b0*/  @!P1 BRA `(.L_x_4740) ;  /* 0x00000004006c9947 */ /* 0x000fea0003800000 */
[----:B------:R-:W3:Y:S02]  /*73c0*/  SYNCS.PHASECHK.TRANS64.TRYWAIT P1, [R12+URZ+0x36438], R11 ;  /* 0x0364380b0c0075a7 */ /* 0x000ee4000802017f */
[----:B---3--:R-:W-:Y:S05]  /*73d0*/  @!P1 BRA `(.L_x_4751) ;  /* 0x0000000c00889947 */ /* 0x008fea0003800000 */
.L_x_4771:
[----:B------:R-:W-:Y:S05]  /*73e0*/  @P0 BRA `(.L_x_4752) ;  /* 0x0000000000140947 */ /* 0x000fea0003800000 */
[----:B------:R-:W-:Y:S01]  /*73f0*/  ISETP.NE.AND P1, PT, R8, RZ, PT ;  /* 0x000000ff0800720c */ /* 0x000fe20003f25270 */
[----:B------:R-:W-:-:S04]  /*7400*/  IMAD.MOV.U32 R5, RZ, RZ, 0x6100 ;  /* 0x00006100ff057424 */ /* 0x000fc800078e00ff */
[----:B------:R4:W-:Y:S08]  /*7410*/  SYNCS.ARRIVE.TRANS64 RZ, [R12+URZ+0x36430], R5 ;  /* 0x036430050cff79a7 */ /* 0x0009f0000800003f */
[----:B------:R-:W-:Y:S05]  /*7420*/  @!P1 BRA `(.L_x_4752) ;  /* 0x0000000000049947 */ /* 0x000fea0003800000 */
[----:B------:R-:W-:Y:S01]  /*7430*/  BPT.TRAP 0x1 ;  /* 0x000000040000795c */ /* 0x000fe20000300000 */
.L_x_4752:
        /* <DEDUP_REMOVED lines=42> */
.L_x_4772:
[----:B------:R-:W-:Y:S01]  /*76e0*/  IMAD.MOV.U32 R4, RZ, RZ, RZ ;  /* 0x000000ffff047224 */ /* 0x000fe200078e00ff */
[----:B------:R-:W-:Y:S06]  /*76f0*/  @P0 BRA `(.L_x_4754) ;  /* 0x0000000000140947 */ /* 0x000fec0003800000 */
[----:B------:R-:W-:Y:S01]  /*7700*/  ISETP.NE.AND P1, PT, R8, RZ, PT ;  /* 0x000000ff0800720c */ /* 0x000fe20003f25270 */
[----:B----4-:R-:W-:-:S04]  /*7710*/  IMAD.MOV.U32 R5, RZ, RZ, 0x6100 ;  /* 0x00006100ff057424 */ /* 0x010fc800078e00ff */
[----:B------:R4:W-:Y:S08]  /*7720*/  SYNCS.ARRIVE.TRANS64 RZ, [R12+URZ+0x36418], R5 ;  /* 0x036418050cff79a7 */ /* 0x0009f0000800003f */
[----:B------:R-:W-:Y:S05]  /*7730*/  @!P1 BRA `(.L_x_4754) ;  /* 0x0000000000049947 */ /* 0x000fea0003800000 */
[----:B------:R-:W-:Y:S01]  /*7740*/  BPT.TRAP 0x1 ;  /* 0x000000040000795c */ /* 0x000fe20000300000 */
.L_x_4754:
        /* <DEDUP_REMOVED lines=34> */
.L_x_4740:
[----:B------:R-:W-:-:S04]  /*7970*/  SHF.L.U32 R3, R4, 0x1f, RZ ;  /* 0x0000001f04037819 */ /* 0x000fc800000006ff */
[----:B------:R-:W4:Y:S02]  /*7980*/  SYNCS.PHASECHK.TRANS64.TRYWAIT P1, [R12+URZ+0x36438], R3 ;  /* 0x036438030c0075a7 */ /* 0x000f24000802017f */
[----:B----4-:R-:W-:Y:S05]  /*7990*/  @!P1 BRA `(.L_x_4755) ;  /* 0x0000000800409947 */ /* 0x010fea0003800000 */
.L_x_4773:
[----:B------:R-:W-:Y:S05]  /*79a0*/  @P0 BRA `(.L_x_4756) ;  /* 0x0000000000180947 */ /* 0x000fea0003800000 */
[----:B------:R-:W5:Y:S01]  /*79b0*/  S2R R2, SR_TID.X ;  /* 0x0000000000027919 */ /* 0x000f620000002100 */
[----:B----4-:R-:W-:-:S04]  /*79c0*/  IMAD.MOV.U32 R3, RZ, RZ, 0x6100 ;  /* 0x00006100ff037424 */ /* 0x010fc800078e00ff */
[----:B------:R4:W-:Y:S01]  /*79d0*/  SYNCS.ARRIVE.TRANS64 RZ, [R12+URZ+0x36430], R3 ;  /* 0x036430030cff79a7 */ /* 0x0009e2000800003f */
[----:B-----5:R-:W-:-:S13]  /*79e0*/  LOP3.LUT P0, RZ, R2, 0x1f, RZ, 0xc0, !PT ;  /* 0x0000001f02ff7812 */ /* 0x020fda000780c0ff */
[----:B----4-:R-:W-:Y:S05]  /*79f0*/  @!P0 BRA `(.L_x_4756) ;  /* 0x0000000000048947 */ /* 0x010fea0003800000 */
[----:B------:R-:W-:Y:S01]  /*7a00*/  BPT.TRAP 0x1 ;  /* 0x000000040000795c */ /* 0x000fe20000300000 */
.L_x_4756:
        /* <DEDUP_REMOVED lines=44> */
.L_x_4737:
[----:B------:R-:W-:Y:S05]  /*7cd0*/  BSYNC B0 ;  /* 0x0000000000007941 */ /* 0x000fea0003800000 */
.L_x_4735:
[----:B------:R-:W-:-:S03]  /*7ce0*/  UMOV UR6, 0xffffffff ;  /* 0xffffffff00067882 */ /* 0x000fc60000000000 */
[----:B------:R-:W-:Y:S05]  /*7cf0*/  BRA.DIV UR6, `(.L_x_4757) ;  /* 0x00000006067c7947 */ /* 0x000fea000b800000 */
[----:B------:R-:W-:-:S13]  /*7d00*/  ELECT P0, URZ, PT ;  /* 0x00000000003f782f */ /* 0x000fda0003800000 */
.L_x_4776:
[----:B------:R-:W-:Y:S05]  /*7d10*/  @!P0 BRA `(.L_x_4667) ;  /* 0x0000000000708947 */ /* 0x000fea0003800000 */
[----:B------:R-:W-:-:S04]  /*7d20*/  LOP3.LUT R17, R17, 0x2, RZ, 0xfc, !PT ;  /* 0x0000000211117812 */ /* 0x000fc800078efcff */
[----:B------:R-:W-:-:S13]  /*7d30*/  ISETP.NE.AND P0, PT, R17, 0x3, PT ;  /* 0x000000031100780c */ /* 0x000fda0003f05270 */
[----:B------:R-:W-:Y:S05]  /*7d40*/  @!P0 BRA `(.L_x_4758) ;  /* 0x0000000000048947 */ /* 0x000fea0003800000 */
[----:B--2---:R-:W-:Y:S01]  /*7d50*/  BPT.TRAP 0x1 ;  /* 0x000000040000795c */ /* 0x004fe20000300000 */
.L_x_4758:
        /* <DEDUP_REMOVED lines=15> */
.L_x_4777:
[----:B------:R-:W5:Y:S02]  /*7e50*/  SYNCS.PHASECHK.TRANS64.TRYWAIT P1, [R5+URZ], R0 ;  /* 0x00000000050075a7 */ /* 0x000f64000802017f */
[----:B-----5:R-:W-:Y:S05]  /*7e60*/  @!P1 BRA `(.L_x_4760) ;  /* 0x0000000400589947 */ /* 0x020fea0003800000 */
.L_x_4778:
[----:B------:R-:W-:Y:S05]  /*7e70*/  @!P0 BRA `(.L_x_4761) ;  /* 0x0000000000048947 */ /* 0x000fea0003800000 */
[----:B--2---:R-:W-:Y:S01]  /*7e80*/  BPT.TRAP 0x1 ;  /* 0x000000040000795c */ /* 0x004fe20000300000 */
.L_x_4761:
[----:B------:R-:W-:-:S07]  /*7e90*/  SHF.L.U32 R4, R4, 0x1f, RZ ;  /* 0x0000001f04047819 */ /* 0x000fce00000006ff */
.L_x_4762:
[----:B------:R1:W1:Y:S02]  /*7ea0*/  SYNCS.PHASECHK.TRANS64.TRYWAIT P0, [R9+URZ+0x36438], R4 ;  /* 0x03643804090075a7 */ /* 0x000264000800017f */
[----:B-1----:R-:W-:Y:S05]  /*7eb0*/  @!P0 NANOSLEEP.SYNCS 0x989680 ;  /* 0x009896800000895d */ /* 0x002fea0003900000 */
[----:B------:R-:W1:Y:S02]  /*7ec0*/  @!P0 SYNCS.PHASECHK.TRANS64 P0, [R9+URZ+0x36438], R4 ;  /* 0x03643804090085a7 */ /* 0x000e64000800007f */
[----:B-1----:R-:W-:Y:S05]  /*7ed0*/  @!P0 BRA `(.L_x_4762) ;  /* 0xfffffffc00f08947 */ /* 0x002fea000383ffff */
.L_x_4667:
[----:B--2---:R-:W-:Y:S05]  /*7ee0*/  BSYNC B6 ;  /* 0x0000000000067941 */ /* 0x004fea0003800000 */
.L_x_4661:
[----:B------:R-:W-:Y:S05]  /*7ef0*/  EXIT ;  /* 0x000000000000794d */ /* 0x000fea0003800000 */
.L_x_4677:
[----:B------:R-:W-:Y:S02]  /*7f00*/  IMAD.MOV.U32 R12, RZ, RZ, RZ ;  /* 0x000000ffff0c7224 */ /* 0x000fe400078e00ff */
[----:B------:R-:W-:Y:S02]  /*7f10*/  IMAD.MOV.U32 R11, RZ, RZ, 0x1f ;  /* 0x0000001fff0b7424 */ /* 0x000fe400078e00ff */
[----:B------:R-:W-:-:S07]  /*7f20*/  IMAD.MOV.U32 R15, RZ, RZ, -0x1 ;  /* 0xffffffffff0f7424 */ /* 0x000fce00078e00ff */
[----:B------:R-:W-:Y:S05]  /*7f30*/  WARPSYNC.COLLECTIVE R15, `(.L_x_4763) ;  /* 0x000000000f087348 */ /* 0x000fea0003c00000 */
[----:B------:R1:W2:Y:S02]  /*7f40*/  SHFL.IDX P6, R14, R13, R12, R11 ;  /* 0x0000000c0d0e7389 */ /* 0x0002a400000c000b */
[----:B-12---:R-:W-:Y:S01]  /*7f50*/  ENDCOLLECTIVE ;  /* 0x000000000000791b */ /* 0x006fe20003800000 */
.L_x_4763:
[----:B------:R-:W-:Y:S05]  /*7f60*/  BRA `(.L_x_4764) ;  /* 0xffffff9000b07947 */ /* 0x000fea000383ffff */
.L_x_4679:
[----:B--2---:R2:W3:Y:S02]  /*7f70*/  SYNCS.PHASECHK.TRANS64.TRYWAIT P0, [R152+URZ+0x36400], R15 ;  /* 0x0364000f980075a7 */ /* 0x0044e4000800017f */
[----:B---3--:R-:W-:Y:S05]  /*7f80*/  @!P0 NANOSLEEP.SYNCS 0x989680 ;  /* 0x009896800000895d */ /* 0x008fea0003900000 */
[----:B------:R-:W3:Y:S02]  /*7f90*/  @!P0 SYNCS.PHASECHK.TRANS64 P0, [R152+URZ+0x36400], R15 ;  /* 0x0364000f980085a7 */ /* 0x000ee4000800007f */
[----:B---3--:R-:W-:Y:S05]  /*7fa0*/  @!P0 BRA `(.L_x_4679) ;  /* 0xfffffffc00f08947 */ /* 0x008fea000383ffff */
[----:B------:R-:W-:Y:S05]  /*7fb0*/  BRA `(.L_x_4678) ;  /* 0xffffff9400047947 */ /* 0x000fea000383ffff */
.L_x_4683:
[----:B--2---:R2:W3:Y:S02]  /*7fc0*/  SYNCS.PHASECHK.TRANS64.TRYWAIT P1, [R4+URZ+0x36410], R9 ;  /* 0x03641009040075a7 */ /* 0x0044e4000802017f */
[----:B---3--:R-:W-:Y:S05]  /*7fd0*/  @!P1 NANOSLEEP.SYNCS 0x989680 ;  /* 0x009896800000995d */ /* 0x008fea0003900000 */
[----:B------:R-:W3:Y:S02]  /*7fe0*/  @!P1 SYNCS.PHASECHK.TRANS64 P1, [R4+URZ+0x36410], R9 ;  /* 0x03641009040095a7 */ /* 0x000ee4000802007f */
[----:B---3--:R-:W-:Y:S05]  /*7ff0*/  @!P1 BRA `(.L_x_4683) ;  /* 0xfffffffc00f09947 */ /* 0x008fea000383ffff */
[----:B------:R-:W-:Y:S05]  /*8000*/  BRA `(.L_x_4682) ;  /* 0xffffff9800a47947 */ /* 0x000fea000383ffff */
.L_x_4687:
[----:B--2---:R2:W1:Y:S02]  /*8010*/  SYNCS.PHASECHK.TRANS64.TRYWAIT P1, [R152+URZ+0x36430], R9 ;  /* 0x03643009980075a7 */ /* 0x004464000802017f */
[----:B-1----:R-:W-:Y:S05]  /*8020*/  @!P1 NANOSLEEP.SYNCS 0x989680 ;  /* 0x009896800000995d */ /* 0x002fea0003900000 */
[----:B------:R-:W1:Y:S02]  /*8030*/  @!P1 SYNCS.PHASECHK.TRANS64 P1, [R152+URZ+0x36430], R9 ;  /* 0x03643009980095a7 */ /* 0x000e64000802007f */
[----:B-1----:R-:W-:Y:S05]  /*8040*/  @!P1 BRA `(.L_x_4687) ;  /* 0xfffffffc00f09947 */ /* 0x002fea000383ffff */
[----:B------:R-:W-:Y:S05]  /*8050*/  BRA `(.L_x_4686) ;  /* 0xffffffa000487947 */ /* 0x000fea000383ffff */
.L_x_4738:
[----:B-1----:R1:W2:Y:S02]  /*8060*/  SYNCS.PHASECHK.TRANS64.TRYWAIT P1, [R12+URZ+0x36420], R11 ;  /* 0x0364200b0c0075a7 */ /* 0x0022a4000802017f */
[----:B--2---:R-:W-:Y:S05]  /*8070*/  @!P1 NANOSLEEP.SYNCS 0x989680 ;  /* 0x009896800000995d */ /* 0x004fea0003900000 */
[----:B------:R-:W2:Y:S02]  /*8080*/  @!P1 SYNCS.PHASECHK.TRANS64 P1, [R12+URZ+0x36420], R11 ;  /* 0x0364200b0c0095a7 */ /* 0x000ea4000802007f */
[----:B--2---:R-:W-:Y:S05]  /*8090*/  @!P1 BRA `(.L_x_4738) ;  /* 0xfffffffc00f09947 */ /* 0x004fea000383ffff */
[----:B------:R-:W-:Y:S05]  /*80a0*/  BRA `(.L_x_4765) ;  /* 0xffffffe000187947 */ /* 0x000fea000383ffff */
.L_x_4742:
[----:B-1----:R1:W2:Y:S02]  /*80b0*/  SYNCS.PHASECHK.TRANS64.TRYWAIT P1, [R12+URZ+0x36438], R11 ;  /* 0x0364380b0c0075a7 */ /* 0x0022a4000802017f */
[----:B--2---:R-:W-:Y:S05]  /*80c0*/  @!P1 NANOSLEEP.SYNCS 0x989680 ;  /* 0x009896800000995d */ /* 0x004fea0003900000 */
[----:B------:R-:W2:Y:S02]  /*80d0*/  @!P1 SYNCS.PHASECHK.TRANS64 P1, [R12+URZ+0x36438], R11 ;  /* 0x0364380b0c0095a7 */ /* 0x000ea4000802007f */
[----:B--2---:R-:W-:Y:S05]  /*80e0*/  @!P1 BRA `(.L_x_4742) ;  /* 0xfffffffc00f09947 */ /* 0x004fea000383ffff */
[----:B------:R-:W-:Y:S05]  /*80f0*/  BRA `(.L_x_4766) ;  /* 0xffffffe400c07947 */ /* 0x000fea000383ffff */
.L_x_4744:
[----:B--2---:R2:W3:Y:S02]  /*8100*/  SYNCS.PHASECHK.TRANS64.TRYWAIT P1, [R12+URZ+0x36428], R27 ;  /* 0x0364281b0c0075a7 */ /* 0x0044e4000802017f */
[----:B---3--:R-:W-:Y:S05]  /*8110*/  @!P1 NANOSLEEP.SYNCS 0x989680 ;  /* 0x009896800000995d */ /* 0x008fea0003900000 */
[----:B------:R-:W3:Y:S02]  /*8120*/  @!P1 SYNCS.PHASECHK.TRANS64 P1, [R12+URZ+0x36428], R27 ;  /* 0x0364281b0c0095a7 */ /* 0x000ee4000802007f */
[----:B---3--:R-:W-:Y:S05]  /*8130*/  @!P1 BRA `(.L_x_4744) ;  /* 0xfffffffc00f09947 */ /* 0x008fea000383ffff */
[----:B------:R-:W-:Y:S05]  /*8140*/  BRA `(.L_x_4767) ;  /* 0xffffffe800887947 */ /* 0x000fea000383ffff */
.L_x_4746:
[----:B--2---:R2:W3:Y:S02]  /*8150*/  SYNCS.PHASECHK.TRANS64.TRYWAIT P1, [R12+URZ+0x36438], R28 ;  /* 0x0364381c0c0075a7 */ /* 0x0044e4000802017f */
[----:B---3--:R-:W-:Y:S05]  /*8160*/  @!P1 NANOSLEEP.SYNCS 0x989680 ;  /* 0x009896800000995d */ /* 0x008fea0003900000 */
[----:B------:R-:W3:Y:S02]  /*8170*/  @!P1 SYNCS.PHASECHK.TRANS64 P1, [R12+URZ+0x36438], R28 ;  /* 0x0364381c0c0095a7 */ /* 0x000ee4000802007f */
[----:B---3--:R-:W-:Y:S05]  /*8180*/  @!P1 BRA `(.L_x_4746) ;  /* 0xfffffffc00f09947 */ /* 0x008fea000383ffff */
[----:B------:R-:W-:Y:S05]  /*8190*/  BRA `(.L_x_4768) ;  /* 0xffffffec00207947 */ /* 0x000fea000383ffff */
.L_x_4748:
[----:B------:R-:W-:-:S07]  /*81a0*/  SHF.L.U32 R5, R0, 0x1f, RZ ;  /* 0x0000001f00057819 */ /* 0x000fce00000006ff */
.L_x_4769:
[----:B---3--:R3:W4:Y:S02]  /*81b0*/  SYNCS.PHASECHK.TRANS64.TRYWAIT P1, [R12+URZ+0x36420], R5 ;  /* 0x036420050c0075a7 */ /* 0x008724000802017f */
[----:B----4-:R-:W-:Y:S05]  /*81c0*/  @!P1 NANOSLEEP.SYNCS 0x989680 ;  /* 0x009896800000995d */ /* 0x010fea0003900000 */
[----:B------:R-:W4:Y:S02]  /*81d0*/  @!P1 SYNCS.PHASECHK.TRANS64 P1, [R12+URZ+0x36420], R5 ;  /* 0x036420050c0095a7 */ /* 0x000f24000802007f */
[----:B----4-:R-:W-:Y:S05]  /*81e0*/  @!P1 BRA `(.L_x_4769) ;  /* 0xfffffffc00f09947 */ /* 0x010fea000383ffff */
[----:B------:R-:W-:Y:S05]  /*81f0*/  BRA `(.L_x_4770) ;  /* 0xffffffec00b87947 */ /* 0x000fea000383ffff */
.L_x_4751:
[----:B---3--:R3:W4:Y:S02]  /*8200*/  SYNCS.PHASECHK.TRANS64.TRYWAIT P1, [R12+URZ+0x36438], R11 ;  /* 0x0364380b0c0075a7 */ /* 0x008724000802017f */
[----:B----4-:R-:W-:Y:S05]  /*8210*/  @!P1 NANOSLEEP.SYNCS 0x989680 ;  /* 0x009896800000995d */ /* 0x010fea0003900000 */
[----:B------:R-:W4:Y:S02]  /*8220*/  @!P1 SYNCS.PHASECHK.TRANS64 P1, [R12+URZ+0x36438], R11 ;  /* 0x0364380b0c0095a7 */ /* 0x000f24000802007f */
[----:B----4-:R-:W-:Y:S05]  /*8230*/  @!P1 BRA `(.L_x_4751) ;  /* 0xfffffffc00f09947 */ /* 0x010fea000383ffff */
[----:B------:R-:W-:Y:S05]  /*8240*/  BRA `(.L_x_4771) ;  /* 0xfffffff000647947 */ /* 0x000fea000383ffff */
.L_x_4753:
[----:B----4-:R4:W1:Y:S02]  /*8250*/  SYNCS.PHASECHK.TRANS64.TRYWAIT P1, [R12+URZ+0x36428], R5 ;  /* 0x036428050c0075a7 */ /* 0x010864000802017f */
[----:B-1----:R-:W-:Y:S05]  /*8260*/  @!P1 NANOSLEEP.SYNCS 0x989680 ;  /* 0x009896800000995d */ /* 0x002fea0003900000 */
[----:B------:R-:W1:Y:S02]  /*8270*/  @!P1 SYNCS.PHASECHK.TRANS64 P1, [R12+URZ+0x36428], R5 ;  /* 0x036428050c0095a7 */ /* 0x000e64000802007f */
[----:B-1----:R-:W-:Y:S05]  /*8280*/  @!P1 BRA `(.L_x_4753) ;  /* 0xfffffffc00f09947 */ /* 0x002fea000383ffff */
[----:B------:R-:W-:Y:S05]  /*8290*/  BRA `(.L_x_4772) ;  /* 0xfffffff400107947 */ /* 0x000fea000383ffff */
.L_x_4755:
[----:B----4-:R4:W1:Y:S02]  /*82a0*/  SYNCS.PHASECHK.TRANS64.TRYWAIT P1, [R12+URZ+0x36438], R3 ;  /* 0x036438030c0075a7 */ /* 0x010864000802017f */
[----:B-1----:R-:W-:Y:S05]  /*82b0*/  @!P1 NANOSLEEP.SYNCS 0x989680 ;  /* 0x009896800000995d */ /* 0x002fea0003900000 */
[----:B------:R-:W1:Y:S02]  /*82c0*/  @!P1 SYNCS.PHASECHK.TRANS64 P1, [R12+URZ+0x36438], R3 ;  /* 0x036438030c0095a7 */ /* 0x000e64000802007f */
[----:B-1----:R-:W-:Y:S05]  /*82d0*/  @!P1 BRA `(.L_x_4755) ;  /* 0xfffffffc00f09947 */ /* 0x002fea000383ffff */
[----:B------:R-:W-:Y:S05]  /*82e0*/  BRA `(.L_x_4773) ;  /* 0xfffffff400ac7947 */ /* 0x000fea000383ffff */
.L_x_4757:
[----:B------:R-:W-:Y:S01]  /*82f0*/  BSSY B0, `(.L_x_4774) ;  /* 0x0000006000007945 */ /* 0x000fe20003800000 */
[----:B------:R-:W-:-:S07]  /*8300*/  IMAD.MOV.U32 R15, RZ, RZ, -0x1 ;  /* 0xffffffffff0f7424 */ /* 0x000fce00078e00ff */
[----:B-1234-:R-:W-:Y:S05]  /*8310*/  WARPSYNC.COLLECTIVE R15, `(.L_x_4775) ;  /* 0x000000000f0c7348 */ /* 0x01efea0003c00000 */
[----:B------:R-:W-:Y:S02]  /*8320*/  ELECT P6, UR62, PT ;  /* 0x00000000003e782f */ /* 0x000fe400038c0000 */
[----:B------:R-:W-:Y:S01]  /*8330*/  MOV R14, UR62 ;  /* 0x0000003e000e7c02 */ /* 0x000fe20008000f00 */
[----:B-1234-:R-:W-:Y:S10]  /*8340*/  ENDCOLLECTIVE ;  /* 0x000000000000791b */ /* 0x01eff40003800000 */
.L_x_4775:
[----:B------:R-:W-:Y:S05]  /*8350*/  BSYNC B0 ;  /* 0x0000000000007941 */ /* 0x000fea0003800000 */
.L_x_4774:
[----:B------:R-:W-:Y:S01]  /*8360*/  PLOP3.LUT P0, PT, P6, PT, PT, 0x80, 0x0 ;  /* 0x000000000000781c */ /* 0x000fe2000370f070 */
[----:B------:R-:W-:-:S12]  /*8370*/  BRA `(.L_x_4776) ;  /* 0xfffffff800647947 */ /* 0x000fd8000383ffff */
.L_x_4759:
[----:B----4-:R4:W1:Y:S02]  /*8380*/  SYNCS.PHASECHK.TRANS64.TRYWAIT P1, [R7+URZ], R6 ;  /* 0x00000006070075a7 */ /* 0x010864000802017f */
[----:B-1----:R-:W-:Y:S05]  /*8390*/  @!P1 NANOSLEEP.SYNCS 0x989680 ;  /* 0x009896800000995d */ /* 0x002fea0003900000 */
[----:B------:R-:W1:Y:S02]  /*83a0*/  @!P1 SYNCS.PHASECHK.TRANS64 P1, [R7+URZ], R6 ;  /* 0x00000006070095a7 */ /* 0x000e64000802007f */
[----:B-1----:R-:W-:Y:S05]  /*83b0*/  @!P1 BRA `(.L_x_4759) ;  /* 0xfffffffc00f09947 */ /* 0x002fea000383ffff */
[----:B------:R-:W-:Y:S05]  /*83c0*/  BRA `(.L_x_4777) ;  /* 0xfffffff800a07947 */ /* 0x000fea000383ffff */
.L_x_4760:
[----:B------:R1:W1:Y:S02]  /*83d0*/  SYNCS.PHASECHK.TRANS64.TRYWAIT P1, [R5+URZ], R0 ;  /* 0x00000000050075a7 */ /* 0x000264000802017f */
[----:B-1----:R-:W-:Y:S05]  /*83e0*/  @!P1 NANOSLEEP.SYNCS 0x989680 ;  /* 0x009896800000995d */ /* 0x002fea0003900000 */
[----:B------:R-:W1:Y:S02]  /*83f0*/  @!P1 SYNCS.PHASECHK.TRANS64 P1, [R5+URZ], R0 ;  /* 0x00000000050095a7 */ /* 0x000e64000802007f */
[----:B-1----:R-:W-:Y:S05]  /*8400*/  @!P1 BRA `(.L_x_4760) ;  /* 0xfffffffc00f09947 */ /* 0x002fea000383ffff */
[----:B------:R-:W-:Y:S05]  /*8410*/  BRA `(.L_x_4778) ;  /* 0xfffffff800947947 */ /* 0x000fea000383ffff */
.L_x_4779:
        /* <DEDUP_REMOVED lines=14> */
.L_x_7679:


//--------------------- .text._ZN7cutlass13device_kernelIN5flash11enable_sm90INS1_16FlashAttnBwdSm90INS1_25CollectiveMainloopBwdSm90ILi2ELi1ELi1EN4cute5tupleIJNS5_1CILi1EEES8_S8_EEENS6_IJNS7_ILi64EEENS7_ILi96EEENS7_ILi192EEEEEENS_10bfloat16_tEfNS_4arch4Sm90ELb0ELb0ELb0ELb1ELb1ELb0ELb1ELb0ELi3ELi1ELi1ELi1ELb0EEENS1_24CollectiveEpilogueBwdGQAISD_fSG_Li384ELb1ELb1EEENS1_19SingleTileSchedulerILb1ELb0ELb0ELi96EEEEEEEEEvNT_6ParamsE --------------------------
	.section	.text._ZN7cutlass13device_kernelIN5flash11enable_sm90INS1_16FlashAttnBwdSm90INS1_25CollectiveMainloopBwdSm90ILi2ELi1ELi1EN4cute5tupleIJNS5_1CILi1EEES8_S8_EEENS6_IJNS7_ILi64EEENS7_ILi96EEENS7_ILi192EEEEEENS_10bfloat16_tEfNS_4arch4Sm90ELb0ELb0ELb0ELb1ELb1ELb0ELb1ELb0ELi3ELi1ELi1ELi1ELb0EEENS1_24CollectiveEpilogueBwdGQAISD_fSG_Li384ELb1ELb1EEENS1_19SingleTileSchedulerILb1ELb0ELb0ELi96EEEEEEEEEvNT_6ParamsE,"ax",@progbits
	.align	128
.text._ZN7cutlass13device_kernelIN5flash11enable_sm90INS1_16FlashAttnBwdSm90INS1_25CollectiveMainloopBwdSm90ILi2ELi1ELi1EN4cute5tupleIJNS5_1CILi1EEES8_S8_EEENS6_IJNS7_ILi64EEENS7_ILi96EEENS7_ILi192EEEEEENS_10bfloat16_tEfNS_4arch4Sm90ELb0ELb0ELb0ELb1ELb1ELb0ELb1ELb0ELi3ELi1ELi1ELi1ELb0EEENS1_24CollectiveEpilogueBwdGQAISD_fSG_Li384ELb1ELb1EEENS1_19SingleTileSchedulerILb1ELb0ELb0ELi96EEEEEEEEEvNT_6ParamsE:
        .type           _ZN7cutlass13device_kernelIN5flash11enable_sm90INS1_16FlashAttnBwdSm90INS1_25CollectiveMainloopBwdSm90ILi2ELi1ELi1EN4cute5tupleIJNS5_1CILi1EEES8_S8_EEENS6_IJNS7_ILi64EEENS7_ILi96EEENS7_ILi192EEEEEENS_10bfloat16_tEfNS_4arch4Sm90ELb0ELb0ELb0ELb1ELb1ELb0ELb1ELb0ELi3ELi1ELi1ELi1ELb0EEENS1_24CollectiveEpilogueBwdGQAISD_fSG_Li384ELb1ELb1EEENS1_19SingleTileSchedulerILb1ELb0ELb0ELi96EEEEEEEEEvNT_6ParamsE,@function
        .size           _ZN7cutlass13device_kernelIN5flash11enable_sm90INS1_16FlashAttnBwdSm90INS1_25CollectiveMainloopBwdSm90ILi2ELi1ELi1EN4cute5tupleIJNS5_1CILi1EEES8_S8_EEENS6_IJNS7_ILi64EEENS7_ILi96EEENS7_ILi192EEEEEENS_10bfloat16_tEfNS_4arch4Sm90ELb0ELb0ELb0ELb1ELb1ELb0ELb1ELb0ELi3ELi1ELi1ELi1ELb0EEENS1_24CollectiveEpilogueBwdGQAISD_fSG_Li384ELb1ELb1EEENS1_19SingleTileSchedulerILb1ELb0ELb0ELi96EEEEEEEEEvNT_6ParamsE,(.L_x_7680 - _ZN7cutlass13device_kernelIN5flash11enable_sm90INS1_16FlashAttnBwdSm90INS1_25CollectiveMainloopBwdSm90ILi2ELi1ELi1EN4cute5tupleIJNS5_1CILi1EEES8_S8_EEENS6_IJNS7_ILi64EEENS7_ILi96EEENS7_ILi192EEEEEENS_10bfloat16_tEfNS_4arch4Sm90ELb0ELb0ELb0ELb1ELb1ELb0ELb1ELb0ELi3ELi1ELi1ELi1ELb0EEENS1_24CollectiveEpilogueBwdGQAISD_fSG_Li384ELb1ELb1EEENS1_19SingleTileSchedulerILb1ELb0ELb0ELi96EEEEEEEEEvNT_6ParamsE)
        .other          _ZN7cutlass13device_kernelIN5flash11enable_sm90INS1_16FlashAttnBwdSm90INS1_25CollectiveMainloopBwdSm90ILi2ELi1ELi1EN4cute5tupleIJNS5_1CILi1EEES8_S8_EEENS6_IJNS7_ILi64EEENS7_ILi96EEENS7_ILi192EEEEEENS_10bfloat16_tEfNS_4arch4Sm90ELb0ELb0ELb0ELb1ELb1ELb0ELb1ELb0ELi3ELi1ELi1ELi1ELb0EEENS1_24CollectiveEpilogueBwdGQAISD_fSG_Li384ELb1ELb1EEENS1_19SingleTileSchedulerILb1ELb0ELb0ELi96EEEEEEEEEvNT_6ParamsE,@"STO_CUDA_ENTRY STV_DEFAULT"
_ZN7cutlass13device_kernelIN5flash11enable_sm90INS1_16FlashAttnBwdSm90INS1_25CollectiveMainloopBwdSm90ILi2ELi1ELi1EN4cute5tupleIJNS5_1CILi1EEES8_S8_EEENS6_IJNS7_ILi64EEENS7_ILi96EEENS7_ILi192EEEEEENS_10bfloat16_tEfNS_4arch4Sm90ELb0ELb0ELb0ELb1ELb1ELb0ELb1ELb0ELi3ELi1ELi1ELi1ELb0EEENS1_24CollectiveEpilogueBwdGQAISD_fSG_Li384ELb1ELb1EEENS1_19SingleTileSchedulerILb1ELb0ELb0ELi96EEEEEEEEEvNT_6ParamsE:
        /* <DEDUP_REMOVED lines=22> */
.L_x_4781:
[----:B------:R-:W-:Y:S05]  /*0160*/  BSYNC B0 ;  /* 0x0000000000007941 */ /* 0x000fea0003800000 */
.L_x_4780:
        /* <DEDUP_REMOVED lines=34> */
.L_x_4782:
        /* <DEDUP_REMOVED lines=20> */
.L_x_4783:
        /* <DEDUP_REMOVED lines=8> */
.L_x_4786:
        /* <DEDUP_REMOVED lines=21> */
.L_x_4787:
        /* <DEDUP_REMOVED lines=10> */
.L_x_4789:
[----:B------:R-:W2:Y:S02]  /*0740*/  LDC R0, c[0x0][0x8c4] ;  /* 0x00023100ff007b82 */ /* 0x000ea40000000800 */
.L_x_4788:
        /* <DEDUP_REMOVED lines=14> */
.L_x_4791:
        /* <DEDUP_REMOVED lines=10> */
.L_x_4792:
        /* <DEDUP_REMOVED lines=8> */
.L_x_4793:
        /* <DEDUP_REMOVED lines=9> */
.L_x_4794:
        /* <DEDUP_REMOVED lines=75> */
.L_x_4797:
        /* <DEDUP_REMOVED lines=15> */
.L_x_4796:
        /* <DEDUP_REMOVED lines=20> */
.L_x_4799:
        /* <DEDUP_REMOVED lines=15> */
.L_x_4798:
        /* <DEDUP_REMOVED lines=8> */
.L_x_4915:
        /* <DEDUP_REMOVED lines=26> */
.L_x_4801:
        /* <DEDUP_REMOVED lines=98> */
.L_x_4813:
[----:B------:R-:W-:-:S13]  /*19f0*/  ISETP.NE.AND P0, PT, R13, 0x3, PT ;  /* 0x000000030d00780c */ /* 0x000fda0003f05270 */
[----:B-1----:R-:W-:Y:S05]  /*1a00*/  @!P0 BRA `(.L_x_4803) ;  /* 0x0000000000048947 */ /* 0x002fea0003800000 */
[----:B------:R-:W-:Y:S01]  /*1a10*/  BPT.TRAP 0x1 ;  /* 0x000000040000795c */ /* 0x000fe20000300000 */
.L_x_4803:
[----:B------:R-:W-:Y:S02]  /*1a20*/  LEA R4, R3, UR36, 0x3 ;  /* 0x0000002403047c11 */ /* 0x000fe4000f8e18ff */
[----:B------:R-:W-:-:S04]  /*1a30*/  SHF.L.U32 R9, R7, 0x1f, RZ ;  /* 0x0000001f07097819 */ /* 0x000fc800000006ff */
[----:B------:R1:W2:Y:S01]  /*1a40*/  SYNCS.PHASECHK.TRANS64.TRYWAIT P1, [R4+URZ+0x36410], R9 ;  /* 0x03641009040075a7 */ /* 0x0002a2000802017f */
[----:B------:R-:W-:Y:S05]  /*1a50*/  @!P0 BRA `(.L_x_4804) ;  /* 0x0000000000048947 */ /* 0x000fea0003800000 */
[----:B------:R-:W-:Y:S01]  /*1a60*/  BPT.TRAP 0x1 ;  /* 0x000000040000795c */ /* 0x000fe20000300000 */
.L_x_4804:
[----:B--2---:R-:W-:Y:S05]  /*1a70*/  @P1 BRA `(.L_x_4805) ;  /* 0x0000000000081947 */ /* 0x004fea0003800000 */
[----:B------:R-:W2:Y:S02]  /*1a80*/  SYNCS.PHASECHK.TRANS64.TRYWAIT P1, [R4+URZ+0x36410], R9 ;  /* 0x03641009040075a7 */ /* 0x000ea4000802017f */
[----:B--2---:R-:W-:Y:S05]  /*1a90*/  @!P1 BRA `(.L_x_4806) ;  /* 0x0000007000609947 */ /* 0x004fea0003800000 */
.L_x_4805:
        /* <DEDUP_REMOVED lines=103> */
.L_x_4807:
[----:B-12---:R-:W-:-:S04]  /*2110*/  SHF.L.U32 R9, R6, 0x1f, RZ ;  /* 0x0000001f06097819 */ /* 0x006fc800000006ff */
[----:B------:R1:W2:Y:S01]  /*2120*/  SYNCS.PHASECHK.TRANS64.TRYWAIT P1, [UR36+0x36430], R9 ;  /* 0x03643009ff0075a7 */ /* 0x0002a20008020164 */
[----:B------:R-:W-:Y:S05]  /*2130*/  @!P0 BRA `(.L_x_4808) ;  /* 0x0000000000048947 */ /* 0x000fea0003800000 */
[----:B------:R-:W-:Y:S01]  /*2140*/  BPT.TRAP 0x1 ;  /* 0x000000040000795c */ /* 0x000fe20000300000 */
.L_x_4808:
[----:B--2---:R-:W-:Y:S05]  /*2150*/  @P1 BRA `(.L_x_4809) ;  /* 0x0000000000081947 */ /* 0x004fea0003800000 */
[----:B------:R-:W2:Y:S02]  /*2160*/  SYNCS.PHASECHK.TRANS64.TRYWAIT P1, [UR36+0x36430], R9 ;  /* 0x03643009ff0075a7 */ /* 0x000ea40008020164 */
[----:B--2---:R-:W-:Y:S05]  /*2170*/  @!P1 BRA `(.L_x_4810) ;  /* 0x0000006800bc9947 */ /* 0x004fea0003800000 */
.L_x_4809:
        /* <DEDUP_REMOVED lines=303> */
.L_x_4811:
        /* <DEDUP_REMOVED lines=60> */
.L_x_4812:
        /* <DEDUP_REMOVED lines=62> */
.L_x_4795:
[----:B------:R-:W-:Y:S05]  /*3c10*/  @P0 BRA `(.L_x_4790) ;  /* 0x0000004c00c80947 */ /* 0x000fea0003800000 */
[----:B-12---:R-:W1:Y:S01]  /*3c20*/  LDC.64 R2, c[0x0][0x878] ;  /* 0x00021e00ff027b82 */ /* 0x006e620000000a00 */
[----:B------:R-:W2:Y:S01]  /*3c30*/  S2R R8, SR_TID.X ;  /* 0x0000000000087919 */ /* 0x000ea20000002100 */
[----:B------:R-:W-:Y:S01]  /*3c40*/  ULDC UR7, c[0x0][0x870] ;  /* 0x00021c0000077ab9 */ /* 0x000fe20000000800 */
[----:B------:R-:W-:Y:S01]  /*3c50*/  ULDC UR6, c[0x0][0x80c] ;  /* 0x0002030000067ab9 */ /* 0x000fe20000000800 */
[----:B------:R-:W3:Y:S01]  /*3c60*/  S2R R0, SR_CTAID.Y ;  /* 0x0000000000007919 */ /* 0x000ee20000002600 */
[----:B------:R-:W4:Y:S03]  /*3c70*/  S2R R16, SR_CTAID.X ;  /* 0x0000000000107919 */ /* 0x000f260000002500 */
[----:B------:R-:W5:Y:S01]  /*3c80*/  S2UR UR5, SR_CgaCtaId ;  /* 0x00000000000579c3 */ /* 0x000f620000008800 */
[----:B------:R-:W-:-:S07]  /*3c90*/  UMOV UR4, 0x400 ;  /* 0x0000040000047882 */ /* 0x000fce0000000000 */
[----:B------:R-:W4:Y:S01]  /*3ca0*/  LDC.64 R20, c[0x0][0x820] ;  /* 0x00020800ff147b82 */ /* 0x000f220000000a00 */
[----:B-1----:R-:W-:-:S07]  /*3cb0*/  ISETP.NE.U32.AND P0, PT, R2, RZ, PT ;  /* 0x000000ff0200720c */ /* 0x002fce0003f05070 */
[----:B------:R-:W1:Y:S01]  /*3cc0*/  LDC.64 R22, c[0x0][0x848] ;  /* 0x00021200ff167b82 */ /* 0x000e620000000a00 */
[----:B------:R-:W-:-:S07]  /*3cd0*/  ISETP.NE.AND.EX P0, PT, R3, RZ, PT, P0 ;  /* 0x000000ff0300720c */ /* 0x000fce0003f05300 */
[----:B------:R-:W5:Y:S08]  /*3ce0*/  LDC R3, c[0x0][0x850] ;  /* 0x00021400ff037b82 */ /* 0x000f700000000800 */
[----:B------:R-:W2:Y:S02]  /*3cf0*/  @P0 LDC.64 R4, c[0x0][0x878] ;  /* 0x00021e00ff040b82 */ /* 0x000ea40000000a00 */
[----:B--2---:R-:W-:-:S06]  /*3d00*/  @P0 IMAD.WIDE R4, R18, 0x4, R4 ;  /* 0x0000000412040825 */ /* 0x004fcc00078e0204 */
[----:B------:R2:W4:Y:S01]  /*3d10*/  @P0 LDG.E R5, desc[UR38][R4.64] ;  /* 0x0000002604050981 */ /* 0x000522000c1e1900 */
[----:B------:R-:W-:Y:S01]  /*3d20*/  BAR.SYNC.DEFER_BLOCKING 0x1, 0x180 ;  /* 0x0046000000007b1d */ /* 0x000fe20000010000 */
[----:B-----5:R-:W-:Y:S01]  /*3d30*/  ISETP.NE.AND P2, PT, R3, 0x1, PT ;  /* 0x000000010300780c */ /* 0x020fe20003f45270 */
[C---:B------:R-:W-:Y:S01]  /*3d40*/  VIADD R15, R8.reuse, 0xffffff80 ;  /* 0xffffff80080f7836 */ /* 0x040fe20000000000 */
[----:B------:R-:W-:Y:S01]  /*3d50*/  ISETP.NE.AND P1, PT, R8, 0x80, PT ;  /* 0x000000800800780c */ /* 0x000fe20003f25270 */
[----:B------:R-:W-:Y:S02]  /*3d60*/  ULEA UR4, UR5, UR4, 0x18 ;  /* 0x0000000405047291 */ /* 0x000fe4000f8ec03f */
[----:B------:R-:W-:Y:S01]  /*3d70*/  BSSY B0, `(.L_x_4814) ;  /* 0x0000053000007945 */ /* 0x000fe20003800000 */
[----:B------:R-:W-:-:S04]  /*3d80*/  SHF.R.S32.HI R2, RZ, 0x1f, R15 ;  /* 0x0000001fff027819 */ /* 0x000fc8000001140f */
[----:B------:R-:W-:-:S03]  /*3d90*/  LEA.HI R6, R2, R15, RZ, 0x7 ;  /* 0x0000000f02067211 */ /* 0x000fc600078f38ff */
[----:B------:R-:W2:Y:S01]  /*3da0*/  @P2 LDC R7, c[0x0][0x854] ;  /* 0x00021500ff072b82 */ /* 0x000ea20000000800 */
[----:B------:R-:W-:Y:S02]  /*3db0*/  LOP3.LUT R2, R6, 0x3fffff80, RZ, 0xc0, !PT ;  /* 0x3fffff8006027812 */ /* 0x000fe400078ec0ff */
[----:B------:R-:W-:-:S03]  /*3dc0*/  SHF.R.S32.HI R11, RZ, 0x7, R6 ;  /* 0x00000007ff0b7819 */ /* 0x000fc60000011406 */
[----:B------:R-:W-:Y:S02]  /*3dd0*/  IMAD.IADD R6, R15, 0x1, -R2 ;  /* 0x000000010f067824 */ /* 0x000fe400078e0a02 */
[----:B------:R-:W5:Y:S01]  /*3de0*/  @P2 LDC R9, c[0x0][0x858] ;  /* 0x00021600ff092b82 */ /* 0x000f620000000800 */
[----:B---3--:R-:W-:Y:S02]  /*3df0*/  IMAD.MOV.U32 R2, RZ, RZ, R0 ;  /* 0x000000ffff027224 */ /* 0x008fe400078e0000 */
[----:B------:R-:W-:-:S04]  /*3e00*/  IMAD R10, R11, 0x600, R6 ;  /* 0x000006000b0a7824 */ /* 0x000fc800078e0206 */
[----:B------:R-:W-:Y:S02]  /*3e10*/  IMAD.SHL.U32 R10, R10, 0x4, RZ ;  /* 0x000000040a0a7824 */ /* 0x000fe400078e00ff */
[----:B--2---:R-:W-:-:S04]  /*3e20*/  @P2 IMAD.HI.U32 R4, R0, R7, RZ ;  /* 0x0000000700042227 */ /* 0x004fc800078e00ff */
[----:B----4-:R-:W-:Y:S01]  /*3e30*/  IMAD R7, R16, UR7, RZ ;  /* 0x0000000710077c24 */ /* 0x010fe2000f8e02ff */
[----:B-----5:R-:W-:Y:S01]  /*3e40*/  @P2 SHF.R.U32.HI R2, RZ, R9, R4 ;  /* 0x00000009ff022219 */ /* 0x020fe20000011604 */
        /* <DEDUP_REMOVED lines=35> */
[----:B------:R2:W-:Y:S02]  /*4080*/  STS.128 [R8+0x2800], R44 ;  /* 0x0028002c08007388 */ /* 0x0005e40000000c00 */
[----:B------:R-:W4:Y:S01]  /*4090*/  LDC.64 R26, c[0x0][0x828] ;  /* 0x00020a00ff1a7b82 */ /* 0x000f220000000a00 */
        /* <DEDUP_REMOVED lines=19> */
[----:B---3--:R-:W-:-:S03]  /*41d0*/  LEA R24, P3, R4, R24, 0x2 ;  /* 0x0000001804187211 */ /* 0x008fc600078610ff */
[----:B------:R-:W-:Y:S01]  /*41e0*/  IMAD.MOV R2, RZ, RZ, -R2 ;  /* 0x000000ffff027224 */ /* 0x000fe200078e0a02 */
[----:B----4-:R-:W-:Y:S01]  /*41f0*/  LEA R26, P0, R6, R26, 0x2 ;  /* 0x0000001a061a7211 */ /* 0x010fe200078010ff */
[----:B------:R-:W-:Y:S02]  /*4200*/  IMAD R9, R9, R23, R12 ;  /* 0x0000001709097224 */ /* 0x000fe400078e020c */
[----:B------:R-:W-:Y:S02]  /*4210*/  IMAD R17, R3, R2, R0 ;  /* 0x0000000203117224 */ /* 0x000fe400078e0200 */
[----:B------:R-:W-:Y:S02]  /*4220*/  IMAD.IADD R3, R5, 0x1, R13 ;  /* 0x0000000105037824 */ /* 0x000fe400078e020d */
[----:B------:R-:W-:Y:S01]  /*4230*/  IMAD.IADD R2, R7, 0x1, R9 ;  /* 0x0000000107027824 */ /* 0x000fe200078e0209 */
[----:B--2---:R-:W-:Y:S06]  /*4240*/  @P2 BRA `(.L_x_4815) ;  /* 0x0000000000142947 */ /* 0x004fec0003800000 */
.L_x_4816:
[----:B------:R-:W2:Y:S04]  /*4250*/  LDG.E.STRONG.GPU R0, desc[UR38][R10.64] ;  /* 0x000000260a007981 */ /* 0x000ea8000c1ef900 */
[----:B--2---:R-:W-:Y:S01]  /*4260*/  CCTL.IVALL ;  /* 0x00000000ff00798f */ /* 0x004fe20002000000 */
[----:B------:R-:W-:Y:S05]  /*4270*/  YIELD ;  /* 0x0000000000007946 */ /* 0x000fea0003800000 */
[----:B------:R-:W-:-:S13]  /*4280*/  ISETP.NE.AND P2, PT, R0, R17, PT ;  /* 0x000000110000720c */ /* 0x000fda0003f45270 */
[----:B------:R-:W-:Y:S05]  /*4290*/  @P2 BRA `(.L_x_4816) ;  /* 0xfffffffc00ec2947 */ /* 0x000fea000383ffff */
.L_x_4815:
[----:B------:R-:W-:Y:S05]  /*42a0*/  BSYNC B0 ;  /* 0x0000000000007941 */ /* 0x000fea0003800000 */
.L_x_4814:
[----:B------:R-:W-:Y:S01]  /*42b0*/  UMOV UR5, 0xffffffff ;  /* 0xffffffff00057882 */ /* 0x000fe20000000000 */
[----:B------:R-:W-:Y:S02]  /*42c0*/  LEA.HI.X R25, R4, R25, R3, 0x2, P3 ;  /* 0x0000001904197211 */ /* 0x000fe400018f1403 */
[----:B------:R-:W-:Y:S01]  /*42d0*/  LEA.HI.X R2, R6, R27, R2, 0x2, P0 ;  /* 0x0000001b06027211 */ /* 0x000fe200000f1402 */
[----:B------:R-:W-:Y:S06]  /*42e0*/  BRA.DIV UR5, `(.L_x_4817) ;  /* 0x0000004a05747947 */ /* 0x000fec000b800000 */
[----:B------:R-:W-:Y:S01]  /*42f0*/  NOP ;  /* 0x0000000000007918 */ /* 0x000fe20000000000 */
.L_x_4918:
        /* <DEDUP_REMOVED lines=16> */
.L_x_4820:
[----:B------:R-:W-:Y:S01]  /*4400*/  @P0 ELECT P2, URZ, PT ;  /* 0x00000000003f082f */ /* 0x000fe20003840000 */
[----:B------:R1:W-:-:S12]  /*4410*/  UBLKRED.G.S.ADD.F32.RN [UR6], [UR4], UR5, desc[UR8] ;  /* 0x00000806040073bb */ /* 0x0003d800080a1405 */
[----:B------:R-:W-:Y:S02]  /*4420*/  @P2 PLOP3.LUT P0, PT, P2, PT, PT, 0x8, 0x0 ;  /* 0x000000000000281c */ /* 0x000fe4000170e170 */
[----:B------:R-:W-:-:S11]  /*4430*/  PLOP3.LUT P2, PT, PT, PT, PT, 0x8, 0x0 ;  /* 0x000000000000781c */ /* 0x000fd60003f4e170 */
[----:B-1----:R-:W-:Y:S05]  /*4440*/  @P0 BRA.U.ANY `(.L_x_4820) ;  /* 0xfffffffd00ec0947 */ /* 0x002fea000393ffff */
[----:B------:R0:W-:Y:S01]  /*4450*/  UTMACMDFLUSH ;  /* 0x00000000000079b7 */ /* 0x0001e20000000000 */
[----:B------:R-:W-:-:S04]  /*4460*/  DEPBAR.LE SB0, 0x0 ;  /* 0x000080000000791a */ /* 0x000fc80000000000 */
.L_x_4819:
[----:B------:R-:W-:Y:S05]  /*4470*/  BSYNC B0 ;  /* 0x0000000000007941 */ /* 0x000fea0003800000 */
.L_x_4818:
        /* <DEDUP_REMOVED lines=14> */
.L_x_4822:
[----:B------:R-:W-:Y:S05]  /*4560*/  BSYNC B0 ;  /* 0x0000000000007941 */ /* 0x000fea0003800000 */
.L_x_4821:
        /* <DEDUP_REMOVED lines=18> */
.L_x_4825:
[----:B------:R-:W2:Y:S04]  /*4690*/  LDG.E.STRONG.GPU R0, desc[UR38][R2.64] ;  /* 0x0000002602007981 */ /* 0x000ea8000c1ef900 */
[----:B--2---:R-:W-:Y:S01]  /*46a0*/  CCTL.IVALL ;  /* 0x00000000ff00798f */ /* 0x004fe20002000000 */
[----:B------:R-:W-:Y:S05]  /*46b0*/  YIELD ;  /* 0x0000000000007946 */ /* 0x000fea0003800000 */
[----:B------:R-:W-:-:S13]  /*46c0*/  ISETP.NE.AND P0, PT, R0, R17, PT ;  /* 0x000000110000720c */ /* 0x000fda0003f05270 */
[----:B------:R-:W-:Y:S05]  /*46d0*/  @P0 BRA `(.L_x_4825) ;  /* 0xfffffffc00ec0947 */ /* 0x000fea000383ffff */
.L_x_4824:
[----:B------:R-:W-:Y:S05]  /*46e0*/  BSYNC B0 ;  /* 0x0000000000007941 */ /* 0x000fea0003800000 */
.L_x_4823:
[----:B------:R-:W-:-:S03]  /*46f0*/  UMOV UR5, 0xffffffff ;  /* 0xffffffff00057882 */ /* 0x000fc60000000000 */
[----:B------:R-:W-:Y:S05]  /*4700*/  BRA.DIV UR5, `(.L_x_4826) ;  /* 0x0000004605887947 */ /* 0x000fea000b800000 */
[----:B------:R-:W-:Y:S01]  /*4710*/  NOP ;  /* 0x0000000000007918 */ /* 0x000fe20000000000 */
.L_x_4921:
        /* <DEDUP_REMOVED lines=16> */
.L_x_4829:
[----:B------:R-:W-:Y:S01]  /*4820*/  @P0 ELECT P2, URZ, PT ;  /* 0x00000000003f082f */ /* 0x000fe20003840000 */
[----:B------:R2:W-:-:S12]  /*4830*/  UBLKRED.G.S.ADD.F32.RN [UR6], [UR4], UR5, desc[UR8] ;  /* 0x00000806040073bb */ /* 0x0005d800080a1405 */
[----:B------:R-:W-:Y:S02]  /*4840*/  @P2 PLOP3.LUT P0, PT, P2, PT, PT, 0x8, 0x0 ;  /* 0x000000000000281c */ /* 0x000fe4000170e170 */
[----:B------:R-:W-:-:S11]  /*4850*/  PLOP3.LUT P2, PT, PT, PT, PT, 0x8, 0x0 ;  /* 0x000000000000781c */ /* 0x000fd60003f4e170 */
[----:B--2---:R-:W-:Y:S05]  /*4860*/  @P0 BRA.U.ANY `(.L_x_4829) ;  /* 0xfffffffd00ec0947 */ /* 0x004fea000393ffff */
[----:B------:R0:W-:Y:S01]  /*4870*/  UTMACMDFLUSH ;  /* 0x00000000000079b7 */ /* 0x0001e20000000000 */
[----:B------:R-:W-:-:S04]  /*4880*/  DEPBAR.LE SB0, 0x0 ;  /* 0x000080000000791a */ /* 0x000fc80000000000 */
.L_x_4828:
[----:B------:R-:W-:Y:S05]  /*4890*/  BSYNC B0 ;  /* 0x0000000000007941 */ /* 0x000fea0003800000 */
.L_x_4827:
        /* <DEDUP_REMOVED lines=14> */
.L_x_4785:
        /* <DEDUP_REMOVED lines=21> */
.L_x_4831:
        /* <DEDUP_REMOVED lines=13> */
.L_x_4833:
[----:B------:R-:W-:-:S05]  /*4ba0*/  ULDC UR4, c[0x0][0x8c4] ;  /* 0x0002310000047ab9 */ /* 0x000fca0000000800 */
.L_x_4832:
        /* <DEDUP_REMOVED lines=39> */
.L_x_4834:
        /* <DEDUP_REMOVED lines=52> */
.L_x_4868:
        /* <DEDUP_REMOVED lines=13> */
.L_x_4838:
[----:B------:R-:W2:Y:S04]  /*5230*/  LDG.E.STRONG.GPU R5, desc[UR38][R2.64] ;  /* 0x0000002602057981 */ /* 0x000ea8000c1ef900 */
[----:B--2---:R-:W-:Y:S01]  /*5240*/  CCTL.IVALL ;  /* 0x00000000ff00798f */ /* 0x004fe20002000000 */
[----:B------:R-:W-:Y:S05]  /*5250*/  YIELD ;  /* 0x0000000000007946 */ /* 0x000fea0003800000 */
[----:B------:R-:W-:-:S13]  /*5260*/  ISETP.NE.AND P3, PT, R5, UR18, PT ;  /* 0x0000001205007c0c */ /* 0x000fda000bf65270 */
[----:B------:R-:W-:Y:S05]  /*5270*/  @P3 BRA `(.L_x_4838) ;  /* 0xfffffffc00ec3947 */ /* 0x000fea000383ffff */
.L_x_4837:
[----:B------:R-:W-:Y:S05]  /*5280*/  BSYNC B0 ;  /* 0x0000000000007941 */ /* 0x000fea0003800000 */
.L_x_4836:
[----:B------:R-:W-:-:S03]  /*5290*/  UMOV UR5, 0xffffffff ;  /* 0xffffffff00057882 */ /* 0x000fc60000000000 */
[----:B------:R-:W-:Y:S05]  /*52a0*/  BRA.DIV UR5, `(.L_x_4839) ;  /* 0x0000003a05bc7947 */ /* 0x000fea000b800000 */
[----:B------:R-:W-:Y:S01]  /*52b0*/  NOP ;  /* 0x0000000000007918 */ /* 0x000fe20000000000 */
.L_x_4924:
        /* <DEDUP_REMOVED lines=19> */
.L_x_4841:
[----:B------:R-:W-:Y:S05]  /*53f0*/  BSYNC B0 ;  /* 0x0000000000007941 */ /* 0x000fea0003800000 */
.L_x_4840:
        /* <DEDUP_REMOVED lines=14> */
.L_x_4843:
[----:B------:R-:W-:Y:S05]  /*54e0*/  BSYNC B0 ;  /* 0x0000000000007941 */ /* 0x000fea0003800000 */
.L_x_4842:
        /* <DEDUP_REMOVED lines=15> */
.L_x_4845:
[----:B------:R-:W-:Y:S05]  /*55e0*/  BSYNC B0 ;  /* 0x0000000000007941 */ /* 0x000fea0003800000 */
.L_x_4844:
[----:B------:R-:W-:Y:S06]  /*55f0*/  BAR.ARV 0xa, 0xa0 ;  /* 0x0282800000007b1d */ /* 0x000fec0000002000 */
[----:B------:R-:W-:Y:S04]  /*5600*/  BSSY B0, `(.L_x_4846) ;  /* 0x0000003000007945 */ /* 0x000fe80003800000 */
[----:B------:R-:W-:Y:S05]  /*5610*/  @!P0 BRA `(.L_x_4847) ;  /* 0x0000000000048947 */ /* 0x000fea0003800000 */
[----:B------:R-:W-:-:S04]  /*5620*/  DEPBAR.LE SB0, 0x1 ;  /* 0x000080400000791a */ /* 0x000fc80000000000 */
.L_x_4847:
[----:B------:R-:W-:Y:S05]  /*5630*/  BSYNC B0 ;  /* 0x0000000000007941 */ /* 0x000fea0003800000 */
.L_x_4846:
[----:B------:R-:W-:Y:S06]  /*5640*/  BAR.ARV 0xb, 0xa0 ;  /* 0x02c2800000007b1d */ /* 0x000fec0000002000 */
[----:B------:R-:W-:Y:S04]  /*5650*/  BSSY B0, `(.L_x_4848) ;  /* 0x0000003000007945 */ /* 0x000fe80003800000 */
[----:B------:R-:W-:Y:S05]  /*5660*/  @!P0 BRA `(.L_x_4849) ;  /* 0x0000000000048947 */ /* 0x000fea0003800000 */
[----:B------:R-:W-:-:S04]  /*5670*/  DEPBAR.LE SB0, 0x0 ;  /* 0x000080000000791a */ /* 0x000fc80000000000 */
.L_x_4849:
[----:B------:R-:W-:Y:S05]  /*5680*/  BSYNC B0 ;  /* 0x0000000000007941 */ /* 0x000fea0003800000 */
.L_x_4848:
        /* <DEDUP_REMOVED lines=19> */
.L_x_4851:
[----:B------:R-:W-:Y:S05]  /*57c0*/  BSYNC B0 ;  /* 0x0000000000007941 */ /* 0x000fea0003800000 */
.L_x_4850:
        /* <DEDUP_REMOVED lines=9> */
.L_x_4854:
[----:B------:R-:W2:Y:S04]  /*5860*/  LDG.E.STRONG.GPU R5, desc[UR38][R2.64] ;  /* 0x0000002602057981 */ /* 0x000ea8000c1ef900 */
[----:B--2---:R-:W-:Y:S01]  /*5870*/  CCTL.IVALL ;  /* 0x00000000ff00798f */ /* 0x004fe20002000000 */
[----:B------:R-:W-:Y:S05]  /*5880*/  YIELD ;  /* 0x0000000000007946 */ /* 0x000fea0003800000 */
[----:B------:R-:W-:-:S13]  /*5890*/  ISETP.NE.AND P3, PT, R5, UR18, PT ;  /* 0x0000001205007c0c */ /* 0x000fda000bf65270 */
[----:B------:R-:W-:Y:S05]  /*58a0*/  @P3 BRA `(.L_x_4854) ;  /* 0xfffffffc00ec3947 */ /* 0x000fea000383ffff */
.L_x_4853:
[----:B------:R-:W-:Y:S05]  /*58b0*/  BSYNC B0 ;  /* 0x0000000000007941 */ /* 0x000fea0003800000 */
.L_x_4852:
[----:B------:R-:W-:-:S03]  /*58c0*/  UMOV UR5, 0xffffffff ;  /* 0xffffffff00057882 */ /* 0x000fc60000000000 */
[----:B------:R-:W-:Y:S05]  /*58d0*/  BRA.DIV UR5, `(.L_x_4855) ;  /* 0x00000036054c7947 */ /* 0x000fea000b800000 */
[----:B------:R-:W-:Y:S01]  /*58e0*/  NOP ;  /* 0x0000000000007918 */ /* 0x000fe20000000000 */
.L_x_4927:
        /* <DEDUP_REMOVED lines=15> */
.L_x_4857:
[----:B------:R-:W-:Y:S05]  /*59e0*/  BSYNC B0 ;  /* 0x0000000000007941 */ /* 0x000fea0003800000 */
.L_x_4856:
        /* <DEDUP_REMOVED lines=14> */
.L_x_4859:
[----:B------:R-:W-:Y:S05]  /*5ad0*/  BSYNC B0 ;  /* 0x0000000000007941 */ /* 0x000fea0003800000 */
.L_x_4858:
        /* <DEDUP_REMOVED lines=15> */
.L_x_4861:
[----:B------:R-:W-:Y:S05]  /*5bd0*/  BSYNC B0 ;  /* 0x0000000000007941 */ /* 0x000fea0003800000 */
.L_x_4860:
[----:B------:R-:W-:Y:S06]  /*5be0*/  BAR.ARV 0xa, 0xa0 ;  /* 0x0282800000007b1d */ /* 0x000fec0000002000 */
[----:B------:R-:W-:Y:S04]  /*5bf0*/  BSSY B0, `(.L_x_4862) ;  /* 0x0000003000007945 */ /* 0x000fe80003800000 */
[----:B------:R-:W-:Y:S05]  /*5c00*/  @!P0 BRA `(.L_x_4863) ;  /* 0x0000000000048947 */ /* 0x000fea0003800000 */
[----:B------:R-:W-:-:S04]  /*5c10*/  DEPBAR.LE SB0, 0x1 ;  /* 0x000080400000791a */ /* 0x000fc80000000000 */
.L_x_4863:
[----:B------:R-:W-:Y:S05]  /*5c20*/  BSYNC B0 ;  /* 0x0000000000007941 */ /* 0x000fea0003800000 */
.L_x_4862:
[----:B------:R-:W-:Y:S06]  /*5c30*/  BAR.ARV 0xb, 0xa0 ;  /* 0x02c2800000007b1d */ /* 0x000fec0000002000 */
[----:B------:R-:W-:Y:S04]  /*5c40*/  BSSY B0, `(.L_x_4864) ;  /* 0x0000003000007945 */ /* 0x000fe80003800000 */
[----:B------:R-:W-:Y:S05]  /*5c50*/  @!P0 BRA `(.L_x_4865) ;  /* 0x0000000000048947 */ /* 0x000fea0003800000 */
[----:B------:R-:W-:-:S04]  /*5c60*/  DEPBAR.LE SB0, 0x0 ;  /* 0x000080000000791a */ /* 0x000fc80000000000 */
.L_x_4865:
[----:B------:R-:W-:Y:S05]  /*5c70*/  BSYNC B0 ;  /* 0x0000000000007941 */ /* 0x000fea0003800000 */
.L_x_4864:
        /* <DEDUP_REMOVED lines=19> */
.L_x_4867:
[----:B------:R-:W-:Y:S05]  /*5db0*/  BSYNC B0 ;  /* 0x0000000000007941 */ /* 0x000fea0003800000 */
.L_x_4866:
[----:B------:R-:W-:Y:S02]  /*5dc0*/  UIADD3 UR6, UR6, 0x2, URZ ;  /* 0x0000000206067890 */ /* 0x000fe4000fffe03f */
[----:B------:R-:W-:Y:S01]  /*5dd0*/  UIADD3 UR4, UR4, 0x1, URZ ;  /* 0x0000000104047890 */ /* 0x000fe2000fffe03f */
[----:B------:R-:W-:Y:S11]  /*5de0*/  @P2 BRA `(.L_x_4868) ;  /* 0xfffffff000dc2947 */ /* 0x000ff6000383ffff */
.L_x_4835:
        /* <DEDUP_REMOVED lines=13> */
.L_x_4871:
[----:B------:R-:W2:Y:S04]  /*5ec0*/  LDG.E.STRONG.GPU R0, desc[UR38][R2.64] ;  /* 0x0000002602007981 */ /* 0x000ea8000c1ef900 */
[----:B--2---:R-:W-:Y:S01]  /*5ed0*/  CCTL.IVALL ;  /* 0x00000000ff00798f */ /* 0x004fe20002000000 */
[----:B------:R-:W-:Y:S05]  /*5ee0*/  YIELD ;  /* 0x0000000000007946 */ /* 0x000fea0003800000 */
[----:B------:R-:W-:-:S13]  /*5ef0*/  ISETP.NE.AND P1, PT, R0, UR18, PT ;  /* 0x0000001200007c0c */ /* 0x000fda000bf25270 */
[----:B------:R-:W-:Y:S05]  /*5f00*/  @P1 BRA `(.L_x_4871) ;  /* 0xfffffffc00ec1947 */ /* 0x000fea000383ffff */
.L_x_4870:
[----:B------:R-:W-:Y:S05]  /*5f10*/  BSYNC B0 ;  /* 0x0000000000007941 */ /* 0x000fea0003800000 */
.L_x_4869:
[----:B------:R-:W-:-:S03]  /*5f20*/  UMOV UR4, 0xffffffff ;  /* 0xffffffff00047882 */ /* 0x000fc60000000000 */
[----:B------:R-:W-:Y:S05]  /*5f30*/  BRA.DIV UR4, `(.L_x_4872) ;  /* 0x0000002e04d07947 */ /* 0x000fea000b800000 */
[----:B------:R-:W-:Y:S01]  /*5f40*/  NOP ;  /* 0x0000000000007918 */ /* 0x000fe20000000000 */
.L_x_4930:
        /* <DEDUP_REMOVED lines=22> */
.L_x_4874:
[----:B------:R-:W-:Y:S05]  /*60b0*/  BSYNC B0 ;  /* 0x0000000000007941 */ /* 0x000fea0003800000 */
.L_x_4873:
        /* <DEDUP_REMOVED lines=19> */
.L_x_4876:
[----:B------:R-:W-:Y:S05]  /*61f0*/  BSYNC B0 ;  /* 0x0000000000007941 */ /* 0x000fea0003800000 */
.L_x_4875:
        /* <DEDUP_REMOVED lines=20> */
.L_x_4878:
[----:B------:R-:W-:Y:S05]  /*6340*/  BSYNC B0 ;  /* 0x0000000000007941 */ /* 0x000fea0003800000 */
.L_x_4877:
[----:B------:R-:W-:Y:S06]  /*6350*/  BAR.ARV 0xa, 0xa0 ;  /* 0x0282800000007b1d */ /* 0x000fec0000002000 */
[----:B------:R-:W-:Y:S04]  /*6360*/  BSSY B0, `(.L_x_4879) ;  /* 0x0000003000007945 */ /* 0x000fe80003800000 */
[----:B------:R-:W-:Y:S05]  /*6370*/  @!P0 BRA `(.L_x_4880) ;  /* 0x0000000000048947 */ /* 0x000fea0003800000 */
[----:B------:R-:W-:-:S04]  /*6380*/  DEPBAR.LE SB0, 0x1 ;  /* 0x000080400000791a */ /* 0x000fc80000000000 */
.L_x_4880:
[----:B------:R-:W-:Y:S05]  /*6390*/  BSYNC B0 ;  /* 0x0000000000007941 */ /* 0x000fea0003800000 */
.L_x_4879:
[----:B------:R-:W-:Y:S06]  /*63a0*/  BAR.ARV 0xb, 0xa0 ;  /* 0x02c2800000007b1d */ /* 0x000fec0000002000 */
[----:B------:R-:W-:Y:S04]  /*63b0*/  BSSY B0, `(.L_x_4881) ;  /* 0x0000003000007945 */ /* 0x000fe80003800000 */
[----:B------:R-:W-:Y:S05]  /*63c0*/  @!P0 BRA `(.L_x_4882) ;  /* 0x0000000000048947 */ /* 0x000fea0003800000 */
[----:B------:R-:W-:-:S04]  /*63d0*/  DEPBAR.LE SB0, 0x0 ;  /* 0x000080000000791a */ /* 0x000fc80000000000 */
.L_x_4882:
[----:B------:R-:W-:Y:S05]  /*63e0*/  BSYNC B0 ;  /* 0x0000000000007941 */ /* 0x000fea0003800000 */
.L_x_4881:
        /* <DEDUP_REMOVED lines=19> */
.L_x_4830:
        /* <DEDUP_REMOVED lines=10> */
.L_x_4883:
        /* <DEDUP_REMOVED lines=10> */
.L_x_4885:
[----:B------:R-:W3:Y:S02]  /*6660*/  LDC R0, c[0x0][0x8c4] ;  /* 0x00023100ff007b82 */ /* 0x000ee40000000800 */
.L_x_4884:
        /* <DEDUP_REMOVED lines=42> */
.L_x_4887:
        /* <DEDUP_REMOVED lines=70> */
.L_x_4931:
        /* <DEDUP_REMOVED lines=9> */
.L_x_4890:
        /* <DEDUP_REMOVED lines=98> */
.L_x_4901:
[----:B-1----:R-:W-:-:S05]  /*7420*/  IMAD.MOV.U32 R11, RZ, RZ, 0x1 ;  /* 0x00000001ff0b7424 */ /* 0x002fca00078e00ff */
[----:B------:R-:W-:-:S04]  /*7430*/  SHF.L.U32 R11, R11, 0x1f, RZ ;  /* 0x0000001f0b0b7819 */ /* 0x000fc800000006ff */
[----:B------:R-:W1:Y:S02]  /*7440*/  SYNCS.PHASECHK.TRANS64.TRYWAIT P1, [R12+URZ+0x36438], R11 ;  /* 0x0364380b0c0075a7 */ /* 0x000e64000802017f */
[----:B-1234-:R-:W-:Y:S05]  /*7450*/  @!P1 BRA `(.L_x_4893) ;  /* 0x0000001800b89947 */ /* 0x01efea0003800000 */
.L_x_4932:
[----:B------:R-:W-:Y:S05]  /*7460*/  @P0 BRA `(.L_x_4894) ;  /* 0x0000000000140947 */ /* 0x000fea0003800000 */
[----:B------:R-:W-:Y:S01]  /*7470*/  ISETP.NE.AND P1, PT, R8, RZ, PT ;  /* 0x000000ff0800720c */ /* 0x000fe20003f25270 */
[----:B------:R-:W-:-:S04]  /*7480*/  IMAD.MOV.U32 R3, RZ, RZ, 0x6100 ;  /* 0x00006100ff037424 */ /* 0x000fc800078e00ff */
[----:B------:R2:W-:Y:S08]  /*7490*/  SYNCS.ARRIVE.TRANS64 RZ, [R12+URZ+0x36430], R3 ;  /* 0x036430030cff79a7 */ /* 0x0005f0000800003f */
[----:B------:R-:W-:Y:S05]  /*74a0*/  @!P1 BRA `(.L_x_4894) ;  /* 0x0000000000049947 */ /* 0x000fea0003800000 */
[----:B------:R-:W-:Y:S01]  /*74b0*/  BPT.TRAP 0x1 ;  /* 0x000000040000795c */ /* 0x000fe20000300000 */
.L_x_4894:
        /* <DEDUP_REMOVED lines=49> */
.L_x_4933:
[----:B------:R-:W-:Y:S05]  /*77d0*/  @P0 BRA `(.L_x_4896) ;  /* 0x0000000000140947 */ /* 0x000fea0003800000 */
[----:B------:R-:W-:Y:S01]  /*77e0*/  ISETP.NE.AND P1, PT, R8, RZ, PT ;  /* 0x000000ff0800720c */ /* 0x000fe20003f25270 */
[----:B--2---:R-:W-:-:S04]  /*77f0*/  IMAD.MOV.U32 R27, RZ, RZ, 0x6100 ;  /* 0x00006100ff1b7424 */ /* 0x004fc800078e00ff */
[----:B------:R3:W-:Y:S08]  /*7800*/  SYNCS.ARRIVE.TRANS64 RZ, [R12+URZ+0x36418], R27 ;  /* 0x0364181b0cff79a7 */ /* 0x0007f0000800003f */
[----:B------:R-:W-:Y:S05]  /*7810*/  @!P1 BRA `(.L_x_4896) ;  /* 0x0000000000049947 */ /* 0x000fea0003800000 */
[----:B------:R-:W-:Y:S01]  /*7820*/  BPT.TRAP 0x1 ;  /* 0x000000040000795c */ /* 0x000fe20000300000 */
.L_x_4896:
        /* <DEDUP_REMOVED lines=37> */
.L_x_4934:
[----:B--2---:R-:W-:Y:S01]  /*7a80*/  SHF.R.S32.HI R28, RZ, 0x1f, R26 ;  /* 0x0000001fff1c7819 */ /* 0x004fe2000001141a */
[----:B------:R-:W-:Y:S06]  /*7a90*/  @P0 BRA `(.L_x_4898) ;  /* 0x0000000000140947 */ /* 0x000fec0003800000 */
[----:B------:R-:W-:Y:S01]  /*7aa0*/  ISETP.NE.AND P1, PT, R8, RZ, PT ;  /* 0x000000ff0800720c */ /* 0x000fe20003f25270 */
[----:B------:R-:W-:-:S04]  /*7ab0*/  IMAD.MOV.U32 R29, RZ, RZ, 0x6100 ;  /* 0x00006100ff1d7424 */ /* 0x000fc800078e00ff */
[----:B------:R2:W-:Y:S08]  /*7ac0*/  SYNCS.ARRIVE.TRANS64 RZ, [R12+URZ+0x36430], R29 ;  /* 0x0364301d0cff79a7 */ /* 0x0005f0000800003f */
[----:B------:R-:W-:Y:S05]  /*7ad0*/  @!P1 BRA `(.L_x_4898) ;  /* 0x0000000000049947 */ /* 0x000fea0003800000 */
[----:B------:R-:W-:Y:S01]  /*7ae0*/  BPT.TRAP 0x1 ;  /* 0x000000040000795c */ /* 0x000fe20000300000 */
.L_x_4898:
        /* <DEDUP_REMOVED lines=37> */
.L_x_4936:
[----:B------:R-:W-:Y:S05]  /*7d40*/  @P0 BRA `(.L_x_4900) ;  /* 0x0000000000140947 */ /* 0x000fea0003800000 */
[----:B------:R-:W-:Y:S01]  /*7d50*/  ISETP.NE.AND P1, PT, R8, RZ, PT ;  /* 0x000000ff0800720c */ /* 0x000fe20003f25270 */
[----:B---3--:R-:W-:-:S04]  /*7d60*/  IMAD.MOV.U32 R5, RZ, RZ, 0x6100 ;  /* 0x00006100ff057424 */ /* 0x008fc800078e00ff */
[----:B------:R4:W-:Y:S08]  /*7d70*/  SYNCS.ARRIVE.TRANS64 RZ, [R12+URZ+0x36410], R5 ;  /* 0x036410050cff79a7 */ /* 0x0009f0000800003f */
[----:B------:R-:W-:Y:S05]  /*7d80*/  @!P1 BRA `(.L_x_4900) ;  /* 0x0000000000049947 */ /* 0x000fea0003800000 */
[----:B------:R-:W-:Y:S01]  /*7d90*/  BPT.TRAP 0x1 ;  /* 0x000000040000795c */ /* 0x000fe20000300000 */
.L_x_4900:
        /* <DEDUP_REMOVED lines=37> */
.L_x_4892:
[----:B------:R-:W-:Y:S01]  /*7ff0*/  ISETP.NE.AND P1, PT, R16, RZ, PT ;  /* 0x000000ff1000720c */ /* 0x000fe20003f25270 */
[----:B------:R-:W-:-:S12]  /*8000*/  IMAD.MOV.U32 R4, RZ, RZ, 0x1 ;  /* 0x00000001ff047424 */ /* 0x000fd800078e00ff */
[----:B------:R-:W-:Y:S05]  /*8010*/  @!P1 BRA `(.L_x_4891) ;  /* 0x00000004006c9947 */ /* 0x000fea0003800000 */
[----:B------:R-:W3:Y:S02]  /*8020*/  SYNCS.PHASECHK.TRANS64.TRYWAIT P1, [R12+URZ+0x36438], R11 ;  /* 0x0364380b0c0075a7 */ /* 0x000ee4000802017f */
[----:B---3--:R-:W-:Y:S05]  /*8030*/  @!P1 BRA `(.L_x_4902) ;  /* 0x0000001000149947 */ /* 0x008fea0003800000 */
.L_x_4937:
[----:B------:R-:W-:Y:S05]  /*8040*/  @P0 BRA `(.L_x_4903) ;  /* 0x0000000000140947 */ /* 0x000fea0003800000 */
[----:B------:R-:W-:Y:S01]  /*8050*/  ISETP.NE.AND P1, PT, R8, RZ, PT ;  /* 0x000000ff0800720c */ /* 0x000fe20003f25270 */
[----:B------:R-:W-:-:S04]  /*8060*/  IMAD.MOV.U32 R5, RZ, RZ, 0x6100 ;  /* 0x00006100ff057424 */ /* 0x000fc800078e00ff */
[----:B------:R4:W-:Y:S08]  /*8070*/  SYNCS.ARRIVE.TRANS64 RZ, [R12+URZ+0x36430], R5 ;  /* 0x036430050cff79a7 */ /* 0x0009f0000800003f */
[----:B------:R-:W-:Y:S05]  /*8080*/  @!P1 BRA `(.L_x_4903) ;  /* 0x0000000000049947 */ /* 0x000fea0003800000 */
[----:B------:R-:W-:Y:S01]  /*8090*/  BPT.TRAP 0x1 ;  /* 0x000000040000795c */ /* 0x000fe20000300000 */
.L_x_4903:
        /* <DEDUP_REMOVED lines=42> */
.L_x_4938:
[----:B------:R-:W-:Y:S01]  /*8340*/  IMAD.MOV.U32 R4, RZ, RZ, RZ ;  /* 0x000000ffff047224 */ /* 0x000fe200078e00ff */
[----:B------:R-:W-:Y:S06]  /*8350*/  @P0 BRA `(.L_x_4905) ;  /* 0x0000000000140947 */ /* 0x000fec0003800000 */
[----:B------:R-:W-:Y:S01]  /*8360*/  ISETP.NE.AND P1, PT, R8, RZ, PT ;  /* 0x000000ff0800720c */ /* 0x000fe20003f25270 */
[----:B----4-:R-:W-:-:S04]  /*8370*/  IMAD.MOV.U32 R5, RZ, RZ, 0x6100 ;  /* 0x00006100ff057424 */ /* 0x010fc800078e00ff */
[----:B------:R4:W-:Y:S08]  /*8380*/  SYNCS.ARRIVE.TRANS64 RZ, [R12+URZ+0x36418], R5 ;  /* 0x036418050cff79a7 */ /* 0x0009f0000800003f */
[----:B------:R-:W-:Y:S05]  /*8390*/  @!P1 BRA `(.L_x_4905) ;  /* 0x0000000000049947 */ /* 0x000fea0003800000 */
[----:B------:R-:W-:Y:S01]  /*83a0*/  BPT.TRAP 0x1 ;  /* 0x000000040000795c */ /* 0x000fe20000300000 */
.L_x_4905:
        /* <DEDUP_REMOVED lines=34> */
.L_x_4891:
[----:B------:R-:W-:-:S04]  /*85d0*/  SHF.L.U32 R3, R4, 0x1f, RZ ;  /* 0x0000001f04037819 */ /* 0x000fc800000006ff */
[----:B------:R-:W4:Y:S02]  /*85e0*/  SYNCS.PHASECHK.TRANS64.TRYWAIT P1, [R12+URZ+0x36438], R3 ;  /* 0x036438030c0075a7 */ /* 0x000f24000802017f */
[----:B----4-:R-:W-:Y:S05]  /*85f0*/  @!P1 BRA `(.L_x_4906) ;  /* 0x0000000800cc9947 */ /* 0x010fea0003800000 */
.L_x_4939:
[----:B------:R-:W-:Y:S05]  /*8600*/  @P0 BRA `(.L_x_4907) ;  /* 0x0000000000180947 */ /* 0x000fea0003800000 */
[----:B------:R-:W5:Y:S01]  /*8610*/  S2R R2, SR_TID.X ;  /* 0x0000000000027919 */ /* 0x000f620000002100 */
[----:B----4-:R-:W-:-:S04]  /*8620*/  IMAD.MOV.U32 R3, RZ, RZ, 0x6100 ;  /* 0x00006100ff037424 */ /* 0x010fc800078e00ff */
[----:B------:R4:W-:Y:S01]  /*8630*/  SYNCS.ARRIVE.TRANS64 RZ, [R12+URZ+0x36430], R3 ;  /* 0x036430030cff79a7 */ /* 0x0009e2000800003f */
[----:B-----5:R-:W-:-:S13]  /*8640*/  LOP3.LUT P0, RZ, R2, 0x1f, RZ, 0xc0, !PT ;  /* 0x0000001f02ff7812 */ /* 0x020fda000780c0ff */
[----:B----4-:R-:W-:Y:S05]  /*8650*/  @!P0 BRA `(.L_x_4907) ;  /* 0x0000000000048947 */ /* 0x010fea0003800000 */
[----:B------:R-:W-:Y:S01]  /*8660*/  BPT.TRAP 0x1 ;  /* 0x000000040000795c */ /* 0x000fe20000300000 */
.L_x_4907:
        /* <DEDUP_REMOVED lines=44> */
.L_x_4888:
[----:B------:R-:W-:Y:S05]  /*8930*/  BSYNC B0 ;  /* 0x0000000000007941 */ /* 0x000fea0003800000 */
.L_x_4886:
[----:B------:R-:W-:-:S03]  /*8940*/  UMOV UR6, 0xffffffff ;  /* 0xffffffff00067882 */ /* 0x000fc60000000000 */
[----:B------:R-:W-:Y:S05]  /*8950*/  BRA.DIV UR6, `(.L_x_4908) ;  /* 0x0000000a06087947 */ /* 0x000fea000b800000 */
[----:B------:R-:W-:-:S13]  /*8960*/  ELECT P0, URZ, PT ;  /* 0x00000000003f782f */ /* 0x000fda0003800000 */
.L_x_4942:
[----:B------:R-:W-:Y:S05]  /*8970*/  @!P0 BRA `(.L_x_4790) ;  /* 0x0000000000708947 */ /* 0x000fea0003800000 */
[----:B------:R-:W-:-:S04]  /*8980*/  LOP3.LUT R17, R17, 0x2, RZ, 0xfc, !PT ;  /* 0x0000000211117812 */ /* 0x000fc800078efcff */
[----:B------:R-:W-:-:S13]  /*8990*/  ISETP.NE.AND P0, PT, R17, 0x3, PT ;  /* 0x000000031100780c */ /* 0x000fda0003f05270 */
[----:B------:R-:W-:Y:S05]  /*89a0*/  @!P0 BRA `(.L_x_4909) ;  /* 0x0000000000048947 */ /* 0x000fea0003800000 */
[----:B--2---:R-:W-:Y:S01]  /*89b0*/  BPT.TRAP 0x1 ;  /* 0x000000040000795c */ /* 0x004fe20000300000 */
.L_x_4909:
        /* <DEDUP_REMOVED lines=15> */
.L_x_4943:
[----:B------:R-:W5:Y:S02]  /*8ab0*/  SYNCS.PHASECHK.TRANS64.TRYWAIT P1, [R5+URZ], R0 ;  /* 0x00000000050075a7 */ /* 0x000f64000802017f */
[----:B-----5:R-:W-:Y:S05]  /*8ac0*/  @!P1 BRA `(.L_x_4911) ;  /* 0x0000000400e49947 */ /* 0x020fea0003800000 */
.L_x_4944:
[----:B------:R-:W-:Y:S05]  /*8ad0*/  @!P0 BRA `(.L_x_4912) ;  /* 0x0000000000048947 */ /* 0x000fea0003800000 */
[----:B--2---:R-:W-:Y:S01]  /*8ae0*/  BPT.TRAP 0x1 ;  /* 0x000000040000795c */ /* 0x004fe20000300000 */
.L_x_4912:
[----:B------:R-:W-:-:S07]  /*8af0*/  SHF.L.U32 R4, R4, 0x1f, RZ ;  /* 0x0000001f04047819 */ /* 0x000fce00000006ff */
.L_x_4913:
[----:B------:R1:W1:Y:S02]  /*8b00*/  SYNCS.PHASECHK.TRANS64.TRYWAIT P0, [R9+URZ+0x36438], R4 ;  /* 0x03643804090075a7 */ /* 0x000264000800017f */
[----:B-1----:R-:W-:Y:S05]  /*8b10*/  @!P0 NANOSLEEP.SYNCS 0x989680 ;  /* 0x009896800000895d */ /* 0x002fea0003900000 */
[----:B------:R-:W1:Y:S02]  /*8b20*/  @!P0 SYNCS.PHASECHK.TRANS64 P0, [R9+URZ+0x36438], R4 ;  /* 0x03643804090085a7 */ /* 0x000e64000800007f */
[----:B-1----:R-:W-:Y:S05]  /*8b30*/  @!P0 BRA `(.L_x_4913) ;  /* 0xfffffffc00f08947 */ /* 0x002fea000383ffff */
.L_x_4790:
[----:B--2---:R-:W-:Y:S05]  /*8b40*/  BSYNC B6 ;  /* 0x0000000000067941 */ /* 0x004fea0003800000 */
.L_x_4784:
[----:B------:R-:W-:Y:S05]  /*8b50*/  EXIT ;  /* 0x000000000000794d */ /* 0x000fea0003800000 */
.L_x_4800:
[----:B------:R-:W-:Y:S02]  /*8b60*/  IMAD.MOV.U32 R12, RZ, RZ, RZ ;  /* 0x000000ffff0c7224 */ /* 0x000fe400078e00ff */
[----:B------:R-:W-:Y:S02]  /*8b70*/  IMAD.MOV.U32 R11, RZ, RZ, 0x1f ;  /* 0x0000001fff0b7424 */ /* 0x000fe400078e00ff */
[----:B------:R-:W-:-:S07]  /*8b80*/  IMAD.MOV.U32 R15, RZ, RZ, -0x1 ;  /* 0xffffffffff0f7424 */ /* 0x000fce00078e00ff */
[----:B------:R-:W-:Y:S05]  /*8b90*/  WARPSYNC.COLLECTIVE R15, `(.L_x_4914) ;  /* 0x000000000f087348 */ /* 0x000fea0003c00000 */
[----:B------:R1:W2:Y:S02]  /*8ba0*/  SHFL.IDX P6, R14, R13, R12, R11 ;  /* 0x0000000c0d0e7389 */ /* 0x0002a400000c000b */
[----:B-12---:R-:W-:Y:S01]  /*8bb0*/  ENDCOLLECTIVE ;  /* 0x000000000000791b */ /* 0x006fe20003800000 */
.L_x_4914:
[----:B------:R-:W-:Y:S05]  /*8bc0*/  BRA `(.L_x_4915) ;  /* 0xffffff8400987947 */ /* 0x000fea000383ffff */
.L_x_4802:
[----:B--2---:R2:W3:Y:S02]  /*8bd0*/  SYNCS.PHASECHK.TRANS64.TRYWAIT P0, [R152+URZ+0x36400], R15 ;  /* 0x0364000f980075a7 */ /* 0x0044e4000800017f */
[----:B---3--:R-:W-:Y:S05]  /*8be0*/  @!P0 NANOSLEEP.SYNCS 0x989680 ;  /* 0x009896800000895d */ /* 0x008fea0003900000 */
[----:B------:R-:W3:Y:S02]  /*8bf0*/  @!P0 SYNCS.PHASECHK.TRANS64 P0, [R152+URZ+0x36400], R15 ;  /* 0x0364000f980085a7 */ /* 0x000ee4000800007f */
[----:B---3--:R-:W-:Y:S05]  /*8c00*/  @!P0 BRA `(.L_x_4802) ;  /* 0xfffffffc00f08947 */ /* 0x008fea000383ffff */
[----:B------:R-:W-:Y:S05]  /*8c10*/  BRA `(.L_x_4801) ;  /* 0xffffff8400ec7947 */ /* 0x000fea000383ffff */
.L_x_4806:
[----:B--2---:R2:W3:Y:S02]  /*8c20*/  SYNCS.PHASECHK.TRANS64.TRYWAIT P1, [R4+URZ+0x36410], R9 ;  /* 0x03641009040075a7 */ /* 0x0044e4000802017f */
[----:B---3--:R-:W-:Y:S05]  /*8c30*/  @!P1 NANOSLEEP.SYNCS 0x989680 ;  /* 0x009896800000995d */ /* 0x008fea0003900000 */
[----:B------:R-:W3:Y:S02]  /*8c40*/  @!P1 SYNCS.PHASECHK.TRANS64 P1, [R4+URZ+0x36410], R9 ;  /* 0x03641009040095a7 */ /* 0x000ee4000802007f */
[----:B---3--:R-:W-:Y:S05]  /*8c50*/  @!P1 BRA `(.L_x_4806) ;  /* 0xfffffffc00f09947 */ /* 0x008fea000383ffff */
[----:B------:R-:W-:Y:S05]  /*8c60*/  BRA `(.L_x_4805) ;  /* 0xffffff8c008c7947 */ /* 0x000fea000383ffff */
.L_x_4810:
[----:B--2---:R2:W1:Y:S02]  /*8c70*/  SYNCS.PHASECHK.TRANS64.TRYWAIT P1, [R152+URZ+0x36430], R9 ;  /* 0x03643009980075a7 */ /* 0x004464000802017f */
[----:B-1----:R-:W-:Y:S05]  /*8c80*/  @!P1 NANOSLEEP.SYNCS 0x989680 ;  /* 0x009896800000995d */ /* 0x002fea0003900000 */
[----:B------:R-:W1:Y:S02]  /*8c90*/  @!P1 SYNCS.PHASECHK.TRANS64 P1, [R152+URZ+0x36430], R9 ;  /* 0x03643009980095a7 */ /* 0x000e64000802007f */
[----:B-1----:R-:W-:Y:S05]  /*8ca0*/  @!P1 BRA `(.L_x_4810) ;  /* 0xfffffffc00f09947 */ /* 0x002fea000383ffff */
[----:B------:R-:W-:Y:S05]  /*8cb0*/  BRA `(.L_x_4809) ;  /* 0xffffff9400307947 */ /* 0x000fea000383ffff */
.L_x_4817:
[----:B------:R-:W-:Y:S01]  /*8cc0*/  BSSY B0, `(.L_x_4916) ;  /* 0x0000005000007945 */ /* 0x000fe20003800000 */
[----:B------:R-:W-:-:S07]  /*8cd0*/  IMAD.MOV.U32 R15, RZ, RZ, -0x1 ;  /* 0xffffffffff0f7424 */ /* 0x000fce00078e00ff */
[----:B------:R-:W-:Y:S05]  /*8ce0*/  WARPSYNC.COLLECTIVE R15, `(.L_x_4917) ;  /* 0x000000000f087348 */ /* 0x000fea0003c00000 */
[----:B------:R-:W-:Y:S01]  /*8cf0*/  NOP ;  /* 0x0000000000007918 */ /* 0x000fe20000000000 */
[----:B------:R-:W-:Y:S01]  /*8d00*/  ENDCOLLECTIVE ;  /* 0x000000000000791b */ /* 0x000fe20003800000 */
.L_x_4917:
[----:B------:R-:W-:Y:S05]  /*8d10*/  BSYNC B0 ;  /* 0x0000000000007941 */ /* 0x000fea0003800000 */
.L_x_4916:
[----:B------:R-:W-:Y:S05]  /*8d20*/  BRA `(.L_x_4918) ;  /* 0xffffffb400747947 */ /* 0x000fea000383ffff */
.L_x_4826:
[----:B------:R-:W-:Y:S01]  /*8d30*/  BSSY B0, `(.L_x_4919) ;  /* 0x0000005000007945 */ /* 0x000fe20003800000 */
[----:B------:R-:W-:-:S07]  /*8d40*/  IMAD.MOV.U32 R15, RZ, RZ, -0x1 ;  /* 0xffffffffff0f7424 */ /* 0x000fce00078e00ff */
[----:B-1----:R-:W-:Y:S05]  /*8d50*/  WARPSYNC.COLLECTIVE R15, `(.L_x_4920) ;  /* 0x000000000f087348 */ /* 0x002fea0003c00000 */
[----:B------:R-:W-:Y:S01]  /*8d60*/  NOP ;  /* 0x0000000000007918 */ /* 0x000fe20000000000 */
[----:B-1----:R-:W-:Y:S01]  /*8d70*/  ENDCOLLECTIVE ;  /* 0x000000000000791b */ /* 0x002fe20003800000 */
.L_x_4920:
[----:B------:R-:W-:Y:S05]  /*8d80*/  BSYNC B0 ;  /* 0x0000000000007941 */ /* 0x000fea0003800000 */
.L_x_4919:
[----:B------:R-:W-:Y:S05]  /*8d90*/  BRA `(.L_x_4921) ;  /* 0xffffffb800607947 */ /* 0x000fea000383ffff */
.L_x_4839:
[----:B------:R-:W-:Y:S01]  /*8da0*/  BSSY B0, `(.L_x_4922) ;  /* 0x0000005000007945 */ /* 0x000fe20003800000 */
[----:B------:R-:W-:-:S07]  /*8db0*/  IMAD.MOV.U32 R15, RZ, RZ, -0x1 ;  /* 0xffffffffff0f7424 */ /* 0x000fce00078e00ff */
[----:B------:R-:W-:Y:S05]  /*8dc0*/  WARPSYNC.COLLECTIVE R15, `(.L_x_4923) ;  /* 0x000000000f087348 */ /* 0x000fea0003c00000 */
[----:B------:R-:W-:Y:S01]  /*8dd0*/  NOP ;  /* 0x0000000000007918 */ /* 0x000fe20000000000 */
[----:B------:R-:W-:Y:S01]  /*8de0*/  ENDCOLLECTIVE ;  /* 0x000000000000791b */ /* 0x000fe20003800000 */
.L_x_4923:
[----:B------:R-:W-:Y:S05]  /*8df0*/  BSYNC B0 ;  /* 0x0000000000007941 */ /* 0x000fea0003800000 */
.L_x_4922:
[----:B------:R-:W-:Y:S05]  /*8e00*/  BRA `(.L_x_4924) ;  /* 0xffffffc4002c7947 */ /* 0x000fea000383ffff */
.L_x_4855:
[----:B------:R-:W-:Y:S01]  /*8e10*/  BSSY B0, `(.L_x_4925) ;  /* 0x0000005000007945 */ /* 0x000fe20003800000 */
[----:B------:R-:W-:-:S07]  /*8e20*/  IMAD.MOV.U32 R15, RZ, RZ, -0x1 ;  /* 0xffffffffff0f7424 */ /* 0x000fce00078e00ff */
[----:B------:R-:W-:Y:S05]  /*8e30*/  WARPSYNC.COLLECTIVE R15, `(.L_x_4926) ;  /* 0x000000000f087348 */ /* 0x000fea0003c00000 */
[----:B------:R-:W-:Y:S01]  /*8e40*/  NOP ;  /* 0x0000000000007918 */ /* 0x000fe20000000000 */
[----:B------:R-:W-:Y:S01]  /*8e50*/  ENDCOLLECTIVE ;  /* 0x000000000000791b */ /* 0x000fe20003800000 */
.L_x_4926:
[----:B------:R-:W-:Y:S05]  /*8e60*/  BSYNC B0 ;  /* 0x0000000000007941 */ /* 0x000fea0003800000 */
.L_x_4925:
[----:B------:R-:W-:Y:S05]  /*8e70*/  BRA `(.L_x_4927) ;  /* 0xffffffc8009c7947 */ /* 0x000fea000383ffff */
.L_x_4872:
[----:B------:R-:W-:Y:S01]  /*8e80*/  BSSY B0, `(.L_x_4928) ;  /* 0x0000005000007945 */ /* 0x000fe20003800000 */
[----:B------:R-:W-:-:S07]  /*8e90*/  IMAD.MOV.U32 R15, RZ, RZ, -0x1 ;  /* 0xffffffffff0f7424 */ /* 0x000fce00078e00ff */
[----:B------:R-:W-:Y:S05]  /*8ea0*/  WARPSYNC.COLLECTIVE R15, `(.L_x_4929) ;  /* 0x000000000f087348 */ /* 0x000fea0003c00000 */
[----:B------:R-:W-:Y:S01]  /*8eb0*/  NOP ;  /* 0x0000000000007918 */ /* 0x000fe20000000000 */
[----:B------:R-:W-:Y:S01]  /*8ec0*/  ENDCOLLECTIVE ;  /* 0x000000000000791b */ /* 0x000fe20003800000 */
.L_x_4929:
[----:B------:R-:W-:Y:S05]  /*8ed0*/  BSYNC B0 ;  /* 0x0000000000007941 */ /* 0x000fea0003800000 */
.L_x_4928:
[----:B------:R-:W-:Y:S05]  /*8ee0*/  BRA `(.L_x_4930) ;  /* 0xffffffd000187947 */ /* 0x000fea000383ffff */
.L_x_4889:
[----:B-1----:R1:W2:Y:S02]  /*8ef0*/  SYNCS.PHASECHK.TRANS64.TRYWAIT P1, [R12+URZ+0x36420], R11 ;  /* 0x0364200b0c0075a7 */ /* 0x0022a4000802017f */
[----:B--2---:R-:W-:Y:S05]  /*8f00*/  @!P1 NANOSLEEP.SYNCS 0x989680 ;  /* 0x009896800000995d */ /* 0x004fea0003900000 */
[----:B------:R-:W2:Y:S02]  /*8f10*/  @!P1 SYNCS.PHASECHK.TRANS64 P1, [R12+URZ+0x36420], R11 ;  /* 0x0364200b0c0095a7 */ /* 0x000ea4000802007f */
[----:B--2---:R-:W-:Y:S05]  /*8f20*/  @!P1 BRA `(.L_x_4889) ;  /* 0xfffffffc00f09947 */ /* 0x004fea000383ffff */
[----:B------:R-:W-:Y:S05]  /*8f30*/  BRA `(.L_x_4931) ;  /* 0xffffffdc008c7947 */ /* 0x000fea000383ffff */
.L_x_4893:
[----:B-1----:R1:W2:Y:S02]  /*8f40*/  SYNCS.PHASECHK.TRANS64.TRYWAIT P1, [R12+URZ+0x36438], R11 ;  /* 0x0364380b0c0075a7 */ /* 0x0022a4000802017f */
[----:B--2---:R-:W-:Y:S05]  /*8f50*/  @!P1 NANOSLEEP.SYNCS 0x989680 ;  /* 0x009896800000995d */ /* 0x004fea0003900000 */
[----:B------:R-:W2:Y:S02]  /*8f60*/  @!P1 SYNCS.PHASECHK.TRANS64 P1, [R12+URZ+0x36438], R11 ;  /* 0x0364380b0c0095a7 */ /* 0x000ea4000802007f */
[----:B--2---:R-:W-:Y:S05]  /*8f70*/  @!P1 BRA `(.L_x_4893) ;  /* 0xfffffffc00f09947 */ /* 0x004fea000383ffff */
[----:B------:R-:W-:Y:S05]  /*8f80*/  BRA `(.L_x_4932) ;  /* 0xffffffe400347947 */ /* 0x000fea000383ffff */
.L_x_4895:
[----:B--2---:R2:W3:Y:S02]  /*8f90*/  SYNCS.PHASECHK.TRANS64.TRYWAIT P1, [R12+URZ+0x36428], R27 ;  /* 0x0364281b0c0075a7 */ /* 0x0044e4000802017f */
[----:B---3--:R-:W-:Y:S05]  /*8fa0*/  @!P1 NANOSLEEP.SYNCS 0x989680 ;  /* 0x009896800000995d */ /* 0x008fea0003900000 */
[----:B------:R-:W3:Y:S02]  /*8fb0*/  @!P1 SYNCS.PHASECHK.TRANS64 P1, [R12+URZ+0x36428], R27 ;  /* 0x0364281b0c0095a7 */ /* 0x000ee4000802007f */
[----:B---3--:R-:W-:Y:S05]  /*8fc0*/  @!P1 BRA `(.L_x_4895) ;  /* 0xfffffffc00f09947 */ /* 0x008fea000383ffff */
[----:B------:R-:W-:Y:S05]  /*8fd0*/  BRA `(.L_x_4933) ;  /* 0xffffffe400fc7947 */ /* 0x000fea000383ffff */
.L_x_4897:
[----:B--2---:R2:W3:Y:S02]  /*8fe0*/  SYNCS.PHASECHK.TRANS64.TRYWAIT P1, [R12+URZ+0x36438], R28 ;  /* 0x0364381c0c0075a7 */ /* 0x0044e4000802017f */
[----:B---3--:R-:W-:Y:S05]  /*8ff0*/  @!P1 NANOSLEEP.SYNCS 0x989680 ;  /* 0x009896800000995d */ /* 0x008fea0003900000 */
[----:B------:R-:W3:Y:S02]  /*9000*/  @!P1 SYNCS.PHASECHK.TRANS64 P1, [R12+URZ+0x36438], R28 ;  /* 0x0364381c0c0095a7 */ /* 0x000ee4000802007f */
[----:B---3--:R-:W-:Y:S05]  /*9010*/  @!P1 BRA `(.L_x_4897) ;  /* 0xfffffffc00f09947 */ /* 0x008fea000383ffff */
[----:B------:R-:W-:Y:S05]  /*9020*/  BRA `(.L_x_4934) ;  /* 0xffffffe800947947 */ /* 0x000fea000383ffff */
.L_x_4899:
[----:B------:R-:W-:-:S07]  /*9030*/  SHF.L.U32 R5, R0, 0x1f, RZ ;  /* 0x0000001f00057819 */ /* 0x000fce00000006ff */
.L_x_4935:
[----:B---3--:R3:W4:Y:S02]  /*9040*/  SYNCS.PHASECHK.TRANS64.TRYWAIT P1, [R12+URZ+0x36420], R5 ;  /* 0x036420050c0075a7 */ /* 0x008724000802017f */
[----:B----4-:R-:W-:Y:S05]  /*9050*/  @!P1 NANOSLEEP.SYNCS 0x989680 ;  /* 0x009896800000995d */ /* 0x010fea0003900000 */
[----:B------:R-:W4:Y:S02]  /*9060*/  @!P1 SYNCS.PHASECHK.TRANS64 P1, [R12+URZ+0x36420], R5 ;  /* 0x036420050c0095a7 */ /* 0x000f24000802007f */
[----:B----4-:R-:W-:Y:S05]  /*9070*/  @!P1 BRA `(.L_x_4935) ;  /* 0xfffffffc00f09947 */ /* 0x010fea000383ffff */
[----:B------:R-:W-:Y:S05]  /*9080*/  BRA `(.L_x_4936) ;  /* 0xffffffec002c7947 */ /* 0x000fea000383ffff */
.L_x_4902:
[----:B---3--:R3:W4:Y:S02]  /*9090*/  SYNCS.PHASECHK.TRANS64.TRYWAIT P1, [R12+URZ+0x36438], R11 ;  /* 0x0364380b0c0075a7 */ /* 0x008724000802017f */
[----:B----4-:R-:W-:Y:S05]  /*90a0*/  @!P1 NANOSLEEP.SYNCS 0x989680 ;  /* 0x009896800000995d */ /* 0x010fea0003900000 */
[----:B------:R-:W4:Y:S02]  /*90b0*/  @!P1 SYNCS.PHASECHK.TRANS64 P1, [R12+URZ+0x36438], R11 ;  /* 0x0364380b0c0095a7 */ /* 0x000f24000802007f */
[----:B----4-:R-:W-:Y:S05]  /*90c0*/  @!P1 BRA `(.L_x_4902) ;  /* 0xfffffffc00f09947 */ /* 0x010fea000383ffff */
[----:B------:R-:W-:Y:S05]  /*90d0*/  BRA `(.L_x_4937) ;  /* 0xffffffec00d87947 */ /* 0x000fea000383ffff */
.L_x_4904:
[----:B----4-:R4:W1:Y:S02]  /*90e0*/  SYNCS.PHASECHK.TRANS64.TRYWAIT P1, [R12+URZ+0x36428], R5 ;  /* 0x036428050c0075a7 */ /* 0x010864000802017f */
[----:B-1----:R-:W-:Y:S05]  /*90f0*/  @!P1 NANOSLEEP.SYNCS 0x989680 ;  /* 0x009896800000995d */ /* 0x002fea0003900000 */
[----:B------:R-:W1:Y:S02]  /*9100*/  @!P1 SYNCS.PHASECHK.TRANS64 P1, [R12+URZ+0x36428], R5 ;  /* 0x036428050c0095a7 */ /* 0x000e64000802007f */
[----:B-1----:R-:W-:Y:S05]  /*9110*/  @!P1 BRA `(.L_x_4904) ;  /* 0xfffffffc00f09947 */ /* 0x002fea000383ffff */
[----:B------:R-:W-:Y:S05]  /*9120*/  BRA `(.L_x_4938) ;  /* 0xfffffff000847947 */ /* 0x000fea000383ffff */
.L_x_4906:
[----:B----4-:R4:W1:Y:S02]  /*9130*/  SYNCS.PHASECHK.TRANS64.TRYWAIT P1, [R12+URZ+0x36438], R3 ;  /* 0x036438030c0075a7 */ /* 0x010864000802017f */
[----:B-1----:R-:W-:Y:S05]  /*9140*/  @!P1 NANOSLEEP.SYNCS 0x989680 ;  /* 0x009896800000995d */ /* 0x002fea0003900000 */
[----:B------:R-:W1:Y:S02]  /*9150*/  @!P1 SYNCS.PHASECHK.TRANS64 P1, [R12+URZ+0x36438], R3 ;  /* 0x036438030c0095a7 */ /* 0x000e64000802007f */
[----:B-1----:R-:W-:Y:S05]  /*9160*/  @!P1 BRA `(.L_x_4906) ;  /* 0xfffffffc00f09947 */ /* 0x002fea000383ffff */
[----:B------:R-:W-:Y:S05]  /*9170*/  BRA `(.L_x_4939) ;  /* 0xfffffff400207947 */ /* 0x000fea000383ffff */
.L_x_4908:
[----:B------:R-:W-:Y:S01]  /*9180*/  BSSY B0, `(.L_x_4940) ;  /* 0x0000006000007945 */ /* 0x000fe20003800000 */
[----:B------:R-:W-:-:S07]  /*9190*/  IMAD.MOV.U32 R15, RZ, RZ, -0x1 ;  /* 0xffffffffff0f7424 */ /* 0x000fce00078e00ff */
[----:B-123--:R-:W-:Y:S05]  /*91a0*/  WARPSYNC.COLLECTIVE R15, `(.L_x_4941) ;  /* 0x000000000f0c7348 */ /* 0x00efea0003c00000 */
[----:B------:R-:W-:Y:S02]  /*91b0*/  ELECT P6, UR62, PT ;  /* 0x00000000003e782f */ /* 0x000fe400038c0000 */
[----:B------:R-:W-:Y:S01]  /*91c0*/  MOV R14, UR62 ;  /* 0x0000003e000e7c02 */ /* 0x000fe20008000f00 */
[----:B-123--:R-:W-:Y:S10]  /*91d0*/  ENDCOLLECTIVE ;  /* 0x000000000000791b */ /* 0x00eff40003800000 */
.L_x_4941:
[----:B------:R-:W-:Y:S05]  /*91e0*/  BSYNC B0 ;  /* 0x0000000000007941 */ /* 0x000fea0003800000 */
.L_x_4940:
[----:B------:R-:W-:Y:S01]  /*91f0*/  PLOP3.LUT P0, PT, P6, PT, PT, 0x80, 0x0 ;  /* 0x000000000000781c */ /* 0x000fe2000370f070 */
[----:B------:R-:W-:-:S12]  /*9200*/  BRA `(.L_x_4942) ;  /* 0xfffffff400d87947 */ /* 0x000fd8000383ffff */
.L_x_4910:
[----:B----4-:R4:W1:Y:S02]  /*9210*/  SYNCS.PHASECHK.TRANS64.TRYWAIT P1, [R7+URZ], R6 ;  /* 0x00000006070075a7 */ /* 0x010864000802017f */
[----:B-1----:R-:W-:Y:S05]  /*9220*/  @!P1 NANOSLEEP.SYNCS 0x989680 ;  /* 0x009896800000995d */ /* 0x002fea0003900000 */
[----:B------:R-:W1:Y:S02]  /*9230*/  @!P1 SYNCS.PHASECHK.TRANS64 P1, [R7+URZ], R6 ;  /* 0x00000006070095a7 */ /* 0x000e64000802007f */
[----:B-1----:R-:W-:Y:S05]  /*9240*/  @!P1 BRA `(.L_x_4910) ;  /* 0xfffffffc00f09947 */ /* 0x002fea000383ffff */
[----:B------:R-:W-:Y:S05]  /*9250*/  BRA `(.L_x_4943) ;  /* 0xfffffff800147947 */ /* 0x000fea000383ffff */
.L_x_4911:
[----:B------:R1:W1:Y:S02]  /*9260*/  SYNCS.PHASECHK.TRANS64.TRYWAIT P1, [R5+URZ], R0 ;  /* 0x00000000050075a7 */ /* 0x000264000802017f */
[----:B-1----:R-:W-:Y:S05]  /*9270*/  @!P1 NANOSLEEP.SYNCS 0x989680 ;  /* 0x009896800000995d */ /* 0x002fea0003900000 */
[----:B------:R-:W1:Y:S02]  /*9280*/  @!P1 SYNCS.PHASECHK.TRANS64 P1, [R5+URZ], R0 ;  /* 0x00000000050095a7 */ /* 0x000e64000802007f */
[----:B-1----:R-:W-:Y:S05]  /*9290*/  @!P1 BRA `(.L_x_4911) ;  /* 0xfffffffc00f09947 */ /* 0x002fea000383ffff */
[----:B------:R-:W-:Y:S05]  /*92a0*/  BRA `(.L_x_4944) ;  /* 0xfffffff800087947 */ /* 0x000fea000383ffff */
.L_x_4945:
        /* <DEDUP_REMOVED lines=13> */
.L_x_7680:


//--------------------- .text._ZN7cutlass13device_kernelIN5flash11enable_sm90INS1_16FlashAttnBwdSm90INS1_25CollectiveMainloopBwdSm90ILi2ELi1ELi1EN4cute5tupleIJNS5_1CILi1EEES8_S8_EEENS6_IJNS7_ILi64EEENS7_ILi96EEENS7_ILi192EEEEEENS_10bfloat16_tEfNS_4arch4Sm90ELb0ELb1ELb0ELb0ELb0ELb0ELb1ELb0ELi3ELi1ELi1ELi1ELb0EEENS1_21CollectiveEpilogueBwdISD_SE_SG_Li384ELb0ELb1ELi3EEENS1_19SingleTileSchedulerILb0ELb0ELb0ELi96EEEEEEEEEvNT_6ParamsE --------------------------
	.section	.text._ZN7cutlass13device_kernelIN5flash11enable_sm90INS1_16FlashAttnBwdSm90INS1_25CollectiveMainloopBwdSm90ILi2ELi1ELi1EN4cute5tupleIJNS5_1CILi1EEES8_S8_EEENS6_IJNS7_ILi64EEENS7_ILi96EEENS7_ILi192EEEEEENS_10bfloat16_tEfNS_4arch4Sm90ELb0ELb1ELb0ELb0ELb0ELb0ELb1ELb0ELi3ELi1ELi1ELi1ELb0EEENS1_21CollectiveEpilogueBwdISD_SE_SG_Li384ELb0ELb1ELi3EEENS1_19SingleTileSchedulerILb0ELb0ELb0ELi96EEEEEEEEEvNT_6ParamsE,"ax",@progbits
	.align	128
.text._ZN7cutlass13device_kernelIN5flash11enable_sm90INS1_16FlashAttnBwdSm90INS1_25CollectiveMainloopBwdSm90ILi2ELi1ELi1EN4cute5tupleIJNS5_1CILi1EEES8_S8_EEENS6_IJNS7_ILi64EEENS7_ILi96EEENS7_ILi192EEEEEENS_10bfloat16_tEfNS_4arch4Sm90ELb0ELb1ELb0ELb0ELb0ELb0ELb1ELb0ELi3ELi1ELi1ELi1ELb0EEENS1_21CollectiveEpilogueBwdISD_SE_SG_Li384ELb0ELb1ELi3EEENS1_19SingleTileSchedulerILb0ELb0ELb0ELi96EEEEEEEEEvNT_6ParamsE:
        .type           _ZN7cutlass13device_kernelIN5flash11enable_sm90INS1_16FlashAttnBwdSm90INS1_25CollectiveMainloopBwdSm90ILi2ELi1ELi1EN4cute5tupleIJNS5_1CILi1EEES8_S8_EEENS6_IJNS7_ILi64EEENS7_ILi96EEENS7_ILi192EEEEEENS_10bfloat16_tEfNS_4arch4Sm90ELb0ELb1ELb0ELb0ELb0ELb0ELb1ELb0ELi3ELi1ELi1ELi1ELb0EEENS1_21CollectiveEpilogueBwdISD_SE_SG_Li384ELb0ELb1ELi3EEENS1_19SingleTileSchedulerILb0ELb0ELb0ELi96EEEEEEEEEvNT_6ParamsE,@function
        .size           _ZN7cutlass13device_kernelIN5flash11enable_sm90INS1_16FlashAttnBwdSm90INS1_25CollectiveMainloopBwdSm90ILi2ELi1ELi1EN4cute5tupleIJNS5_1CILi1EEES8_S8_EEENS6_IJNS7_ILi64EEENS7_ILi96EEENS7_ILi192EEEEEENS_10bfloat16_tEfNS_4arch4Sm90ELb0ELb1ELb0ELb0ELb0ELb0ELb1ELb0ELi3ELi1ELi1ELi1ELb0EEENS1_21CollectiveEpilogueBwdISD_SE_SG_Li384ELb0ELb1ELi3EEENS1_19SingleTileSchedulerILb0ELb0ELb0ELi96EEEEEEEEEvNT_6ParamsE,(.L_x_7681 - _ZN7cutlass13device_kernelIN5flash11enable_sm90INS1_16FlashAttnBwdSm90INS1_25CollectiveMainloopBwdSm90ILi2ELi1ELi1EN4cute5tupleIJNS5_1CILi1EEES8_S8_EEENS6_IJNS7_ILi64EEENS7_ILi96EEENS7_ILi192EEEEEENS_10bfloat16_tEfNS_4arch4Sm90ELb0ELb1ELb0ELb0ELb0ELb0ELb1ELb0ELi3ELi1ELi1ELi1ELb0EEENS1_21CollectiveEpilogueBwdISD_SE_SG_Li384ELb0ELb1ELi3EEENS1_19SingleTileSchedulerILb0ELb0ELb0ELi96EEEEEEEEEvNT_6ParamsE)
        .other          _ZN7cutlass13device_kernelIN5flash11enable_sm90INS1_16FlashAttnBwdSm90INS1_25CollectiveMainloopBwdSm90ILi2ELi1ELi1EN4cute5tupleIJNS5_1CILi1EEES8_S8_EEENS6_IJNS7_ILi64EEENS7_ILi96EEENS7_ILi192EEEEEENS_10bfloat16_tEfNS_4arch4Sm90ELb0ELb1ELb0ELb0ELb0ELb0ELb1ELb0ELi3ELi1ELi1ELi1ELb0EEENS1_21CollectiveEpilogueBwdISD_SE_SG_Li384ELb0ELb1ELi3EEENS1_19SingleTileSchedulerILb0ELb0ELb0ELi96EEEEEEEEEvNT_6ParamsE,@"STO_CUDA_ENTRY STV_DEFAULT"
_ZN7cutlass13device_kernelIN5flash11enable_sm90INS1_16FlashAttnBwdSm90INS1_25CollectiveMainloopBwdSm90ILi2ELi1ELi1EN4cute5tupleIJNS5_1CILi1EEES8_S8_EEENS6_IJNS7_ILi64EEENS7_ILi96EEENS7_ILi192EEEEEENS_10bfloat16_tEfNS_4arch4Sm90ELb0ELb1ELb0ELb0ELb0ELb0ELb1ELb0ELi3ELi1ELi1ELi1ELb0EEENS1_21CollectiveEpilogueBwdISD_SE_SG_Li384ELb0ELb1ELi3EEENS1_19SingleTileSchedulerILb0ELb0ELb0ELi96EEEEEEEEEvNT_6ParamsE:
[----:B------:R-:W1:Y:S01]  /*0000*/  LDC R1, c[0x0][0x28] ;  /* 0x00000a00ff017b82 */ /* 0x000e620000000800 */
[----:B------:R-:W2:Y:S01]  /*0010*/  S2R R3, SR_TID.X ;  /* 0x0000000000037919 */ /* 0x000ea20000002100 */
[----:B------:R-:W-:Y:S01]  /*0020*/  ELECT P0, URZ, PT ;  /* 0x00000000003f782f */ /* 0x000fe20003800000 */
[----:B------:R-:W-:Y:S01]  /*0030*/  BSSY B0, `(.L_x_4946) ;  /* 0x000001a000007945 */ /* 0x000fe20003800000 */
[--C-:B--2---:R-:W-:Y:S02]  /*0040*/  SHF.R.U32.HI R0, RZ, 0x5, R3.reuse ;  /* 0x00000005ff007819 */ /* 0x104fe40000011603 */
[----:B------:R-:W-:-:S03]  /*0050*/  SHF.R.U32.HI R3, RZ, 0x7, R3 ;  /* 0x00000007ff037819 */ /* 0x000fc60000011603 */
        /* <DEDUP_REMOVED lines=23> */
.L_x_4947:
[----:B------:R-:W-:Y:S05]  /*01d0*/  BSYNC B0 ;  /* 0x0000000000007941 */ /* 0x000fea0003800000 */
.L_x_4946:
        /* <DEDUP_REMOVED lines=35> */
[----:B------:R3:W1:Y:S02]  /*0410*/  SYNCS.EXCH.64 URZ, [UR8+0x36428], UR4 ;  /* 0x03642804083f75b2 */ /* 0x0006640008000100 */
[----:B---3--:R-:W-:Y:S01]  /*0420*/  NOP ;  /* 0x0000000000007918 */ /* 0x008fe20000000000 */
.L_x_4948:
        /* <DEDUP_REMOVED lines=20> */
.L_x_4949:
[----:B------:R-:W-:Y:S01]  /*0570*/  PLOP3.LUT P0, PT, PT, PT, UP0, 0x80, 0x0 ;  /* 0x000000000000781c */ /* 0x000fe20003f0f008 */
[----:B------:R-:W-:Y:S01]  /*0580*/  NOP ;  /* 0x0000000000007918 */ /* 0x000fe20000000000 */
[----:B-12-45:R-:W-:Y:S11]  /*0590*/  BAR.SYNC.DEFER_BLOCKING 0x0 ;  /* 0x0000000000007b1d */ /* 0x036ff60000010000 */
[----:B------:R-:W-:Y:S05]  /*05a0*/  @!P0 BRA `(.L_x_4950) ;  /* 0x0000005800548947 */ /* 0x000fea0003800000 */
.L_x_4951:
        /* <DEDUP_REMOVED lines=85> */
.L_x_4952:
        /* <DEDUP_REMOVED lines=36> */
.L_x_4955:
        /* <DEDUP_REMOVED lines=15> */
.L_x_4954:
        /* <DEDUP_REMOVED lines=20> */
.L_x_4957:
        /* <DEDUP_REMOVED lines=15> */
.L_x_4956:
        /* <DEDUP_REMOVED lines=8> */
.L_x_5077:
        /* <DEDUP_REMOVED lines=19> */
.L_x_4959:
[--C-:B------:R-:W-:Y:S01]  /*1210*/  SHF.R.S32.HI R5, RZ, 0x1, R2.reuse ;  /* 0x00000001ff057819 */ /* 0x100fe20000011402 */
[----:B------:R-:W3:Y:S01]  /*1220*/  S2R R14, SR_CTAID.X ;  /* 0x00000000000e7919 */ /* 0x000ee20000002500 */
[----:B------:R-:W-:Y:S01]  /*1230*/  SHF.R.S32.HI R6, RZ, 0x1f, R2 ;  /* 0x0000001fff067819 */ /* 0x000fe20000011402 */
[----:B------:R-:W-:Y:S01]  /*1240*/  IMAD.IADD R15, R8, 0x1, -R11 ;  /* 0x00000001080f7824 */ /* 0x000fe200078e0a0b */
[----:B------:R-:W-:Y:S01]  /*1250*/  SHF.R.S32.HI R8, RZ, 0x1f, R7 ;  /* 0x0000001fff087819 */ /* 0x000fe20000011407 */
[C---:B--2---:R-:W-:Y:S01]  /*1260*/  IMAD.HI R10, R13.reuse, 0x55555556, RZ ;  /* 0x555555560d0a7827 */ /* 0x044fe200078e02ff */
[----:B------:R-:W-:Y:S01]  /*1270*/  LEA.HI R6, R6, R5, RZ, 0x2 ;  /* 0x0000000506067211 */ /* 0x000fe200078f10ff */
[----:B------:R-:W-:Y:S01]  /*1280*/  ULDC UR4, c[0x0][0x290] ;  /* 0x0000a40000047ab9 */ /* 0x000fe20000000800 */
[----:B------:R-:W-:Y:S01]  /*1290*/  LOP3.LUT R2, R2, 0x7fffffe, RZ, 0xc0, !PT ;  /* 0x07fffffe02027812 */ /* 0x000fe200078ec0ff */
[----:B------:R-:W-:Y:S01]  /*12a0*/  IMAD R16, R13, 0x400, R0 ;  /* 0x000004000d107824 */ /* 0x000fe200078e0200 */
[----:B------:R-:W-:Y:S01]  /*12b0*/  LOP3.LUT R6, R6, 0xfffffffc, RZ, 0xc0, !PT ;  /* 0xfffffffc06067812 */ /* 0x000fe200078ec0ff */
[----:B------:R-:W-:Y:S01]  /*12c0*/  IMAD.MOV.U32 R17, RZ, RZ, 0x20 ;  /* 0x00000020ff117424 */ /* 0x000fe200078e00ff */
[----:B------:R-:W-:Y:S01]  /*12d0*/  LEA.HI R8, R8, R7, RZ, 0x3 ;  /* 0x0000000708087211 */ /* 0x000fe200078f18ff */
[----:B------:R-:W-:Y:S01]  /*12e0*/  IMAD.IADD R11, R7, 0x1, -R2 ;  /* 0x00000001070b7824 */ /* 0x000fe200078e0a02 */
[----:B------:R-:W-:Y:S01]  /*12f0*/  SHF.R.S32.HI R3, RZ, 0x1f, R0 ;  /* 0x0000001fff037819 */ /* 0x000fe20000011400 */
[----:B------:R-:W-:Y:S01]  /*1300*/  IMAD.IADD R6, R5, 0x1, -R6 ;  /* 0x0000000105067824 */ /* 0x000fe200078e0a06 */
[----:B------:R-:W-:Y:S01]  /*1310*/  SHF.R.S32.HI R4, RZ, 0x4, R4 ;  /* 0x00000004ff047819 */ /* 0x000fe20000011404 */
[----:B------:R-:W-:Y:S01]  /*1320*/  IMAD.SHL.U32 R8, R8, 0x20, RZ ;  /* 0x0000002008087824 */ /* 0x000fe200078e00ff */
[----:B------:R-:W-:Y:S01]  /*1330*/  LEA.HI R2, R3, R0, RZ, 0x2 ;  /* 0x0000000003027211 */ /* 0x000fe200078f10ff */
[----:B------:R-:W-:Y:S01]  /*1340*/  IMAD.SHL.U32 R7, R6, 0x40, RZ ;  /* 0x0000004006077824 */ /* 0x000fe200078e00ff */
[----:B------:R-:W-:Y:S01]  /*1350*/  LEA.HI R12, R10, R10, RZ, 0x1 ;  /* 0x0000000a0a0c7211 */ /* 0x000fe200078f08ff */
[----:B------:R-:W-:Y:S01]  /*1360*/  IMAD.SHL.U32 R10, R4, 0x8, RZ ;  /* 0x00000008040a7824 */ /* 0x000fe200078e00ff */
[--C-:B------:R-:W-:Y:S01]  /*1370*/  SHF.R.S32.HI R4, RZ, 0x2, R2.reuse ;  /* 0x00000002ff047819 */ /* 0x100fe20000011402 */
[----:B------:R-:W-:Y:S01]  /*1380*/  ULDC UR5, c[0x0][0x280] ;  /* 0x0000a00000057ab9 */ /* 0x000fe20000000800 */
[----:B------:R-:W-:Y:S01]  /*1390*/  SHF.R.S32.HI R5, RZ, 0x1f, R2 ;  /* 0x0000001fff057819 */ /* 0x000fe20000011402 */
[----:B------:R-:W-:Y:S01]  /*13a0*/  IMAD R12, R12, -0x3, R13 ;  /* 0xfffffffd0c0c7824 */ /* 0x000fe200078e020d */
[----:B------:R-:W-:-:S02]  /*13b0*/  LOP3.LUT R8, R8, 0x7fffff00, RZ, 0xc0, !PT ;  /* 0x7fffff0008087812 */ /* 0x000fc400078ec0ff */
[----:B------:R-:W-:Y:S02]  /*13c0*/  CS2R R70, SRZ ;  /* 0x0000000000467805 */ /* 0x000fe4000001ff00 */
[----:B------:R-:W-:Y:S02]  /*13d0*/  LEA.HI R5, R5, R4, RZ, 0x3 ;  /* 0x0000000405057211 */ /* 0x000fe400078f18ff */
[----:B------:R-:W-:Y:S02]  /*13e0*/  CS2R R68, SRZ ;  /* 0x0000000000447805 */ /* 0x000fe4000001ff00 */
[----:B------:R-:W-:Y:S01]  /*13f0*/  LOP3.LUT R7, R7, 0xc0, RZ, 0xc0, !PT ;  /* 0x000000c007077812 */ /* 0x000fe200078ec0ff */
[----:B------:R-:W-:Y:S01]  /*1400*/  IMAD R8, R13, 0x800, R8 ;  /* 0x000008000d087824 */ /* 0x000fe200078e0208 */
[----:B------:R-:W-:Y:S01]  /*1410*/  LOP3.LUT R5, R5, 0xfffffff8, RZ, 0xc0, !PT ;  /* 0xfffffff805057812 */ /* 0x000fe200078ec0ff */
[----:B---3--:R-:W-:Y:S01]  /*1420*/  IMAD R14, R14, -0x60, RZ ;  /* 0xffffffa00e0e7824 */ /* 0x008fe200078e02ff */
[----:B-1----:R-:W-:Y:S01]  /*1430*/  LOP3.LUT R13, R2, 0x7ffffffc, RZ, 0xc0, !PT ;  /* 0x7ffffffc020d7812 */ /* 0x002fe200078ec0ff */
[----:B------:R-:W-:Y:S01]  /*1440*/  IMAD R8, R11, 0x20, R8 ;  /* 0x000000200b087824 */ /* 0x000fe200078e0208 */
[----:B------:R-:W-:Y:S01]  /*1450*/  LOP3.LUT R10, R7, 0x8, R10, 0xf8, !PT ;  /* 0x00000008070a7812 */ /* 0x000fe200078ef80a */
[----:B------:R-:W-:Y:S01]  /*1460*/  IMAD.IADD R4, R4, 0x1, -R5 ;  /* 0x0000000104047824 */ /* 0x000fe200078e0a05 */
[----:B------:R-:W-:Y:S01]  /*1470*/  SHF.R.U32.HI R7, RZ, 0x3, R7 ;  /* 0x00000003ff077819 */ /* 0x000fe20000011607 */
[----:B------:R-:W-:Y:S01]  /*1480*/  IMAD.IADD R13, R0, 0x1, -R13 ;  /* 0x00000001000d7824 */ /* 0x000fe200078e0a0d */
[----:B------:R-:W-:Y:S01]  /*1490*/  LEA.HI R3, R3, R0, RZ, 0x5 ;  /* 0x0000000003037211 */ /* 0x000fe200078f28ff */
[----:B------:R-:W-:Y:S01]  /*14a0*/  IMAD R8, R15, 0x200, R8 ;  /* 0x000002000f087824 */ /* 0x000fe200078e0208 */
[----:B------:R-:W-:Y:S01]  /*14b0*/  LOP3.LUT R5, R10, R7, RZ, 0x3c, !PT ;  /* 0x000000070a057212 */ /* 0x000fe200078e3cff */
[----:B------:R-:W-:Y:S01]  /*14c0*/  IMAD R11, R12, 0x10, R13 ;  /* 0x000000100c0b7824 */ /* 0x000fe200078e020d */
[----:B------:R-:W-:Y:S01]  /*14d0*/  LOP3.LUT P0, RZ, R6, 0x2, RZ, 0xc0, !PT ;  /* 0x0000000206ff7812 */ /* 0x000fe2000780c0ff */
[----:B------:R-:W-:Y:S01]  /*14e0*/  IMAD.U32 R15, RZ, RZ, UR38 ;  /* 0x00000026ff0f7e24 */ /* 0x000fe2000f8e00ff */
[----:B------:R-:W-:Y:S01]  /*14f0*/  SHF.R.S32.HI R3, RZ, 0x5, R3 ;  /* 0x00000005ff037819 */ /* 0x000fe20000011403 */
[----:B------:R-:W-:Y:S01]  /*1500*/  IMAD.IADD R10, R8, 0x1, R5 ;  /* 0x00000001080a7824 */ /* 0x000fe200078e0205 */
[----:B------:R-:W-:Y:S01]  /*1510*/  IADD3.X R6, R14, UR4, RZ, PT, !PT ;  /* 0x000000040e067c10 */ /* 0x000fe2000bffe4ff */
[----:B------:R-:W-:Y:S01]  /*1520*/  IMAD.SHL.U32 R11, R11, 0x2, RZ ;  /* 0x000000020b0b7824 */ /* 0x000fe200078e00ff */
[----:B------:R-:W-:Y:S01]  /*1530*/  SEL R17, R17, 0xffffffe0, !P0 ;  /* 0xffffffe011117807 */ /* 0x000fe20004000000 */
[----:B------:R-:W-:Y:S01]  /*1540*/  IMAD.SHL.U32 R0, R16, 0x4, RZ ;  /* 0x0000000410007824 */ /* 0x000fe200078e00ff */
[----:B------:R-:W-:Y:S01]  /*1550*/  LEA R10, R10, UR37, 0x1 ;  /* 0x000000250a0a7c11 */ /* 0x000fe2000f8e08ff */
[----:B------:R-:W-:Y:S01]  /*1560*/  IMAD R7, R3, 0x10, R4 ;  /* 0x0000001003077824 */ /* 0x000fe200078e0204 */
[--C-:B------:R-:W-:Y:S01]  /*1570*/  IADD3 R6, R6, -UR5, -R11.reuse ;  /* 0x8000000506067c10 */ /* 0x100fe2000fffe80b */
[----:B------:R-:W-:Y:S01]  /*1580*/  IMAD.IADD R12, R14, 0x1, -R11 ;  /* 0x000000010e0c7824 */ /* 0x000fe200078e0a0b */
[----:B------:R-:W-:Y:S01]  /*1590*/  IADD3 R13, -R11, UR4, R14 ;  /* 0x000000040b0d7c10 */ /* 0x000fe2000fffe10e */
[----:B------:R-:W-:Y:S01]  /*15a0*/  IMAD.MOV.U32 R8, RZ, RZ, RZ ;  /* 0x000000ffff087224 */ /* 0x000fe200078e00ff */
[----:B------:R-:W-:Y:S01]  /*15b0*/  CS2R R66, SRZ ;  /* 0x0000000000427805 */ /* 0x000fe2000001ff00 */
[----:B------:R-:W-:Y:S01]  /*15c0*/  IMAD.MOV.U32 R3, RZ, RZ, RZ ;  /* 0x000000ffff037224 */ /* 0x000fe200078e00ff */
        /* <DEDUP_REMOVED lines=46> */
[----:B------:R-:W-:Y:S02]  /*18b0*/  LOP3.LUT R15, R15, 0x1, RZ, 0xfc, !PT ;  /* 0x000000010f0f7812 */ /* 0x000fe400078efcff */
[----:B------:R-:W-:Y:S02]  /*18c0*/  LEA R0, R0, UR37, 0x2 ;  /* 0x0000002500007c11 */ /* 0x000fe4000f8e10ff */
[----:B------:R-:W-:-:S07]  /*18d0*/  IADD3 R11, R17, 0x30400, R10 ;  /* 0x00030400110b7810 */ /* 0x000fce0007ffe00a */
.L_x_4979:
[----:B------:R-:W-:Y:S01]  /*18e0*/  ISETP.NE.AND P0, PT, R15, 0x3, PT ;  /* 0x000000030f00780c */ /* 0x000fe20003f05270 */
[----:B------:R-:W-:-:S12]  /*18f0*/  YIELD ;  /* 0x0000000000007946 */ /* 0x000fd80003800000 */
[----:B------:R-:W-:Y:S05]  /*1900*/  @!P0 BRA `(.L_x_4961) ;  /* 0x0000000000048947 */ /* 0x000fea0003800000 */
[----:B------:R-:W-:Y:S01]  /*1910*/  BPT.TRAP 0x1 ;  /* 0x000000040000795c */ /* 0x000fe20000300000 */
.L_x_4961:
[----:B------:R-:W-:Y:S02]  /*1920*/  LEA R4, R3, UR37, 0x3 ;  /* 0x0000002503047c11 */ /* 0x000fe4000f8e18ff */
[----:B------:R-:W-:-:S04]  /*1930*/  SHF.L.U32 R17, R8, 0x1f, RZ ;  /* 0x0000001f08117819 */ /* 0x000fc800000006ff */
[----:B------:R1:W2:Y:S01]  /*1940*/  SYNCS.PHASECHK.TRANS64.TRYWAIT P1, [R4+URZ+0x36410], R17 ;  /* 0x03641011040075a7 */ /* 0x0002a2000802017f */
[----:B------:R-:W-:Y:S05]  /*1950*/  @!P0 BRA `(.L_x_4962) ;  /* 0x0000000000048947 */ /* 0x000fea0003800000 */
[----:B------:R-:W-:Y:S01]  /*1960*/  BPT.TRAP 0x1 ;  /* 0x000000040000795c */ /* 0x000fe20000300000 */
.L_x_4962:
[----:B--2---:R-:W-:Y:S05]  /*1970*/  @P1 BRA `(.L_x_4963) ;  /* 0x0000000000081947 */ /* 0x004fea0003800000 */
[----:B------:R-:W2:Y:S02]  /*1980*/  SYNCS.PHASECHK.TRANS64.TRYWAIT P1, [R4+URZ+0x36410], R17 ;  /* 0x03641011040075a7 */ /* 0x000ea4000802017f */
[----:B--2---:R-:W-:Y:S05]  /*1990*/  @!P1 BRA `(.L_x_4964) ;  /* 0x0000007c00309947 */ /* 0x004fea0003800000 */
.L_x_4963:
        /* <DEDUP_REMOVED lines=103> */
.L_x_4965:
[----:B---3--:R-:W-:-:S04]  /*2010*/  SHF.L.U32 R16, R5, 0x1f, RZ ;  /* 0x0000001f05107819 */ /* 0x008fc800000006ff */
[----:B------:R3:W1:Y:S01]  /*2020*/  SYNCS.PHASECHK.TRANS64.TRYWAIT P1, [UR37+0x36430], R16 ;  /* 0x03643010ff0075a7 */ /* 0x0006620008020165 */
[----:B------:R-:W-:Y:S05]  /*2030*/  @!P0 BRA `(.L_x_4966) ;  /* 0x0000000000048947 */ /* 0x000fea0003800000 */
[----:B------:R-:W-:Y:S01]  /*2040*/  BPT.TRAP 0x1 ;  /* 0x000000040000795c */ /* 0x000fe20000300000 */
.L_x_4966:
[----:B-1----:R-:W-:Y:S05]  /*2050*/  @P1 BRA `(.L_x_4967) ;  /* 0x0000000000081947 */ /* 0x002fea0003800000 */
[----:B------:R-:W1:Y:S02]  /*2060*/  SYNCS.PHASECHK.TRANS64.TRYWAIT P1, [UR37+0x36430], R16 ;  /* 0x03643010ff0075a7 */ /* 0x000e640008020165 */
[----:B-1----:R-:W-:Y:S05]  /*2070*/  @!P1 BRA `(.L_x_4968) ;  /* 0x00000074008c9947 */ /* 0x002fea0003800000 */
.L_x_4967:
[----:B------:R-:W-:Y:S01]  /*2080*/  UIADD3 UR5, UR37, 0x2a000, URZ ;  /* 0x0002a00025057890 */ /* 0x000fe2000fffe03f */
[----:B------:R-:W-:Y:S01]  /*2090*/  WARPGROUP.ARRIVE ;  /* 0x00000000000079c5 */ /* 0x000fe20000000000 */
[----:B------:R-:W-:Y:S01]  /*20a0*/  UIADD3 UR4, UR4, 0x9000, URZ ;  /* 0x0000900004047890 */ /* 0x000fe2000fffe03f */
[----:B---3--:R-:W-:Y:S01]  /*20b0*/  IMAD.U32 R16, RZ, RZ, UR39 ;  /* 0x00000027ff107e24 */ /* 0x008fe2000f8e00ff */
[----:B------:R-:W-:Y:S01]  /*20c0*/  USHF.R.U32.HI UR5, URZ, 0x4, UR5 ;  /* 0x000000043f057899 */ /* 0x000fe20008011605 */
[----:B------:R-:W-:Y:S01]  /*20d0*/  VIADD R20, R6, UR41 ;  /* 0x0000002906147c36 */ /* 0x000fe20008000000 */
[----:B------:R-:W-:Y:S01]  /*20e0*/  USHF.R.U32.HI UR4, URZ, 0x4, UR4 ;  /* 0x000000043f047899 */ /* 0x000fe20008011604 */
[----:B------:R-:W-:Y:S01]  /*20f0*/  IMAD R19, R16, 0x40, R7 ;  /* 0x0000004010137824 */ /* 0x000fe200078e0207 */
[----:B------:R-:W-:Y:S02]  /*2100*/  ULOP3.LUT UR5, UR5, 0x3fff, URZ, 0xc0, !UPT ;  /* 0x00003fff05057892 */ /* 0x000fe4000f8ec03f */
[----:B------:R-:W-:-:S02]  /*2110*/  ULOP3.LUT UR6, UR4, 0x3fff, URZ, 0xc0, !UPT ;  /* 0x00003fff04067892 */ /* 0x000fc4000f8ec03f */
[----:B------:R-:W-:Y:S01]  /*2120*/  ULOP3.LUT UR4, UR5, 0x10000, URZ, 0xfc, !UPT ;  /* 0x0001000005047892 */ /* 0x000fe2000f8efc3f */
[----:B--2---:R-:W-:Y:S01]  /*2130*/  VIADDMNMX R17, R19, R20, R13, PT ;  /* 0x0000001413117246 */ /* 0x004fe2000380010d */
[----:B------:R-:W-:Y:S01]  /*2140*/  ULOP3.LUT UR6, UR6, 0x10000, URZ, 0xfc, !UPT ;  /* 0x0001000006067892 */ /* 0x000fe2000f8efc3f */
[----:B------:R-:W-:Y:S01]  /*2150*/  UMOV UR5, 0x40000040 ;  /* 0x4000004000057882 */ /* 0x000fe20000000000 */
[----:B------:R-:W-:Y:S02]  /*2160*/  UMOV UR7, 0x40000040 ;  /* 0x4000004000077882 */ /* 0x000fe40000000000 */
[----:B------:R-:W-:Y:S02]  /*2170*/  UIADD3 UR10, UR6, 0x2, URZ ;  /* 0x00000002060a7890 */ /* 0x000fe4000fffe03f */
[----:B------:R-:W-:Y:S01]  /*2180*/  UIADD3 UR8, UR4, 0x2, URZ ;  /* 0x0000000204087890 */ /* 0x000fe2000fffe03f */
[----:B------:R-:W-:Y:S02]  /*2190*/  UMOV UR11, 0x40000040 ;  /* 0x40000040000b7882 */ /* 0x000fe40000000000 */
[----:B------:R-:W-:Y:S01]  /*21a0*/  HGMMA.64x32x16.F32.BF16 R120, gdesc[UR4], RZ, !UPT, gsb0 ;  /* 0x00600000047879f0 */ /* 0x000fe2000c0018ff */
[----:B------:R-:W-:Y:S01]  /*21b0*/  UMOV UR9, 0x40000040 ;  /* 0x4000004000097882 */ /* 0x000fe20000000000 */
[----:B------:R-:W-:Y:S01]  /*21c0*/  UMOV UR7, 0x40000040 ;  /* 0x4000004000077882 */ /* 0x000fe20000000000 */
[----:B------:R-:W-:Y:S01]  /*21d0*/  UMOV UR5, 0x40000040 ;  /* 0x4000004000057882 */ /* 0x000fe20000000000 */
[----:B------:R-:W-:-:S06]  /*21e0*/  UISETP.GE.AND UP1, UPT, UR44, 0x1, UPT ;  /* 0x000000012c00788c */ /* 0x000fcc000bf26270 */
[----:B------:R-:W-:Y:S01]  /*21f0*/  PLOP3.LUT P1, PT, PT, PT, UP1, 0x40, 0x0 ;  /* 0x000000000000781c */ /* 0x000fe20003f2e818 */
        /* <DEDUP_REMOVED lines=75> */
[----:B------:R-:W-:Y:S05]  /*26b0*/  @P1 BRA `(.L_x_4969) ;  /* 0x0000000000641947 */ /* 0x000fea0003800000 */
        /* <DEDUP_REMOVED lines=14> */
.L_x_4971:
[----:B------:R-:W-:-:S06]  /*27a0*/  UISETP.NE.AND UP0, UPT, UR44, 0x1, UPT ;  /* 0x000000012c00788c */ /* 0x000fcc000bf05270 */
[----:B------:R-:W-:-:S05]  /*27b0*/  PLOP3.LUT P1, PT, PT, PT, UP0, 0x80, 0x0 ;  /* 0x000000000000781c */ /* 0x000fca0003f2f008 */
[----:B------:R-:W-:-:S08]  /*27c0*/  @UP0 ULDC UR5, c[0x0][0x754] ;  /* 0x0001d50000050ab9 */ /* 0x000fd00000000800 */
[----:B------:R-:W-:Y:S01]  /*27d0*/  @P1 IMAD.HI.U32 R16, R23, UR5, RZ ;  /* 0x0000000517101c27 */ /* 0x000fe2000f8e00ff */
[----:B------:R-:W-:-:S04]  /*27e0*/  @UP0 ULDC UR5, c[0x0][0x758] ;  /* 0x0001d60000050ab9 */ /* 0x000fc80000000800 */
[----:B------:R-:W-:-:S07]  /*27f0*/  @P1 SHF.R.U32.HI R23, RZ, UR5, R16 ;  /* 0x00000005ff171c19 */ /* 0x000fce0008011610 */
.L_x_4972:
[----:B------:R-:W-:Y:S05]  /*2800*/  BSYNC B0 ;  /* 0x0000000000007941 */ /* 0x000fea0003800000 */
.L_x_4970:
[----:B------:R-:W-:Y:S01]  /*2810*/  IMAD R23, R23, UR44, R12 ;  /* 0x0000002c17177c24 */ /* 0x000fe2000f8e020c */
[----:B------:R-:W-:-:S04]  /*2820*/  IADD3 R16, R19, UR4, R6 ;  /* 0x0000000413107c10 */ /* 0x000fc8000fffe006 */
[----:B------:R-:W-:Y:S02]  /*2830*/  VIADDMNMX R17, R23, UR44, R17, PT ;  /* 0x0000002c17117c46 */ /* 0x000fe4000b800111 */
[----:B------:R-:W-:-:S07]  /*2840*/  VIMNMX R16, R16, R23, !PT ;  /* 0x0000001710107248 */ /* 0x000fce0007fe0100 */
.L_x_4969:
[C---:B------:R-:W-:Y:S02]  /*2850*/  ISETP.GE.AND P1, PT, R14.reuse, 0x1, PT ;  /* 0x000000010e00780c */ /* 0x040fe40003f26270 */
[----:B------:R-:W-:Y:S02]  /*2860*/  ISETP.GE.AND P2, PT, R14, 0x2, PT ;  /* 0x000000020e00780c */ /* 0x000fe40003f46270 */
[C---:B------:R-:W-:Y:S02]  /*2870*/  ISETP.GT.AND P5, PT, R16.reuse, RZ, !P1 ;  /* 0x000000ff1000720c */ /* 0x040fe40004fa4270 */
[----:B------:R-:W-:Y:S02]  /*2880*/  ISETP.GT.AND P6, PT, R16, 0x1, !P2 ;  /* 0x000000011000780c */ /* 0x000fe400057c4270 */
[----:B------:R-:W-:Y:S02]  /*2890*/  ISETP.LT.OR P5, PT, R17, 0x1, P5 ;  /* 0x000000011100780c */ /* 0x000fe40002fa1670 */
[----:B------:R-:W-:-:S02]  /*28a0*/  ISETP.GE.AND P3, PT, R14, 0x9, PT ;  /* 0x000000090e00780c */ /* 0x000fc40003f66270 */
[----:B------:R-:W-:Y:S02]  /*28b0*/  ISETP.LT.OR P6, PT, R17, 0x2, P6 ;  /* 0x000000021100780c */ /* 0x000fe400037c1670 */
[----:B------:R-:W-:Y:S02]  /*28c0*/  FSEL R23, R136, -INF , !P5 ;  /* 0xff80000088177808 */ /* 0x000fe40006800000 */
[----:B------:R-:W-:Y:S02]  /*28d0*/  ISETP.GE.AND P4, PT, R14, 0xa, PT ;  /* 0x0000000a0e00780c */ /* 0x000fe40003f86270 */
[C---:B------:R-:W-:Y:S02]  /*28e0*/  ISETP.GT.AND P5, PT, R16.reuse, 0x8, !P3 ;  /* 0x000000081000780c */ /* 0x040fe40005fa4270 */
[----:B------:R-:W-:Y:S02]  /*28f0*/  FSEL R137, R137, -INF , !P6 ;  /* 0xff80000089897808 */ /* 0x000fe40007000000 */
[----:B------:R-:W-:-:S02]  /*2900*/  ISETP.GT.AND P6, PT, R16, 0x9, !P4 ;  /* 0x000000091000780c */ /* 0x000fc400067c4270 */
[C---:B------:R-:W-:Y:S02]  /*2910*/  ISETP.LT.OR P5, PT, R17.reuse, 0x9, P5 ;  /* 0x000000091100780c */ /* 0x040fe40002fa1670 */
[----:B------:R-:W-:Y:S02]  /*2920*/  ISETP.LT.OR P6, PT, R17, 0xa, P6 ;  /* 0x0000000a1100780c */ /* 0x000fe400037c1670 */
[----:B------:R-:W-:Y:S02]  /*2930*/  FSEL R155, R140, -INF , !P5 ;  /* 0xff8000008c9b7808 */ /* 0x000fe40006800000 */
[----:B------:R-:W-:Y:S02]  /*2940*/  ISETP.GE.AND P5, PT, R14, 0x11, PT ;  /* 0x000000110e00780c */ /* 0x000fe40003fa6270 */
[----:B------:R-:W-:Y:S02]  /*2950*/  FSEL R141, R141, -INF , !P6 ;  /* 0xff8000008d8d7808 */ /* 0x000fe40007000000 */
[----:B------:R-:W-:-:S02]  /*2960*/  ISETP.GT.AND P6, PT, R16, 0x10, !P5 ;  /* 0x000000101000780c */ /* 0x000fc40006fc4270 */
[----:B------:R-:W-:Y:S02]  /*2970*/  LOP3.LUT R2, R2, 0xfffffffb, RZ, 0xc0, !PT ;  /* 0xfffffffb02027812 */ /* 0x000fe400078ec0ff */
[----:B------:R-:W-:-:S04]  /*2980*/  ISETP.LT.OR P6, PT, R17, 0x11, P6 ;  /* 0x000000111100780c */ /* 0x000fc800037c1670 */
[----:B------:R-:W-:Y:S02]  /*2990*/  FSEL R157, R144, -INF , !P6 ;  /* 0xff800000909d7808 */ /* 0x000fe40007000000 */
[----:B------:R-:W-:-:S13]  /*29a0*/  ISETP.GE.AND P6, PT, R14, 0x12, PT ;  /* 0x000000120e00780c */ /* 0x000fda0003fc6270 */
[----:B------:R-:W-:Y:S02]  /*29b0*/  @P6 LOP3.LUT R2, R2, 0x4, RZ, 0xfc, !PT ;  /* 0x0000000402026812 */ /* 0x000fe400078efcff */
[----:B------:R-:W-:Y:S02]  /*29c0*/  ISETP.GT.AND P6, PT, R16, 0x11, !P6 ;  /* 0x000000111000780c */ /* 0x000fe400077c4270 */
        /* <DEDUP_REMOVED lines=11> */
[----:B------:R-:W-:-:S04]  /*2a80*/  ISETP.GT.AND P6, PT, R16, 0x19, !P6 ;  /* 0x000000191000780c */ /* 0x000fc800077c4270 */
[----:B------:R-:W-:Y:S01]  /*2a90*/  ISETP.LT.OR P6, PT, R17, 0x1a, P6 ;  /* 0x0000001a1100780c */ /* 0x000fe200037c1670 */
[----:B------:R-:W-:-:S03]  /*2aa0*/  VIADD R17, R19, 0x8 ;  /* 0x0000000813117836 */ /* 0x000fc60000000000 */
[----:B------:R-:W-:Y:S01]  /*2ab0*/  FSEL R149, R149, -INF , !P6 ;  /* 0xff80000095957808 */ /* 0x000fe20007000000 */
[----:B------:R-:W-:Y:S01]  /*2ac0*/  IMAD.IADD R18, R18, 0x1, R17 ;  /* 0x0000000112127824 */ /* 0x000fe200078e0211 */
[----:B------:R-:W-:Y:S02]  /*2ad0*/  PLOP3.LUT P6, PT, PT, PT, UP1, 0x40, 0x0 ;  /* 0x000000000000781c */ /* 0x000fe40003fce818 */
[----:B------:R-:W-:-:S11]  /*2ae0*/  VIADDMNMX R20, R17, R20, R13, PT ;  /* 0x0000001411147246 */ /* 0x000fd6000380010d */
        /* <DEDUP_REMOVED lines=11> */
[----:B------:R-:W-:Y:S01]  /*2ba0*/  PLOP3.LUT P6, PT, PT, PT, UP0, 0x80, 0x0 ;  /* 0x000000000000781c */ /* 0x000fe20003fcf008 */
[----:B------:R-:W-:-:S12]  /*2bb0*/  @UP0 ULDC UR4, c[0x0][0x758] ;  /* 0x0001d60000040ab9 */ /* 0x000fd80000000800 */
[----:B------:R-:W-:-:S04]  /*2bc0*/  @P6 SHF.R.U32.HI R17, RZ, UR4, R16 ;  /* 0x00000004ff116c19 */ /* 0x000fc80008011610 */
[----:B------:R-:W-:Y:S01]  /*2bd0*/  LOP3.LUT R17, RZ, R17, RZ, 0x33, !PT ;  /* 0x00000011ff117212 */ /* 0x000fe200078e33ff */
[----:B------:R-:W-:Y:S06]  /*2be0*/  BRA `(.L_x_4976) ;  /* 0x00000000001c7947 */ /* 0x000fec0003800000 */
.L_x_4975:
[----:B------:R-:W-:-:S06]  /*2bf0*/  UISETP.NE.AND UP0, UPT, UR44, 0x1, UPT ;  /* 0x000000012c00788c */ /* 0x000fcc000bf05270 */
[----:B------:R-:W-:-:S05]  /*2c00*/  PLOP3.LUT P6, PT, PT, PT, UP0, 0x80, 0x0 ;  /* 0x000000000000781c */ /* 0x000fca0003fcf008 */
[----:B------:R-:W-:-:S08]  /*2c10*/  @UP0 ULDC UR4, c[0x0][0x754] ;  /* 0x0001d50000040ab9 */ /* 0x000fd00000000800 */
[----:B------:R-:W-:Y:S01]  /*2c20*/  @P6 IMAD.HI.U32 R16, R17, UR4, RZ ;  /* 0x0000000411106c27 */ /* 0x000fe2000f8e00ff */
[----:B------:R-:W-:Y:S01]  /*2c30*/  PLOP3.LUT P6, PT, PT, PT, UP0, 0x80, 0x0 ;  /* 0x000000000000781c */ /* 0x000fe20003fcf008 */
[----:B------:R-:W-:-:S12]  /*2c40*/  @UP0 ULDC UR4, c[0x0][0x758] ;  /* 0x0001d60000040ab9 */ /* 0x000fd80000000800 */
[----:B------:R-:W-:-:S07]  /*2c50*/  @P6 SHF.R.U32.HI R17, RZ, UR4, R16 ;  /* 0x00000004ff116c19 */ /* 0x000fce0008011610 */
.L_x_4976:
[----:B------:R-:W-:Y:S05]  /*2c60*/  BSYNC B0 ;  /* 0x0000000000007941 */ /* 0x000fea0003800000 */
.L_x_4974:
[----:B------:R-:W-:-:S05]  /*2c70*/  IMAD R17, R17, UR44, R12 ;  /* 0x0000002c11117c24 */ /* 0x000fca000f8e020c */
[----:B------:R-:W-:Y:S02]  /*2c80*/  VIMNMX R18, R18, R17, !PT ;  /* 0x0000001112127248 */ /* 0x000fe40007fe0100 */
[----:B------:R-:W-:-:S07]  /*2c90*/  VIADDMNMX R20, R17, UR44, R20, PT ;  /* 0x0000002c11147c46 */ /* 0x000fce000b800114 */
.L_x_4973:
[C---:B------:R-:W-:Y:S01]  /*2ca0*/  ISETP.GT.AND P2, PT, R18.reuse, 0x1, !P2 ;  /* 0x000000011200780c */ /* 0x040fe20005744270 */
[--C-:B----4-:R-:W-:Y:S01]  /*2cb0*/  FFMA.FTZ R144, R145, UR45, -R22.reuse ;  /* 0x0000002d91907c23 */ /* 0x110fe20008010816 */
[--C-:B------:R-:W-:Y:S01]  /*2cc0*/  FFMA.FTZ R140, R141, UR45, -R22.reuse ;  /* 0x0000002d8d8c7c23 */ /* 0x100fe20008010816 */
[----:B------:R-:W-:Y:S01]  /*2cd0*/  ISETP.GT.AND P3, PT, R18, 0x8, !P3 ;  /* 0x000000081200780c */ /* 0x000fe20005f64270 */
[--C-:B------:R-:W-:Y:S01]  /*2ce0*/  FFMA.FTZ R136, R137, UR45, -R22.reuse ;  /* 0x0000002d89887c23 */ /* 0x100fe20008010816 */
[----:B------:R-:W-:Y:S01]  /*2cf0*/  ISETP.LT.OR P2, PT, R20, 0x2, P2 ;  /* 0x000000021400780c */ /* 0x000fe20001741670 */
[--C-:B------:R-:W-:Y:S01]  /*2d00*/  FFMA.FTZ R17, R23, UR45, -R22.reuse ;  /* 0x0000002d17117c23 */ /* 0x100fe20008010816 */
[----:B------:R-:W-:Y:S01]  /*2d10*/  ISETP.GE.AND P6, PT, R14, 0x12, PT ;  /* 0x000000120e00780c */ /* 0x000fe20003fc6270 */
[--C-:B------:R-:W-:Y:S01]  /*2d20*/  FFMA.FTZ R19, R155, UR45, -R22.reuse ;  /* 0x0000002d9b137c23 */ /* 0x100fe20008010816 */
[----:B------:R-:W-:Y:S01]  /*2d30*/  FSEL R16, R139, -INF , !P2 ;  /* 0xff8000008b107808 */ /* 0x000fe20005000000 */
[--C-:B------:R-:W-:Y:S01]  /*2d40*/  FFMA.FTZ R139, R148, UR45, -R22.reuse ;  /* 0x0000002d948b7c23 */ /* 0x100fe20008010816 */
[----:B------:R-:W-:Y:S01]  /*2d50*/  LEA R148, R7, UR37, 0x2 ;  /* 0x0000002507947c11 */ /* 0x000fe2000f8e10ff */
[--C-:B------:R-:W-:Y:S01]  /*2d60*/  FFMA.FTZ R23, R157, UR45, -R22.reuse ;  /* 0x0000002d9d177c23 */ /* 0x100fe20008010816 */
[----:B------:R-:W-:Y:S01]  /*2d70*/  ISETP.LT.OR P3, PT, R20, 0x9, P3 ;  /* 0x000000091400780c */ /* 0x000fe20001f61670 */
[--C-:B-----5:R-:W-:Y:S01]  /*2d80*/  FFMA.FTZ R137, R16, UR45, -R21.reuse ;  /* 0x0000002d10897c23 */ /* 0x120fe20008010815 */
[C---:B------:R-:W-:Y:S01]  /*2d90*/  ISETP.GT.AND P5, PT, R18.reuse, 0x10, !P5 ;  /* 0x000000101200780c */ /* 0x040fe20006fa4270 */
[----:B------:R-:W1:Y:S01]  /*2da0*/  LDS R145, [R148+0x30200] ;  /* 0x0302000094917984 */ /* 0x000e620000000800 */
[C---:B------:R-:W-:Y:S01]  /*2db0*/  ISETP.GT.AND P4, PT, R18.reuse, 0x9, !P4 ;  /* 0x000000091200780c */ /* 0x040fe20006784270 */
[----:B------:R-:W-:Y:S01]  /*2dc0*/  FFMA.FTZ R22, R149, UR45, -R22 ;  /* 0x0000002d95167c23 */ /* 0x000fe20008010816 */
[----:B------:R-:W-:Y:S01]  /*2dd0*/  ISETP.GT.AND P2, PT, R18, 0x11, !P6 ;  /* 0x000000111200780c */ /* 0x000fe20007744270 */
[----:B------:R-:W2:Y:S01]  /*2de0*/  LDS R141, [R148+0x30220] ;  /* 0x03022000948d7984 */ /* 0x000ea20000000800 */
[----:B------:R-:W-:Y:S01]  /*2df0*/  ISETP.GE.AND P6, PT, R14, 0x1a, PT ;  /* 0x0000001a0e00780c */ /* 0x000fe20003fc6270 */
[----:B------:R-:W3:Y:S01]  /*2e00*/  MUFU.EX2 R17, R17 ;  /* 0x0000001100117308 */ /* 0x000ee20000000800 */
[----:B------:R-:W-:Y:S01]  /*2e10*/  FSEL R142, R142, -INF , !P3 ;  /* 0xff8000008e8e7808 */ /* 0x000fe20005800000 */
[----:B------:R-:W-:Y:S01]  /*2e20*/  USHF.R.U32.HI UR6, URZ, 0x4, UR42 ;  /* 0x000000043f067899 */ /* 0x000fe2000801162a */
[----:B------:R-:W-:Y:S01]  /*2e30*/  ISETP.GE.AND P3, PT, R14, 0x19, PT ;  /* 0x000000190e00780c */ /* 0x000fe20003f66270 */
[----:B------:R-:W-:Y:S01]  /*2e40*/  UMOV UR11, 0x80000020 ;  /* 0x80000020000b7882 */ /* 0x000fe20000000000 */
[----:B------:R-:W-:Y:S01]  /*2e50*/  ISETP.LT.OR P5, PT, R20, 0x11, P5 ;  /* 0x000000111400780c */ /* 0x000fe20002fa1670 */
[--C-:B------:R-:W-:Y:S01]  /*2e60*/  FFMA.FTZ R142, R142, UR45, -R21.reuse ;  /* 0x0000002d8e8e7c23 */ /* 0x100fe20008010815 */
[----:B------:R-:W-:Y:S01]  /*2e70*/  ISETP.GT.AND P1, PT, R18, RZ, !P1 ;  /* 0x000000ff1200720c */ /* 0x000fe20004f24270 */
[----:B------:R-:W-:Y:S01]  /*2e80*/  MUFU.EX2 R136, R136 ;  /* 0x0000008800887308 */ /* 0x000fe20000000800 */
[----:B------:R-:W-:Y:S01]  /*2e90*/  ISETP.LT.OR P4, PT, R20, 0xa, P4 ;  /* 0x0000000a1400780c */ /* 0x000fe20002781670 */
[----:B------:R-:W-:Y:S01]  /*2ea0*/  ULOP3.LUT UR6, UR6, 0x3fff, URZ, 0xc0, !UPT ;  /* 0x00003fff06067892 */ /* 0x000fe2000f8ec03f */
[C---:B------:R-:W-:Y:S01]  /*2eb0*/  ISETP.GT.AND P6, PT, R18.reuse, 0x19, !P6 ;  /* 0x000000191200780c */ /* 0x040fe200077c4270 */
[----:B------:R-:W-:Y:S01]  /*2ec0*/  UMOV UR9, 0x40000040 ;  /* 0x4000004000097882 */ /* 0x000fe20000000000 */
[----:B------:R-:W-:Y:S01]  /*2ed0*/  ISETP.GT.AND P3, PT, R18, 0x18, !P3 ;  /* 0x000000181200780c */ /* 0x000fe20005f64270 */
[----:B------:R-:W-:Y:S01]  /*2ee0*/  ULOP3.LUT UR12, UR6, 0x1000000, URZ, 0xfc, !UPT ;  /* 0x01000000060c7892 */ /* 0x000fe2000f8efc3f */
[----:B------:R-:W-:Y:S01]  /*2ef0*/  FSEL R146, R146, -INF , !P5 ;  /* 0xff80000092927808 */ /* 0x000fe20006800000 */
[----:B------:R-:W4:Y:S01]  /*2f00*/  MUFU.EX2 R19, R19 ;  /* 0x0000001300137308 */ /* 0x000f220000000800 */
[----:B------:R-:W-:Y:S01]  /*2f10*/  FSEL R16, R143, -INF , !P4 ;  /* 0xff8000008f107808 */ /* 0x000fe20006000000 */
[----:B------:R-:W-:Y:S01]  /*2f20*/  UMOV UR13, 0x80000020 ;  /* 0x80000020000d7882 */ /* 0x000fe20000000000 */
[C---:B------:R-:W-:Y:S01]  /*2f30*/  ISETP.LT.OR P1, PT, R20.reuse, 0x1, P1 ;  /* 0x000000011400780c */ /* 0x040fe20000f21670 */
[----:B------:R-:W-:Y:S01]  /*2f40*/  UMOV UR15, 0x40000040 ;  /* 0x40000040000f7882 */ /* 0x000fe20000000000 */
[----:B------:R-:W-:Y:S01]  /*2f50*/  ISETP.LT.OR P6, PT, R20, 0x1a, P6 ;  /* 0x0000001a1400780c */ /* 0x000fe200037c1670 */
[--C-:B------:R-:W-:Y:S01]  /*2f60*/  FFMA.FTZ R143, R16, UR45, -R21.reuse ;  /* 0x0000002d108f7c23 */ /* 0x100fe20008010815 */
[C---:B------:R-:W-:Y:S01]  /*2f70*/  ISETP.LT.OR P2, PT, R20.reuse, 0x12, P2 ;  /* 0x000000121400780c */ /* 0x040fe20001741670 */
[----:B------:R-:W5:Y:S01]  /*2f80*/  MUFU.EX2 R140, R140 ;  /* 0x0000008c008c7308 */ /* 0x000f620000000800 */
[----:B------:R-:W-:Y:S01]  /*2f90*/  ISETP.LT.OR P3, PT, R20, 0x19, P3 ;  /* 0x000000191400780c */ /* 0x000fe20001f61670 */
[----:B------:R-:W-:Y:S01]  /*2fa0*/  FFMA.FTZ R20, R146, UR45, -R21 ;  /* 0x0000002d92147c23 */ /* 0x000fe20008010815 */
[----:B------:R-:W-:Y:S01]  /*2fb0*/  FSEL R18, R138, -INF , !P1 ;  /* 0xff8000008a127808 */ /* 0x000fe20004800000 */
[----:B------:R-:W-:Y:S01]  /*2fc0*/  UMOV UR10, UR12 ;  /* 0x0000000c000a7c82 */ /* 0x000fe20008000000 */
[----:B------:R-:W-:-:S02]  /*2fd0*/  FSEL R146, R151, -INF , !P6 ;  /* 0xff80000097927808 */ /* 0x000fc40007000000 */
[----:B------:R-:W-:Y:S01]  /*2fe0*/  FSEL R16, R147, -INF , !P2 ;  /* 0xff80000093107808 */ /* 0x000fe20005000000 */
[--C-:B------:R-:W-:Y:S01]  /*2ff0*/  FFMA.FTZ R147, R18, UR45, -R21.reuse ;  /* 0x0000002d12937c23 */ /* 0x100fe20008010815 */
[----:B------:R-:W-:Y:S01]  /*3000*/  FSEL R150, R150, -INF , !P3 ;  /* 0xff80000096967808 */ /* 0x000fe20005800000 */
[----:B------:R-:W-:Y:S01]  /*3010*/  FFMA.FTZ R146, R146, UR45, -R21 ;  /* 0x0000002d92927c23 */ /* 0x000fe20008010815 */
[----:B-1----:R-:W-:Y:S01]  /*3020*/  FADD.FTZ R120, R120, -R145 ;  /* 0x8000009178787221 */ /* 0x002fe20000010000 */
[----:B------:R-:W-:Y:S01]  /*3030*/  FFMA.FTZ R149, R16, UR45, -R21 ;  /* 0x0000002d10957c23 */ /* 0x000fe20008010815 */
[----:B------:R-:W-:Y:S01]  /*3040*/  FADD.FTZ R121, R121, -R145 ;  /* 0x8000009179797221 */ /* 0x000fe20000010000 */
[----:B------:R-:W-:Y:S01]  /*3050*/  FFMA.FTZ R16, R150, UR45, -R21 ;  /* 0x0000002d96107c23 */ /* 0x000fe20008010815 */
[--C-:B------:R-:W-:Y:S01]  /*3060*/  FADD.FTZ R124, R124, -R145.reuse ;  /* 0x800000917c7c7221 */ /* 0x100fe20000010000 */
[--C-:B------:R-:W-:Y:S01]  /*3070*/  FADD.FTZ R125, R125, -R145.reuse ;  /* 0x800000917d7d7221 */ /* 0x100fe20000010000 */
[--C-:B------:R-:W-:Y:S01]  /*3080*/  FADD.FTZ R128, R128, -R145.reuse ;  /* 0x8000009180807221 */ /* 0x100fe20000010000 */
[--C-:B------:R-:W-:Y:S01]  /*3090*/  FADD.FTZ R129, R129, -R145.reuse ;  /* 0x8000009181817221 */ /* 0x100fe20000010000 */
[--C-:B------:R-:W-:Y:S01]  /*30a0*/  FADD.FTZ R132, R132, -R145.reuse ;  /* 0x8000009184847221 */ /* 0x100fe20000010000 */
[----:B------:R-:W1:Y:S01]  /*30b0*/  MUFU.EX2 R23, R23 ;  /* 0x0000001700177308 */ /* 0x000e620000000800 */
[----:B------:R-:W-:Y:S01]  /*30c0*/  FADD.FTZ R145, R133, -R145 ;  /* 0x8000009185917221 */ /* 0x000fe20000010000 */
[--C-:B--2---:R-:W-:Y:S01]  /*30d0*/  FADD.FTZ R148, R123, -R141.reuse ;  /* 0x8000008d7b947221 */ /* 0x104fe20000010000 */
[--C-:B------:R-:W-:Y:S01]  /*30e0*/  FADD.FTZ R123, R126, -R141.reuse ;  /* 0x8000008d7e7b7221 */ /* 0x100fe20000010000 */
[--C-:B------:R-:W-:Y:S01]  /*30f0*/  FADD.FTZ R126, R127, -R141.reuse ;  /* 0x8000008d7f7e7221 */ /* 0x100fe20000010000 */
[--C-:B------:R-:W-:Y:S01]  /*3100*/  FADD.FTZ R127, R130, -R141.reuse ;  /* 0x8000008d827f7221 */ /* 0x100fe20000010000 */
[--C-:B------:R-:W-:Y:S01]  /*3110*/  FADD.FTZ R130, R131, -R141.reuse ;  /* 0x8000008d83827221 */ /* 0x100fe20000010000 */
[----:B---3--:R-:W-:Y:S01]  /*3120*/  FMUL.FTZ R120, R17, R120 ;  /* 0x0000007811787220 */ /* 0x008fe20000410000 */
[----:B------:R-:W2:Y:S01]  /*3130*/  MUFU.EX2 R144, R144 ;  /* 0x0000009000907308 */ /* 0x000ea20000000800 */
[----:B----4-:R-:W-:Y:S01]  /*3140*/  FMUL.FTZ R124, R19, R124 ;  /* 0x0000007c137c7220 */ /* 0x010fe20000410000 */
[----:B-----5:R-:W-:Y:S01]  /*3150*/  F2FP.BF16.F32.PACK_AB R18, R140, R19 ;  /* 0x000000138c12723e */ /* 0x020fe200000010ff */
[--C-:B------:R-:W-:Y:S01]  /*3160*/  FADD.FTZ R122, R122, -R141.reuse ;  /* 0x8000008d7a7a7221 */ /* 0x100fe20000010000 */
[----:B------:R-:W-:Y:S01]  /*3170*/  R2UR UR7, R9 ;  /* 0x00000000090772ca */ /* 0x000fe200000e0000 */
[--C-:B------:R-:W-:Y:S01]  /*3180*/  FADD.FTZ R134, R134, -R141.reuse ;  /* 0x8000008d86867221 */ /* 0x100fe20000010000 */
[----:B------:R-:W-:Y:S01]  /*3190*/  FADD.FTZ R135, R135, -R141 ;  /* 0x8000008d87877221 */ /* 0x000fe20000010000 */
[----:B------:R-:W-:Y:S01]  /*31a0*/  FMUL.FTZ R121, R136, R121 ;  /* 0x0000007988797220 */ /* 0x000fe20000410000 */
[----:B------:R-:W3:Y:S01]  /*31b0*/  MUFU.EX2 R22, R22 ;  /* 0x0000001600167308 */ /* 0x000ee20000000800 */
[----:B-1----:R-:W-:Y:S01]  /*31c0*/  FMUL.FTZ R128, R23, R128 ;  /* 0x0000008017807220 */ /* 0x002fe20000410000 */
[----:B------:R-:W-:-:S06]  /*31d0*/  FMUL.FTZ R125, R140, R125 ;  /* 0x0000007d8c7d7220 */ /* 0x000fcc0000410000 */
[----:B------:R-:W-:Y:S01]  /*31e0*/  MUFU.EX2 R137, R137 ;  /* 0x0000008900897308 */ /* 0x000fe20000000800 */
[----:B------:R-:W-:Y:S01]  /*31f0*/  ULEA UR4, UR7, UR37, 0xd ;  /* 0x0000002507047291 */ /* 0x000fe2000f8e683f */
[----:B--2---:R-:W-:Y:S01]  /*3200*/  FMUL.FTZ R129, R144, R129 ;  /* 0x0000008190817220 */ /* 0x004fe20000410000 */
[----:B------:R-:W-:Y:S02]  /*3210*/  UIMAD UR7, UR7, 0x3000, UR37 ;  /* 0x00003000070778a4 */ /* 0x000fe4000f8e0225 */
[----:B------:R-:W-:Y:S02]  /*3220*/  UIADD3 UR5, UR4, 0x2a000, URZ ;  /* 0x0002a00004057890 */ /* 0x000fe4000fffe03f */
[----:B------:R-:W-:Y:S01]  /*3230*/  USHF.R.U32.HI UR7, URZ, 0x4, UR7 ;  /* 0x000000043f077899 */ /* 0x000fe20008011607 */
[----:B------:R-:W1:Y:S01]  /*3240*/  MUFU.EX2 R142, R142 ;  /* 0x0000008e008e7308 */ /* 0x000e620000000800 */
[----:B---3--:R-:W-:Y:S01]  /*3250*/  FMUL.FTZ R145, R22, R145 ;  /* 0x0000009116917220 */ /* 0x008fe20000410000 */
[----:B------:R-:W-:-:S02]  /*3260*/  USHF.R.U32.HI UR5, URZ, 0x4, UR5 ;  /* 0x000000043f057899 */ /* 0x000fc40008011605 */
[----:B------:R-:W-:Y:S02]  /*3270*/  ULOP3.LUT UR14, UR7, 0x3fff, URZ, 0xc0, !UPT ;  /* 0x00003fff070e7892 */ /* 0x000fe4000f8ec03f */
[----:B------:R-:W-:Y:S02]  /*3280*/  ULOP3.LUT UR6, UR5, 0x3fff, URZ, 0xc0, !UPT ;  /* 0x00003fff05067892 */ /* 0x000fe4000f8ec03f */
[----:B------:R-:W2:Y:S01]  /*3290*/  MUFU.EX2 R143, R143 ;  /* 0x0000008f008f7308 */ /* 0x000ea20000000800 */
[----:B------:R-:W-:-:S04]  /*32a0*/  R2UR UR5, R152 ;  /* 0x00000000980572ca */ /* 0x000fc800000e0000 */
[----:B------:R-:W-:-:S03]  /*32b0*/  UMOV UR8, UR6 ;  /* 0x0000000600087c82 */ /* 0x000fc60008000000 */
[----:B------:R-:W3:Y:S01]  /*32c0*/  MUFU.EX2 R21, R149 ;  /* 0x0000009500157308 */ /* 0x000ee20000000800 */
[----:B-1----:R-:W-:-:S05]  /*32d0*/  FMUL.FTZ R123, R142, R123 ;  /* 0x0000007b8e7b7220 */ /* 0x002fca0000410000 */
[----:B------:R-:W-:Y:S02]  /*32e0*/  USHF.R.U32.HI UR5, URZ, 0x4, UR5 ;  /* 0x000000043f057899 */ /* 0x000fe40008011605 */
[----:B------:R-:W1:Y:S01]  /*32f0*/  MUFU.EX2 R147, R147 ;  /* 0x0000009300937308 */ /* 0x000e620000000800 */
[C---:B--2---:R-:W-:Y:S01]  /*3300*/  F2FP.BF16.F32.PACK_AB R19, R143.reuse, R142 ;  /* 0x0000008e8f13723e */ /* 0x044fe200000010ff */
[----:B------:R-:W-:Y:S01]  /*3310*/  FMUL.FTZ R126, R143, R126 ;  /* 0x0000007e8f7e7220 */ /* 0x000fe20000410000 */
[----:B------:R-:W-:-:S05]  /*3320*/  ULOP3.LUT UR5, UR5, 0x3fff, URZ, 0xc0, !UPT ;  /* 0x00003fff05057892 */ /* 0x000fca000f8ec03f */
[----:B------:R-:W2:Y:S01]  /*3330*/  MUFU.EX2 R139, R139 ;  /* 0x0000008b008b7308 */ /* 0x000ea20000000800 */
[----:B---3--:R-:W-:-:S07]  /*3340*/  FMUL.FTZ R130, R21, R130 ;  /* 0x0000008215827220 */ /* 0x008fce0000410000 */
[----:B------:R3:W4:Y:S01]  /*3350*/  MUFU.EX2 R138, R20 ;  /* 0x00000014008a7308 */ /* 0x0007220000000800 */
[----:B-1----:R-:W-:-:S07]  /*3360*/  FMUL.FTZ R122, R147, R122 ;  /* 0x0000007a937a7220 */ /* 0x002fce0000410000 */
[----:B------:R1:W5:Y:S01]  /*3370*/  MUFU.EX2 R133, R16 ;  /* 0x0000001000857308 */ /* 0x0003620000000800 */
[----:B---3--:R-:W-:Y:S01]  /*3380*/  F2FP.BF16.F32.PACK_AB R20, R144, R23 ;  /* 0x000000179014723e */ /* 0x008fe200000010ff */
[----:B--2---:R-:W-:Y:S01]  /*3390*/  FMUL.FTZ R132, R139, R132 ;  /* 0x000000848b847220 */ /* 0x004fe20000410000 */
[----:B------:R-:W-:-:S05]  /*33a0*/  F2FP.BF16.F32.PACK_AB R22, R22, R139 ;  /* 0x0000008b1616723e */ /* 0x000fca00000010ff */
[----:B------:R-:W2:Y:S01]  /*33b0*/  MUFU.EX2 R146, R146 ;  /* 0x0000009200927308 */ /* 0x000ea20000000800 */
[----:B-1----:R-:W-:Y:S01]  /*33c0*/  F2FP.BF16.F32.PACK_AB R16, R136, R17 ;  /* 0x000000118810723e */ /* 0x002fe200000010ff */
[----:B----4-:R-:W-:Y:S01]  /*33d0*/  FMUL.FTZ R131, R138, R127 ;  /* 0x0000007f8a837220 */ /* 0x010fe20000410000 */
[----:B------:R-:W-:Y:S01]  /*33e0*/  F2FP.BF16.F32.PACK_AB R17, R137, R147 ;  /* 0x000000938911723e */ /* 0x000fe200000010ff */
[----:B------:R-:W-:Y:S01]  /*33f0*/  BAR.SYNC.DEFER_BLOCKING 0x9, 0x180 ;  /* 0x0246000000007b1d */ /* 0x000fe20000010000 */
[----:B------:R-:W-:Y:S01]  /*3400*/  F2FP.BF16.F32.PACK_AB R21, R21, R138 ;  /* 0x0000008a1515723e */ /* 0x000fe200000010ff */
[----:B------:R-:W-:Y:S01]  /*3410*/  FMUL.FTZ R127, R137, R148 ;  /* 0x00000094897f7220 */ /* 0x000fe20000410000 */
[----:B-----5:R-:W-:Y:S01]  /*3420*/  FMUL.FTZ R134, R133, R134 ;  /* 0x0000008685867220 */ /* 0x020fe20000410000 */
[C---:B--2---:R-:W-:Y:S01]  /*3430*/  F2FP.BF16.F32.PACK_AB R23, R146.reuse, R133 ;  /* 0x000000859217723e */ /* 0x044fe200000010ff */
[----:B------:R-:W-:Y:S01]  /*3440*/  FMUL.FTZ R135, R146, R135 ;  /* 0x0000008792877220 */ /* 0x000fe20000410000 */
[----:B------:R1:W-:Y:S04]  /*3450*/  STSM.16.M88.4 [R10+0x30400], R16 ;  /* 0x030400100a007844 */ /* 0x0003e80000000200 */
[----:B------:R2:W-:Y:S01]  /*3460*/  STSM.16.M88.4 [R11], R20 ;  /* 0x000000140b007844 */ /* 0x0005e20000000200 */
[----:B------:R-:W-:Y:S01]  /*3470*/  @!PT LDS RZ, [RZ] ;  /* 0x00000000fffff984 */ /* 0x000fe20000000800 */
[----:B------:R-:W-:Y:S01]  /*3480*/  @!PT LDS RZ, [RZ] ;  /* 0x00000000fffff984 */ /* 0x000fe20000000800 */
[----:B------:R-:W-:Y:S01]  /*3490*/  @!PT LDS RZ, [RZ] ;  /* 0x00000000fffff984 */ /* 0x000fe20000000800 */
[----:B------:R-:W-:Y:S01]  /*34a0*/  @!PT LDS RZ, [RZ] ;  /* 0x00000000fffff984 */ /* 0x000fe20000000800 */
[----:B------:R3:W-:Y:S06]  /*34b0*/  MEMBAR.ALL.CTA ;  /* 0x0000000000007992 */ /* 0x0007ec0000008000 */
[----:B---3--:R-:W3:Y:S01]  /*34c0*/  FENCE.VIEW.ASYNC.S ;  /* 0x00000000000073c6 */ /* 0x008ee20000000000 */
[----:B-1----:R-:W-:-:S02]  /*34d0*/  F2FP.BF16.F32.PACK_AB R16, R121, R120 ;  /* 0x000000787910723e */ /* 0x002fc400000010ff */
[----:B------:R-:W-:Y:S02]  /*34e0*/  F2FP.BF16.F32.PACK_AB R18, R125, R124 ;  /* 0x0000007c7d12723e */ /* 0x000fe400000010ff */
[----:B------:R-:W-:Y:S02]  /*34f0*/  F2FP.BF16.F32.PACK_AB R17, R127, R122 ;  /* 0x0000007a7f11723e */ /* 0x000fe400000010ff */
[----:B------:R-:W-:Y:S02]  /*3500*/  F2FP.BF16.F32.PACK_AB R19, R126, R123 ;  /* 0x0000007b7e13723e */ /* 0x000fe400000010ff */
[----:B--2---:R-:W-:Y:S02]  /*3510*/  F2FP.BF16.F32.PACK_AB R20, R129, R128 ;  /* 0x000000808114723e */ /* 0x004fe400000010ff */
[----:B------:R-:W-:Y:S02]  /*3520*/  F2FP.BF16.F32.PACK_AB R22, R145, R132 ;  /* 0x000000849116723e */ /* 0x000fe400000010ff */
[----:B------:R-:W-:-:S02]  /*3530*/  F2FP.BF16.F32.PACK_AB R21, R130, R131 ;  /* 0x000000838215723e */ /* 0x000fc400000010ff */
[----:B------:R-:W-:Y:S01]  /*3540*/  F2FP.BF16.F32.PACK_AB R23, R135, R134 ;  /* 0x000000868717723e */ /* 0x000fe200000010ff */
        /* <DEDUP_REMOVED lines=75> */
.L_x_4977:
        /* <DEDUP_REMOVED lines=59> */
.L_x_4978:
        /* <DEDUP_REMOVED lines=63> */
.L_x_4953:
        /* <DEDUP_REMOVED lines=25> */
.L_x_4981:
        /* <DEDUP_REMOVED lines=20> */
.L_x_4982:
        /* <DEDUP_REMOVED lines=18> */
.L_x_4983:
        /* <DEDUP_REMOVED lines=18> */
.L_x_4984:
        /* <DEDUP_REMOVED lines=137> */
.L_x_4986:
[----:B------:R-:W-:Y:S05]  /*4f40*/  BSYNC B0 ;  /* 0x0000000000007941 */ /* 0x000fea0003800000 */
.L_x_4985:
[----:B------:R-:W-:-:S04]  /*4f50*/  DEPBAR.LE SB0, 0x0 ;  /* 0x000080000000791a */ /* 0x000fc80000000000 */
[----:B------:R-:W-:Y:S05]  /*4f60*/  EXIT ;  /* 0x000000000000794d */ /* 0x000fea0003800000 */
.L_x_4980:
        /* <DEDUP_REMOVED lines=53> */
.L_x_4988:
[----:B------:R-:W-:Y:S05]  /*52c0*/  BSYNC B0 ;  /* 0x0000000000007941 */ /* 0x000fea0003800000 */
.L_x_4987:
        /* <DEDUP_REMOVED lines=16> */
.L_x_4990:
[----:B------:R-:W-:Y:S05]  /*53d0*/  BSYNC B0 ;  /* 0x0000000000007941 */ /* 0x000fea0003800000 */
.L_x_4989:
        /* <DEDUP_REMOVED lines=16> */
.L_x_4992:
[----:B------:R-:W-:Y:S05]  /*54e0*/  BSYNC B0 ;  /* 0x0000000000007941 */ /* 0x000fea0003800000 */
.L_x_4991:
        /* <DEDUP_REMOVED lines=17> */
.L_x_4994:
[----:B------:R-:W-:Y:S05]  /*5600*/  BSYNC B0 ;  /* 0x0000000000007941 */ /* 0x000fea0003800000 */
.L_x_4993:
        /* <DEDUP_REMOVED lines=17> */
.L_x_4996:
[----:B------:R-:W-:Y:S05]  /*5720*/  BSYNC B0 ;  /* 0x0000000000007941 */ /* 0x000fea0003800000 */
.L_x_4995:
        /* <DEDUP_REMOVED lines=29> */
.L_x_4998:
[----:B------:R-:W-:Y:S05]  /*5900*/  BSYNC B0 ;  /* 0x0000000000007941 */ /* 0x000fea0003800000 */
.L_x_4997:
        /* <DEDUP_REMOVED lines=13> */
.L_x_5000:
[----:B------:R-:W-:Y:S05]  /*59e0*/  BSYNC B0 ;  /* 0x0000000000007941 */ /* 0x000fea0003800000 */
.L_x_4999:
        /* <DEDUP_REMOVED lines=15> */
.L_x_5002:
[----:B------:R-:W-:Y:S05]  /*5ae0*/  BSYNC B0 ;  /* 0x0000000000007941 */ /* 0x000fea0003800000 */
.L_x_5001:
        /* <DEDUP_REMOVED lines=15> */
.L_x_5004:
[----:B------:R-:W-:Y:S05]  /*5be0*/  BSYNC B0 ;  /* 0x0000000000007941 */ /* 0x000fea0003800000 */
.L_x_5003:
        /* <DEDUP_REMOVED lines=15> */
.L_x_5006:
[----:B------:R-:W-:Y:S05]  /*5ce0*/  BSYNC B0 ;  /* 0x0000000000007941 */ /* 0x000fea0003800000 */
.L_x_5005:
        /* <DEDUP_REMOVED lines=15> */
.L_x_5008:
[----:B------:R-:W-:Y:S05]  /*5de0*/  BSYNC B0 ;  /* 0x0000000000007941 */ /* 0x000fea0003800000 */
.L_x_5007:
        /* <DEDUP_REMOVED lines=15> */
.L_x_5010:
[----:B------:R-:W-:Y:S05]  /*5ee0*/  BSYNC B0 ;  /* 0x0000000000007941 */ /* 0x000fea0003800000 */
.L_x_5009:
[----:B------:R-:W-:Y:S05]  /*5ef0*/  EXIT ;  /* 0x000000000000794d */ /* 0x000fea0003800000 */
.L_x_4950:
        /* <DEDUP_REMOVED lines=41> */
.L_x_5014:
        /* <DEDUP_REMOVED lines=39> */
.L_x_5017:
[----:B------:R-:W-:Y:S05]  /*6400*/  BSYNC B1 ;  /* 0x0000000000017941 */ /* 0x000fea0003800000 */
.L_x_5016:
        /* <DEDUP_REMOVED lines=18> */
.L_x_5019:
[----:B------:R-:W-:Y:S05]  /*6530*/  BSYNC B1 ;  /* 0x0000000000017941 */ /* 0x000fea0003800000 */
.L_x_5018:
        /* <DEDUP_REMOVED lines=19> */
.L_x_5021:
[----:B------:R-:W-:Y:S05]  /*6670*/  BSYNC B1 ;  /* 0x0000000000017941 */ /* 0x000fea0003800000 */
.L_x_5020:
[----:B------:R-:W-:Y:S06]  /*6680*/  BAR.ARV 0xa, 0xa0 ;  /* 0x0282800000007b1d */ /* 0x000fec0000002000 */
[----:B------:R-:W-:Y:S04]  /*6690*/  BSSY B1, `(.L_x_5022) ;  /* 0x0000003000017945 */ /* 0x000fe80003800000 */
[----:B------:R-:W-:Y:S05]  /*66a0*/  @!P0 BRA `(.L_x_5023) ;  /* 0x0000000000048947 */ /* 0x000fea0003800000 */
[----:B------:R-:W-:-:S04]  /*66b0*/  DEPBAR.LE SB0, 0x1 ;  /* 0x000080400000791a */ /* 0x000fc80000000000 */
.L_x_5023:
[----:B------:R-:W-:Y:S05]  /*66c0*/  BSYNC B1 ;  /* 0x0000000000017941 */ /* 0x000fea0003800000 */
.L_x_5022:
[----:B------:R-:W-:Y:S06]  /*66d0*/  BAR.ARV 0xb, 0xa0 ;  /* 0x02c2800000007b1d */ /* 0x000fec0000002000 */
[----:B------:R-:W-:Y:S04]  /*66e0*/  BSSY B1, `(.L_x_5024) ;  /* 0x0000003000017945 */ /* 0x000fe80003800000 */
[----:B------:R-:W-:Y:S05]  /*66f0*/  @!P0 BRA `(.L_x_5025) ;  /* 0x0000000000048947 */ /* 0x000fea0003800000 */
[----:B------:R-:W-:-:S04]  /*6700*/  DEPBAR.LE SB0, 0x0 ;  /* 0x000080000000791a */ /* 0x000fc80000000000 */
.L_x_5025:
[----:B------:R-:W-:Y:S05]  /*6710*/  BSYNC B1 ;  /* 0x0000000000017941 */ /* 0x000fea0003800000 */
.L_x_5024:
[----:B------:R-:W-:Y:S06]  /*6720*/  BAR.ARV 0xc, 0xa0 ;  /* 0x0302800000007b1d */ /* 0x000fec0000002000 */
[----:B------:R-:W-:Y:S01]  /*6730*/  UIADD3 UR12, UR5, 0x1, URZ ;  /* 0x00000001050c7890 */ /* 0x000fe2000fffe03f */
[----:B------:R-:W-:Y:S11]  /*6740*/  BRA `(.L_x_5026) ;  /* 0x0000000000047947 */ /* 0x000ff60003800000 */
.L_x_5015:
[----:B------:R-:W-:-:S05]  /*6750*/  UMOV UR12, UR5 ;  /* 0x00000005000c7c82 */ /* 0x000fca0008000000 */
.L_x_5026:
        /* <DEDUP_REMOVED lines=21> */
.L_x_5047:
        /* <DEDUP_REMOVED lines=22> */
.L_x_5028:
[----:B------:R-:W-:Y:S05]  /*6a10*/  BSYNC B1 ;  /* 0x0000000000017941 */ /* 0x000fea0003800000 */
.L_x_5027:
        /* <DEDUP_REMOVED lines=12> */
.L_x_5030:
[----:B------:R-:W-:Y:S05]  /*6ae0*/  BSYNC B1 ;  /* 0x0000000000017941 */ /* 0x000fea0003800000 */
.L_x_5029:
        /* <DEDUP_REMOVED lines=13> */
.L_x_5032:
[----:B------:R-:W-:Y:S05]  /*6bc0*/  BSYNC B1 ;  /* 0x0000000000017941 */ /* 0x000fea0003800000 */
.L_x_5031:
[----:B------:R-:W-:Y:S06]  /*6bd0*/  BAR.ARV 0xa, 0xa0 ;  /* 0x0282800000007b1d */ /* 0x000fec0000002000 */
[----:B------:R-:W-:Y:S04]  /*6be0*/  BSSY B1, `(.L_x_5033) ;  /* 0x0000003000017945 */ /* 0x000fe80003800000 */
[----:B------:R-:W-:Y:S05]  /*6bf0*/  @!P0 BRA `(.L_x_5034) ;  /* 0x0000000000048947 */ /* 0x000fea0003800000 */
[----:B------:R-:W-:-:S04]  /*6c00*/  DEPBAR.LE SB0, 0x1 ;  /* 0x000080400000791a */ /* 0x000fc80000000000 */
.L_x_5034:
[----:B------:R-:W-:Y:S05]  /*6c10*/  BSYNC B1 ;  /* 0x0000000000017941 */ /* 0x000fea0003800000 */
.L_x_5033:
[----:B------:R-:W-:Y:S06]  /*6c20*/  BAR.ARV 0xb, 0xa0 ;  /* 0x02c2800000007b1d */ /* 0x000fec0000002000 */
[----:B------:R-:W-:Y:S04]  /*6c30*/  BSSY B1, `(.L_x_5035) ;  /* 0x0000003000017945 */ /* 0x000fe80003800000 */
[----:B------:R-:W-:Y:S05]  /*6c40*/  @!P0 BRA `(.L_x_5036) ;  /* 0x0000000000048947 */ /* 0x000fea0003800000 */
[----:B------:R-:W-:-:S04]  /*6c50*/  DEPBAR.LE SB0, 0x0 ;  /* 0x000080000000791a */ /* 0x000fc80000000000 */
.L_x_5036:
[----:B------:R-:W-:Y:S05]  /*6c60*/  BSYNC B1 ;  /* 0x0000000000017941 */ /* 0x000fea0003800000 */
.L_x_5035:
        /* <DEDUP_REMOVED lines=13> */
.L_x_5038:
[----:B------:R-:W-:Y:S05]  /*6d40*/  BSYNC B1 ;  /* 0x0000000000017941 */ /* 0x000fea0003800000 */
.L_x_5037:
        /* <DEDUP_REMOVED lines=12> */
.L_x_5040:
[----:B------:R-:W-:Y:S05]  /*6e10*/  BSYNC B1 ;  /* 0x0000000000017941 */ /* 0x000fea0003800000 */
.L_x_5039:
        /* <DEDUP_REMOVED lines=13> */
.L_x_5042:
[----:B------:R-:W-:Y:S05]  /*6ef0*/  BSYNC B1 ;  /* 0x0000000000017941 */ /* 0x000fea0003800000 */
.L_x_5041:
[----:B------:R-:W-:Y:S06]  /*6f00*/  BAR.ARV 0xa, 0xa0 ;  /* 0x0282800000007b1d */ /* 0x000fec0000002000 */
[----:B------:R-:W-:Y:S04]  /*6f10*/  BSSY B1, `(.L_x_5043) ;  /* 0x0000003000017945 */ /* 0x000fe80003800000 */
[----:B------:R-:W-:Y:S05]  /*6f20*/  @!P0 BRA `(.L_x_5044) ;  /* 0x0000000000048947 */ /* 0x000fea0003800000 */
[----:B------:R-:W-:-:S04]  /*6f30*/  DEPBAR.LE SB0, 0x1 ;  /* 0x000080400000791a */ /* 0x000fc80000000000 */
.L_x_5044:
[----:B------:R-:W-:Y:S05]  /*6f40*/  BSYNC B1 ;  /* 0x0000000000017941 */ /* 0x000fea0003800000 */
.L_x_5043:
[----:B------:R-:W-:Y:S01]  /*6f50*/  UIADD3 UR12, UR12, 0x2, URZ ;  /* 0x000000020c0c7890 */ /* 0x000fe2000fffe03f */
[----:B------:R-:W-:Y:S06]  /*6f60*/  BAR.ARV 0xb, 0xa0 ;  /* 0x02c2800000007b1d */ /* 0x000fec0000002000 */
[----:B------:R-:W-:Y:S01]  /*6f70*/  UISETP.GE.AND UP0, UPT, UR12, UR8, UPT ;  /* 0x000000080c00728c */ /* 0x000fe2000bf06270 */
[----:B------:R-:W-:Y:S04]  /*6f80*/  BSSY B1, `(.L_x_5045) ;  /* 0x0000003000017945 */ /* 0x000fe80003800000 */
[----:B------:R-:W-:Y:S06]  /*6f90*/  @!P0 BRA `(.L_x_5046) ;  /* 0x0000000000048947 */ /* 0x000fec0003800000 */
[----:B------:R-:W-:-:S04]  /*6fa0*/  DEPBAR.LE SB0, 0x0 ;  /* 0x000080000000791a */ /* 0x000fc80000000000 */
.L_x_5046:
[----:B------:R-:W-:Y:S05]  /*6fb0*/  BSYNC B1 ;  /* 0x0000000000017941 */ /* 0x000fea0003800000 */
.L_x_5045:
[----:B------:R-:W-:Y:S06]  /*6fc0*/  BAR.ARV 0xc, 0xa0 ;  /* 0x0302800000007b1d */ /* 0x000fec0000002000 */
[----:B------:R-:W-:Y:S01]  /*6fd0*/  PLOP3.LUT P1, PT, PT, PT, UP0, 0x80, 0x0 ;  /* 0x000000000000781c */ /* 0x000fe20003f2f008 */
[----:B------:R-:W-:Y:S02]  /*6fe0*/  UIADD3 UR24, UR24, 0x6000, URZ ;  /* 0x0000600018187890 */ /* 0x000fe4000fffe03f */
[----:B------:R-:W-:-:S10]  /*6ff0*/  UIADD3 UR4, UR4, 0x6000, URZ ;  /* 0x0000600004047890 */ /* 0x000fd4000fffe03f */
[----:B------:R-:W-:Y:S05]  /*7000*/  @!P1 BRA `(.L_x_5047) ;  /* 0xfffffff800289947 */ /* 0x000fea000383ffff */
[----:B------:R-:W-:Y:S05]  /*7010*/  BRA `(.L_x_5013) ;  /* 0x0000002400587947 */ /* 0x000fea0003800000 */
.L_x_5012:
        /* <DEDUP_REMOVED lines=34> */
.L_x_5049:
        /* <DEDUP_REMOVED lines=50> */
.L_x_5078:
        /* <DEDUP_REMOVED lines=9> */
.L_x_5052:
        /* <DEDUP_REMOVED lines=115> */
.L_x_5063:
[----:B-1----:R-:W-:-:S05]  /*7d20*/  IMAD.MOV.U32 R6, RZ, RZ, 0x1 ;  /* 0x00000001ff067424 */ /* 0x002fca00078e00ff */
[----:B------:R-:W-:-:S04]  /*7d30*/  SHF.L.U32 R6, R6, 0x1f, RZ ;  /* 0x0000001f06067819 */ /* 0x000fc800000006ff */
[----:B------:R-:W1:Y:S02]  /*7d40*/  SYNCS.PHASECHK.TRANS64.TRYWAIT P1, [R0+URZ+0x36438], R6 ;  /* 0x03643806000075a7 */ /* 0x000e64000802017f */
[----:B-123--:R-:W-:Y:S05]  /*7d50*/  @!P1 BRA `(.L_x_5055) ;  /* 0x00000018007c9947 */ /* 0x00efea0003800000 */
.L_x_5079:
[----:B------:R-:W-:Y:S05]  /*7d60*/  @P0 BRA `(.L_x_5056) ;  /* 0x0000000000140947 */ /* 0x000fea0003800000 */
[----:B------:R-:W-:Y:S01]  /*7d70*/  ISETP.NE.AND P1, PT, R20, RZ, PT ;  /* 0x000000ff1400720c */ /* 0x000fe20003f25270 */
[----:B------:R-:W-:-:S04]  /*7d80*/  IMAD.MOV.U32 R3, RZ, RZ, 0x6100 ;  /* 0x00006100ff037424 */ /* 0x000fc800078e00ff */
[----:B------:R2:W-:Y:S08]  /*7d90*/  SYNCS.ARRIVE.TRANS64 RZ, [R0+URZ+0x36430], R3 ;  /* 0x0364300300ff79a7 */ /* 0x0005f0000800003f */
[----:B------:R-:W-:Y:S05]  /*7da0*/  @!P1 BRA `(.L_x_5056) ;  /* 0x0000000000049947 */ /* 0x000fea0003800000 */
[----:B------:R-:W-:Y:S01]  /*7db0*/  BPT.TRAP 0x1 ;  /* 0x000000040000795c */ /* 0x000fe20000300000 */
.L_x_5056:
        /* <DEDUP_REMOVED lines=48> */
.L_x_5080:
[----:B------:R-:W-:Y:S05]  /*80c0*/  @P0 BRA `(.L_x_5058) ;  /* 0x0000000000140947 */ /* 0x000fea0003800000 */
[----:B------:R-:W-:Y:S01]  /*80d0*/  ISETP.NE.AND P1, PT, R20, RZ, PT ;  /* 0x000000ff1400720c */ /* 0x000fe20003f25270 */
[----:B--2---:R-:W-:-:S04]  /*80e0*/  IMAD.MOV.U32 R3, RZ, RZ, 0x6100 ;  /* 0x00006100ff037424 */ /* 0x004fc800078e00ff */
[----:B------:R3:W-:Y:S08]  /*80f0*/  SYNCS.ARRIVE.TRANS64 RZ, [R0+URZ+0x36418], R3 ;  /* 0x0364180300ff79a7 */ /* 0x0007f0000800003f */
[----:B------:R-:W-:Y:S05]  /*8100*/  @!P1 BRA `(.L_x_5058) ;  /* 0x0000000000049947 */ /* 0x000fea0003800000 */
[----:B------:R-:W-:Y:S01]  /*8110*/  BPT.TRAP 0x1 ;  /* 0x000000040000795c */ /* 0x000fe20000300000 */
.L_x_5058:
        /* <DEDUP_REMOVED lines=44> */
.L_x_5081:
[----:B------:R-:W-:Y:S05]  /*83e0*/  @P0 BRA `(.L_x_5060) ;  /* 0x0000000000140947 */ /* 0x000fea0003800000 */
[----:B------:R-:W-:Y:S01]  /*83f0*/  ISETP.NE.AND P1, PT, R20, RZ, PT ;  /* 0x000000ff1400720c */ /* 0x000fe20003f25270 */
[----:B--2---:R-:W-:-:S04]  /*8400*/  IMAD.MOV.U32 R29, RZ, RZ, 0x6100 ;  /* 0x00006100ff1d7424 */ /* 0x004fc800078e00ff */
[----:B------:R3:W-:Y:S08]  /*8410*/  SYNCS.ARRIVE.TRANS64 RZ, [R0+URZ+0x36430], R29 ;  /* 0x0364301d00ff79a7 */ /* 0x0007f0000800003f */
[----:B------:R-:W-:Y:S05]  /*8420*/  @!P1 BRA `(.L_x_5060) ;  /* 0x0000000000049947 */ /* 0x000fea0003800000 */
[----:B------:R-:W-:Y:S01]  /*8430*/  BPT.TRAP 0x1 ;  /* 0x000000040000795c */ /* 0x000fe20000300000 */
.L_x_5060:
        /* <DEDUP_REMOVED lines=37> */
.L_x_5083:
[----:B------:R-:W-:Y:S05]  /*8690*/  @P0 BRA `(.L_x_5062) ;  /* 0x0000000000140947 */ /* 0x000fea0003800000 */
[----:B------:R-:W-:Y:S01]  /*86a0*/  ISETP.NE.AND P1, PT, R20, RZ, PT ;  /* 0x000000ff1400720c */ /* 0x000fe20003f25270 */
[----:B----4-:R-:W-:-:S04]  /*86b0*/  IMAD.MOV.U32 R5, RZ, RZ, 0x6100 ;  /* 0x00006100ff057424 */ /* 0x010fc800078e00ff */
[----:B------:R5:W-:Y:S08]  /*86c0*/  SYNCS.ARRIVE.TRANS64 RZ, [R0+URZ+0x36410], R5 ;  /* 0x0364100500ff79a7 */ /* 0x000bf0000800003f */
[----:B------:R-:W-:Y:S05]  /*86d0*/  @!P1 BRA `(.L_x_5062) ;  /* 0x0000000000049947 */ /* 0x000fea0003800000 */
[----:B------:R-:W-:Y:S01]  /*86e0*/  BPT.TRAP 0x1 ;  /* 0x000000040000795c */ /* 0x000fe20000300000 */
.L_x_5062:
        /* <DEDUP_REMOVED lines=22> */
[----:B----45:R-:W-:Y:S01]  /*8850*/  IMAD.U32 R5, RZ, RZ, UR9 ;  /* 0x00000009ff057e24 */ /* 0x030fe2000f8e00ff */
        /* <DEDUP_REMOVED lines=21> */
.L_x_5054:
[----:B------:R-:W-:Y:S01]  /*89b0*/  ISETP.NE.AND P1, PT, R19, RZ, PT ;  /* 0x000000ff1300720c */ /* 0x000fe20003f25270 */
[----:B------:R-:W-:Y:S02]  /*89c0*/  IMAD.MOV.U32 R5, RZ, RZ, 0x1 ;  /* 0x00000001ff057424 */ /* 0x000fe400078e00ff */
[----:B------:R-:W-:-:S10]  /*89d0*/  IMAD.MOV.U32 R4, RZ, RZ, R15 ;  /* 0x000000ffff047224 */ /* 0x000fd400078e000f */
[----:B------:R-:W-:Y:S05]  /*89e0*/  @!P1 BRA `(.L_x_5053) ;  /* 0x0000000400889947 */ /* 0x000fea0003800000 */
[----:B------:R-:W4:Y:S02]  /*89f0*/  SYNCS.PHASECHK.TRANS64.TRYWAIT P1, [R0+URZ+0x36438], R6 ;  /* 0x03643806000075a7 */ /* 0x000f24000802017f */
[----:B----4-:R-:W-:Y:S05]  /*8a00*/  @!P1 BRA `(.L_x_5064) ;  /* 0x0000000c00a49947 */ /* 0x010fea0003800000 */
.L_x_5084:
[----:B------:R-:W-:Y:S05]  /*8a10*/  @P0 BRA `(.L_x_5065) ;  /* 0x0000000000140947 */ /* 0x000fea0003800000 */
[----:B------:R-:W-:Y:S01]  /*8a20*/  ISETP.NE.AND P1, PT, R20, RZ, PT ;  /* 0x000000ff1400720c */ /* 0x000fe20003f25270 */
[----:B------:R-:W-:-:S04]  /*8a30*/  IMAD.MOV.U32 R5, RZ, RZ, 0x6100 ;  /* 0x00006100ff057424 */ /* 0x000fc800078e00ff */
[----:B------:R5:W-:Y:S08]  /*8a40*/  SYNCS.ARRIVE.TRANS64 RZ, [R0+URZ+0x36430], R5 ;  /* 0x0364300500ff79a7 */ /* 0x000bf0000800003f */
[----:B------:R-:W-:Y:S05]  /*8a50*/  @!P1 BRA `(.L_x_5065) ;  /* 0x0000000000049947 */ /* 0x000fea0003800000 */
[----:B------:R-:W-:Y:S01]  /*8a60*/  BPT.TRAP 0x1 ;  /* 0x000000040000795c */ /* 0x000fe20000300000 */
.L_x_5065:
[----:B-----5:R-:W5:Y:S01]  /*8a70*/  LDC.64 R4, c[0x0][0x728] ;  /* 0x0001ca00ff047b82 */ /* 0x020f620000000a00 */
[----:B------:R-:W-:Y:S01]  /*8a80*/  IMAD.SHL.U32 R16, R21, 0x40, RZ ;  /* 0x0000004015107824 */ /* 0x000fe200078e00ff */
[----:B------:R-:W-:Y:S01]  /*8a90*/  R2UR UR24, R0 ;  /* 0x00000000001872ca */ /* 0x000fe200000e0000 */
[----:B------:R-:W-:Y:S01]  /*8aa0*/  UMOV UR32, 0x0 ;  /* 0x0000000000207882 */ /* 0x000fe20000000000 */
[----:B------:R-:W-:Y:S01]  /*8ab0*/  UMOV UR33, 0x14f00000 ;  /* 0x14f0000000217882 */ /* 0x000fe20000000000 */
[----:B------:R-:W-:Y:S01]  /*8ac0*/  UMOV UR18, URZ ;  /* 0x0000003f00127c82 */ /* 0x000fe20008000000 */
[C---:B-1--4-:R-:W-:Y:S01]  /*8ad0*/  IADD3 R6, P1, R16.reuse, UR14, RZ ;  /* 0x0000000e10067c10 */ /* 0x052fe2000ff3e0ff */
        /* <DEDUP_REMOVED lines=13> */
[C---:B-----5:R-:W-:Y:S01]  /*8bb0*/  LEA R4, P2, R6.reuse, R4, 0x2 ;  /* 0x0000000406047211 */ /* 0x060fe200078410ff */
        /* <DEDUP_REMOVED lines=20> */
.L_x_5085:
[----:B-1----:R-:W-:Y:S01]  /*8d00*/  IMAD.MOV.U32 R5, RZ, RZ, RZ ;  /* 0x000000ffff057224 */ /* 0x002fe200078e00ff */
[----:B------:R-:W-:Y:S06]  /*8d10*/  @P0 BRA `(.L_x_5067) ;  /* 0x0000000000140947 */ /* 0x000fec0003800000 */
[----:B------:R-:W-:Y:S01]  /*8d20*/  ISETP.NE.AND P1, PT, R20, RZ, PT ;  /* 0x000000ff1400720c */ /* 0x000fe20003f25270 */
[----:B------:R-:W-:-:S04]  /*8d30*/  IMAD.MOV.U32 R17, RZ, RZ, 0x6100 ;  /* 0x00006100ff117424 */ /* 0x000fc800078e00ff */
[----:B------:R1:W-:Y:S08]  /*8d40*/  SYNCS.ARRIVE.TRANS64 RZ, [R0+URZ+0x36418], R17 ;  /* 0x0364181100ff79a7 */ /* 0x0003f0000800003f */
[----:B------:R-:W-:Y:S05]  /*8d50*/  @!P1 BRA `(.L_x_5067) ;  /* 0x0000000000049947 */ /* 0x000fea0003800000 */
[----:B------:R-:W-:Y:S01]  /*8d60*/  BPT.TRAP 0x1 ;  /* 0x000000040000795c */ /* 0x000fe20000300000 */
.L_x_5067:
        /* <DEDUP_REMOVED lines=42> */
.L_x_5053:
[----:B------:R-:W-:-:S04]  /*9010*/  SHF.L.U32 R3, R5, 0x1f, RZ ;  /* 0x0000001f05037819 */ /* 0x000fc800000006ff */
[----:B------:R-:W4:Y:S02]  /*9020*/  SYNCS.PHASECHK.TRANS64.TRYWAIT P1, [R0+URZ+0x36438], R3 ;  /* 0x03643803000075a7 */ /* 0x000f24000802017f */
[----:B----4-:R-:W-:Y:S05]  /*9030*/  @!P1 BRA `(.L_x_5068) ;  /* 0x0000000800409947 */ /* 0x010fea0003800000 */
.L_x_5086:
[----:B------:R-:W-:Y:S05]  /*9040*/  @P0 BRA `(.L_x_5069) ;  /* 0x0000000000180947 */ /* 0x000fea0003800000 */
[----:B------:R-:W5:Y:S01]  /*9050*/  S2R R2, SR_TID.X ;  /* 0x0000000000027919 */ /* 0x000f620000002100 */
[----:B----4-:R-:W-:-:S04]  /*9060*/  IMAD.MOV.U32 R3, RZ, RZ, 0x6100 ;  /* 0x00006100ff037424 */ /* 0x010fc800078e00ff */
[----:B------:R4:W-:Y:S01]  /*9070*/  SYNCS.ARRIVE.TRANS64 RZ, [R0+URZ+0x36430], R3 ;  /* 0x0364300300ff79a7 */ /* 0x0009e2000800003f */
[----:B-----5:R-:W-:-:S13]  /*9080*/  LOP3.LUT P0, RZ, R2, 0x1f, RZ, 0xc0, !PT ;  /* 0x0000001f02ff7812 */ /* 0x020fda000780c0ff */
[----:B----4-:R-:W-:Y:S05]  /*9090*/  @!P0 BRA `(.L_x_5069) ;  /* 0x0000000000048947 */ /* 0x010fea0003800000 */
[----:B------:R-:W-:Y:S01]  /*90a0*/  BPT.TRAP 0x1 ;  /* 0x000000040000795c */ /* 0x000fe20000300000 */
.L_x_5069:
        /* <DEDUP_REMOVED lines=43> */
.L_x_5050:
[----:B------:R-:W-:Y:S05]  /*9360*/  BSYNC B1 ;  /* 0x0000000000017941 */ /* 0x000fea0003800000 */
.L_x_5048:
[----:B------:R-:W-:-:S03]  /*9370*/  UMOV UR7, 0xffffffff ;  /* 0xffffffff00077882 */ /* 0x000fc60000000000 */
[----:B------:R-:W-:Y:S05]  /*9380*/  BRA.DIV UR7, `(.L_x_5070) ;  /* 0x0000000607807947 */ /* 0x000fea000b800000 */
[----:B------:R-:W-:-:S13]  /*9390*/  ELECT P6, URZ, PT ;  /* 0x00000000003f782f */ /* 0x000fda00038c0000 */
.L_x_5089:
[----:B------:R-:W-:Y:S05]  /*93a0*/  @!P6 BRA `(.L_x_5013) ;  /* 0x000000000074e947 */ /* 0x000fea0003800000 */
[----:B------:R-:W-:-:S06]  /*93b0*/  ULOP3.LUT UR7, UR38, 0x2, URZ, 0xfc, !UPT ;  /* 0x0000000226077892 */ /* 0x000fcc000f8efc3f */
[----:B------:R-:W-:-:S05]  /*93c0*/  IMAD.U32 R0, RZ, RZ, UR7 ;  /* 0x00000007ff007e24 */ /* 0x000fca000f8e00ff */
[----:B------:R-:W-:-:S13]  /*93d0*/  ISETP.NE.AND P2, PT, R0, 0x3, PT ;  /* 0x000000030000780c */ /* 0x000fda0003f45270 */
[----:B------:R-:W-:Y:S05]  /*93e0*/  @!P2 BRA `(.L_x_5071) ;  /* 0x000000000004a947 */ /* 0x000fea0003800000 */
[----:B------:R-:W-:Y:S01]  /*93f0*/  BPT.TRAP 0x1 ;  /* 0x000000040000795c */ /* 0x000fe20000300000 */
.L_x_5071:
        /* <DEDUP_REMOVED lines=15> */
.L_x_5090:
[----:B------:R-:W2:Y:S02]  /*94f0*/  SYNCS.PHASECHK.TRANS64.TRYWAIT P0, [R3+URZ], R0 ;  /* 0x00000000030075a7 */ /* 0x000ea4000800017f */
[----:B--2---:R-:W-:Y:S05]  /*9500*/  @!P0 BRA `(.L_x_5073) ;  /* 0x0000000400548947 */ /* 0x004fea0003800000 */
.L_x_5091:
[----:B------:R-:W-:Y:S05]  /*9510*/  @!P2 BRA `(.L_x_5074) ;  /* 0x000000000004a947 */ /* 0x000fea0003800000 */
[----:B------:R-:W-:Y:S01]  /*9520*/  BPT.TRAP 0x1 ;  /* 0x000000040000795c */ /* 0x000fe20000300000 */
.L_x_5074:
[----:B------:R-:W-:-:S07]  /*9530*/  SHF.L.U32 R5, R5, 0x1f, RZ ;  /* 0x0000001f05057819 */ /* 0x000fce00000006ff */
.L_x_5075:
[----:B---3--:R3:W4:Y:S02]  /*9540*/  SYNCS.PHASECHK.TRANS64.TRYWAIT P0, [R4+URZ+0x36438], R5 ;  /* 0x03643805040075a7 */ /* 0x008724000800017f */
[----:B----4-:R-:W-:Y:S05]  /*9550*/  @!P0 NANOSLEEP.SYNCS 0x989680 ;  /* 0x009896800000895d */ /* 0x010fea0003900000 */
[----:B------:R-:W4:Y:S02]  /*9560*/  @!P0 SYNCS.PHASECHK.TRANS64 P0, [R4+URZ+0x36438], R5 ;  /* 0x03643805040085a7 */ /* 0x000f24000800007f */
[----:B----4-:R-:W-:Y:S05]  /*9570*/  @!P0 BRA `(.L_x_5075) ;  /* 0xfffffffc00f08947 */ /* 0x010fea000383ffff */
.L_x_5013:
[----:B------:R-:W-:Y:S05]  /*9580*/  BSYNC B0 ;  /* 0x0000000000007941 */ /* 0x000fea0003800000 */
.L_x_5011:
[----:B------:R-:W-:Y:S05]  /*9590*/  EXIT ;  /* 0x000000000000794d */ /* 0x000fea0003800000 */
.L_x_4958:
[----:B------:R-:W-:Y:S02]  /*95a0*/  IMAD.MOV.U32 R12, RZ, RZ, RZ ;  /* 0x000000ffff0c7224 */ /* 0x000fe400078e00ff */
[----:B------:R-:W-:Y:S02]  /*95b0*/  IMAD.MOV.U32 R11, RZ, RZ, 0x1f ;  /* 0x0000001fff0b7424 */ /* 0x000fe400078e00ff */
[----:B------:R-:W-:-:S07]  /*95c0*/  IMAD.MOV.U32 R15, RZ, RZ, -0x1 ;  /* 0xffffffffff0f7424 */ /* 0x000fce00078e00ff */
[----:B------:R-:W-:Y:S05]  /*95d0*/  WARPSYNC.COLLECTIVE R15, `(.L_x_5076) ;  /* 0x000000000f087348 */ /* 0x000fea0003c00000 */
[----:B------:R1:W2:Y:S02]  /*95e0*/  SHFL.IDX P6, R14, R13, R12, R11 ;  /* 0x0000000c0d0e7389 */ /* 0x0002a400000c000b */
[----:B-12---:R-:W-:Y:S01]  /*95f0*/  ENDCOLLECTIVE ;  /* 0x000000000000791b */ /* 0x006fe20003800000 */
.L_x_5076:
[----:B------:R-:W-:Y:S05]  /*9600*/  BRA `(.L_x_5077) ;  /* 0xffffff7800b47947 */ /* 0x000fea000383ffff */
.L_x_4960:
[----:B--2---:R2:W3:Y:S02]  /*9610*/  SYNCS.PHASECHK.TRANS64.TRYWAIT P0, [R153+URZ+0x36400], R10 ;  /* 0x0364000a990075a7 */ /* 0x0044e4000800017f */
[----:B---3--:R-:W-:Y:S05]  /*9620*/  @!P0 NANOSLEEP.SYNCS 0x989680 ;  /* 0x009896800000895d */ /* 0x008fea0003900000 */
[----:B------:R-:W3:Y:S02]  /*9630*/  @!P0 SYNCS.PHASECHK.TRANS64 P0, [R153+URZ+0x36400], R10 ;  /* 0x0364000a990085a7 */ /* 0x000ee4000800007f */
[----:B---3--:R-:W-:Y:S05]  /*9640*/  @!P0 BRA `(.L_x_4960) ;  /* 0xfffffffc00f08947 */ /* 0x008fea000383ffff */
[----:B------:R-:W-:Y:S05]  /*9650*/  BRA `(.L_x_4959) ;  /* 0xffffff7800ec7947 */ /* 0x000fea000383ffff */
.L_x_4964:
[----:B--2---:R2:W3:Y:S02]  /*9660*/  SYNCS.PHASECHK.TRANS64.TRYWAIT P1, [R4+URZ+0x36410], R17 ;  /* 0x03641011040075a7 */ /* 0x0044e4000802017f */
[----:B---3--:R-:W-:Y:S05]  /*9670*/  @!P1 NANOSLEEP.SYNCS 0x989680 ;  /* 0x009896800000995d */ /* 0x008fea0003900000 */
[----:B------:R-:W3:Y:S02]  /*9680*/  @!P1 SYNCS.PHASECHK.TRANS64 P1, [R4+URZ+0x36410], R17 ;  /* 0x03641011040095a7 */ /* 0x000ee4000802007f */
[----:B---3--:R-:W-:Y:S05]  /*9690*/  @!P1 BRA `(.L_x_4964) ;  /* 0xfffffffc00f09947 */ /* 0x008fea000383ffff */
[----:B------:R-:W-:Y:S05]  /*96a0*/  BRA `(.L_x_4963) ;  /* 0xffffff8000bc7947 */ /* 0x000fea000383ffff */
.L_x_4968:
[----:B------:R1:W1:Y:S02]  /*96b0*/  SYNCS.PHASECHK.TRANS64.TRYWAIT P1, [R153+URZ+0x36430], R16 ;  /* 0x03643010990075a7 */ /* 0x000264000802017f */
[----:B-1----:R-:W-:Y:S05]  /*96c0*/  @!P1 NANOSLEEP.SYNCS 0x989680 ;  /* 0x009896800000995d */ /* 0x002fea0003900000 */
[----:B------:R-:W1:Y:S02]  /*96d0*/  @!P1 SYNCS.PHASECHK.TRANS64 P1, [R153+URZ+0x36430], R16 ;  /* 0x03643010990095a7 */ /* 0x000e64000802007f */
[----:B-1----:R-:W-:Y:S05]  /*96e0*/  @!P1 BRA `(.L_x_4968) ;  /* 0xfffffffc00f09947 */ /* 0x002fea000383ffff */
[----:B------:R-:W-:Y:S05]  /*96f0*/  BRA `(.L_x_4967) ;  /* 0xffffff8800607947 */ /* 0x000fea000383ffff */
.L_x_5051:
[----:B-1----:R1:W2:Y:S02]  /*9700*/  SYNCS.PHASECHK.TRANS64.TRYWAIT P1, [R0+URZ+0x36420], R6 ;  /* 0x03642006000075a7 */ /* 0x0022a4000802017f */
[----:B--2---:R-:W-:Y:S05]  /*9710*/  @!P1 NANOSLEEP.SYNCS 0x989680 ;  /* 0x009896800000995d */ /* 0x004fea0003900000 */
[----:B------:R-:W2:Y:S02]  /*9720*/  @!P1 SYNCS.PHASECHK.TRANS64 P1, [R0+URZ+0x36420], R6 ;  /* 0x03642006000095a7 */ /* 0x000ea4000802007f */
[----:B--2---:R-:W-:Y:S05]  /*9730*/  @!P1 BRA `(.L_x_5051) ;  /* 0xfffffffc00f09947 */ /* 0x004fea000383ffff */
[----:B------:R-:W-:Y:S05]  /*9740*/  BRA `(.L_x_5078) ;  /* 0xffffffdc00847947 */ /* 0x000fea000383ffff */
.L_x_5055:
[----:B-1----:R1:W2:Y:S02]  /*9750*/  SYNCS.PHASECHK.TRANS64.TRYWAIT P1, [R0+URZ+0x36438], R6 ;  /* 0x03643806000075a7 */ /* 0x0022a4000802017f */
[----:B--2---:R-:W-:Y:S05]  /*9760*/  @!P1 NANOSLEEP.SYNCS 0x989680 ;  /* 0x009896800000995d */ /* 0x004fea0003900000 */
[----:B------:R-:W2:Y:S02]  /*9770*/  @!P1 SYNCS.PHASECHK.TRANS64 P1, [R0+URZ+0x36438], R6 ;  /* 0x03643806000095a7 */ /* 0x000ea4000802007f */
[----:B--2---:R-:W-:Y:S05]  /*9780*/  @!P1 BRA `(.L_x_5055) ;  /* 0xfffffffc00f09947 */ /* 0x004fea000383ffff */
[----:B------:R-:W-:Y:S05]  /*9790*/  BRA `(.L_x_5079) ;  /* 0xffffffe400707947 */ /* 0x000fea000383ffff */
.L_x_5057:
[----:B--2---:R2:W3:Y:S02]  /*97a0*/  SYNCS.PHASECHK.TRANS64.TRYWAIT P1, [R0+URZ+0x36428], R3 ;  /* 0x03642803000075a7 */ /* 0x0044e4000802017f */
[----:B---3--:R-:W-:Y:S05]  /*97b0*/  @!P1 NANOSLEEP.SYNCS 0x989680 ;  /* 0x009896800000995d */ /* 0x008fea0003900000 */
[----:B------:R-:W3:Y:S02]  /*97c0*/  @!P1 SYNCS.PHASECHK.TRANS64 P1, [R0+URZ+0x36428], R3 ;  /* 0x03642803000095a7 */ /* 0x000ee4000802007f */
[----:B---3--:R-:W-:Y:S05]  /*97d0*/  @!P1 BRA `(.L_x_5057) ;  /* 0xfffffffc00f09947 */ /* 0x008fea000383ffff */
[----:B------:R-:W-:Y:S05]  /*97e0*/  BRA `(.L_x_5080) ;  /* 0xffffffe800347947 */ /* 0x000fea000383ffff */
.L_x_5059:
[----:B--2---:R2:W3:Y:S02]  /*97f0*/  SYNCS.PHASECHK.TRANS64.TRYWAIT P1, [R0+URZ+0x36438], R29 ;  /* 0x0364381d000075a7 */ /* 0x0044e4000802017f */
[----:B---3--:R-:W-:Y:S05]  /*9800*/  @!P1 NANOSLEEP.SYNCS 0x989680 ;  /* 0x009896800000995d */ /* 0x008fea0003900000 */
[----:B------:R-:W3:Y:S02]  /*9810*/  @!P1 SYNCS.PHASECHK.TRANS64 P1, [R0+URZ+0x36438], R29 ;  /* 0x0364381d000095a7 */ /* 0x000ee4000802007f */
[----:B---3--:R-:W-:Y:S05]  /*9820*/  @!P1 BRA `(.L_x_5059) ;  /* 0xfffffffc00f09947 */ /* 0x008fea000383ffff */
[----:B------:R-:W-:Y:S05]  /*9830*/  BRA `(.L_x_5081) ;  /* 0xffffffe800e87947 */ /* 0x000fea000383ffff */
.L_x_5061:
[----:B------:R-:W-:-:S07]  /*9840*/  SHF.L.U32 R5, R7, 0x1f, RZ ;  /* 0x0000001f07057819 */ /* 0x000fce00000006ff */
.L_x_5082:
[----:B----4-:R4:W5:Y:S02]  /*9850*/  SYNCS.PHASECHK.TRANS64.TRYWAIT P1, [R0+URZ+0x36420], R5 ;  /* 0x03642005000075a7 */ /* 0x010964000802017f */
[----:B-----5:R-:W-:Y:S05]  /*9860*/  @!P1 NANOSLEEP.SYNCS 0x989680 ;  /* 0x009896800000995d */ /* 0x020fea0003900000 */
[----:B------:R-:W5:Y:S02]  /*9870*/  @!P1 SYNCS.PHASECHK.TRANS64 P1, [R0+URZ+0x36420], R5 ;  /* 0x03642005000095a7 */ /* 0x000f64000802007f */
[----:B-----5:R-:W-:Y:S05]  /*9880*/  @!P1 BRA `(.L_x_5082) ;  /* 0xfffffffc00f09947 */ /* 0x020fea000383ffff */
[----:B------:R-:W-:Y:S05]  /*9890*/  BRA `(.L_x_5083) ;  /* 0xffffffec007c7947 */ /* 0x000fea000383ffff */
.L_x_5064:
[----:B----4-:R4:W5:Y:S02]  /*98a0*/  SYNCS.PHASECHK.TRANS64.TRYWAIT P1, [R0+URZ+0x36438], R6 ;  /* 0x03643806000075a7 */ /* 0x010964000802017f */
[----:B-----5:R-:W-:Y:S05]  /*98b0*/  @!P1 NANOSLEEP.SYNCS 0x989680 ;  /* 0x009896800000995d */ /* 0x020fea0003900000 */
[----:B------:R-:W5:Y:S02]  /*98c0*/  @!P1 SYNCS.PHASECHK.TRANS64 P1, [R0+URZ+0x36438], R6 ;  /* 0x03643806000095a7 */ /* 0x000f64000802007f */
[----:B-----5:R-:W-:Y:S05]  /*98d0*/  @!P1 BRA `(.L_x_5064) ;  /* 0xfffffffc00f09947 */ /* 0x020fea000383ffff */
[----:B------:R-:W-:Y:S05]  /*98e0*/  BRA `(.L_x_5084) ;  /* 0xfffffff000487947 */ /* 0x000fea000383ffff */
.L_x_5066:
[----:B-1----:R1:W4:Y:S02]  /*98f0*/  SYNCS.PHASECHK.TRANS64.TRYWAIT P1, [R0+URZ+0x36428], R5 ;  /* 0x03642805000075a7 */ /* 0x002324000802017f */
[----:B----4-:R-:W-:Y:S05]  /*9900*/  @!P1 NANOSLEEP.SYNCS 0x989680 ;  /* 0x009896800000995d */ /* 0x010fea0003900000 */
[----:B------:R-:W4:Y:S02]  /*9910*/  @!P1 SYNCS.PHASECHK.TRANS64 P1, [R0+URZ+0x36428], R5 ;  /* 0x03642805000095a7 */ /* 0x000f24000802007f */
[----:B----4-:R-:W-:Y:S05]  /*9920*/  @!P1 BRA `(.L_x_5066) ;  /* 0xfffffffc00f09947 */ /* 0x010fea000383ffff */
[----:B------:R-:W-:Y:S05]  /*9930*/  BRA `(.L_x_5085) ;  /* 0xfffffff000f07947 */ /* 0x000fea000383ffff */
.L_x_5068:
[----:B----4-:R4:W5:Y:S02]  /*9940*/  SYNCS.PHASECHK.TRANS64.TRYWAIT P1, [R0+URZ+0x36438], R3 ;  /* 0x03643803000075a7 */ /* 0x010964000802017f */
[----:B-----5:R-:W-:Y:S05]  /*9950*/  @!P1 NANOSLEEP.SYNCS 0x989680 ;  /* 0x009896800000995d */ /* 0x020fea0003900000 */
[----:B------:R-:W5:Y:S02]  /*9960*/  @!P1 SYNCS.PHASECHK.TRANS64 P1, [R0+URZ+0x36438], R3 ;  /* 0x03643803000095a7 */ /* 0x000f64000802007f */
[----:B-----5:R-:W-:Y:S05]  /*9970*/  @!P1 BRA `(.L_x_5068) ;  /* 0xfffffffc00f09947 */ /* 0x020fea000383ffff */
[----:B------:R-:W-:Y:S05]  /*9980*/  BRA `(.L_x_5086) ;  /* 0xfffffff400ac7947 */ /* 0x000fea000383ffff */
.L_x_5070:
[----:B------:R-:W-:Y:S01]  /*9990*/  BSSY B1, `(.L_x_5087) ;  /* 0x0000006000017945 */ /* 0x000fe20003800000 */
[----:B------:R-:W-:-:S07]  /*99a0*/  IMAD.MOV.U32 R15, RZ, RZ, -0x1 ;  /* 0xffffffffff0f7424 */ /* 0x000fce00078e00ff */
[----:B------:R-:W-:Y:S05]  /*99b0*/  WARPSYNC.COLLECTIVE R15, `(.L_x_5088) ;  /* 0x000000000f0c7348 */ /* 0x000fea0003c00000 */
[----:B------:R-:W-:Y:S02]  /*99c0*/  ELECT P6, UR62, PT ;  /* 0x00000000003e782f */ /* 0x000fe400038c0000 */
[----:B------:R-:W-:Y:S01]  /*99d0*/  MOV R14, UR62 ;  /* 0x0000003e000e7c02 */ /* 0x000fe20008000f00 */
[----:B------:R-:W-:Y:S10]  /*99e0*/  ENDCOLLECTIVE ;  /* 0x000000000000791b */ /* 0x000ff40003800000 */
.L_x_5088:
[----:B------:R-:W-:Y:S05]  /*99f0*/  BSYNC B1 ;  /* 0x0000000000017941 */ /* 0x000fea0003800000 */
.L_x_5087:
[----:B------:R-:W-:Y:S05]  /*9a00*/  BRA `(.L_x_5089) ;  /* 0xfffffff800647947 */ /* 0x000fea000383ffff */
.L_x_5072:
[----:B-1----:R1:W2:Y:S02]  /*9a10*/  SYNCS.PHASECHK.TRANS64.TRYWAIT P0, [R9+URZ], R2 ;  /* 0x00000002090075a7 */ /* 0x0022a4000800017f */
[----:B--2---:R-:W-:Y:S05]  /*9a20*/  @!P0 NANOSLEEP.SYNCS 0x989680 ;  /* 0x009896800000895d */ /* 0x004fea0003900000 */
[----:B------:R-:W2:Y:S02]  /*9a30*/  @!P0 SYNCS.PHASECHK.TRANS64 P0, [R9+URZ], R2 ;  /* 0x00000002090085a7 */ /* 0x000ea4000800007f */
[----:B--2---:R-:W-:Y:S05]  /*9a40*/  @!P0 BRA `(.L_x_5072) ;  /* 0xfffffffc00f08947 */ /* 0x004fea000383ffff */
[----:B------:R-:W-:Y:S05]  /*9a50*/  BRA `(.L_x_5090) ;  /* 0xfffffff800a47947 */ /* 0x000fea000383ffff */
.L_x_5073:
[----:B--2---:R2:W3:Y:S02]  /*9a60*/  SYNCS.PHASECHK.TRANS64.TRYWAIT P0, [R3+URZ], R0 ;  /* 0x00000000030075a7 */ /* 0x0044e4000800017f */
[----:B---3--:R-:W-:Y:S05]  /*9a70*/  @!P0 NANOSLEEP.SYNCS 0x989680 ;  /* 0x009896800000895d */ /* 0x008fea0003900000 */
[----:B------:R-:W3:Y:S02]  /*9a80*/  @!P0 SYNCS.PHASECHK.TRANS64 P0, [R3+URZ], R0 ;  /* 0x00000000030085a7 */ /* 0x000ee4000800007f */
[----:B---3--:R-:W-:Y:S05]  /*9a90*/  @!P0 BRA `(.L_x_5073) ;  /* 0xfffffffc00f08947 */ /* 0x008fea000383ffff */
[----:B------:R-:W-:Y:S05]  /*9aa0*/  BRA `(.L_x_5091) ;  /* 0xfffffff800987947 */ /* 0x000fea000383ffff */
.L_x_5092:
        /* <DEDUP_REMOVED lines=13> */
.L_x_7681:


//--------------------- .text._ZN7cutlass13device_kernelIN5flash11enable_sm90INS1_16FlashAttnBwdSm90INS1_25CollectiveMainloopBwdSm90ILi2ELi1ELi1EN4cute5tupleIJNS5_1CILi1EEES8_S8_EEENS6_IJNS7_ILi64EEENS7_ILi96EEENS7_ILi192EEEEEENS_10bfloat16_tEfNS_4arch4Sm90ELb0ELb1ELb0ELb0ELb1ELb0ELb1ELb0ELi3ELi1ELi1ELi1ELb0EEENS1_21CollectiveEpilogueBwdISD_SE_SG_Li384ELb0ELb1ELi3EEENS1_19SingleTileSchedulerILb0ELb0ELb0ELi96EEEEEEEEEvNT_6ParamsE --------------------------
	.section	.text._ZN7cutlass13device_kernelIN5flash11enable_sm90INS1_16FlashAttnBwdSm90INS1_25CollectiveMainloopBwdSm90ILi2ELi1ELi1EN4cute5tupleIJNS5_1CILi1EEES8_S8_EEENS6_IJNS7_ILi64EEENS7_ILi96EEENS7_ILi192EEEEEENS_10bfloat16_tEfNS_4arch4Sm90ELb0ELb1ELb0ELb0ELb1ELb0ELb1ELb0ELi3ELi1ELi1ELi1ELb0EEENS1_21CollectiveEpilogueBwdISD_SE_SG_Li384ELb0ELb1ELi3EEENS1_19SingleTileSchedulerILb0ELb0ELb0ELi96EEEEEEEEEvNT_6ParamsE,"ax",@progbits
	.align	128
.text._ZN7cutlass13device_kernelIN5flash11enable_sm90INS1_16FlashAttnBwdSm90INS1_25CollectiveMainloopBwdSm90ILi2ELi1ELi1EN4cute5tupleIJNS5_1CILi1EEES8_S8_EEENS6_IJNS7_ILi64EEENS7_ILi96EEENS7_ILi192EEEEEENS_10bfloat16_tEfNS_4arch4Sm90ELb0ELb1ELb0ELb0ELb1ELb0ELb1ELb0ELi3ELi1ELi1ELi1ELb0EEENS1_21CollectiveEpilogueBwdISD_SE_SG_Li384ELb0ELb1ELi3EEENS1_19SingleTileSchedulerILb0ELb0ELb0ELi96EEEEEEEEEvNT_6ParamsE:
        .type           _ZN7cutlass13device_kernelIN5flash11enable_sm90INS1_16FlashAttnBwdSm90INS1_25CollectiveMainloopBwdSm90ILi2ELi1ELi1EN4cute5tupleIJNS5_1CILi1EEES8_S8_EEENS6_IJNS7_ILi64EEENS7_ILi96EEENS7_ILi192EEEEEENS_10bfloat16_tEfNS_4arch4Sm90ELb0ELb1ELb0ELb0ELb1ELb0ELb1ELb0ELi3ELi1ELi1ELi1ELb0EEENS1_21CollectiveEpilogueBwdISD_SE_SG_Li384ELb0ELb1ELi3EEENS1_19SingleTileSchedulerILb0ELb0ELb0ELi96EEEEEEEEEvNT_6ParamsE,@function
        .size           _ZN7cutlass13device_kernelIN5flash11enable_sm90INS1_16FlashAttnBwdSm90INS1_25CollectiveMainloopBwdSm90ILi2ELi1ELi1EN4cute5tupleIJNS5_1CILi1EEES8_S8_EEENS6_IJNS7_ILi64EEENS7_ILi96EEENS7_ILi192EEEEEENS_10bfloat16_tEfNS_4arch4Sm90ELb0ELb1ELb0ELb0ELb1ELb0ELb1ELb0ELi3ELi1ELi1ELi1ELb0EEENS1_21CollectiveEpilogueBwdISD_SE_SG_Li384ELb0ELb1ELi3EEENS1_19SingleTileSchedulerILb0ELb0ELb0ELi96EEEEEEEEEvNT_6ParamsE,(.L_x_7682 - _ZN7cutlass13device_kernelIN5flash11enable_sm90INS1_16FlashAttnBwdSm90INS1_25CollectiveMainloopBwdSm90ILi2ELi1ELi1EN4cute5tupleIJNS5_1CILi1EEES8_S8_EEENS6_IJNS7_ILi64EEENS7_ILi96EEENS7_ILi192EEEEEENS_10bfloat16_tEfNS_4arch4Sm90ELb0ELb1ELb0ELb0ELb1ELb0ELb1ELb0ELi3ELi1ELi1ELi1ELb0EEENS1_21CollectiveEpilogueBwdISD_SE_SG_Li384ELb0ELb1ELi3EEENS1_19SingleTileSchedulerILb0ELb0ELb0ELi96EEEEEEEEEvNT_6ParamsE)
        .other          _ZN7cutlass13device_kernelIN5flash11enable_sm90INS1_16FlashAttnBwdSm90INS1_25CollectiveMainloopBwdSm90ILi2ELi1ELi1EN4cute5tupleIJNS5_1CILi1EEES8_S8_EEENS6_IJNS7_ILi64EEENS7_ILi96EEENS7_ILi192EEEEEENS_10bfloat16_tEfNS_4arch4Sm90ELb0ELb1ELb0ELb0ELb1ELb0ELb1ELb0ELi3ELi1ELi1ELi1ELb0EEENS1_21CollectiveEpilogueBwdISD_SE_SG_Li384ELb0ELb1ELi3EEENS1_19SingleTileSchedulerILb0ELb0ELb0ELi96EEEEEEEEEvNT_6ParamsE,@"STO_CUDA_ENTRY STV_DEFAULT"
_ZN7cutlass13device_kernelIN5flash11enable_sm90INS1_16FlashAttnBwdSm90INS1_25CollectiveMainloopBwdSm90ILi2ELi1ELi1EN4cute5tupleIJNS5_1CILi1EEES8_S8_EEENS6_IJNS7_ILi64EEENS7_ILi96EEENS7_ILi192EEEEEENS_10bfloat16_tEfNS_4arch4Sm90ELb0ELb1ELb0ELb0ELb1ELb0ELb1ELb0ELi3ELi1ELi1ELi1ELb0EEENS1_21CollectiveEpilogueBwdISD_SE_SG_Li384ELb0ELb1ELi3EEENS1_19SingleTileSchedulerILb0ELb0ELb0ELi96EEEEEEEEEvNT_6ParamsE:
        /* <DEDUP_REMOVED lines=29> */
.L_x_5094:
[----:B------:R-:W-:Y:S05]  /*01d0*/  BSYNC B0 ;  /* 0x0000000000007941 */ /* 0x000fea0003800000 */
.L_x_5093:
        /* <DEDUP_REMOVED lines=37> */
.L_x_5095:
        /* <DEDUP_REMOVED lines=20> */
.L_x_5096:
[----:B------:R-:W-:Y:S01]  /*0570*/  PLOP3.LUT P0, PT, PT, PT, UP0, 0x80, 0x0 ;  /* 0x000000000000781c */ /* 0x000fe20003f0f008 */
[----:B------:R-:W-:Y:S01]  /*0580*/  NOP ;  /* 0x0000000000007918 */ /* 0x000fe20000000000 */
[----:B------:R-:W-:Y:S01]  /*0590*/  ULDC.64 UR46, c[0x0][0x208] ;  /* 0x00008200002e7ab9 */ /* 0x000fe20000000a00 */
[----:B-12-4-:R-:W-:Y:S10]  /*05a0*/  BAR.SYNC.DEFER_BLOCKING 0x0 ;  /* 0x0000000000007b1d */ /* 0x016ff40000010000 */
[----:B------:R-:W-:Y:S05]  /*05b0*/  @!P0 BRA `(.L_x_5097) ;  /* 0x0000005800488947 */ /* 0x000fea0003800000 */
.L_x_5098:
        /* <DEDUP_REMOVED lines=85> */
.L_x_5099:
        /* <DEDUP_REMOVED lines=36> */
.L_x_5102:
        /* <DEDUP_REMOVED lines=15> */
.L_x_5101:
        /* <DEDUP_REMOVED lines=20> */
.L_x_5104:
        /* <DEDUP_REMOVED lines=15> */
.L_x_5103:
        /* <DEDUP_REMOVED lines=8> */
.L_x_5253:
        /* <DEDUP_REMOVED lines=19> */
.L_x_5106:
        /* <DEDUP_REMOVED lines=109> */
.L_x_5126:
[----:B------:R-:W-:Y:S01]  /*18f0*/  ISETP.NE.AND P0, PT, R15, 0x3, PT ;  /* 0x000000030f00780c */ /* 0x000fe20003f05270 */
[----:B------:R-:W-:-:S12]  /*1900*/  YIELD ;  /* 0x0000000000007946 */ /* 0x000fd80003800000 */
[----:B------:R-:W-:Y:S05]  /*1910*/  @!P0 BRA `(.L_x_5108) ;  /* 0x0000000000048947 */ /* 0x000fea0003800000 */
[----:B------:R-:W-:Y:S01]  /*1920*/  BPT.TRAP 0x1 ;  /* 0x000000040000795c */ /* 0x000fe20000300000 */
.L_x_5108:
[----:B------:R-:W-:Y:S02]  /*1930*/  LEA R4, R3, UR37, 0x3 ;  /* 0x0000002503047c11 */ /* 0x000fe4000f8e18ff */
[----:B------:R-:W-:-:S04]  /*1940*/  SHF.L.U32 R17, R8, 0x1f, RZ ;  /* 0x0000001f08117819 */ /* 0x000fc800000006ff */
[----:B------:R1:W2:Y:S01]  /*1950*/  SYNCS.PHASECHK.TRANS64.TRYWAIT P1, [R4+URZ+0x36410], R17 ;  /* 0x03641011040075a7 */ /* 0x0002a2000802017f */
[----:B------:R-:W-:Y:S05]  /*1960*/  @!P0 BRA `(.L_x_5109) ;  /* 0x0000000000048947 */ /* 0x000fea0003800000 */
[----:B------:R-:W-:Y:S01]  /*1970*/  BPT.TRAP 0x1 ;  /* 0x000000040000795c */ /* 0x000fe20000300000 */
.L_x_5109:
[----:B--2---:R-:W-:Y:S05]  /*1980*/  @P1 BRA `(.L_x_5110) ;  /* 0x0000000000081947 */ /* 0x004fea0003800000 */
[----:B------:R-:W2:Y:S02]  /*1990*/  SYNCS.PHASECHK.TRANS64.TRYWAIT P1, [R4+URZ+0x36410], R17 ;  /* 0x03641011040075a7 */ /* 0x000ea4000802017f */
[----:B--2---:R-:W-:Y:S05]  /*19a0*/  @!P1 BRA `(.L_x_5111) ;  /* 0x0000008800e09947 */ /* 0x004fea0003800000 */
.L_x_5110:
        /* <DEDUP_REMOVED lines=15> */
[----:B------:R-:W-:Y:S02]  /*1aa0*/  USHF.R.U32.HI UR6, URZ, 0x4, UR4 ;  /* 0x000000043f067899 */ /* 0x000fe40008011604 */
[----:B------:R-:W-:Y:S02]  /*1ab0*/  UIMAD UR8, UR8, 0x600, UR5 ;  /* 0x00000600080878a4 */ /* 0x000fe4000f8e0205 */
[----:B------:R-:W-:Y:S02]  /*1ac0*/  ULOP3.LUT UR6, UR6, 0x3fff, URZ, 0xc0, !UPT ;  /* 0x00003fff06067892 */ /* 0x000fe4000f8ec03f */
[----:B------:R-:W-:-:S02]  /*1ad0*/  UIADD3 UR12, UR8, 0x2, URZ ;  /* 0x00000002080c7890 */ /* 0x000fc4000fffe03f */
[----:B------:R-:W-:-:S04]  /*1ae0*/  ULOP3.LUT UR6, UR6, 0x10000, URZ, 0xfc, !UPT ;  /* 0x0001000006067892 */ /* 0x000fc8000f8efc3f */
[----:B------:R-:W-:-:S03]  /*1af0*/  UIADD3 UR14, UR6, 0x2, URZ ;  /* 0x00000002060e7890 */ /* 0x000fc6000fffe03f */
[----:B------:R-:W-:Y:S02]  /*1b00*/  UMOV UR10, UR6 ;  /* 0x00000006000a7c82 */ /* 0x000fe40008000000 */
[----:B------:R-:W-:Y:S01]  /*1b10*/  HGMMA.64x32x16.F32.BF16 R136, gdesc[UR8], RZ, !UPT, gsb0 ;  /* 0x00600000088879f0 */ /* 0x000fe2000c0018ff */
        /* <DEDUP_REMOVED lines=78> */
.L_x_5112:
[----:B---3--:R-:W-:-:S04]  /*2000*/  SHF.L.U32 R16, R5, 0x1f, RZ ;  /* 0x0000001f05107819 */ /* 0x008fc800000006ff */
[----:B------:R3:W1:Y:S01]  /*2010*/  SYNCS.PHASECHK.TRANS64.TRYWAIT P1, [UR37+0x36430], R16 ;  /* 0x03643010ff0075a7 */ /* 0x0006620008020165 */
[----:B------:R-:W-:Y:S05]  /*2020*/  @!P0 BRA `(.L_x_5113) ;  /* 0x0000000000048947 */ /* 0x000fea0003800000 */
[----:B------:R-:W-:Y:S01]  /*2030*/  BPT.TRAP 0x1 ;  /* 0x000000040000795c */ /* 0x000fe20000300000 */
.L_x_5113:
[----:B-1----:R-:W-:Y:S05]  /*2040*/  @P1 BRA `(.L_x_5114) ;  /* 0x0000000000081947 */ /* 0x002fea0003800000 */
[----:B------:R-:W1:Y:S02]  /*2050*/  SYNCS.PHASECHK.TRANS64.TRYWAIT P1, [UR37+0x36430], R16 ;  /* 0x03643010ff0075a7 */ /* 0x000e640008020165 */
[----:B-1----:R-:W-:Y:S05]  /*2060*/  @!P1 BRA `(.L_x_5115) ;  /* 0x0000008400449947 */ /* 0x002fea0003800000 */
.L_x_5114:
        /* <DEDUP_REMOVED lines=114> */
.L_x_5118:
[----:B------:R-:W-:-:S06]  /*2790*/  UISETP.NE.AND UP0, UPT, UR44, 0x1, UPT ;  /* 0x000000012c00788c */ /* 0x000fcc000bf05270 */
[----:B------:R-:W-:-:S05]  /*27a0*/  PLOP3.LUT P1, PT, PT, PT, UP0, 0x80, 0x0 ;  /* 0x000000000000781c */ /* 0x000fca0003f2f008 */
[----:B------:R-:W-:-:S08]  /*27b0*/  @UP0 ULDC UR5, c[0x0][0x754] ;  /* 0x0001d50000050ab9 */ /* 0x000fd00000000800 */
[----:B------:R-:W-:Y:S01]  /*27c0*/  @P1 IMAD.HI.U32 R16, R23, UR5, RZ ;  /* 0x0000000517101c27 */ /* 0x000fe2000f8e00ff */
[----:B------:R-:W-:-:S04]  /*27d0*/  @UP0 ULDC UR5, c[0x0][0x758] ;  /* 0x0001d60000050ab9 */ /* 0x000fc80000000800 */
[----:B------:R-:W-:-:S07]  /*27e0*/  @P1 SHF.R.U32.HI R23, RZ, UR5, R16 ;  /* 0x00000005ff171c19 */ /* 0x000fce0008011610 */
.L_x_5119:
[----:B------:R-:W-:Y:S05]  /*27f0*/  BSYNC B0 ;  /* 0x0000000000007941 */ /* 0x000fea0003800000 */
.L_x_5117:
[----:B------:R-:W-:Y:S01]  /*2800*/  IMAD R23, R23, UR44, R12 ;  /* 0x0000002c17177c24 */ /* 0x000fe2000f8e020c */
[----:B------:R-:W-:-:S04]  /*2810*/  IADD3 R16, R19, UR4, R6 ;  /* 0x0000000413107c10 */ /* 0x000fc8000fffe006 */
[----:B------:R-:W-:Y:S02]  /*2820*/  VIADDMNMX R17, R23, UR44, R17, PT ;  /* 0x0000002c17117c46 */ /* 0x000fe4000b800111 */
[----:B------:R-:W-:-:S07]  /*2830*/  VIMNMX R16, R16, R23, !PT ;  /* 0x0000001710107248 */ /* 0x000fce0007fe0100 */
.L_x_5116:
        /* <DEDUP_REMOVED lines=58> */
.L_x_5122:
[----:B------:R-:W-:-:S06]  /*2be0*/  UISETP.NE.AND UP0, UPT, UR44, 0x1, UPT ;  /* 0x000000012c00788c */ /* 0x000fcc000bf05270 */
[----:B------:R-:W-:-:S05]  /*2bf0*/  PLOP3.LUT P6, PT, PT, PT, UP0, 0x80, 0x0 ;  /* 0x000000000000781c */ /* 0x000fca0003fcf008 */
[----:B------:R-:W-:-:S08]  /*2c00*/  @UP0 ULDC UR4, c[0x0][0x754] ;  /* 0x0001d50000040ab9 */ /* 0x000fd00000000800 */
[----:B------:R-:W-:Y:S01]  /*2c10*/  @P6 IMAD.HI.U32 R16, R17, UR4, RZ ;  /* 0x0000000411106c27 */ /* 0x000fe2000f8e00ff */
[----:B------:R-:W-:Y:S01]  /*2c20*/  PLOP3.LUT P6, PT, PT, PT, UP0, 0x80, 0x0 ;  /* 0x000000000000781c */ /* 0x000fe20003fcf008 */
[----:B------:R-:W-:-:S12]  /*2c30*/  @UP0 ULDC UR4, c[0x0][0x758] ;  /* 0x0001d60000040ab9 */ /* 0x000fd80000000800 */
[----:B------:R-:W-:-:S07]  /*2c40*/  @P6 SHF.R.U32.HI R17, RZ, UR4, R16 ;  /* 0x00000004ff116c19 */ /* 0x000fce0008011610 */
.L_x_5123:
[----:B------:R-:W-:Y:S05]  /*2c50*/  BSYNC B0 ;  /* 0x0000000000007941 */ /* 0x000fea0003800000 */
.L_x_5121:
[----:B------:R-:W-:-:S05]  /*2c60*/  IMAD R17, R17, UR44, R12 ;  /* 0x0000002c11117c24 */ /* 0x000fca000f8e020c */
[----:B------:R-:W-:Y:S02]  /*2c70*/  VIMNMX R18, R18, R17, !PT ;  /* 0x0000001112127248 */ /* 0x000fe40007fe0100 */
[----:B------:R-:W-:-:S07]  /*2c80*/  VIADDMNMX R20, R17, UR44, R20, PT ;  /* 0x0000002c11147c46 */ /* 0x000fce000b800114 */
.L_x_5120:
        /* <DEDUP_REMOVED lines=14> */
[--C-:B------:R-:W-:Y:S01]  /*2d70*/  FFMA.FTZ R137, R16, UR45, -R21.reuse ;  /* 0x0000002d10897c23 */ /* 0x100fe20008010815 */
        /* <DEDUP_REMOVED lines=199> */
.L_x_5124:
        /* <DEDUP_REMOVED lines=59> */
.L_x_5125:
        /* <DEDUP_REMOVED lines=63> */
.L_x_5100:
        /* <DEDUP_REMOVED lines=25> */
.L_x_5128:
        /* <DEDUP_REMOVED lines=20> */
.L_x_5129:
        /* <DEDUP_REMOVED lines=18> */
.L_x_5130:
        /* <DEDUP_REMOVED lines=18> */
.L_x_5131:
        /* <DEDUP_REMOVED lines=137> */
.L_x_5133:
[----:B------:R-:W-:Y:S05]  /*4f30*/  BSYNC B0 ;  /* 0x0000000000007941 */ /* 0x000fea0003800000 */
.L_x_5132:
[----:B------:R-:W-:-:S04]  /*4f40*/  DEPBAR.LE SB0, 0x0 ;  /* 0x000080000000791a */ /* 0x000fc80000000000 */
[----:B------:R-:W-:Y:S05]  /*4f50*/  EXIT ;  /* 0x000000000000794d */ /* 0x000fea0003800000 */
.L_x_5127:
        /* <DEDUP_REMOVED lines=52> */
.L_x_5135:
[----:B------:R-:W-:Y:S05]  /*52a0*/  BSYNC B0 ;  /* 0x0000000000007941 */ /* 0x000fea0003800000 */
.L_x_5134:
        /* <DEDUP_REMOVED lines=16> */
.L_x_5137:
[----:B------:R-:W-:Y:S05]  /*53b0*/  BSYNC B0 ;  /* 0x0000000000007941 */ /* 0x000fea0003800000 */
.L_x_5136:
        /* <DEDUP_REMOVED lines=16> */
.L_x_5139:
[----:B------:R-:W-:Y:S05]  /*54c0*/  BSYNC B0 ;  /* 0x0000000000007941 */ /* 0x000fea0003800000 */
.L_x_5138:
        /* <DEDUP_REMOVED lines=17> */
.L_x_5141:
[----:B------:R-:W-:Y:S05]  /*55e0*/  BSYNC B0 ;  /* 0x0000000000007941 */ /* 0x000fea0003800000 */
.L_x_5140:
        /* <DEDUP_REMOVED lines=17> */
.L_x_5143:
[----:B------:R-:W-:Y:S05]  /*5700*/  BSYNC B0 ;  /* 0x0000000000007941 */ /* 0x000fea0003800000 */
.L_x_5142:
        /* <DEDUP_REMOVED lines=29> */
.L_x_5145:
[----:B------:R-:W-:Y:S05]  /*58e0*/  BSYNC B0 ;  /* 0x0000000000007941 */ /* 0x000fea0003800000 */
.L_x_5144:
        /* <DEDUP_REMOVED lines=13> */
.L_x_5147:
[----:B------:R-:W-:Y:S05]  /*59c0*/  BSYNC B0 ;  /* 0x0000000000007941 */ /* 0x000fea0003800000 */
.L_x_5146:
        /* <DEDUP_REMOVED lines=15> */
.L_x_5149:
[----:B------:R-:W-:Y:S05]  /*5ac0*/  BSYNC B0 ;  /* 0x0000000000007941 */ /* 0x000fea0003800000 */
.L_x_5148:
        /* <DEDUP_REMOVED lines=15> */
.L_x_5151:
[----:B------:R-:W-:Y:S05]  /*5bc0*/  BSYNC B0 ;  /* 0x0000000000007941 */ /* 0x000fea0003800000 */
.L_x_5150:
        /* <DEDUP_REMOVED lines=15> */
.L_x_5153:
[----:B------:R-:W-:Y:S05]  /*5cc0*/  BSYNC B0 ;  /* 0x0000000000007941 */ /* 0x000fea0003800000 */
.L_x_5152:
        /* <DEDUP_REMOVED lines=15> */
.L_x_5155:
[----:B------:R-:W-:Y:S05]  /*5dc0*/  BSYNC B0 ;  /* 0x0000000000007941 */ /* 0x000fea0003800000 */
.L_x_5154:
        /* <DEDUP_REMOVED lines=15> */
.L_x_5157:
[----:B------:R-:W-:Y:S05]  /*5ec0*/  BSYNC B0 ;  /* 0x0000000000007941 */ /* 0x000fea0003800000 */
.L_x_5156:
[----:B------:R-:W-:Y:S05]  /*5ed0*/  EXIT ;  /* 0x000000000000794d */ /* 0x000fea0003800000 */
.L_x_5097:
        /* <DEDUP_REMOVED lines=34> */
.L_x_5161:
[----:B------:R-:W-:-:S05]  /*6100*/  UMOV UR11, UR5 ;  /* 0x00000005000b7c82 */ /* 0x000fca0008000000 */
.L_x_5162:
        /* <DEDUP_REMOVED lines=48> */
.L_x_5167:
[----:B------:R-:W2:Y:S04]  /*6410*/  LDG.E.STRONG.GPU R0, desc[UR46][R2.64] ;  /* 0x0000002e02007981 */ /* 0x000ea8000c1ef900 */
[----:B--2---:R-:W-:Y:S01]  /*6420*/  CCTL.IVALL ;  /* 0x00000000ff00798f */ /* 0x004fe20002000000 */
[----:B------:R-:W-:Y:S05]  /*6430*/  YIELD ;  /* 0x0000000000007946 */ /* 0x000fea0003800000 */
[----:B------:R-:W-:-:S13]  /*6440*/  ISETP.NE.AND P1, PT, R0, UR23, PT ;  /* 0x0000001700007c0c */ /* 0x000fda000bf25270 */
[----:B------:R-:W-:Y:S05]  /*6450*/  @P1 BRA `(.L_x_5167) ;  /* 0xfffffffc00ec1947 */ /* 0x000fea000383ffff */
.L_x_5166:
[----:B------:R-:W-:Y:S05]  /*6460*/  BSYNC B1 ;  /* 0x0000000000017941 */ /* 0x000fea0003800000 */
.L_x_5165:
[----:B------:R-:W-:-:S03]  /*6470*/  UMOV UR4, 0xffffffff ;  /* 0xffffffff00047882 */ /* 0x000fc60000000000 */
[----:B------:R-:W-:Y:S05]  /*6480*/  BRA.DIV UR4, `(.L_x_5168) ;  /* 0x0000004204507947 */ /* 0x000fea000b800000 */
[----:B------:R-:W-:Y:S01]  /*6490*/  NOP ;  /* 0x0000000000007918 */ /* 0x000fe20000000000 */
.L_x_5256:
        /* <DEDUP_REMOVED lines=22> */
.L_x_5170:
[----:B------:R-:W-:Y:S05]  /*6600*/  BSYNC B1 ;  /* 0x0000000000017941 */ /* 0x000fea0003800000 */
.L_x_5169:
        /* <DEDUP_REMOVED lines=19> */
.L_x_5172:
[----:B------:R-:W-:Y:S05]  /*6740*/  BSYNC B1 ;  /* 0x0000000000017941 */ /* 0x000fea0003800000 */
.L_x_5171:
        /* <DEDUP_REMOVED lines=20> */
.L_x_5174:
[----:B------:R-:W-:Y:S05]  /*6890*/  BSYNC B1 ;  /* 0x0000000000017941 */ /* 0x000fea0003800000 */
.L_x_5173:
[----:B------:R-:W-:Y:S06]  /*68a0*/  BAR.ARV 0xa, 0xa0 ;  /* 0x0282800000007b1d */ /* 0x000fec0000002000 */
[----:B------:R-:W-:Y:S04]  /*68b0*/  BSSY B1, `(.L_x_5175) ;  /* 0x0000003000017945 */ /* 0x000fe80003800000 */
[----:B------:R-:W-:Y:S05]  /*68c0*/  @!P0 BRA `(.L_x_5176) ;  /* 0x0000000000048947 */ /* 0x000fea0003800000 */
[----:B------:R-:W-:-:S04]  /*68d0*/  DEPBAR.LE SB0, 0x1 ;  /* 0x000080400000791a */ /* 0x000fc80000000000 */
.L_x_5176:
[----:B------:R-:W-:Y:S05]  /*68e0*/  BSYNC B1 ;  /* 0x0000000000017941 */ /* 0x000fea0003800000 */
.L_x_5175:
[----:B------:R-:W-:Y:S06]  /*68f0*/  BAR.ARV 0xb, 0xa0 ;  /* 0x02c2800000007b1d */ /* 0x000fec0000002000 */
[----:B------:R-:W-:Y:S04]  /*6900*/  BSSY B1, `(.L_x_5177) ;  /* 0x0000003000017945 */ /* 0x000fe80003800000 */
[----:B------:R-:W-:Y:S05]  /*6910*/  @!P0 BRA `(.L_x_5178) ;  /* 0x0000000000048947 */ /* 0x000fea0003800000 */
[----:B------:R-:W-:-:S04]  /*6920*/  DEPBAR.LE SB0, 0x0 ;  /* 0x000080000000791a */ /* 0x000fc80000000000 */
.L_x_5178:
[----:B------:R-:W-:Y:S05]  /*6930*/  BSYNC B1 ;  /* 0x0000000000017941 */ /* 0x000fea0003800000 */
.L_x_5177:
        /* <DEDUP_REMOVED lines=19> */
.L_x_5180:
[----:B------:R-:W-:Y:S05]  /*6a70*/  BSYNC B1 ;  /* 0x0000000000017941 */ /* 0x000fea0003800000 */
.L_x_5179:
[----:B------:R-:W-:Y:S01]  /*6a80*/  UIADD3 UR18, UR8, 0x1, URZ ;  /* 0x0000000108127890 */ /* 0x000fe2000fffe03f */
[----:B------:R-:W-:Y:S11]  /*6a90*/  BRA `(.L_x_5181) ;  /* 0x0000000000047947 */ /* 0x000ff60003800000 */
.L_x_5164:
[----:B------:R-:W-:-:S05]  /*6aa0*/  UMOV UR18, UR8 ;  /* 0x0000000800127c82 */ /* 0x000fca0008000000 */
.L_x_5181:
        /* <DEDUP_REMOVED lines=12> */
.L_x_5214:
        /* <DEDUP_REMOVED lines=11> */
.L_x_5184:
[----:B------:R-:W2:Y:S04]  /*6c20*/  LDG.E.STRONG.GPU R0, desc[UR46][R2.64] ;  /* 0x0000002e02007981 */ /* 0x000ea8000c1ef900 */
[----:B--2---:R-:W-:Y:S01]  /*6c30*/  CCTL.IVALL ;  /* 0x00000000ff00798f */ /* 0x004fe20002000000 */
[----:B------:R-:W-:Y:S05]  /*6c40*/  YIELD ;  /* 0x0000000000007946 */ /* 0x000fea0003800000 */
[----:B------:R-:W-:-:S13]  /*6c50*/  ISETP.NE.AND P1, PT, R0, UR23, PT ;  /* 0x0000001700007c0c */ /* 0x000fda000bf25270 */
[----:B------:R-:W-:Y:S05]  /*6c60*/  @P1 BRA `(.L_x_5184) ;  /* 0xfffffffc00ec1947 */ /* 0x000fea000383ffff */
.L_x_5183:
[----:B------:R-:W-:Y:S05]  /*6c70*/  BSYNC B1 ;  /* 0x0000000000017941 */ /* 0x000fea0003800000 */
.L_x_5182:
[----:B------:R-:W-:-:S03]  /*6c80*/  UMOV UR16, 0xffffffff ;  /* 0xffffffff00107882 */ /* 0x000fc60000000000 */
[----:B------:R-:W-:Y:S05]  /*6c90*/  BRA.DIV UR16, `(.L_x_5185) ;  /* 0x0000003a10687947 */ /* 0x000fea000b800000 */
[----:B------:R-:W-:Y:S01]  /*6ca0*/  NOP ;  /* 0x0000000000007918 */ /* 0x000fe20000000000 */
.L_x_5259:
        /* <DEDUP_REMOVED lines=19> */
.L_x_5187:
[----:B------:R-:W-:Y:S05]  /*6de0*/  BSYNC B1 ;  /* 0x0000000000017941 */ /* 0x000fea0003800000 */
.L_x_5186:
        /* <DEDUP_REMOVED lines=14> */
.L_x_5189:
[----:B------:R-:W-:Y:S05]  /*6ed0*/  BSYNC B1 ;  /* 0x0000000000017941 */ /* 0x000fea0003800000 */
.L_x_5188:
        /* <DEDUP_REMOVED lines=15> */
.L_x_5191:
[----:B------:R-:W-:Y:S05]  /*6fd0*/  BSYNC B1 ;  /* 0x0000000000017941 */ /* 0x000fea0003800000 */
.L_x_5190:
[----:B------:R-:W-:Y:S06]  /*6fe0*/  BAR.ARV 0xa, 0xa0 ;  /* 0x0282800000007b1d */ /* 0x000fec0000002000 */
[----:B------:R-:W-:Y:S04]  /*6ff0*/  BSSY B1, `(.L_x_5192) ;  /* 0x0000003000017945 */ /* 0x000fe80003800000 */
[----:B------:R-:W-:Y:S05]  /*7000*/  @!P0 BRA `(.L_x_5193) ;  /* 0x0000000000048947 */ /* 0x000fea0003800000 */
[----:B------:R-:W-:-:S04]  /*7010*/  DEPBAR.LE SB0, 0x1 ;  /* 0x000080400000791a */ /* 0x000fc80000000000 */
.L_x_5193:
[----:B------:R-:W-:Y:S05]  /*7020*/  BSYNC B1 ;  /* 0x0000000000017941 */ /* 0x000fea0003800000 */
.L_x_5192:
[----:B------:R-:W-:Y:S06]  /*7030*/  BAR.ARV 0xb, 0xa0 ;  /* 0x02c2800000007b1d */ /* 0x000fec0000002000 */
[----:B------:R-:W-:Y:S04]  /*7040*/  BSSY B1, `(.L_x_5194) ;  /* 0x0000003000017945 */ /* 0x000fe80003800000 */
[----:B------:R-:W-:Y:S05]  /*7050*/  @!P0 BRA `(.L_x_5195) ;  /* 0x0000000000048947 */ /* 0x000fea0003800000 */
[----:B------:R-:W-:-:S04]  /*7060*/  DEPBAR.LE SB0, 0x0 ;  /* 0x000080000000791a */ /* 0x000fc80000000000 */
.L_x_5195:
[----:B------:R-:W-:Y:S05]  /*7070*/  BSYNC B1 ;  /* 0x0000000000017941 */ /* 0x000fea0003800000 */
.L_x_5194:
        /* <DEDUP_REMOVED lines=19> */
.L_x_5197:
[----:B------:R-:W-:Y:S05]  /*71b0*/  BSYNC B1 ;  /* 0x0000000000017941 */ /* 0x000fea0003800000 */
.L_x_5196:
        /* <DEDUP_REMOVED lines=9> */
.L_x_5200:
[----:B------:R-:W2:Y:S04]  /*7250*/  LDG.E.STRONG.GPU R0, desc[UR46][R2.64] ;  /* 0x0000002e02007981 */ /* 0x000ea8000c1ef900 */
[----:B--2---:R-:W-:Y:S01]  /*7260*/  CCTL.IVALL ;  /* 0x00000000ff00798f */ /* 0x004fe20002000000 */
[----:B------:R-:W-:Y:S05]  /*7270*/  YIELD ;  /* 0x0000000000007946 */ /* 0x000fea0003800000 */
[----:B------:R-:W-:-:S13]  /*7280*/  ISETP.NE.AND P1, PT, R0, UR23, PT ;  /* 0x0000001700007c0c */ /* 0x000fda000bf25270 */
[----:B------:R-:W-:Y:S05]  /*7290*/  @P1 BRA `(.L_x_5200) ;  /* 0xfffffffc00ec1947 */ /* 0x000fea000383ffff */
.L_x_5199:
[----:B------:R-:W-:Y:S05]  /*72a0*/  BSYNC B1 ;  /* 0x0000000000017941 */ /* 0x000fea0003800000 */
.L_x_5198:
[----:B------:R-:W-:-:S03]  /*72b0*/  UMOV UR12, 0xffffffff ;  /* 0xffffffff000c7882 */ /* 0x000fc60000000000 */
[----:B------:R-:W-:Y:S05]  /*72c0*/  BRA.DIV UR12, `(.L_x_5201) ;  /* 0x000000320cf87947 */ /* 0x000fea000b800000 */
[----:B------:R-:W-:Y:S01]  /*72d0*/  NOP ;  /* 0x0000000000007918 */ /* 0x000fe20000000000 */
.L_x_5262:
        /* <DEDUP_REMOVED lines=15> */
.L_x_5203:
[----:B------:R-:W-:Y:S05]  /*73d0*/  BSYNC B1 ;  /* 0x0000000000017941 */ /* 0x000fea0003800000 */
.L_x_5202:
        /* <DEDUP_REMOVED lines=14> */
.L_x_5205:
[----:B------:R-:W-:Y:S05]  /*74c0*/  BSYNC B1 ;  /* 0x0000000000017941 */ /* 0x000fea0003800000 */
.L_x_5204:
        /* <DEDUP_REMOVED lines=15> */
.L_x_5207:
[----:B------:R-:W-:Y:S05]  /*75c0*/  BSYNC B1 ;  /* 0x0000000000017941 */ /* 0x000fea0003800000 */
.L_x_5206:
[----:B------:R-:W-:Y:S06]  /*75d0*/  BAR.ARV 0xa, 0xa0 ;  /* 0x0282800000007b1d */ /* 0x000fec0000002000 */
[----:B------:R-:W-:Y:S04]  /*75e0*/  BSSY B1, `(.L_x_5208) ;  /* 0x0000003000017945 */ /* 0x000fe80003800000 */
[----:B------:R-:W-:Y:S05]  /*75f0*/  @!P0 BRA `(.L_x_5209) ;  /* 0x0000000000048947 */ /* 0x000fea0003800000 */
[----:B------:R-:W-:-:S04]  /*7600*/  DEPBAR.LE SB0, 0x1 ;  /* 0x000080400000791a */ /* 0x000fc80000000000 */
.L_x_5209:
[----:B------:R-:W-:Y:S05]  /*7610*/  BSYNC B1 ;  /* 0x0000000000017941 */ /* 0x000fea0003800000 */
.L_x_5208:
[----:B------:R-:W-:Y:S06]  /*7620*/  BAR.ARV 0xb, 0xa0 ;  /* 0x02c2800000007b1d */ /* 0x000fec0000002000 */
[----:B------:R-:W-:Y:S04]  /*7630*/  BSSY B1, `(.L_x_5210) ;  /* 0x0000003000017945 */ /* 0x000fe80003800000 */
[----:B------:R-:W-:Y:S05]  /*7640*/  @!P0 BRA `(.L_x_5211) ;  /* 0x0000000000048947 */ /* 0x000fea0003800000 */
[----:B------:R-:W-:-:S04]  /*7650*/  DEPBAR.LE SB0, 0x0 ;  /* 0x000080000000791a */ /* 0x000fc80000000000 */
.L_x_5211:
[----:B------:R-:W-:Y:S05]  /*7660*/  BSYNC B1 ;  /* 0x0000000000017941 */ /* 0x000fea0003800000 */
.L_x_5210:
        /* <DEDUP_REMOVED lines=19> */
.L_x_5213:
[----:B------:R-:W-:Y:S05]  /*77a0*/  BSYNC B1 ;  /* 0x0000000000017941 */ /* 0x000fea0003800000 */
.L_x_5212:
[----:B------:R-:W-:Y:S02]  /*77b0*/  UIADD3 UR8, UR8, 0x2, URZ ;  /* 0x0000000208087890 */ /* 0x000fe4000fffe03f */
[----:B------:R-:W-:Y:S02]  /*77c0*/  UIADD3 UR4, UR4, 0x6000, URZ ;  /* 0x0000600004047890 */ /* 0x000fe4000fffe03f */
[----:B------:R-:W-:-:S06]  /*77d0*/  UISETP.GE.AND UP0, UPT, UR8, UR11, UPT ;  /* 0x0000000b0800728c */ /* 0x000fcc000bf06270 */
[----:B------:R-:W-:-:S13]  /*77e0*/  PLOP3.LUT P1, PT, PT, PT, UP0, 0x80, 0x0 ;  /* 0x000000000000781c */ /* 0x000fda0003f2f008 */
[----:B------:R-:W-:Y:S05]  /*77f0*/  @!P1 BRA `(.L_x_5214) ;  /* 0xfffffff000dc9947 */ /* 0x000fea000383ffff */
.L_x_5163:
        /* <DEDUP_REMOVED lines=41> */
.L_x_5217:
[----:B------:R-:W-:Y:S05]  /*7a90*/  BSYNC B1 ;  /* 0x0000000000017941 */ /* 0x000fea0003800000 */
.L_x_5216:
[----:B------:R-:W-:Y:S05]  /*7aa0*/  BRA `(.L_x_5218) ;  /* 0x0000000000047947 */ /* 0x000fea0003800000 */
.L_x_5215:
[----:B------:R-:W-:-:S05]  /*7ab0*/  UMOV UR4, UR8 ;  /* 0x0000000800047c82 */ /* 0x000fca0008000000 */
.L_x_5218:
        /* <DEDUP_REMOVED lines=11> */
.L_x_5223:
        /* <DEDUP_REMOVED lines=24> */
.L_x_5220:
[----:B------:R-:W-:Y:S05]  /*7cf0*/  BSYNC B1 ;  /* 0x0000000000017941 */ /* 0x000fea0003800000 */
.L_x_5219:
        /* <DEDUP_REMOVED lines=24> */
.L_x_5222:
[----:B------:R-:W-:Y:S05]  /*7e80*/  BSYNC B1 ;  /* 0x0000000000017941 */ /* 0x000fea0003800000 */
.L_x_5221:
[----:B------:R-:W-:Y:S02]  /*7e90*/  UIADD3 UR11, UR11, 0x2, URZ ;  /* 0x000000020b0b7890 */ /* 0x000fe4000fffe03f */
[----:B------:R-:W-:Y:S02]  /*7ea0*/  ULEA UR6, UR18, UR6, 0x1 ;  /* 0x0000000612067291 */ /* 0x000fe4000f8e083f */
[----:B------:R-:W-:Y:S02]  /*7eb0*/  ULEA UR7, UR18, UR7, 0x1 ;  /* 0x0000000712077291 */ /* 0x000fe4000f8e083f */
[----:B------:R-:W-:-:S13]  /*7ec0*/  ISETP.NE.AND P0, PT, RZ, UR11, PT ;  /* 0x0000000bff007c0c */ /* 0x000fda000bf05270 */
[----:B------:R-:W-:Y:S05]  /*7ed0*/  @!P0 BRA `(.L_x_5160) ;  /* 0x00000024005c8947 */ /* 0x000fea0003800000 */
[----:B------:R-:W-:Y:S05]  /*7ee0*/  BRA `(.L_x_5223) ;  /* 0xfffffffc00207947 */ /* 0x000fea000383ffff */
.L_x_5159:
        /* <DEDUP_REMOVED lines=34> */
.L_x_5225:
        /* <DEDUP_REMOVED lines=50> */
.L_x_5263:
        /* <DEDUP_REMOVED lines=9> */
.L_x_5228:
        /* <DEDUP_REMOVED lines=115> */
.L_x_5239:
[----:B-1----:R-:W-:-:S05]  /*8bf0*/  IMAD.MOV.U32 R6, RZ, RZ, 0x1 ;  /* 0x00000001ff067424 */ /* 0x002fca00078e00ff */
[----:B------:R-:W-:-:S04]  /*8c00*/  SHF.L.U32 R6, R6, 0x1f, RZ ;  /* 0x0000001f06067819 */ /* 0x000fc800000006ff */
[----:B------:R-:W1:Y:S02]  /*8c10*/  SYNCS.PHASECHK.TRANS64.TRYWAIT P1, [R0+URZ+0x36438], R6 ;  /* 0x03643806000075a7 */ /* 0x000e64000802017f */
[----:B-123--:R-:W-:Y:S05]  /*8c20*/  @!P1 BRA `(.L_x_5231) ;  /* 0x0000001800d09947 */ /* 0x00efea0003800000 */
.L_x_5264:
[----:B------:R-:W-:Y:S05]  /*8c30*/  @P0 BRA `(.L_x_5232) ;  /* 0x0000000000140947 */ /* 0x000fea0003800000 */
[----:B------:R-:W-:Y:S01]  /*8c40*/  ISETP.NE.AND P1, PT, R20, RZ, PT ;  /* 0x000000ff1400720c */ /* 0x000fe20003f25270 */
[----:B------:R-:W-:-:S04]  /*8c50*/  IMAD.MOV.U32 R3, RZ, RZ, 0x6100 ;  /* 0x00006100ff037424 */ /* 0x000fc800078e00ff */
[----:B------:R2:W-:Y:S08]  /*8c60*/  SYNCS.ARRIVE.TRANS64 RZ, [R0+URZ+0x36430], R3 ;  /* 0x0364300300ff79a7 */ /* 0x0005f0000800003f */
[----:B------:R-:W-:Y:S05]  /*8c70*/  @!P1 BRA `(.L_x_5232) ;  /* 0x0000000000049947 */ /* 0x000fea0003800000 */
[----:B------:R-:W-:Y:S01]  /*8c80*/  BPT.TRAP 0x1 ;  /* 0x000000040000795c */ /* 0x000fe20000300000 */
.L_x_5232:
        /* <DEDUP_REMOVED lines=48> */
.L_x_5265:
[----:B------:R-:W-:Y:S05]  /*8f90*/  @P0 BRA `(.L_x_5234) ;  /* 0x0000000000140947 */ /* 0x000fea0003800000 */
[----:B------:R-:W-:Y:S01]  /*8fa0*/  ISETP.NE.AND P1, PT, R20, RZ, PT ;  /* 0x000000ff1400720c */ /* 0x000fe20003f25270 */
[----:B--2---:R-:W-:-:S04]  /*8fb0*/  IMAD.MOV.U32 R3, RZ, RZ, 0x6100 ;  /* 0x00006100ff037424 */ /* 0x004fc800078e00ff */
[----:B------:R3:W-:Y:S08]  /*8fc0*/  SYNCS.ARRIVE.TRANS64 RZ, [R0+URZ+0x36418], R3 ;  /* 0x0364180300ff79a7 */ /* 0x0007f0000800003f */
[----:B------:R-:W-:Y:S05]  /*8fd0*/  @!P1 BRA `(.L_x_5234) ;  /* 0x0000000000049947 */ /* 0x000fea0003800000 */
[----:B------:R-:W-:Y:S01]  /*8fe0*/  BPT.TRAP 0x1 ;  /* 0x000000040000795c */ /* 0x000fe20000300000 */
.L_x_5234:
        /* <DEDUP_REMOVED lines=44> */
.L_x_5266:
[----:B------:R-:W-:Y:S05]  /*92b0*/  @P0 BRA `(.L_x_5236) ;  /* 0x0000000000140947 */ /* 0x000fea0003800000 */
[----:B------:R-:W-:Y:S01]  /*92c0*/  ISETP.NE.AND P1, PT, R20, RZ, PT ;  /* 0x000000ff1400720c */ /* 0x000fe20003f25270 */
[----:B--2---:R-:W-:-:S04]  /*92d0*/  IMAD.MOV.U32 R29, RZ, RZ, 0x6100 ;  /* 0x00006100ff1d7424 */ /* 0x004fc800078e00ff */
[----:B------:R3:W-:Y:S08]  /*92e0*/  SYNCS.ARRIVE.TRANS64 RZ, [R0+URZ+0x36430], R29 ;  /* 0x0364301d00ff79a7 */ /* 0x0007f0000800003f */
[----:B------:R-:W-:Y:S05]  /*92f0*/  @!P1 BRA `(.L_x_5236) ;  /* 0x0000000000049947 */ /* 0x000fea0003800000 */
[----:B------:R-:W-:Y:S01]  /*9300*/  BPT.TRAP 0x1 ;  /* 0x000000040000795c */ /* 0x000fe20000300000 */
.L_x_5236:
        /* <DEDUP_REMOVED lines=37> */
.L_x_5268:
[----:B------:R-:W-:Y:S05]  /*9560*/  @P0 BRA `(.L_x_5238) ;  /* 0x0000000000140947 */ /* 0x000fea0003800000 */
[----:B------:R-:W-:Y:S01]  /*9570*/  ISETP.NE.AND P1, PT, R20, RZ, PT ;  /* 0x000000ff1400720c */ /* 0x000fe20003f25270 */
[----:B----4-:R-:W-:-:S04]  /*9580*/  IMAD.MOV.U32 R5, RZ, RZ, 0x6100 ;  /* 0x00006100ff057424 */ /* 0x010fc800078e00ff */
[----:B------:R4:W-:Y:S08]  /*9590*/  SYNCS.ARRIVE.TRANS64 RZ, [R0+URZ+0x36410], R5 ;  /* 0x0364100500ff79a7 */ /* 0x0009f0000800003f */
[----:B------:R-:W-:Y:S05]  /*95a0*/  @!P1 BRA `(.L_x_5238) ;  /* 0x0000000000049947 */ /* 0x000fea0003800000 */
[----:B------:R-:W-:Y:S01]  /*95b0*/  BPT.TRAP 0x1 ;  /* 0x000000040000795c */ /* 0x000fe20000300000 */
.L_x_5238:
        /* <DEDUP_REMOVED lines=44> */
.L_x_5230:
[----:B------:R-:W-:Y:S01]  /*9880*/  ISETP.NE.AND P1, PT, R19, RZ, PT ;  /* 0x000000ff1300720c */ /* 0x000fe20003f25270 */
[----:B------:R-:W-:Y:S02]  /*9890*/  IMAD.MOV.U32 R5, RZ, RZ, 0x1 ;  /* 0x00000001ff057424 */ /* 0x000fe400078e00ff */
[----:B------:R-:W-:-:S10]  /*98a0*/  IMAD.MOV.U32 R4, RZ, RZ, R15 ;  /* 0x000000ffff047224 */ /* 0x000fd400078e000f */
[----:B------:R-:W-:Y:S05]  /*98b0*/  @!P1 BRA `(.L_x_5229) ;  /* 0x0000000400889947 */ /* 0x000fea0003800000 */
[----:B------:R-:W4:Y:S02]  /*98c0*/  SYNCS.PHASECHK.TRANS64.TRYWAIT P1, [R0+URZ+0x36438], R6 ;  /* 0x03643806000075a7 */ /* 0x000f24000802017f */
[----:B----4-:R-:W-:Y:S05]  /*98d0*/  @!P1 BRA `(.L_x_5240) ;  /* 0x0000000c00f89947 */ /* 0x010fea0003800000 */
.L_x_5269:
[----:B------:R-:W-:Y:S05]  /*98e0*/  @P0 BRA `(.L_x_5241) ;  /* 0x0000000000140947 */ /* 0x000fea0003800000 */
[----:B------:R-:W-:Y:S01]  /*98f0*/  ISETP.NE.AND P1, PT, R20, RZ, PT ;  /* 0x000000ff1400720c */ /* 0x000fe20003f25270 */
[----:B------:R-:W-:-:S04]  /*9900*/  IMAD.MOV.U32 R5, RZ, RZ, 0x6100 ;  /* 0x00006100ff057424 */ /* 0x000fc800078e00ff */
[----:B------:R1:W-:Y:S08]  /*9910*/  SYNCS.ARRIVE.TRANS64 RZ, [R0+URZ+0x36430], R5 ;  /* 0x0364300500ff79a7 */ /* 0x0003f0000800003f */
[----:B------:R-:W-:Y:S05]  /*9920*/  @!P1 BRA `(.L_x_5241) ;  /* 0x0000000000049947 */ /* 0x000fea0003800000 */
[----:B------:R-:W-:Y:S01]  /*9930*/  BPT.TRAP 0x1 ;  /* 0x000000040000795c */ /* 0x000fe20000300000 */
.L_x_5241:
        /* <DEDUP_REMOVED lines=41> */
.L_x_5270:
[----:B-1----:R-:W-:Y:S01]  /*9bd0*/  IMAD.MOV.U32 R5, RZ, RZ, RZ ;  /* 0x000000ffff057224 */ /* 0x002fe200078e00ff */
[----:B------:R-:W-:Y:S06]  /*9be0*/  @P0 BRA `(.L_x_5243) ;  /* 0x0000000000140947 */ /* 0x000fec0003800000 */
[----:B------:R-:W-:Y:S01]  /*9bf0*/  ISETP.NE.AND P1, PT, R20, RZ, PT ;  /* 0x000000ff1400720c */ /* 0x000fe20003f25270 */
[----:B------:R-:W-:-:S04]  /*9c00*/  IMAD.MOV.U32 R17, RZ, RZ, 0x6100 ;  /* 0x00006100ff117424 */ /* 0x000fc800078e00ff */
[----:B------:R1:W-:Y:S08]  /*9c10*/  SYNCS.ARRIVE.TRANS64 RZ, [R0+URZ+0x36418], R17 ;  /* 0x0364181100ff79a7 */ /* 0x0003f0000800003f */
[----:B------:R-:W-:Y:S05]  /*9c20*/  @!P1 BRA `(.L_x_5243) ;  /* 0x0000000000049947 */ /* 0x000fea0003800000 */
[----:B------:R-:W-:Y:S01]  /*9c30*/  BPT.TRAP 0x1 ;  /* 0x000000040000795c */ /* 0x000fe20000300000 */
.L_x_5243:
        /* <DEDUP_REMOVED lines=42> */
.L_x_5229:
[----:B------:R-:W-:-:S04]  /*9ee0*/  SHF.L.U32 R3, R5, 0x1f, RZ ;  /* 0x0000001f05037819 */ /* 0x000fc800000006ff */
[----:B------:R-:W4:Y:S02]  /*9ef0*/  SYNCS.PHASECHK.TRANS64.TRYWAIT P1, [R0+URZ+0x36438], R3 ;  /* 0x03643803000075a7 */ /* 0x000f24000802017f */
[----:B----4-:R-:W-:Y:S05]  /*9f00*/  @!P1 BRA `(.L_x_5244) ;  /* 0x0000000800949947 */ /* 0x010fea0003800000 */
.L_x_5271:
[----:B------:R-:W-:Y:S05]  /*9f10*/  @P0 BRA `(.L_x_5245) ;  /* 0x0000000000180947 */ /* 0x000fea0003800000 */
[----:B------:R-:W5:Y:S01]  /*9f20*/  S2R R2, SR_TID.X ;  /* 0x0000000000027919 */ /* 0x000f620000002100 */
[----:B----4-:R-:W-:-:S04]  /*9f30*/  IMAD.MOV.U32 R3, RZ, RZ, 0x6100 ;  /* 0x00006100ff037424 */ /* 0x010fc800078e00ff */
[----:B------:R4:W-:Y:S01]  /*9f40*/  SYNCS.ARRIVE.TRANS64 RZ, [R0+URZ+0x36430], R3 ;  /* 0x0364300300ff79a7 */ /* 0x0009e2000800003f */
[----:B-----5:R-:W-:-:S13]  /*9f50*/  LOP3.LUT P0, RZ, R2, 0x1f, RZ, 0xc0, !PT ;  /* 0x0000001f02ff7812 */ /* 0x020fda000780c0ff */
[----:B----4-:R-:W-:Y:S05]  /*9f60*/  @!P0 BRA `(.L_x_5245) ;  /* 0x0000000000048947 */ /* 0x010fea0003800000 */
[----:B------:R-:W-:Y:S01]  /*9f70*/  BPT.TRAP 0x1 ;  /* 0x000000040000795c */ /* 0x000fe20000300000 */
.L_x_5245:
        /* <DEDUP_REMOVED lines=43> */
.L_x_5226:
[----:B------:R-:W-:Y:S05]  /*a230*/  BSYNC B1 ;  /* 0x0000000000017941 */ /* 0x000fea0003800000 */
.L_x_5224:
[----:B------:R-:W-:-:S03]  /*a240*/  UMOV UR7, 0xffffffff ;  /* 0xffffffff00077882 */ /* 0x000fc60000000000 */
[----:B------:R-:W-:Y:S05]  /*a250*/  BRA.DIV UR7, `(.L_x_5246) ;  /* 0x0000000607d47947 */ /* 0x000fea000b800000 */
[----:B------:R-:W-:-:S13]  /*a260*/  ELECT P6, URZ, PT ;  /* 0x00000000003f782f */ /* 0x000fda00038c0000 */
.L_x_5274:
[----:B------:R-:W-:Y:S05]  /*a270*/  @!P6 BRA `(.L_x_5160) ;  /* 0x000000000074e947 */ /* 0x000fea0003800000 */
[----:B------:R-:W-:-:S06]  /*a280*/  ULOP3.LUT UR7, UR38, 0x2, URZ, 0xfc, !UPT ;  /* 0x0000000226077892 */ /* 0x000fcc000f8efc3f */
[----:B------:R-:W-:-:S05]  /*a290*/  IMAD.U32 R0, RZ, RZ, UR7 ;  /* 0x00000007ff007e24 */ /* 0x000fca000f8e00ff */
[----:B------:R-:W-:-:S13]  /*a2a0*/  ISETP.NE.AND P2, PT, R0, 0x3, PT ;  /* 0x000000030000780c */ /* 0x000fda0003f45270 */
[----:B------:R-:W-:Y:S05]  /*a2b0*/  @!P2 BRA `(.L_x_5247) ;  /* 0x000000000004a947 */ /* 0x000fea0003800000 */
[----:B------:R-:W-:Y:S01]  /*a2c0*/  BPT.TRAP 0x1 ;  /* 0x000000040000795c */ /* 0x000fe20000300000 */
.L_x_5247:
        /* <DEDUP_REMOVED lines=15> */
.L_x_5275:
[----:B------:R-:W2:Y:S02]  /*a3c0*/  SYNCS.PHASECHK.TRANS64.TRYWAIT P0, [R3+URZ], R0 ;  /* 0x00000000030075a7 */ /* 0x000ea4000800017f */
[----:B--2---:R-:W-:Y:S05]  /*a3d0*/  @!P0 BRA `(.L_x_5249) ;  /* 0x0000000400a88947 */ /* 0x004fea0003800000 */
.L_x_5276:
[----:B------:R-:W-:Y:S05]  /*a3e0*/  @!P2 BRA `(.L_x_5250) ;  /* 0x000000000004a947 */ /* 0x000fea0003800000 */
[----:B------:R-:W-:Y:S01]  /*a3f0*/  BPT.TRAP 0x1 ;  /* 0x000000040000795c */ /* 0x000fe20000300000 */
.L_x_5250:
[----:B------:R-:W-:-:S07]  /*a400*/  SHF.L.U32 R5, R5, 0x1f, RZ ;  /* 0x0000001f05057819 */ /* 0x000fce00000006ff */
.L_x_5251:
[----:B---3--:R3:W4:Y:S02]  /*a410*/  SYNCS.PHASECHK.TRANS64.TRYWAIT P0, [R4+URZ+0x36438], R5 ;  /* 0x03643805040075a7 */ /* 0x008724000800017f */
[----:B----4-:R-:W-:Y:S05]  /*a420*/  @!P0 NANOSLEEP.SYNCS 0x989680 ;  /* 0x009896800000895d */ /* 0x010fea0003900000 */
[----:B------:R-:W4:Y:S02]  /*a430*/  @!P0 SYNCS.PHASECHK.TRANS64 P0, [R4+URZ+0x36438], R5 ;  /* 0x03643805040085a7 */ /* 0x000f24000800007f */
[----:B----4-:R-:W-:Y:S05]  /*a440*/  @!P0 BRA `(.L_x_5251) ;  /* 0xfffffffc00f08947 */ /* 0x010fea000383ffff */
.L_x_5160:
[----:B------:R-:W-:Y:S05]  /*a450*/  BSYNC B0 ;  /* 0x0000000000007941 */ /* 0x000fea0003800000 */
.L_x_5158:
[----:B------:R-:W-:Y:S05]  /*a460*/  EXIT ;  /* 0x000000000000794d */ /* 0x000fea0003800000 */
.L_x_5105:
[----:B------:R-:W-:Y:S02]  /*a470*/  IMAD.MOV.U32 R12, RZ, RZ, RZ ;  /* 0x000000ffff0c7224 */ /* 0x000fe400078e00ff */
[----:B------:R-:W-:Y:S02]  /*a480*/  IMAD.MOV.U32 R11, RZ, RZ, 0x1f ;  /* 0x0000001fff0b7424 */ /* 0x000fe400078e00ff */
[----:B------:R-:W-:-:S07]  /*a490*/  IMAD.MOV.U32 R15, RZ, RZ, -0x1 ;  /* 0xffffffffff0f7424 */ /* 0x000fce00078e00ff */
[----:B------:R-:W-:Y:S05]  /*a4a0*/  WARPSYNC.COLLECTIVE R15, `(.L_x_5252) ;  /* 0x000000000f087348 */ /* 0x000fea0003c00000 */
[----:B------:R1:W2:Y:S02]  /*a4b0*/  SHFL.IDX P6, R14, R13, R12, R11 ;  /* 0x0000000c0d0e7389 */ /* 0x0002a400000c000b */
[----:B-12---:R-:W-:Y:S01]  /*a4c0*/  ENDCOLLECTIVE ;  /* 0x000000000000791b */ /* 0x006fe20003800000 */
.L_x_5252:
[----:B------:R-:W-:Y:S05]  /*a4d0*/  BRA `(.L_x_5253) ;  /* 0xffffff6c00047947 */ /* 0x000fea000383ffff */
.L_x_5107:
[----:B--2---:R2:W3:Y:S02]  /*a4e0*/  SYNCS.PHASECHK.TRANS64.TRYWAIT P0, [R153+URZ+0x36400], R10 ;  /* 0x0364000a990075a7 */ /* 0x0044e4000800017f */
[----:B---3--:R-:W-:Y:S05]  /*a4f0*/  @!P0 NANOSLEEP.SYNCS 0x989680 ;  /* 0x009896800000895d */ /* 0x008fea0003900000 */
[----:B------:R-:W3:Y:S02]  /*a500*/  @!P0 SYNCS.PHASECHK.TRANS64 P0, [R153+URZ+0x36400], R10 ;  /* 0x0364000a990085a7 */ /* 0x000ee4000800007f */
[----:B---3--:R-:W-:Y:S05]  /*a510*/  @!P0 BRA `(.L_x_5107) ;  /* 0xfffffffc00f08947 */ /* 0x008fea000383ffff */
[----:B------:R-:W-:Y:S05]  /*a520*/  BRA `(.L_x_5106) ;  /* 0xffffff6c003c7947 */ /* 0x000fea000383ffff */
.L_x_5111:
[----:B--2---:R2:W3:Y:S02]  /*a530*/  SYNCS.PHASECHK.TRANS64.TRYWAIT P1, [R4+URZ+0x36410], R17 ;  /* 0x03641011040075a7 */ /* 0x0044e4000802017f */
[----:B---3--:R-:W-:Y:S05]  /*a540*/  @!P1 NANOSLEEP.SYNCS 0x989680 ;  /* 0x009896800000995d */ /* 0x008fea0003900000 */
[----:B------:R-:W3:Y:S02]  /*a550*/  @!P1 SYNCS.PHASECHK.TRANS64 P1, [R4+URZ+0x36410], R17 ;  /* 0x03641011040095a7 */ /* 0x000ee4000802007f */
[----:B---3--:R-:W-:Y:S05]  /*a560*/  @!P1 BRA `(.L_x_5111) ;  /* 0xfffffffc00f09947 */ /* 0x008fea000383ffff */
[----:B------:R-:W-:Y:S05]  /*a570*/  BRA `(.L_x_5110) ;  /* 0xffffff74000c7947 */ /* 0x000fea000383ffff */
.L_x_5115:
[----:B------:R1:W1:Y:S02]  /*a580*/  SYNCS.PHASECHK.TRANS64.TRYWAIT P1, [R153+URZ+0x36430], R16 ;  /* 0x03643010990075a7 */ /* 0x000264000802017f */
[----:B-1----:R-:W-:Y:S05]  /*a590*/  @!P1 NANOSLEEP.SYNCS 0x989680 ;  /* 0x009896800000995d */ /* 0x002fea0003900000 */
[----:B------:R-:W1:Y:S02]  /*a5a0*/  @!P1 SYNCS.PHASECHK.TRANS64 P1, [R153+URZ+0x36430], R16 ;  /* 0x03643010990095a7 */ /* 0x000e64000802007f */
[----:B-1----:R-:W-:Y:S05]  /*a5b0*/  @!P1 BRA `(.L_x_5115) ;  /* 0xfffffffc00f09947 */ /* 0x002fea000383ffff */
[----:B------:R-:W-:Y:S05]  /*a5c0*/  BRA `(.L_x_5114) ;  /* 0xffffff7800a87947 */ /* 0x000fea000383ffff */
.L_x_5168:
[----:B------:R-:W-:Y:S01]  /*a5d0*/  BSSY B1, `(.L_x_5254) ;  /* 0x0000005000017945 */ /* 0x000fe20003800000 */
[----:B------:R-:W-:-:S07]  /*a5e0*/  IMAD.MOV.U32 R15, RZ, RZ, -0x1 ;  /* 0xffffffffff0f7424 */ /* 0x000fce00078e00ff */
[----:B------:R-:W-:Y:S05]  /*a5f0*/  WARPSYNC.COLLECTIVE R15, `(.L_x_5255) ;  /* 0x000000000f087348 */ /* 0x000fea0003c00000 */
[----:B------:R-:W-:Y:S01]  /*a600*/  NOP ;  /* 0x0000000000007918 */ /* 0x000fe20000000000 */
[----:B------:R-:W-:Y:S01]  /*a610*/  ENDCOLLECTIVE ;  /* 0x000000000000791b */ /* 0x000fe20003800000 */
.L_x_5255:
[----:B------:R-:W-:Y:S05]  /*a620*/  BSYNC B1 ;  /* 0x0000000000017941 */ /* 0x000fea0003800000 */
.L_x_5254:
[----:B------:R-:W-:Y:S05]  /*a630*/  BRA `(.L_x_5256) ;  /* 0xffffffbc00987947 */ /* 0x000fea000383ffff */
.L_x_5185:
[----:B------:R-:W-:Y:S01]  /*a640*/  BSSY B1, `(.L_x_5257) ;  /* 0x0000005000017945 */ /* 0x000fe20003800000 */
[----:B------:R-:W-:-:S07]  /*a650*/  IMAD.MOV.U32 R15, RZ, RZ, -0x1 ;  /* 0xffffffffff0f7424 */ /* 0x000fce00078e00ff */
[----:B------:R-:W-:Y:S05]  /*a660*/  WARPSYNC.COLLECTIVE R15, `(.L_x_5258) ;  /* 0x000000000f087348 */ /* 0x000fea0003c00000 */
[----:B------:R-:W-:Y:S01]  /*a670*/  NOP ;  /* 0x0000000000007918 */ /* 0x000fe20000000000 */
[----:B------:R-:W-:Y:S01]  /*a680*/  ENDCOLLECTIVE ;  /* 0x000000000000791b */ /* 0x000fe20003800000 */
.L_x_5258:
[----:B------:R-:W-:Y:S05]  /*a690*/  BSYNC B1 ;  /* 0x0000000000017941 */ /* 0x000fea0003800000 */
.L_x_5257:
[----:B------:R-:W-:Y:S05]  /*a6a0*/  BRA `(.L_x_5259) ;  /* 0xffffffc400807947 */ /* 0x000fea000383ffff */
.L_x_5201:
[----:B------:R-:W-:Y:S01]  /*a6b0*/  BSSY B1, `(.L_x_5260) ;  /* 0x0000005000017945 */ /* 0x000fe20003800000 */
[----:B------:R-:W-:-:S07]  /*a6c0*/  IMAD.MOV.U32 R15, RZ, RZ, -0x1 ;  /* 0xffffffffff0f7424 */ /* 0x000fce00078e00ff */
[----:B------:R-:W-:Y:S05]  /*a6d0*/  WARPSYNC.COLLECTIVE R15, `(.L_x_5261) ;  /* 0x000000000f087348 */ /* 0x000fea0003c00000 */
[----:B------:R-:W-:Y:S01]  /*a6e0*/  NOP ;  /* 0x0000000000007918 */ /* 0x000fe20000000000 */
[----:B------:R-:W-:Y:S01]  /*a6f0*/  ENDCOLLECTIVE ;  /* 0x000000000000791b */ /* 0x000fe20003800000 */
.L_x_5261:
[----:B------:R-:W-:Y:S05]  /*a700*/  BSYNC B1 ;  /* 0x0000000000017941 */ /* 0x000fea0003800000 */
.L_x_5260:
[----:B------:R-:W-:Y:S05]  /*a710*/  BRA `(.L_x_5262) ;  /* 0xffffffc800f07947 */ /* 0x000fea000383ffff */
.L_x_5227:
[----:B-1----:R1:W2:Y:S02]  /*a720*/  SYNCS.PHASECHK.TRANS64.TRYWAIT P1, [R0+URZ+0x36420], R6 ;  /* 0x03642006000075a7 */ /* 0x0022a4000802017f */
[----:B--2---:R-:W-:Y:S05]  /*a730*/  @!P1 NANOSLEEP.SYNCS 0x989680 ;  /* 0x009896800000995d */ /* 0x004fea0003900000 */
[----:B------:R-:W2:Y:S02]  /*a740*/  @!P1 SYNCS.PHASECHK.TRANS64 P1, [R0+URZ+0x36420], R6 ;  /* 0x03642006000095a7 */ /* 0x000ea4000802007f */
[----:B--2---:R-:W-:Y:S05]  /*a750*/  @!P1 BRA `(.L_x_5227) ;  /* 0xfffffffc00f09947 */ /* 0x004fea000383ffff */
[----:B------:R-:W-:Y:S05]  /*a760*/  BRA `(.L_x_5263) ;  /* 0xffffffdc00307947 */ /* 0x000fea000383ffff */
.L_x_5231:
[----:B-1----:R1:W2:Y:S02]  /*a770*/  SYNCS.PHASECHK.TRANS64.TRYWAIT P1, [R0+URZ+0x36438], R6 ;  /* 0x03643806000075a7 */ /* 0x0022a4000802017f */
[----:B--2---:R-:W-:Y:S05]  /*a780*/  @!P1 NANOSLEEP.SYNCS 0x989680 ;  /* 0x009896800000995d */ /* 0x004fea0003900000 */
[----:B------:R-:W2:Y:S02]  /*a790*/  @!P1 SYNCS.PHASECHK.TRANS64 P1, [R0+URZ+0x36438], R6 ;  /* 0x03643806000095a7 */ /* 0x000ea4000802007f */
[----:B--2---:R-:W-:Y:S05]  /*a7a0*/  @!P1 BRA `(.L_x_5231) ;  /* 0xfffffffc00f09947 */ /* 0x004fea000383ffff */
[----:B------:R-:W-:Y:S05]  /*a7b0*/  BRA `(.L_x_5264) ;  /* 0xffffffe4001c7947 */ /* 0x000fea000383ffff */
.L_x_5233:
[----:B--2---:R2:W3:Y:S02]  /*a7c0*/  SYNCS.PHASECHK.TRANS64.TRYWAIT P1, [R0+URZ+0x36428], R3 ;  /* 0x03642803000075a7 */ /* 0x0044e4000802017f */
[----:B---3--:R-:W-:Y:S05]  /*a7d0*/  @!P1 NANOSLEEP.SYNCS 0x989680 ;  /* 0x009896800000995d */ /* 0x008fea0003900000 */
[----:B------:R-:W3:Y:S02]  /*a7e0*/  @!P1 SYNCS.PHASECHK.TRANS64 P1, [R0+URZ+0x36428], R3 ;  /* 0x03642803000095a7 */ /* 0x000ee4000802007f */
[----:B---3--:R-:W-:Y:S05]  /*a7f0*/  @!P1 BRA `(.L_x_5233) ;  /* 0xfffffffc00f09947 */ /* 0x008fea000383ffff */
[----:B------:R-:W-:Y:S05]  /*a800*/  BRA `(.L_x_5265) ;  /* 0xffffffe400e07947 */ /* 0x000fea000383ffff */
.L_x_5235:
[----:B--2---:R2:W3:Y:S02]  /*a810*/  SYNCS.PHASECHK.TRANS64.TRYWAIT P1, [R0+URZ+0x36438], R29 ;  /* 0x0364381d000075a7 */ /* 0x0044e4000802017f */
[----:B---3--:R-:W-:Y:S05]  /*a820*/  @!P1 NANOSLEEP.SYNCS 0x989680 ;  /* 0x009896800000995d */ /* 0x008fea0003900000 */
[----:B------:R-:W3:Y:S02]  /*a830*/  @!P1 SYNCS.PHASECHK.TRANS64 P1, [R0+URZ+0x36438], R29 ;  /* 0x0364381d000095a7 */ /* 0x000ee4000802007f */
[----:B---3--:R-:W-:Y:S05]  /*a840*/  @!P1 BRA `(.L_x_5235) ;  /* 0xfffffffc00f09947 */ /* 0x008fea000383ffff */
[----:B------:R-:W-:Y:S05]  /*a850*/  BRA `(.L_x_5266) ;  /* 0xffffffe800947947 */ /* 0x000fea000383ffff */
.L_x_5237:
[----:B------:R-:W-:-:S07]  /*a860*/  SHF.L.U32 R5, R7, 0x1f, RZ ;  /* 0x0000001f07057819 */ /* 0x000fce00000006ff */
.L_x_5267:
[----:B----4-:R4:W1:Y:S02]  /*a870*/  SYNCS.PHASECHK.TRANS64.TRYWAIT P1, [R0+URZ+0x36420], R5 ;  /* 0x03642005000075a7 */ /* 0x010864000802017f */
[----:B-1----:R-:W-:Y:S05]  /*a880*/  @!P1 NANOSLEEP.SYNCS 0x989680 ;  /* 0x009896800000995d */ /* 0x002fea0003900000 */
[----:B------:R-:W1:Y:S02]  /*a890*/  @!P1 SYNCS.PHASECHK.TRANS64 P1, [R0+URZ+0x36420], R5 ;  /* 0x03642005000095a7 */ /* 0x000e64000802007f */
[----:B-1----:R-:W-:Y:S05]  /*a8a0*/  @!P1 BRA `(.L_x_5267) ;  /* 0xfffffffc00f09947 */ /* 0x002fea000383ffff */
[----:B------:R-:W-:Y:S05]  /*a8b0*/  BRA `(.L_x_5268) ;  /* 0xffffffec00287947 */ /* 0x000fea000383ffff */
.L_x_5240:
[----:B----4-:R4:W1:Y:S02]  /*a8c0*/  SYNCS.PHASECHK.TRANS64.TRYWAIT P1, [R0+URZ+0x36438], R6 ;  /* 0x03643806000075a7 */ /* 0x010864000802017f */
[----:B-1----:R-:W-:Y:S05]  /*a8d0*/  @!P1 NANOSLEEP.SYNCS 0x989680 ;  /* 0x009896800000995d */ /* 0x002fea0003900000 */
[----:B------:R-:W1:Y:S02]  /*a8e0*/  @!P1 SYNCS.PHASECHK.TRANS64 P1, [R0+URZ+0x36438], R6 ;  /* 0x03643806000095a7 */ /* 0x000e64000802007f */
[----:B-1----:R-:W-:Y:S05]  /*a8f0*/  @!P1 BRA `(.L_x_5240) ;  /* 0xfffffffc00f09947 */ /* 0x002fea000383ffff */
[----:B------:R-:W-:Y:S05]  /*a900*/  BRA `(.L_x_5269) ;  /* 0xffffffec00f47947 */ /* 0x000fea000383ffff */
.L_x_5242:
[----:B-1----:R1:W4:Y:S02]  /*a910*/  SYNCS.PHASECHK.TRANS64.TRYWAIT P1, [R0+URZ+0x36428], R5 ;  /* 0x03642805000075a7 */ /* 0x002324000802017f */
[----:B----4-:R-:W-:Y:S05]  /*a920*/  @!P1 NANOSLEEP.SYNCS 0x989680 ;  /* 0x009896800000995d */ /* 0x010fea0003900000 */
[----:B------:R-:W4:Y:S02]  /*a930*/  @!P1 SYNCS.PHASECHK.TRANS64 P1, [R0+URZ+0x36428], R5 ;  /* 0x03642805000095a7 */ /* 0x000f24000802007f */
[----:B----4-:R-:W-:Y:S05]  /*a940*/  @!P1 BRA `(.L_x_5242) ;  /* 0xfffffffc00f09947 */ /* 0x010fea000383ffff */
[----:B------:R-:W-:Y:S05]  /*a950*/  BRA `(.L_x_5270) ;  /* 0xfffffff0009c7947 */ /* 0x000fea000383ffff */
.L_x_5244:
[----:B----4-:R4:W1:Y:S02]  /*a960*/  SYNCS.PHASECHK.TRANS64.TRYWAIT P1, [R0+URZ+0x36438], R3 ;  /* 0x03643803000075a7 */ /* 0x010864000802017f */
[----:B-1----:R-:W-:Y:S05]  /*a970*/  @!P1 NANOSLEEP.SYNCS 0x989680 ;  /* 0x009896800000995d */ /* 0x002fea0003900000 */
[----:B------:R-:W1:Y:S02]  /*a980*/  @!P1 SYNCS.PHASECHK.TRANS64 P1, [R0+URZ+0x36438], R3 ;  /* 0x03643803000095a7 */ /* 0x000e64000802007f */
[----:B-1----:R-:W-:Y:S05]  /*a990*/  @!P1 BRA `(.L_x_5244) ;  /* 0xfffffffc00f09947 */ /* 0x002fea000383ffff */
[----:B------:R-:W-:Y:S05]  /*a9a0*/  BRA `(.L_x_5271) ;  /* 0xfffffff400587947 */ /* 0x000fea000383ffff */
.L_x_5246:
[----:B------:R-:W-:Y:S01]  /*a9b0*/  BSSY B1, `(.L_x_5272) ;  /* 0x0000006000017945 */ /* 0x000fe20003800000 */
[----:B------:R-:W-:-:S07]  /*a9c0*/  IMAD.MOV.U32 R15, RZ, RZ, -0x1 ;  /* 0xffffffffff0f7424 */ /* 0x000fce00078e00ff */
[----:B------:R-:W-:Y:S05]  /*a9d0*/  WARPSYNC.COLLECTIVE R15, `(.L_x_5273) ;  /* 0x000000000f0c7348 */ /* 0x000fea0003c00000 */
[----:B------:R-:W-:Y:S02]  /*a9e0*/  ELECT P6, UR62, PT ;  /* 0x00000000003e782f */ /* 0x000fe400038c0000 */
[----:B------:R-:W-:Y:S01]  /*a9f0*/  MOV R14, UR62 ;  /* 0x0000003e000e7c02 */ /* 0x000fe20008000f00 */
[----:B------:R-:W-:Y:S10]  /*aa00*/  ENDCOLLECTIVE ;  /* 0x000000000000791b */ /* 0x000ff40003800000 */
.L_x_5273:
[----:B------:R-:W-:Y:S05]  /*aa10*/  BSYNC B1 ;  /* 0x0000000000017941 */ /* 0x000fea0003800000 */
.L_x_5272:
[----:B------:R-:W-:Y:S05]  /*aa20*/  BRA `(.L_x_5274) ;  /* 0xfffffff800107947 */ /* 0x000fea000383ffff */
.L_x_5248:
[----:B-1----:R1:W2:Y:S02]  /*aa30*/  SYNCS.PHASECHK.TRANS64.TRYWAIT P0, [R9+URZ], R2 ;  /* 0x00000002090075a7 */ /* 0x0022a4000800017f */
[----:B--2---:R-:W-:Y:S05]  /*aa40*/  @!P0 NANOSLEEP.SYNCS 0x989680 ;  /* 0x009896800000895d */ /* 0x004fea0003900000 */
[----:B------:R-:W2:Y:S02]  /*aa50*/  @!P0 SYNCS.PHASECHK.TRANS64 P0, [R9+URZ], R2 ;  /* 0x00000002090085a7 */ /* 0x000ea4000800007f */
[----:B--2---:R-:W-:Y:S05]  /*aa60*/  @!P0 BRA `(.L_x_5248) ;  /* 0xfffffffc00f08947 */ /* 0x004fea000383ffff */
[----:B------:R-:W-:Y:S05]  /*aa70*/  BRA `(.L_x_5275) ;  /* 0xfffffff800507947 */ /* 0x000fea000383ffff */
.L_x_5249:
[----:B--2---:R2:W3:Y:S02]  /*aa80*/  SYNCS.PHASECHK.TRANS64.TRYWAIT P0, [R3+URZ], R0 ;  /* 0x00000000030075a7 */ /* 0x0044e4000800017f */
[----:B---3--:R-:W-:Y:S05]  /*aa90*/  @!P0 NANOSLEEP.SYNCS 0x989680 ;  /* 0x009896800000895d */ /* 0x008fea0003900000 */
[----:B------:R-:W3:Y:S02]  /*aaa0*/  @!P0 SYNCS.PHASECHK.TRANS64 P0, [R3+URZ], R0 ;  /* 0x00000000030085a7 */ /* 0x000ee4000800007f */
[----:B---3--:R-:W-:Y:S05]  /*aab0*/  @!P0 BRA `(.L_x_5249) ;  /* 0xfffffffc00f08947 */ /* 0x008fea000383ffff */
[----:B------:R-:W-:Y:S05]  /*aac0*/  BRA `(.L_x_5276) ;  /* 0xfffffff800447947 */ /* 0x000fea000383ffff */
.L_x_5277:
        /* <DEDUP_REMOVED lines=11> */
.L_x_7682:


//--------------------- .text._ZN7cutlass13device_kernelIN5flash11enable_sm90INS1_16FlashAttnBwdSm90INS1_25CollectiveMainloopBwdSm90ILi2ELi1ELi1EN4cute5tupleIJNS5_1CILi1EEES8_S8_EEENS6_IJNS7_ILi64EEENS7_ILi96EEENS7_ILi192EEEEEENS_10bfloat16_tEfNS_4arch4Sm90ELb0ELb1ELb0ELb0ELb0ELb0ELb1ELb0ELi3ELi1ELi1ELi1ELb0EEENS1_24CollectiveEpilogueBwdGQAISD_fSG_Li384ELb0ELb0EEENS1_19SingleTileSchedulerILb0ELb0ELb0ELi96EEEEEEEEEvNT_6ParamsE --------------------------
	.section	.text._ZN7cutlass13device_kernelIN5flash11enable_sm90INS1_16FlashAttnBwdSm90INS1_25CollectiveMainloopBwdSm90ILi2ELi1ELi1EN4cute5tupleIJNS5_1CILi1EEES8_S8_EEENS6_IJNS7_ILi64EEENS7_ILi96EEENS7_ILi192EEEEEENS_10bfloat16_tEfNS_4arch4Sm90ELb0ELb1ELb0ELb0ELb0ELb0ELb1ELb0ELi3ELi1ELi1ELi1ELb0EEENS1_24CollectiveEpilogueBwdGQAISD_fSG_Li384ELb0ELb0EEENS1_19SingleTileSchedulerILb0ELb0ELb0ELi96EEEEEEEEEvNT_6ParamsE,"ax",@progbits
	.align	128
.text._ZN7cutlass13device_kernelIN5flash11enable_sm90INS1_16FlashAttnBwdSm90INS1_25CollectiveMainloopBwdSm90ILi2ELi1ELi1EN4cute5tupleIJNS5_1CILi1EEES8_S8_EEENS6_IJNS7_ILi64EEENS7_ILi96EEENS7_ILi192EEEEEENS_10bfloat16_tEfNS_4arch4Sm90ELb0ELb1ELb0ELb0ELb0ELb0ELb1ELb0ELi3ELi1ELi1ELi1ELb0EEENS1_24CollectiveEpilogueBwdGQAISD_fSG_Li384ELb0ELb0EEENS1_19SingleTileSchedulerILb0ELb0ELb0ELi96EEEEEEEEEvNT_6ParamsE:
        .type           _ZN7cutlass13device_kernelIN5flash11enable_sm90INS1_16FlashAttnBwdSm90INS1_25CollectiveMainloopBwdSm90ILi2ELi1ELi1EN4cute5tupleIJNS5_1CILi1EEES8_S8_EEENS6_IJNS7_ILi64EEENS7_ILi96EEENS7_ILi192EEEEEENS_10bfloat16_tEfNS_4arch4Sm90ELb0ELb1ELb0ELb0ELb0ELb0ELb1ELb0ELi3ELi1ELi1ELi1ELb0EEENS1_24CollectiveEpilogueBwdGQAISD_fSG_Li384ELb0ELb0EEENS1_19SingleTileSchedulerILb0ELb0ELb0ELi96EEEEEEEEEvNT_6ParamsE,@function
        .size           _ZN7cutlass13device_kernelIN5flash11enable_sm90INS1_16FlashAttnBwdSm90INS1_25CollectiveMainloopBwdSm90ILi2ELi1ELi1EN4cute5tupleIJNS5_1CILi1EEES8_S8_EEENS6_IJNS7_ILi64EEENS7_ILi96EEENS7_ILi192EEEEEENS_10bfloat16_tEfNS_4arch4Sm90ELb0ELb1ELb0ELb0ELb0ELb0ELb1ELb0ELi3ELi1ELi1ELi1ELb0EEENS1_24CollectiveEpilogueBwdGQAISD_fSG_Li384ELb0ELb0EEENS1_19SingleTileSchedulerILb0ELb0ELb0ELi96EEEEEEEEEvNT_6ParamsE,(.L_x_7683 - _ZN7cutlass13device_kernelIN5flash11enable_sm90INS1_16FlashAttnBwdSm90INS1_25CollectiveMainloopBwdSm90ILi2ELi1ELi1EN4cute5tupleIJNS5_1CILi1EEES8_S8_EEENS6_IJNS7_ILi64EEENS7_ILi96EEENS7_ILi192EEEEEENS_10bfloat16_tEfNS_4arch4Sm90ELb0ELb1ELb0ELb0ELb0ELb0ELb1ELb0ELi3ELi1ELi1ELi1ELb0EEENS1_24CollectiveEpilogueBwdGQAISD_fSG_Li384ELb0ELb0EEENS1_19SingleTileSchedulerILb0ELb0ELb0ELi96EEEEEEEEEvNT_6ParamsE)
        .other          _ZN7cutlass13device_kernelIN5flash11enable_sm90INS1_16FlashAttnBwdSm90INS1_25CollectiveMainloopBwdSm90ILi2ELi1ELi1EN4cute5tupleIJNS5_1CILi1EEES8_S8_EEENS6_IJNS7_ILi64EEENS7_ILi96EEENS7_ILi192EEEEEENS_10bfloat16_tEfNS_4arch4Sm90ELb0ELb1ELb0ELb0ELb0ELb0ELb1ELb0ELi3ELi1ELi1ELi1ELb0EEENS1_24CollectiveEpilogueBwdGQAISD_fSG_Li384ELb0ELb0EEENS1_19SingleTileSchedulerILb0ELb0ELb0ELi96EEEEEEEEEvNT_6ParamsE,@"STO_CUDA_ENTRY STV_DEFAULT"
_ZN7cutlass13device_kernelIN5flash11enable_sm90INS1_16FlashAttnBwdSm90INS1_25CollectiveMainloopBwdSm90ILi2ELi1ELi1EN4cute5tupleIJNS5_1CILi1EEES8_S8_EEENS6_IJNS7_ILi64EEENS7_ILi96EEENS7_ILi192EEEEEENS_10bfloat16_tEfNS_4arch4Sm90ELb0ELb1ELb0ELb0ELb0ELb0ELb1ELb0ELi3ELi1ELi1ELi1ELb0EEENS1_24CollectiveEpilogueBwdGQAISD_fSG_Li384ELb0ELb0EEENS1_19SingleTileSchedulerILb0ELb0ELb0ELi96EEEEEEEEEvNT_6ParamsE:
        /* <DEDUP_REMOVED lines=23> */
.L_x_5279:
[----:B------:R-:W-:Y:S05]  /*0170*/  BSYNC B0 ;  /* 0x0000000000007941 */ /* 0x000fea0003800000 */
.L_x_5278:
        /* <DEDUP_REMOVED lines=37> */
.L_x_5280:
        /* <DEDUP_REMOVED lines=20> */
.L_x_5281:
[----:B------:R-:W-:Y:S01]  /*0510*/  PLOP3.LUT P0, PT, PT, PT, UP0, 0x80, 0x0 ;  /* 0x000000000000781c */ /* 0x000fe20003f0f008 */
[----:B------:R-:W-:Y:S01]  /*0520*/  NOP ;  /* 0x0000000000007918 */ /* 0x000fe20000000000 */
[----:B------:R-:W-:Y:S01]  /*0530*/  BSSY B6, `(.L_x_5282) ;  /* 0x000079f000067945 */ /* 0x000fe20003800000 */
[----:B-12-45:R-:W-:Y:S10]  /*0540*/  BAR.SYNC.DEFER_BLOCKING 0x0 ;  /* 0x0000000000007b1d */ /* 0x036ff40000010000 */
[----:B------:R-:W-:Y:S05]  /*0550*/  @!P0 BRA `(.L_x_5283) ;  /* 0x0000004000d48947 */ /* 0x000fea0003800000 */
.L_x_5284:
        /* <DEDUP_REMOVED lines=85> */
.L_x_5286:
        /* <DEDUP_REMOVED lines=36> */
.L_x_5289:
        /* <DEDUP_REMOVED lines=15> */
.L_x_5288:
        /* <DEDUP_REMOVED lines=20> */
.L_x_5291:
        /* <DEDUP_REMOVED lines=15> */
.L_x_5290:
        /* <DEDUP_REMOVED lines=8> */
.L_x_5382:
        /* <DEDUP_REMOVED lines=19> */
.L_x_5293:
[----:B--2---:R-:W-:Y:S01]  /*11c0*/  SHF.R.S32.HI R10, RZ, 0x1f, R7 ;  /* 0x0000001fff0a7819 */ /* 0x004fe20000011407 */
[----:B------:R-:W-:Y:S01]  /*11d0*/  IMAD.IADD R12, R9, 0x1, -R6 ;  /* 0x00000001090c7824 */ /* 0x000fe200078e0a06 */
[--C-:B------:R-:W-:Y:S01]  /*11e0*/  SHF.R.S32.HI R5, RZ, 0x1, R2.reuse ;  /* 0x00000001ff057819 */ /* 0x100fe20000011402 */
[C---:B------:R-:W-:Y:S01]  /*11f0*/  IMAD.HI R11, R13.reuse, 0x55555556, RZ ;  /* 0x555555560d0b7827 */ /* 0x040fe200078e02ff */
[----:B------:R-:W-:Y:S01]  /*1200*/  LEA.HI R10, R10, R7, RZ, 0x3 ;  /* 0x000000070a0a7211 */ /* 0x000fe200078f18ff */
[----:B------:R-:W-:Y:S01]  /*1210*/  ULDC UR4, c[0x0][0x290] ;  /* 0x0000a40000047ab9 */ /* 0x000fe20000000800 */
[----:B------:R-:W-:Y:S01]  /*1220*/  SHF.R.S32.HI R6, RZ, 0x1f, R2 ;  /* 0x0000001fff067819 */ /* 0x000fe20000011402 */
[--C-:B------:R-:W-:Y:S01]  /*1230*/  IMAD R15, R13, 0x400, R0.reuse ;  /* 0x000004000d0f7824 */ /* 0x100fe200078e0200 */
[----:B------:R-:W-:Y:S01]  /*1240*/  LOP3.LUT R2, R2, 0x7fffffe, RZ, 0xc0, !PT ;  /* 0x07fffffe02027812 */ /* 0x000fe200078ec0ff */
[----:B------:R-:W-:Y:S01]  /*1250*/  IMAD.SHL.U32 R10, R10, 0x20, RZ ;  /* 0x000000200a0a7824 */ /* 0x000fe200078e00ff */
[----:B------:R-:W-:Y:S01]  /*1260*/  SHF.R.S32.HI R3, RZ, 0x1f, R0 ;  /* 0x0000001fff037819 */ /* 0x000fe20000011400 */
[----:B------:R-:W-:Y:S01]  /*1270*/  IMAD.MOV.U32 R16, RZ, RZ, 0x20 ;  /* 0x00000020ff107424 */ /* 0x000fe200078e00ff */
[----:B------:R-:W-:Y:S01]  /*1280*/  LEA.HI R14, R11, R11, RZ, 0x1 ;  /* 0x0000000b0b0e7211 */ /* 0x000fe200078f08ff */
[----:B------:R-:W-:Y:S01]  /*1290*/  IMAD.IADD R9, R7, 0x1, -R2 ;  /* 0x0000000107097824 */ /* 0x000fe200078e0a02 */
[----:B------:R-:W-:Y:S01]  /*12a0*/  LOP3.LUT R10, R10, 0x7fffff00, RZ, 0xc0, !PT ;  /* 0x7fffff000a0a7812 */ /* 0x000fe200078ec0ff */
[----:B------:R-:W-:Y:S01]  /*12b0*/  ULDC UR5, c[0x0][0x280] ;  /* 0x0000a00000057ab9 */ /* 0x000fe20000000800 */
[----:B------:R-:W-:Y:S01]  /*12c0*/  LEA.HI R2, R3, R0, RZ, 0x2 ;  /* 0x0000000003027211 */ /* 0x000fe200078f10ff */
[----:B------:R-:W-:Y:S01]  /*12d0*/  IMAD R14, R14, -0x3, R13 ;  /* 0xfffffffd0e0e7824 */ /* 0x000fe200078e020d */
[----:B------:R-:W-:Y:S01]  /*12e0*/  LEA.HI R6, R6, R5, RZ, 0x2 ;  /* 0x0000000506067211 */ /* 0x000fe200078f10ff */
[----:B------:R-:W-:Y:S01]  /*12f0*/  IMAD R10, R13, 0x800, R10 ;  /* 0x000008000d0a7824 */ /* 0x000fe200078e020a */
[----:B-1----:R-:W-:-:S02]  /*1300*/  LOP3.LUT R13, R2, 0x7ffffffc, RZ, 0xc0, !PT ;  /* 0x7ffffffc020d7812 */ /* 0x002fc400078ec0ff */
[----:B------:R-:W-:Y:S02]  /*1310*/  CS2R R118, SRZ ;  /* 0x0000000000767805 */ /* 0x000fe4000001ff00 */
[----:B------:R-:W-:Y:S01]  /*1320*/  LOP3.LUT R6, R6, 0xfffffffc, RZ, 0xc0, !PT ;  /* 0xfffffffc06067812 */ /* 0x000fe200078ec0ff */
[----:B------:R-:W-:Y:S01]  /*1330*/  IMAD R9, R9, 0x20, R10 ;  /* 0x0000002009097824 */ /* 0x000fe200078e020a */
[----:B------:R-:W-:Y:S01]  /*1340*/  SHF.R.S32.HI R4, RZ, 0x4, R4 ;  /* 0x00000004ff047819 */ /* 0x000fe20000011404 */
[----:B------:R-:W-:Y:S01]  /*1350*/  IMAD.IADD R13, R0, 0x1, -R13 ;  /* 0x00000001000d7824 */ /* 0x000fe200078e0a0d */
[----:B------:R-:W-:Y:S01]  /*1360*/  LEA.HI R3, R3, R0, RZ, 0x5 ;  /* 0x0000000003037211 */ /* 0x000fe200078f28ff */
[----:B------:R-:W-:Y:S01]  /*1370*/  IMAD.IADD R7, R5, 0x1, -R6 ;  /* 0x0000000105077824 */ /* 0x000fe200078e0a06 */
[--C-:B------:R-:W-:Y:S01]  /*1380*/  SHF.R.S32.HI R5, RZ, 0x1f, R2.reuse ;  /* 0x0000001fff057819 */ /* 0x100fe20000011402 */
[----:B------:R-:W-:Y:S01]  /*1390*/  IMAD R10, R14, 0x10, R13 ;  /* 0x000000100e0a7824 */ /* 0x000fe200078e020d */
[----:B------:R-:W-:Y:S01]  /*13a0*/  SHF.R.S32.HI R3, RZ, 0x5, R3 ;  /* 0x00000005ff037819 */ /* 0x000fe20000011403 */
[----:B------:R-:W1:Y:S01]  /*13b0*/  S2R R13, SR_CTAID.X ;  /* 0x00000000000d7919 */ /* 0x000e620000002500 */
[C---:B------:R-:W-:Y:S01]  /*13c0*/  IMAD.SHL.U32 R6, R7.reuse, 0x40, RZ ;  /* 0x0000004007067824 */ /* 0x040fe200078e00ff */
[----:B------:R-:W-:Y:S01]  /*13d0*/  LOP3.LUT P0, RZ, R7, 0x2, RZ, 0xc0, !PT ;  /* 0x0000000207ff7812 */ /* 0x000fe2000780c0ff */
[----:B------:R-:W-:Y:S01]  /*13e0*/  IMAD.SHL.U32 R11, R4, 0x8, RZ ;  /* 0x00000008040b7824 */ /* 0x000fe200078e00ff */
[----:B------:R-:W-:Y:S01]  /*13f0*/  SHF.R.S32.HI R4, RZ, 0x2, R2 ;  /* 0x00000002ff047819 */ /* 0x000fe20000011402 */
[----:B------:R-:W-:Y:S01]  /*1400*/  IMAD R9, R12, 0x200, R9 ;  /* 0x000002000c097824 */ /* 0x000fe200078e0209 */
[----:B------:R-:W-:Y:S01]  /*1410*/  LOP3.LUT R6, R6, 0xc0, RZ, 0xc0, !PT ;  /* 0x000000c006067812 */ /* 0x000fe200078ec0ff */
[----:B------:R-:W-:Y:S01]  /*1420*/  IMAD.SHL.U32 R10, R10, 0x2, RZ ;  /* 0x000000020a0a7824 */ /* 0x000fe200078e00ff */
[----:B------:R-:W-:Y:S01]  /*1430*/  LEA.HI R5, R5, R4, RZ, 0x3 ;  /* 0x0000000405057211 */ /* 0x000fe200078f18ff */
[----:B------:R-:W-:Y:S01]  /*1440*/  IMAD.U32 R14, RZ, RZ, UR38 ;  /* 0x00000026ff0e7e24 */ /* 0x000fe2000f8e00ff */
[----:B------:R-:W-:Y:S01]  /*1450*/  LOP3.LUT R11, R6, 0x8, R11, 0xf8, !PT ;  /* 0x00000008060b7812 */ /* 0x000fe200078ef80b */
[----:B------:R-:W-:Y:S01]  /*1460*/  IMAD.MOV.U32 R7, RZ, RZ, RZ ;  /* 0x000000ffff077224 */ /* 0x000fe200078e00ff */
[----:B------:R-:W-:Y:S01]  /*1470*/  SHF.R.U32.HI R0, RZ, 0x3, R6 ;  /* 0x00000003ff007819 */ /* 0x000fe20000011606 */
[----:B------:R-:W-:Y:S01]  /*1480*/  IMAD.MOV.U32 R2, RZ, RZ, RZ ;  /* 0x000000ffff027224 */ /* 0x000fe200078e00ff */
[----:B------:R-:W-:-:S02]  /*1490*/  LOP3.LUT R5, R5, 0xfffffff8, RZ, 0xc0, !PT ;  /* 0xfffffff805057812 */ /* 0x000fc400078ec0ff */
[----:B------:R-:W-:Y:S02]  /*14a0*/  CS2R R116, SRZ ;  /* 0x0000000000747805 */ /* 0x000fe4000001ff00 */
[----:B------:R-:W-:Y:S02]  /*14b0*/  LOP3.LUT R0, R11, R0, RZ, 0x3c, !PT ;  /* 0x000000000b007212 */ /* 0x000fe400078e3cff */
[----:B------:R-:W-:Y:S02]  /*14c0*/  CS2R R114, SRZ ;  /* 0x0000000000727805 */ /* 0x000fe4000001ff00 */
[----:B------:R-:W-:Y:S01]  /*14d0*/  SEL R16, R16, 0xffffffe0, !P0 ;  /* 0xffffffe010107807 */ /* 0x000fe20004000000 */
[----:B------:R-:W-:Y:S01]  /*14e0*/  IMAD.IADD R6, R4, 0x1, -R5 ;  /* 0x0000000104067824 */ /* 0x000fe200078e0a05 */
[----:B------:R-:W-:Y:S01]  /*14f0*/  CS2R R112, SRZ ;  /* 0x0000000000707805 */ /* 0x000fe2000001ff00 */
[----:B------:R-:W-:Y:S01]  /*1500*/  IMAD.IADD R9, R9, 0x1, R0 ;  /* 0x0000000109097824 */ /* 0x000fe200078e0200 */
[----:B------:R-:W-:Y:S01]  /*1510*/  CS2R R110, SRZ ;  /* 0x00000000006e7805 */ /* 0x000fe2000001ff00 */
[----:B------:R-:W-:Y:S01]  /*1520*/  IMAD.SHL.U32 R0, R15, 0x4, RZ ;  /* 0x000000040f007824 */ /* 0x000fe200078e00ff */
[----:B------:R-:W-:Y:S01]  /*1530*/  CS2R R108, SRZ ;  /* 0x00000000006c7805 */ /* 0x000fe2000001ff00 */
[----:B------:R-:W-:Y:S01]  /*1540*/  IMAD R6, R3, 0x10, R6 ;  /* 0x0000001003067824 */ /* 0x000fe200078e0206 */
[----:B------:R-:W-:Y:S01]  /*1550*/  LEA R9, R9, UR37, 0x1 ;  /* 0x0000002509097c11 */ /* 0x000fe2000f8e08ff */
[----:B------:R-:W-:Y:S01]  /*1560*/  IMAD.MOV.U32 R4, RZ, RZ, RZ ;  /* 0x000000ffff047224 */ /* 0x000fe200078e00ff */
[----:B------:R-:W-:-:S02]  /*1570*/  CS2R R106, SRZ ;  /* 0x00000000006a7805 */ /* 0x000fc4000001ff00 */
[----:B------:R-:W-:Y:S02]  /*1580*/  CS2R R104, SRZ ;  /* 0x0000000000687805 */ /* 0x000fe4000001ff00 */
[----:B------:R-:W-:Y:S02]  /*1590*/  CS2R R102, SRZ ;  /* 0x0000000000667805 */ /* 0x000fe4000001ff00 */
[----:B------:R-:W-:Y:S01]  /*15a0*/  CS2R R100, SRZ ;  /* 0x0000000000647805 */ /* 0x000fe2000001ff00 */
[----:B-1----:R-:W-:Y:S01]  /*15b0*/  IMAD R13, R13, -0x60, RZ ;  /* 0xffffffa00d0d7824 */ /* 0x002fe200078e02ff */
[----:B------:R-:W-:Y:S02]  /*15c0*/  CS2R R98, SRZ ;  /* 0x0000000000627805 */ /* 0x000fe4000001ff00 */
[----:B------:R-:W-:Y:S02]  /*15d0*/  CS2R R96, SRZ ;  /* 0x0000000000607805 */ /* 0x000fe4000001ff00 */
[----:B------:R-:W-:Y:S01]  /*15e0*/  CS2R R94, SRZ ;  /* 0x00000000005e7805 */ /* 0x000fe2000001ff00 */
[C---:B------:R-:W-:Y:S01]  /*15f0*/  IMAD.IADD R11, R13.reuse, 0x1, -R10 ;  /* 0x000000010d0b7824 */ /* 0x040fe200078e0a0a */
[----:B------:R-:W-:-:S02]  /*1600*/  IADD3.X R5, R13, UR4, RZ, PT, !PT ;  /* 0x000000040d057c10 */ /* 0x000fc4000bffe4ff */
[----:B------:R-:W-:Y:S02]  /*1610*/  CS2R R92, SRZ ;  /* 0x00000000005c7805 */ /* 0x000fe4000001ff00 */
[----:B------:R-:W-:Y:S02]  /*1620*/  IADD3 R12, -R10, UR4, R13 ;  /* 0x000000040a0c7c10 */ /* 0x000fe4000fffe10d */
[----:B------:R-:W-:Y:S02]  /*1630*/  CS2R R90, SRZ ;  /* 0x00000000005a7805 */ /* 0x000fe4000001ff00 */
[----:B------:R-:W-:Y:S02]  /*1640*/  IADD3 R5, R5, -UR5, -R10 ;  /* 0x8000000505057c10 */ /* 0x000fe4000fffe80a */
        /* <DEDUP_REMOVED lines=36> */
.L_x_5313:
[----:B------:R-:W-:-:S13]  /*1890*/  ISETP.NE.AND P0, PT, R14, 0x3, PT ;  /* 0x000000030e00780c */ /* 0x000fda0003f05270 */
[----:B------:R-:W-:Y:S05]  /*18a0*/  @!P0 BRA `(.L_x_5295) ;  /* 0x0000000000048947 */ /* 0x000fea0003800000 */
[----:B------:R-:W-:Y:S01]  /*18b0*/  BPT.TRAP 0x1 ;  /* 0x000000040000795c */ /* 0x000fe20000300000 */
.L_x_5295:
[----:B------:R-:W-:Y:S02]  /*18c0*/  LEA R3, R2, UR37, 0x3 ;  /* 0x0000002502037c11 */ /* 0x000fe4000f8e18ff */
[----:B------:R-:W-:-:S04]  /*18d0*/  SHF.L.U32 R16, R7, 0x1f, RZ ;  /* 0x0000001f07107819 */ /* 0x000fc800000006ff */
[----:B------:R1:W2:Y:S01]  /*18e0*/  SYNCS.PHASECHK.TRANS64.TRYWAIT P1, [R3+URZ+0x36410], R16 ;  /* 0x03641010030075a7 */ /* 0x0002a2000802017f */
[----:B------:R-:W-:Y:S05]  /*18f0*/  @!P0 BRA `(.L_x_5296) ;  /* 0x0000000000048947 */ /* 0x000fea0003800000 */
[----:B------:R-:W-:Y:S01]  /*1900*/  BPT.TRAP 0x1 ;  /* 0x000000040000795c */ /* 0x000fe20000300000 */
.L_x_5296:
[----:B--2---:R-:W-:Y:S05]  /*1910*/  @P1 BRA `(.L_x_5297) ;  /* 0x0000000000081947 */ /* 0x004fea0003800000 */
[----:B------:R-:W2:Y:S02]  /*1920*/  SYNCS.PHASECHK.TRANS64.TRYWAIT P1, [R3+URZ+0x36410], R16 ;  /* 0x03641010030075a7 */ /* 0x000ea4000802017f */
[----:B--2---:R-:W-:Y:S05]  /*1930*/  @!P1 BRA `(.L_x_5298) ;  /* 0x0000006400b09947 */ /* 0x004fea0003800000 */
.L_x_5297:
        /* <DEDUP_REMOVED lines=103> */
.L_x_5299:
[----:B-12---:R-:W-:-:S04]  /*1fb0*/  SHF.L.U32 R16, R4, 0x1f, RZ ;  /* 0x0000001f04107819 */ /* 0x006fc800000006ff */
[----:B------:R1:W2:Y:S01]  /*1fc0*/  SYNCS.PHASECHK.TRANS64.TRYWAIT P1, [UR37+0x36430], R16 ;  /* 0x03643010ff0075a7 */ /* 0x0002a20008020165 */
[----:B------:R-:W-:Y:S05]  /*1fd0*/  @!P0 BRA `(.L_x_5300) ;  /* 0x0000000000048947 */ /* 0x000fea0003800000 */
[----:B------:R-:W-:Y:S01]  /*1fe0*/  BPT.TRAP 0x1 ;  /* 0x000000040000795c */ /* 0x000fe20000300000 */
.L_x_5300:
[----:B--2---:R-:W-:Y:S05]  /*1ff0*/  @P1 BRA `(.L_x_5301) ;  /* 0x0000000000081947 */ /* 0x004fea0003800000 */
[----:B------:R-:W2:Y:S02]  /*2000*/  SYNCS.PHASECHK.TRANS64.TRYWAIT P1, [UR37+0x36430], R16 ;  /* 0x03643010ff0075a7 */ /* 0x000ea40008020165 */
[----:B--2---:R-:W-:Y:S05]  /*2010*/  @!P1 BRA `(.L_x_5302) ;  /* 0x00000060000c9947 */ /* 0x004fea0003800000 */
.L_x_5301:
        /* <DEDUP_REMOVED lines=11> */
[----:B-12---:R-:W-:Y:S01]  /*20d0*/  VIADDMNMX R16, R18, R19, R12, PT ;  /* 0x0000001312107246 */ /* 0x006fe2000380010c */
        /* <DEDUP_REMOVED lines=102> */
.L_x_5305:
[----:B------:R-:W-:-:S06]  /*2740*/  UISETP.NE.AND UP0, UPT, UR44, 0x1, UPT ;  /* 0x000000012c00788c */ /* 0x000fcc000bf05270 */
[----:B------:R-:W-:-:S05]  /*2750*/  PLOP3.LUT P1, PT, PT, PT, UP0, 0x80, 0x0 ;  /* 0x000000000000781c */ /* 0x000fca0003f2f008 */
[----:B------:R-:W-:-:S08]  /*2760*/  @UP0 ULDC UR5, c[0x0][0x754] ;  /* 0x0001d50000050ab9 */ /* 0x000fd00000000800 */
[----:B------:R-:W-:Y:S01]  /*2770*/  @P1 IMAD.HI.U32 R15, R22, UR5, RZ ;  /* 0x00000005160f1c27 */ /* 0x000fe2000f8e00ff */
[----:B------:R-:W-:-:S04]  /*2780*/  @UP0 ULDC UR5, c[0x0][0x758] ;  /* 0x0001d60000050ab9 */ /* 0x000fc80000000800 */
[----:B------:R-:W-:-:S07]  /*2790*/  @P1 SHF.R.U32.HI R22, RZ, UR5, R15 ;  /* 0x00000005ff161c19 */ /* 0x000fce000801160f */
.L_x_5306:
[----:B------:R-:W-:Y:S05]  /*27a0*/  BSYNC B0 ;  /* 0x0000000000007941 */ /* 0x000fea0003800000 */
.L_x_5304:
[----:B------:R-:W-:Y:S01]  /*27b0*/  IMAD R22, R22, UR44, R11 ;  /* 0x0000002c16167c24 */ /* 0x000fe2000f8e020b */
[----:B------:R-:W-:-:S04]  /*27c0*/  IADD3 R15, R18, UR4, R5 ;  /* 0x00000004120f7c10 */ /* 0x000fc8000fffe005 */
[----:B------:R-:W-:Y:S02]  /*27d0*/  VIADDMNMX R16, R22, UR44, R16, PT ;  /* 0x0000002c16107c46 */ /* 0x000fe4000b800110 */
[----:B------:R-:W-:-:S07]  /*27e0*/  VIMNMX R15, R15, R22, !PT ;  /* 0x000000160f0f7248 */ /* 0x000fce0007fe0100 */
.L_x_5303:
[C---:B------:R-:W-:Y:S01]  /*27f0*/  ISETP.GE.AND P1, PT, R13.reuse, 0x1, PT ;  /* 0x000000010d00780c */ /* 0x040fe20003f26270 */
[----:B------:R-:W-:Y:S01]  /*2800*/  VIADD R18, R18, 0x8 ;  /* 0x0000000812127836 */ /* 0x000fe20000000000 */
[----:B------:R-:W-:Y:S02]  /*2810*/  ISETP.GE.AND P2, PT, R13, 0x2, PT ;  /* 0x000000020d00780c */ /* 0x000fe40003f46270 */
[----:B------:R-:W-:Y:S01]  /*2820*/  ISETP.GT.AND P5, PT, R15, RZ, !P1 ;  /* 0x000000ff0f00720c */ /* 0x000fe20004fa4270 */
[----:B------:R-:W-:Y:S01]  /*2830*/  IMAD.IADD R17, R17, 0x1, R18 ;  /* 0x0000000111117824 */ /* 0x000fe200078e0212 */
[----:B------:R-:W-:Y:S02]  /*2840*/  ISETP.GT.AND P6, PT, R15, 0x1, !P2 ;  /* 0x000000010f00780c */ /* 0x000fe400057c4270 */
[----:B------:R-:W-:Y:S02]  /*2850*/  ISETP.LT.OR P5, PT, R16, 0x1, P5 ;  /* 0x000000011000780c */ /* 0x000fe40002fa1670 */
[----:B------:R-:W-:-:S02]  /*2860*/  ISETP.GE.AND P3, PT, R13, 0x9, PT ;  /* 0x000000090d00780c */ /* 0x000fc40003f66270 */
[----:B------:R-:W-:Y:S02]  /*2870*/  ISETP.LT.OR P6, PT, R16, 0x2, P6 ;  /* 0x000000021000780c */ /* 0x000fe400037c1670 */
[----:B------:R-:W-:Y:S02]  /*2880*/  FSEL R136, R136, -INF , !P5 ;  /* 0xff80000088887808 */ /* 0x000fe40006800000 */
[----:B------:R-:W-:Y:S02]  /*2890*/  ISETP.GE.AND P4, PT, R13, 0xa, PT ;  /* 0x0000000a0d00780c */ /* 0x000fe40003f86270 */
[----:B------:R-:W-:Y:S02]  /*28a0*/  ISETP.GT.AND P5, PT, R15, 0x8, !P3 ;  /* 0x000000080f00780c */ /* 0x000fe40005fa4270 */
        /* <DEDUP_REMOVED lines=8> */
[----:B------:R-:W-:Y:S02]  /*2930*/  VIADDMNMX R19, R18, R19, R12, PT ;  /* 0x0000001312137246 */ /* 0x000fe4000380010c */
[----:B------:R-:W-:-:S04]  /*2940*/  ISETP.LT.OR P6, PT, R16, 0x11, P6 ;  /* 0x000000111000780c */ /* 0x000fc800037c1670 */
[----:B------:R-:W-:Y:S02]  /*2950*/  FSEL R144, R144, -INF , !P6 ;  /* 0xff80000090907808 */ /* 0x000fe40007000000 */
[----:B------:R-:W-:-:S04]  /*2960*/  ISETP.GE.AND P6, PT, R13, 0x12, PT ;  /* 0x000000120d00780c */ /* 0x000fc80003fc6270 */
[----:B------:R-:W-:-:S04]  /*2970*/  ISETP.GT.AND P6, PT, R15, 0x11, !P6 ;  /* 0x000000110f00780c */ /* 0x000fc800077c4270 */
        /* <DEDUP_REMOVED lines=10> */
[----:B------:R-:W-:-:S13]  /*2a20*/  PLOP3.LUT P6, PT, PT, PT, UP1, 0x40, 0x0 ;  /* 0x000000000000781c */ /* 0x000fda0003fce818 */
        /* <DEDUP_REMOVED lines=16> */
.L_x_5309:
[----:B------:R-:W-:-:S06]  /*2b30*/  UISETP.NE.AND UP0, UPT, UR44, 0x1, UPT ;  /* 0x000000012c00788c */ /* 0x000fcc000bf05270 */
[----:B------:R-:W-:-:S05]  /*2b40*/  PLOP3.LUT P6, PT, PT, PT, UP0, 0x80, 0x0 ;  /* 0x000000000000781c */ /* 0x000fca0003fcf008 */
[----:B------:R-:W-:-:S08]  /*2b50*/  @UP0 ULDC UR4, c[0x0][0x754] ;  /* 0x0001d50000040ab9 */ /* 0x000fd00000000800 */
[----:B------:R-:W-:Y:S01]  /*2b60*/  @P6 IMAD.HI.U32 R15, R18, UR4, RZ ;  /* 0x00000004120f6c27 */ /* 0x000fe2000f8e00ff */
[----:B------:R-:W-:Y:S01]  /*2b70*/  PLOP3.LUT P6, PT, PT, PT, UP0, 0x80, 0x0 ;  /* 0x000000000000781c */ /* 0x000fe20003fcf008 */
[----:B------:R-:W-:-:S12]  /*2b80*/  @UP0 ULDC UR4, c[0x0][0x758] ;  /* 0x0001d60000040ab9 */ /* 0x000fd80000000800 */
[----:B------:R-:W-:-:S07]  /*2b90*/  @P6 SHF.R.U32.HI R18, RZ, UR4, R15 ;  /* 0x00000004ff126c19 */ /* 0x000fce000801160f */
.L_x_5310:
[----:B------:R-:W-:Y:S05]  /*2ba0*/  BSYNC B0 ;  /* 0x0000000000007941 */ /* 0x000fea0003800000 */
.L_x_5308:
[----:B------:R-:W-:-:S05]  /*2bb0*/  IMAD R18, R18, UR44, R11 ;  /* 0x0000002c12127c24 */ /* 0x000fca000f8e020b */
[----:B------:R-:W-:Y:S02]  /*2bc0*/  VIMNMX R17, R17, R18, !PT ;  /* 0x0000001211117248 */ /* 0x000fe40007fe0100 */
[----:B------:R-:W-:-:S07]  /*2bd0*/  VIADDMNMX R19, R18, UR44, R19, PT ;  /* 0x0000002c12137c46 */ /* 0x000fce000b800113 */
.L_x_5307:
[----:B------:R-:W-:Y:S01]  /*2be0*/  ISETP.GT.AND P3, PT, R17, 0x8, !P3 ;  /* 0x000000081100780c */ /* 0x000fe20005f64270 */
[--C-:B----4-:R-:W-:Y:S01]  /*2bf0*/  FFMA.FTZ R18, R136, UR45, -R21.reuse ;  /* 0x0000002d88127c23 */ /* 0x110fe20008010815 */
[--C-:B------:R-:W-:Y:S01]  /*2c00*/  FFMA.FTZ R136, R144, UR45, -R21.reuse ;  /* 0x0000002d90887c23 */ /* 0x100fe20008010815 */
[----:B------:R-:W-:Y:S01]  /*2c10*/  LEA R144, R6, UR37, 0x2 ;  /* 0x0000002506907c11 */ /* 0x000fe2000f8e10ff */
[--C-:B------:R-:W-:Y:S01]  /*2c20*/  FFMA.FTZ R23, R22, UR45, -R21.reuse ;  /* 0x0000002d16177c23 */ /* 0x100fe20008010815 */
[----:B------:R-:W-:Y:S01]  /*2c30*/  ISETP.LT.OR P3, PT, R19, 0x9, P3 ;  /* 0x000000091300780c */ /* 0x000fe20001f61670 */
[--C-:B------:R-:W-:Y:S01]  /*2c40*/  FFMA.FTZ R22, R140, UR45, -R21.reuse ;  /* 0x0000002d8c167c23 */ /* 0x100fe20008010815 */
[----:B------:R-:W-:Y:S01]  /*2c50*/  ISETP.GT.AND P2, PT, R17, 0x1, !P2 ;  /* 0x000000011100780c */ /* 0x000fe20005744270 */
[--C-:B------:R-:W-:Y:S01]  /*2c60*/  FFMA.FTZ R137, R154, UR45, -R21.reuse ;  /* 0x0000002d9a897c23 */ /* 0x100fe20008010815 */
[----:B------:R-:W-:Y:S01]  /*2c70*/  FSEL R15, R142, -INF , !P3 ;  /* 0xff8000008e0f7808 */ /* 0x000fe20005800000 */
[--C-:B------:R-:W-:Y:S01]  /*2c80*/  FFMA.FTZ R141, R156, UR45, -R21.reuse ;  /* 0x0000002d9c8d7c23 */ /* 0x100fe20008010815 */
[----:B------:R-:W1:Y:S01]  /*2c90*/  LDS R142, [R144+0x30200] ;  /* 0x03020000908e7984 */ /* 0x000e620000000800 */
[--C-:B------:R-:W-:Y:S01]  /*2ca0*/  FFMA.FTZ R140, R148, UR45, -R21.reuse ;  /* 0x0000002d948c7c23 */ /* 0x100fe20008010815 */
[----:B------:R-:W-:Y:S01]  /*2cb0*/  ISETP.LT.OR P2, PT, R19, 0x2, P2 ;  /* 0x000000021300780c */ /* 0x000fe20001741670 */
[----:B------:R-:W-:Y:S01]  /*2cc0*/  FFMA.FTZ R21, R16, UR45, -R21 ;  /* 0x0000002d10157c23 */ /* 0x000fe20008010815 */
[----:B------:R-:W-:Y:S01]  /*2cd0*/  ISETP.GE.AND P6, PT, R13, 0x12, PT ;  /* 0x000000120d00780c */ /* 0x000fe20003fc6270 */
[----:B------:R2:W3:Y:S01]  /*2ce0*/  LDS R16, [R144+0x30220] ;  /* 0x0302200090107984 */ /* 0x0004e20000000800 */
[----:B------:R-:W-:Y:S01]  /*2cf0*/  FSEL R139, R139, -INF , !P2 ;  /* 0xff8000008b8b7808 */ /* 0x000fe20005000000 */
[--C-:B-----5:R-:W-:Y:S01]  /*2d00*/  FFMA.FTZ R15, R15, UR45, -R20.reuse ;  /* 0x0000002d0f0f7c23 */ /* 0x120fe20008010814 */
[C---:B------:R-:W-:Y:S01]  /*2d10*/  ISETP.GT.AND P2, PT, R17.reuse, 0x11, !P6 ;  /* 0x000000111100780c */ /* 0x040fe20007744270 */
[----:B------:R-:W4:Y:S01]  /*2d20*/  MUFU.EX2 R18, R18 ;  /* 0x0000001200127308 */ /* 0x000f220000000800 */
[----:B------:R-:W-:Y:S01]  /*2d30*/  ISETP.GT.AND P4, PT, R17, 0x9, !P4 ;  /* 0x000000091100780c */ /* 0x000fe20006784270 */
[--C-:B------:R-:W-:Y:S01]  /*2d40*/  FFMA.FTZ R139, R139, UR45, -R20.reuse ;  /* 0x0000002d8b8b7c23 */ /* 0x100fe20008010814 */
[C---:B------:R-:W-:Y:S01]  /*2d50*/  ISETP.GE.AND P3, PT, R13.reuse, 0x19, PT ;  /* 0x000000190d00780c */ /* 0x040fe20003f66270 */
[----:B------:R-:W-:Y:S01]  /*2d60*/  USHF.R.U32.HI UR6, URZ, 0x4, UR42 ;  /* 0x000000043f067899 */ /* 0x000fe2000801162a */
[----:B------:R-:W-:Y:S01]  /*2d70*/  ISETP.GE.AND P6, PT, R13, 0x1a, PT ;  /* 0x0000001a0d00780c */ /* 0x000fe20003fc6270 */
[----:B------:R-:W-:Y:S01]  /*2d80*/  UMOV UR11, 0x80000020 ;  /* 0x80000020000b7882 */ /* 0x000fe20000000000 */
[C---:B------:R-:W-:Y:S01]  /*2d90*/  ISETP.GT.AND P5, PT, R17.reuse, 0x10, !P5 ;  /* 0x000000101100780c */ /* 0x040fe20006fa4270 */
[----:B------:R-:W5:Y:S01]  /*2da0*/  MUFU.EX2 R23, R23 ;  /* 0x0000001700177308 */ /* 0x000f620000000800 */
[C---:B------:R-:W-:Y:S01]  /*2db0*/  ISETP.GT.AND P3, PT, R17.reuse, 0x18, !P3 ;  /* 0x000000181100780c */ /* 0x040fe20005f64270 */
[----:B------:R-:W-:Y:S01]  /*2dc0*/  ULOP3.LUT UR6, UR6, 0x3fff, URZ, 0xc0, !UPT ;  /* 0x00003fff06067892 */ /* 0x000fe2000f8ec03f */
[C---:B------:R-:W-:Y:S01]  /*2dd0*/  ISETP.GT.AND P1, PT, R17.reuse, RZ, !P1 ;  /* 0x000000ff1100720c */ /* 0x040fe20004f24270 */
[----:B------:R-:W-:Y:S01]  /*2de0*/  UMOV UR9, 0x40000040 ;  /* 0x4000004000097882 */ /* 0x000fe20000000000 */
[----:B------:R-:W-:Y:S01]  /*2df0*/  ISETP.GT.AND P6, PT, R17, 0x19, !P6 ;  /* 0x000000191100780c */ /* 0x000fe200077c4270 */
[----:B------:R-:W-:Y:S01]  /*2e00*/  ULOP3.LUT UR12, UR6, 0x1000000, URZ, 0xfc, !UPT ;  /* 0x01000000060c7892 */ /* 0x000fe2000f8efc3f */
[C---:B------:R-:W-:Y:S01]  /*2e10*/  ISETP.LT.OR P4, PT, R19.reuse, 0xa, P4 ;  /* 0x0000000a1300780c */ /* 0x040fe20002781670 */
[----:B------:R2:W-:Y:S01]  /*2e20*/  MUFU.EX2 R17, R139 ;  /* 0x0000008b00117308 */ /* 0x0005e20000000800 */
[C---:B------:R-:W-:Y:S01]  /*2e30*/  ISETP.LT.OR P5, PT, R19.reuse, 0x11, P5 ;  /* 0x000000111300780c */ /* 0x040fe20002fa1670 */
[----:B------:R-:W-:Y:S01]  /*2e40*/  UMOV UR13, 0x80000020 ;  /* 0x80000020000d7882 */ /* 0x000fe20000000000 */
[----:B------:R-:W-:Y:S01]  /*2e50*/  ISETP.LT.OR P2, PT, R19, 0x12, P2 ;  /* 0x000000121300780c */ /* 0x000fe20001741670 */
[----:B------:R-:W-:Y:S01]  /*2e60*/  UMOV UR15, 0x40000040 ;  /* 0x40000040000f7882 */ /* 0x000fe20000000000 */
[----:B------:R-:W-:Y:S01]  /*2e70*/  FSEL R143, R143, -INF , !P4 ;  /* 0xff8000008f8f7808 */ /* 0x000fe20006000000 */
[----:B------:R-:W-:Y:S01]  /*2e80*/  UMOV UR10, UR12 ;  /* 0x0000000c000a7c82 */ /* 0x000fe20008000000 */
[C---:B------:R-:W-:Y:S01]  /*2e90*/  ISETP.LT.OR P3, PT, R19.reuse, 0x19, P3 ;  /* 0x000000191300780c */ /* 0x040fe20001f61670 */
[----:B------:R-:W5:Y:S01]  /*2ea0*/  MUFU.EX2 R15, R15 ;  /* 0x0000000f000f7308 */ /* 0x000f620000000800 */
[----:B------:R-:W-:Y:S01]  /*2eb0*/  ISETP.LT.OR P1, PT, R19, 0x1, P1 ;  /* 0x000000011300780c */ /* 0x000fe20000f21670 */
[----:B------:R-:W-:Y:S01]  /*2ec0*/  FFMA.FTZ R143, R143, UR45, -R20 ;  /* 0x0000002d8f8f7c23 */ /* 0x000fe20008010814 */
[----:B------:R-:W-:-:S02]  /*2ed0*/  ISETP.LT.OR P6, PT, R19, 0x1a, P6 ;  /* 0x0000001a1300780c */ /* 0x000fc400037c1670 */
[----:B------:R-:W-:Y:S02]  /*2ee0*/  FSEL R19, R146, -INF , !P5 ;  /* 0xff80000092137808 */ /* 0x000fe40006800000 */
[----:B--2---:R-:W-:Y:S01]  /*2ef0*/  FSEL R139, R150, -INF , !P3 ;  /* 0xff800000968b7808 */ /* 0x004fe20005800000 */
[----:B------:R2:W-:Y:S01]  /*2f00*/  MUFU.EX2 R144, R143 ;  /* 0x0000008f00907308 */ /* 0x0005e20000000800 */
[----:B------:R-:W-:Y:S01]  /*2f10*/  FSEL R151, R151, -INF , !P6 ;  /* 0xff80000097977808 */ /* 0x000fe20007000000 */
[--C-:B------:R-:W-:Y:S01]  /*2f20*/  FFMA.FTZ R148, R19, UR45, -R20.reuse ;  /* 0x0000002d13947c23 */ /* 0x100fe20008010814 */
[----:B------:R-:W-:Y:S01]  /*2f30*/  FSEL R19, R138, -INF , !P1 ;  /* 0xff8000008a137808 */ /* 0x000fe20004800000 */
[--C-:B------:R-:W-:Y:S01]  /*2f40*/  FFMA.FTZ R146, R139, UR45, -R20.reuse ;  /* 0x0000002d8b927c23 */ /* 0x100fe20008010814 */
[----:B------:R-:W-:Y:S01]  /*2f50*/  FSEL R147, R147, -INF , !P2 ;  /* 0xff80000093937808 */ /* 0x000fe20005000000 */
[----:B------:R-:W-:Y:S01]  /*2f60*/  FFMA.FTZ R139, R151, UR45, -R20 ;  /* 0x0000002d978b7c23 */ /* 0x000fe20008010814 */
[----:B-1----:R-:W-:Y:S01]  /*2f70*/  FADD.FTZ R145, R124, -R142 ;  /* 0x8000008e7c917221 */ /* 0x002fe20000010000 */
[----:B------:R-:W-:Y:S01]  /*2f80*/  FFMA.FTZ R19, R19, UR45, -R20 ;  /* 0x0000002d13137c23 */ /* 0x000fe20008010814 */
[--C-:B--2---:R-:W-:Y:S01]  /*2f90*/  FADD.FTZ R143, R120, -R142.reuse ;  /* 0x8000008e788f7221 */ /* 0x104fe20000010000 */
[--C-:B------:R-:W-:Y:S01]  /*2fa0*/  FADD.FTZ R120, R125, -R142.reuse ;  /* 0x8000008e7d787221 */ /* 0x100fe20000010000 */
[----:B------:R-:W-:Y:S01]  /*2fb0*/  FADD.FTZ R125, R128, -R142 ;  /* 0x8000008e807d7221 */ /* 0x000fe20000010000 */
[----:B------:R-:W-:Y:S01]  /*2fc0*/  FFMA.FTZ R147, R147, UR45, -R20 ;  /* 0x0000002d93937c23 */ /* 0x000fe20008010814 */
[--C-:B------:R-:W-:Y:S01]  /*2fd0*/  FADD.FTZ R128, R129, -R142.reuse ;  /* 0x8000008e81807221 */ /* 0x100fe20000010000 */
[--C-:B------:R-:W-:Y:S01]  /*2fe0*/  FADD.FTZ R20, R121, -R142.reuse ;  /* 0x8000008e79147221 */ /* 0x100fe20000010000 */
[--C-:B------:R-:W-:Y:S01]  /*2ff0*/  FADD.FTZ R129, R132, -R142.reuse ;  /* 0x8000008e84817221 */ /* 0x100fe20000010000 */
[----:B------:R-:W1:Y:S01]  /*3000*/  MUFU.EX2 R22, R22 ;  /* 0x0000001600167308 */ /* 0x000e620000000800 */
[----:B------:R-:W-:Y:S01]  /*3010*/  FADD.FTZ R142, R133, -R142 ;  /* 0x8000008e858e7221 */ /* 0x000fe20000010000 */
[--C-:B---3--:R-:W-:Y:S01]  /*3020*/  FADD.FTZ R132, R123, -R16.reuse ;  /* 0x800000107b847221 */ /* 0x108fe20000010000 */
[--C-:B------:R-:W-:Y:S01]  /*3030*/  FADD.FTZ R126, R126, -R16.reuse ;  /* 0x800000107e7e7221 */ /* 0x100fe20000010000 */
[--C-:B------:R-:W-:Y:S01]  /*3040*/  FADD.FTZ R123, R130, -R16.reuse ;  /* 0x80000010827b7221 */ /* 0x100fe20000010000 */
[--C-:B------:R-:W-:Y:S01]  /*3050*/  FADD.FTZ R130, R131, -R16.reuse ;  /* 0x8000001083827221 */ /* 0x100fe20000010000 */
[--C-:B------:R-:W-:Y:S01]  /*3060*/  FADD.FTZ R122, R122, -R16.reuse ;  /* 0x800000107a7a7221 */ /* 0x100fe20000010000 */
[--C-:B------:R-:W-:Y:S01]  /*3070*/  FADD.FTZ R127, R127, -R16.reuse ;  /* 0x800000107f7f7221 */ /* 0x100fe20000010000 */
[----:B------:R-:W2:Y:S01]  /*3080*/  MUFU.EX2 R137, R137 ;  /* 0x0000008900897308 */ /* 0x000ea20000000800 */
[--C-:B------:R-:W-:Y:S01]  /*3090*/  FADD.FTZ R131, R134, -R16.reuse ;  /* 0x8000001086837221 */ /* 0x100fe20000010000 */
[----:B------:R-:W-:Y:S01]  /*30a0*/  FADD.FTZ R135, R135, -R16 ;  /* 0x8000001087877221 */ /* 0x000fe20000010000 */
[----:B----4-:R-:W-:Y:S01]  /*30b0*/  FMUL.FTZ R143, R18, R143 ;  /* 0x0000008f128f7220 */ /* 0x010fe20000410000 */
[----:B-----5:R-:W-:Y:S01]  /*30c0*/  F2FP.BF16.F32.PACK_AB R16, R23, R18 ;  /* 0x000000121710723e */ /* 0x020fe200000010ff */
[----:B------:R-:W-:Y:S01]  /*30d0*/  FMUL.FTZ R126, R15, R126 ;  /* 0x0000007e0f7e7220 */ /* 0x000fe20000410000 */
[----:B------:R-:W-:Y:S01]  /*30e0*/  FMUL.FTZ R134, R23, R20 ;  /* 0x0000001417867220 */ /* 0x000fe20000410000 */
[----:B------:R-:W-:Y:S01]  /*30f0*/  R2UR UR7, R8 ;  /* 0x00000000080772ca */ /* 0x000fe200000e0000 */
[----:B------:R-:W3:Y:S01]  /*3100*/  MUFU.EX2 R140, R140 ;  /* 0x0000008c008c7308 */ /* 0x000ee20000000800 */
[----:B-1----:R-:W-:Y:S01]  /*3110*/  FMUL.FTZ R145, R22, R145 ;  /* 0x0000009116917220 */ /* 0x002fe20000410000 */
[----:B------:R-:W-:-:S06]  /*3120*/  FMUL.FTZ R127, R144, R127 ;  /* 0x0000007f907f7220 */ /* 0x000fcc0000410000 */
[----:B------:R-:W1:Y:S01]  /*3130*/  MUFU.EX2 R21, R21 ;  /* 0x0000001500157308 */ /* 0x000e620000000800 */
[C---:B--2---:R-:W-:Y:S01]  /*3140*/  F2FP.BF16.F32.PACK_AB R18, R137.reuse, R22 ;  /* 0x000000168912723e */ /* 0x044fe200000010ff */
[----:B------:R-:W-:Y:S02]  /*3150*/  FMUL.FTZ R120, R137, R120 ;  /* 0x0000007889787220 */ /* 0x000fe40000410000 */
[----:B------:R-:W-:Y:S02]  /*3160*/  ULEA UR4, UR7, UR37, 0xd ;  /* 0x0000002507047291 */ /* 0x000fe4000f8e683f */
[----:B------:R-:W-:Y:S02]  /*3170*/  UIMAD UR7, UR7, 0x3000, UR37 ;  /* 0x00003000070778a4 */ /* 0x000fe4000f8e0225 */
[----:B------:R2:W4:Y:S01]  /*3180*/  MUFU.EX2 R133, R19 ;  /* 0x0000001300857308 */ /* 0x0005220000000800 */
[----:B---3--:R-:W-:Y:S01]  /*3190*/  FMUL.FTZ R129, R140, R129 ;  /* 0x000000818c817220 */ /* 0x008fe20000410000 */
[----:B------:R-:W-:-:S02]  /*31a0*/  UIADD3 UR5, UR4, 0x2a000, URZ ;  /* 0x0002a00004057890 */ /* 0x000fc4000fffe03f */
[----:B------:R-:W-:Y:S02]  /*31b0*/  USHF.R.U32.HI UR7, URZ, 0x4, UR7 ;  /* 0x000000043f077899 */ /* 0x000fe40008011607 */
[----:B------:R-:W-:Y:S02]  /*31c0*/  USHF.R.U32.HI UR5, URZ, 0x4, UR5 ;  /* 0x000000043f057899 */ /* 0x000fe40008011605 */
[----:B------:R-:W3:Y:S01]  /*31d0*/  MUFU.EX2 R136, R136 ;  /* 0x0000008800887308 */ /* 0x000ee20000000800 */
[----:B--2---:R-:W-:Y:S01]  /*31e0*/  F2FP.BF16.F32.PACK_AB R19, R144, R15 ;  /* 0x0000000f9013723e */ /* 0x004fe200000010ff */
[----:B------:R-:W-:Y:S01]  /*31f0*/  FMUL.FTZ R15, R17, R132 ;  /* 0x00000084110f7220 */ /* 0x000fe20000410000 */
[C---:B-1----:R-:W-:Y:S01]  /*3200*/  FMUL.FTZ R142, R21.reuse, R142 ;  /* 0x0000008e158e7220 */ /* 0x042fe20000410000 */
[----:B------:R-:W-:Y:S01]  /*3210*/  F2FP.BF16.F32.PACK_AB R22, R21, R140 ;  /* 0x0000008c1516723e */ /* 0x000fe200000010ff */
[----:B------:R-:W-:Y:S01]  /*3220*/  ULOP3.LUT UR6, UR5, 0x3fff, URZ, 0xc0, !UPT ;  /* 0x00003fff05067892 */ /* 0x000fe2000f8ec03f */
[----:B------:R-:W-:Y:S01]  /*3230*/  R2UR UR5, R152 ;  /* 0x00000000980572ca */ /* 0x000fe200000e0000 */
[----:B------:R-:W-:Y:S01]  /*3240*/  ULOP3.LUT UR14, UR7, 0x3fff, URZ, 0xc0, !UPT ;  /* 0x00003fff070e7892 */ /* 0x000fe2000f8ec03f */
[----:B------:R-:W1:Y:S01]  /*3250*/  MUFU.EX2 R141, R141 ;  /* 0x0000008d008d7308 */ /* 0x000e620000000800 */
[----:B----4-:R-:W-:Y:S01]  /*3260*/  F2FP.BF16.F32.PACK_AB R17, R17, R133 ;  /* 0x000000851111723e */ /* 0x010fe200000010ff */
[----:B------:R-:W-:Y:S01]  /*3270*/  BAR.SYNC.DEFER_BLOCKING 0x9, 0x180 ;  /* 0x0246000000007b1d */ /* 0x000fe20000010000 */
[----:B------:R-:W-:-:S05]  /*3280*/  FMUL.FTZ R122, R133, R122 ;  /* 0x0000007a857a7220 */ /* 0x000fca0000410000 */
[----:B------:R-:W2:Y:S01]  /*3290*/  MUFU.EX2 R138, R148 ;  /* 0x00000094008a7308 */ /* 0x000ea20000000800 */
[----:B---3--:R-:W-:Y:S01]  /*32a0*/  FMUL.FTZ R125, R136, R125 ;  /* 0x0000007d887d7220 */ /* 0x008fe20000410000 */
[----:B------:R-:W-:Y:S01]  /*32b0*/  UMOV UR8, UR6 ;  /* 0x0000000600087c82 */ /* 0x000fe20008000000 */
[----:B------:R-:W-:-:S04]  /*32c0*/  USHF.R.U32.HI UR5, URZ, 0x4, UR5 ;  /* 0x000000043f057899 */ /* 0x000fc80008011605 */
[----:B------:R-:W-:Y:S01]  /*32d0*/  ULOP3.LUT UR5, UR5, 0x3fff, URZ, 0xc0, !UPT ;  /* 0x00003fff05057892 */ /* 0x000fe2000f8ec03f */
[----:B------:R-:W3:Y:S01]  /*32e0*/  MUFU.EX2 R121, R147 ;  /* 0x0000009300797308 */ /* 0x000ee20000000800 */
[C---:B-1----:R-:W-:Y:S01]  /*32f0*/  F2FP.BF16.F32.PACK_AB R20, R141.reuse, R136 ;  /* 0x000000888d14723e */ /* 0x042fe200000010ff */
[----:B------:R-:W-:-:S06]  /*3300*/  FMUL.FTZ R128, R141, R128 ;  /* 0x000000808d807220 */ /* 0x000fcc0000410000 */
[----:B------:R-:W1:Y:S01]  /*3310*/  MUFU.EX2 R124, R146 ;  /* 0x00000092007c7308 */ /* 0x000e620000000800 */
[----:B--2---:R-:W-:Y:S01]  /*3320*/  FMUL.FTZ R123, R138, R123 ;  /* 0x0000007b8a7b7220 */ /* 0x004fe20000410000 */
[----:B------:R2:W-:Y:S06]  /*3330*/  STSM.16.M88.4 [R9+0x30400], R16 ;  /* 0x0304001009007844 */ /* 0x0005ec0000000200 */
[----:B------:R-:W4:Y:S01]  /*3340*/  MUFU.EX2 R139, R139 ;  /* 0x0000008b008b7308 */ /* 0x000f220000000800 */
[C---:B---3--:R-:W-:Y:S01]  /*3350*/  F2FP.BF16.F32.PACK_AB R21, R121.reuse, R138 ;  /* 0x0000008a7915723e */ /* 0x048fe200000010ff */
[----:B------:R-:W-:Y:S01]  /*3360*/  FMUL.FTZ R130, R121, R130 ;  /* 0x0000008279827220 */ /* 0x000fe20000410000 */
[----:B-1----:R-:W-:Y:S01]  /*3370*/  FMUL.FTZ R131, R124, R131 ;  /* 0x000000837c837220 */ /* 0x002fe20000410000 */
[----:B--2---:R-:W-:-:S02]  /*3380*/  F2FP.BF16.F32.PACK_AB R16, R134, R143 ;  /* 0x0000008f8610723e */ /* 0x004fc400000010ff */
[----:B------:R-:W-:Y:S02]  /*3390*/  F2FP.BF16.F32.PACK_AB R18, R120, R145 ;  /* 0x000000917812723e */ /* 0x000fe400000010ff */
[----:B------:R-:W-:Y:S02]  /*33a0*/  F2FP.BF16.F32.PACK_AB R17, R15, R122 ;  /* 0x0000007a0f11723e */ /* 0x000fe400000010ff */
[----:B------:R-:W-:Y:S02]  /*33b0*/  F2FP.BF16.F32.PACK_AB R19, R127, R126 ;  /* 0x0000007e7f13723e */ /* 0x000fe400000010ff */
[C---:B----4-:R-:W-:Y:S01]  /*33c0*/  F2FP.BF16.F32.PACK_AB R23, R139.reuse, R124 ;  /* 0x0000007c8b17723e */ /* 0x050fe200000010ff */
[----:B------:R-:W-:-:S04]  /*33d0*/  FMUL.FTZ R124, R139, R135 ;  /* 0x000000878b7c7220 */ /* 0x000fc80000410000 */
[----:B------:R1:W-:Y:S01]  /*33e0*/  STSM.16.M88.4 [R10], R20 ;  /* 0x000000140a007844 */ /* 0x0003e20000000200 */
[----:B------:R-:W-:Y:S01]  /*33f0*/  @!PT LDS RZ, [RZ] ;  /* 0x00000000fffff984 */ /* 0x000fe20000000800 */
[----:B------:R-:W-:Y:S01]  /*3400*/  @!PT LDS RZ, [RZ] ;  /* 0x00000000fffff984 */ /* 0x000fe20000000800 */
[----:B------:R-:W-:Y:S01]  /*3410*/  @!PT LDS RZ, [RZ] ;  /* 0x00000000fffff984 */ /* 0x000fe20000000800 */
[----:B------:R-:W-:Y:S01]  /*3420*/  @!PT LDS RZ, [RZ] ;  /* 0x00000000fffff984 */ /* 0x000fe20000000800 */
[----:B------:R2:W-:Y:S06]  /*3430*/  MEMBAR.ALL.CTA ;  /* 0x0000000000007992 */ /* 0x0005ec0000008000 */
[----:B--2---:R-:W2:Y:S01]  /*3440*/  FENCE.VIEW.ASYNC.S ;  /* 0x00000000000073c6 */ /* 0x004ea20000000000 */
[----:B-1----:R-:W-:Y:S02]  /*3450*/  F2FP.BF16.F32.PACK_AB R20, R128, R125 ;  /* 0x0000007d8014723e */ /* 0x002fe400000010ff */
[----:B------:R-:W-:-:S02]  /*3460*/  F2FP.BF16.F32.PACK_AB R22, R142, R129 ;  /* 0x000000818e16723e */ /* 0x000fc400000010ff */
        /* <DEDUP_REMOVED lines=77> */
.L_x_5311:
        /* <DEDUP_REMOVED lines=59> */
.L_x_5312:
        /* <DEDUP_REMOVED lines=63> */
.L_x_5287:
        /* <DEDUP_REMOVED lines=81> */
.L_x_5316:
[----:B------:R-:W-:Y:S01]  /*45f0*/  @P0 ELECT P1, URZ, PT ;  /* 0x00000000003f082f */ /* 0x000fe20003820000 */
[----:B------:R2:W-:-:S12]  /*4600*/  UBLKRED.G.S.ADD.F32.RN [UR6], [UR4], UR5, desc[UR8] ;  /* 0x00000806040073bb */ /* 0x0005d800080a1405 */
[----:B------:R-:W-:Y:S02]  /*4610*/  @P1 PLOP3.LUT P0, PT, P1, PT, PT, 0x8, 0x0 ;  /* 0x000000000000181c */ /* 0x000fe40000f0e170 */
[----:B------:R-:W-:-:S11]  /*4620*/  PLOP3.LUT P1, PT, PT, PT, PT, 0x8, 0x0 ;  /* 0x000000000000781c */ /* 0x000fd60003f2e170 */
[----:B--2---:R-:W-:Y:S05]  /*4630*/  @P0 BRA.U.ANY `(.L_x_5316) ;  /* 0xfffffffd00ec0947 */ /* 0x004fea000393ffff */
[----:B------:R0:W-:Y:S01]  /*4640*/  UTMACMDFLUSH ;  /* 0x00000000000079b7 */ /* 0x0001e20000000000 */
[----:B------:R-:W-:-:S04]  /*4650*/  DEPBAR.LE SB0, 0x0 ;  /* 0x000080000000791a */ /* 0x000fc80000000000 */
.L_x_5315:
[----:B------:R-:W-:Y:S05]  /*4660*/  BSYNC B0 ;  /* 0x0000000000007941 */ /* 0x000fea0003800000 */
.L_x_5314:
        /* <DEDUP_REMOVED lines=28> */
.L_x_5317:
        /* <DEDUP_REMOVED lines=8> */
.L_x_5283:
        /* <DEDUP_REMOVED lines=40> */
.L_x_5319:
        /* <DEDUP_REMOVED lines=39> */
.L_x_5322:
[----:B------:R-:W-:Y:S05]  /*4da0*/  BSYNC B0 ;  /* 0x0000000000007941 */ /* 0x000fea0003800000 */
.L_x_5321:
        /* <DEDUP_REMOVED lines=18> */
.L_x_5324:
[----:B------:R-:W-:Y:S05]  /*4ed0*/  BSYNC B0 ;  /* 0x0000000000007941 */ /* 0x000fea0003800000 */
.L_x_5323:
        /* <DEDUP_REMOVED lines=19> */
.L_x_5326:
[----:B------:R-:W-:Y:S05]  /*5010*/  BSYNC B0 ;  /* 0x0000000000007941 */ /* 0x000fea0003800000 */
.L_x_5325:
[----:B------:R-:W-:Y:S06]  /*5020*/  BAR.ARV 0xa, 0xa0 ;  /* 0x0282800000007b1d */ /* 0x000fec0000002000 */
[----:B------:R-:W-:Y:S04]  /*5030*/  BSSY B0, `(.L_x_5327) ;  /* 0x0000003000007945 */ /* 0x000fe80003800000 */
[----:B------:R-:W-:Y:S05]  /*5040*/  @!P0 BRA `(.L_x_5328) ;  /* 0x0000000000048947 */ /* 0x000fea0003800000 */
[----:B------:R-:W-:-:S04]  /*5050*/  DEPBAR.LE SB0, 0x1 ;  /* 0x000080400000791a */ /* 0x000fc80000000000 */
.L_x_5328:
[----:B------:R-:W-:Y:S05]  /*5060*/  BSYNC B0 ;  /* 0x0000000000007941 */ /* 0x000fea0003800000 */
.L_x_5327:
[----:B------:R-:W-:Y:S06]  /*5070*/  BAR.ARV 0xb, 0xa0 ;  /* 0x02c2800000007b1d */ /* 0x000fec0000002000 */
[----:B------:R-:W-:Y:S04]  /*5080*/  BSSY B0, `(.L_x_5329) ;  /* 0x0000003000007945 */ /* 0x000fe80003800000 */
[----:B------:R-:W-:Y:S05]  /*5090*/  @!P0 BRA `(.L_x_5330) ;  /* 0x0000000000048947 */ /* 0x000fea0003800000 */
[----:B------:R-:W-:-:S04]  /*50a0*/  DEPBAR.LE SB0, 0x0 ;  /* 0x000080000000791a */ /* 0x000fc80000000000 */
.L_x_5330:
[----:B------:R-:W-:Y:S05]  /*50b0*/  BSYNC B0 ;  /* 0x0000000000007941 */ /* 0x000fea0003800000 */
.L_x_5329:
[----:B------:R-:W-:Y:S06]  /*50c0*/  BAR.ARV 0xc, 0xa0 ;  /* 0x0302800000007b1d */ /* 0x000fec0000002000 */
[----:B------:R-:W-:Y:S01]  /*50d0*/  UIADD3 UR12, UR5, 0x1, URZ ;  /* 0x00000001050c7890 */ /* 0x000fe2000fffe03f */
[----:B------:R-:W-:Y:S11]  /*50e0*/  BRA `(.L_x_5331) ;  /* 0x0000000000047947 */ /* 0x000ff60003800000 */
.L_x_5320:
[----:B------:R-:W-:-:S05]  /*50f0*/  UMOV UR12, UR5 ;  /* 0x00000005000c7c82 */ /* 0x000fca0008000000 */
.L_x_5331:
        /* <DEDUP_REMOVED lines=21> */
.L_x_5352:
        /* <DEDUP_REMOVED lines=22> */
.L_x_5333:
[----:B------:R-:W-:Y:S05]  /*53b0*/  BSYNC B0 ;  /* 0x0000000000007941 */ /* 0x000fea0003800000 */
.L_x_5332:
        /* <DEDUP_REMOVED lines=12> */
.L_x_5335:
[----:B------:R-:W-:Y:S05]  /*5480*/  BSYNC B0 ;  /* 0x0000000000007941 */ /* 0x000fea0003800000 */
.L_x_5334:
        /* <DEDUP_REMOVED lines=13> */
.L_x_5337:
[----:B------:R-:W-:Y:S05]  /*5560*/  BSYNC B0 ;  /* 0x0000000000007941 */ /* 0x000fea0003800000 */
.L_x_5336:
[----:B------:R-:W-:Y:S06]  /*5570*/  BAR.ARV 0xa, 0xa0 ;  /* 0x0282800000007b1d */ /* 0x000fec0000002000 */
[----:B------:R-:W-:Y:S04]  /*5580*/  BSSY B0, `(.L_x_5338) ;  /* 0x0000003000007945 */ /* 0x000fe80003800000 */
[----:B------:R-:W-:Y:S05]  /*5590*/  @!P0 BRA `(.L_x_5339) ;  /* 0x0000000000048947 */ /* 0x000fea0003800000 */
[----:B------:R-:W-:-:S04]  /*55a0*/  DEPBAR.LE SB0, 0x1 ;  /* 0x000080400000791a */ /* 0x000fc80000000000 */
.L_x_5339:
[----:B------:R-:W-:Y:S05]  /*55b0*/  BSYNC B0 ;  /* 0x0000000000007941 */ /* 0x000fea0003800000 */
.L_x_5338:
[----:B------:R-:W-:Y:S06]  /*55c0*/  BAR.ARV 0xb, 0xa0 ;  /* 0x02c2800000007b1d */ /* 0x000fec0000002000 */
[----:B------:R-:W-:Y:S04]  /*55d0*/  BSSY B0, `(.L_x_5340) ;  /* 0x0000003000007945 */ /* 0x000fe80003800000 */
[----:B------:R-:W-:Y:S05]  /*55e0*/  @!P0 BRA `(.L_x_5341) ;  /* 0x0000000000048947 */ /* 0x000fea0003800000 */
[----:B------:R-:W-:-:S04]  /*55f0*/  DEPBAR.LE SB0, 0x0 ;  /* 0x000080000000791a */ /* 0x000fc80000000000 */
.L_x_5341:
[----:B------:R-:W-:Y:S05]  /*5600*/  BSYNC B0 ;  /* 0x0000000000007941 */ /* 0x000fea0003800000 */
.L_x_5340:
        /* <DEDUP_REMOVED lines=13> */
.L_x_5343:
[----:B------:R-:W-:Y:S05]  /*56e0*/  BSYNC B0 ;  /* 0x0000000000007941 */ /* 0x000fea0003800000 */
.L_x_5342:
        /* <DEDUP_REMOVED lines=12> */
.L_x_5345:
[----:B------:R-:W-:Y:S05]  /*57b0*/  BSYNC B0 ;  /* 0x0000000000007941 */ /* 0x000fea0003800000 */
.L_x_5344:
        /* <DEDUP_REMOVED lines=13> */
.L_x_5347:
[----:B------:R-:W-:Y:S05]  /*5890*/  BSYNC B0 ;  /* 0x0000000000007941 */ /* 0x000fea0003800000 */
.L_x_5346:
[----:B------:R-:W-:Y:S06]  /*58a0*/  BAR.ARV 0xa, 0xa0 ;  /* 0x0282800000007b1d */ /* 0x000fec0000002000 */
[----:B------:R-:W-:Y:S04]  /*58b0*/  BSSY B0, `(.L_x_5348) ;  /* 0x0000003000007945 */ /* 0x000fe80003800000 */
[----:B------:R-:W-:Y:S05]  /*58c0*/  @!P0 BRA `(.L_x_5349) ;  /* 0x0000000000048947 */ /* 0x000fea0003800000 */
[----:B------:R-:W-:-:S04]  /*58d0*/  DEPBAR.LE SB0, 0x1 ;  /* 0x000080400000791a */ /* 0x000fc80000000000 */
.L_x_5349:
[----:B------:R-:W-:Y:S05]  /*58e0*/  BSYNC B0 ;  /* 0x0000000000007941 */ /* 0x000fea0003800000 */
.L_x_5348:
[----:B------:R-:W-:Y:S01]  /*58f0*/  UIADD3 UR12, UR12, 0x2, URZ ;  /* 0x000000020c0c7890 */ /* 0x000fe2000fffe03f */
[----:B------:R-:W-:Y:S06]  /*5900*/  BAR.ARV 0xb, 0xa0 ;  /* 0x02c2800000007b1d */ /* 0x000fec0000002000 */
[----:B------:R-:W-:Y:S01]  /*5910*/  UISETP.GE.AND UP0, UPT, UR12, UR8, UPT ;  /* 0x000000080c00728c */ /* 0x000fe2000bf06270 */
[----:B------:R-:W-:Y:S04]  /*5920*/  BSSY B0, `(.L_x_5350) ;  /* 0x0000003000007945 */ /* 0x000fe80003800000 */
[----:B------:R-:W-:Y:S06]  /*5930*/  @!P0 BRA `(.L_x_5351) ;  /* 0x0000000000048947 */ /* 0x000fec0003800000 */
[----:B------:R-:W-:-:S04]  /*5940*/  DEPBAR.LE SB0, 0x0 ;  /* 0x000080000000791a */ /* 0x000fc80000000000 */
.L_x_5351:
[----:B------:R-:W-:Y:S05]  /*5950*/  BSYNC B0 ;  /* 0x0000000000007941 */ /* 0x000fea0003800000 */
.L_x_5350:
[----:B------:R-:W-:Y:S06]  /*5960*/  BAR.ARV 0xc, 0xa0 ;  /* 0x0302800000007b1d */ /* 0x000fec0000002000 */
[----:B------:R-:W-:Y:S01]  /*5970*/  PLOP3.LUT P1, PT, PT, PT, UP0, 0x80, 0x0 ;  /* 0x000000000000781c */ /* 0x000fe20003f2f008 */
[----:B------:R-:W-:Y:S02]  /*5980*/  UIADD3 UR24, UR24, 0x6000, URZ ;  /* 0x0000600018187890 */ /* 0x000fe4000fffe03f */
[----:B------:R-:W-:-:S10]  /*5990*/  UIADD3 UR4, UR4, 0x6000, URZ ;  /* 0x0000600004047890 */ /* 0x000fd4000fffe03f */
[----:B------:R-:W-:Y:S05]  /*59a0*/  @!P1 BRA `(.L_x_5352) ;  /* 0xfffffff800289947 */ /* 0x000fea000383ffff */
[----:B------:R-:W-:Y:S05]  /*59b0*/  BRA `(.L_x_5285) ;  /* 0x0000002400587947 */ /* 0x000fea0003800000 */
.L_x_5318:
        /* <DEDUP_REMOVED lines=34> */
.L_x_5354:
        /* <DEDUP_REMOVED lines=50> */
.L_x_5383:
        /* <DEDUP_REMOVED lines=9> */
.L_x_5357:
        /* <DEDUP_REMOVED lines=115> */
.L_x_5368:
[----:B-1----:R-:W-:-:S05]  /*66c0*/  IMAD.MOV.U32 R6, RZ, RZ, 0x1 ;  /* 0x00000001ff067424 */ /* 0x002fca00078e00ff */
[----:B------:R-:W-:-:S04]  /*66d0*/  SHF.L.U32 R6, R6, 0x1f, RZ ;  /* 0x0000001f06067819 */ /* 0x000fc800000006ff */
[----:B------:R-:W1:Y:S02]  /*66e0*/  SYNCS.PHASECHK.TRANS64.TRYWAIT P1, [R0+URZ+0x36438], R6 ;  /* 0x03643806000075a7 */ /* 0x000e64000802017f */
[----:B-123--:R-:W-:Y:S05]  /*66f0*/  @!P1 BRA `(.L_x_5360) ;  /* 0x00000018007c9947 */ /* 0x00efea0003800000 */
.L_x_5384:
[----:B------:R-:W-:Y:S05]  /*6700*/  @P0 BRA `(.L_x_5361) ;  /* 0x0000000000140947 */ /* 0x000fea0003800000 */
[----:B------:R-:W-:Y:S01]  /*6710*/  ISETP.NE.AND P1, PT, R20, RZ, PT ;  /* 0x000000ff1400720c */ /* 0x000fe20003f25270 */
[----:B------:R-:W-:-:S04]  /*6720*/  IMAD.MOV.U32 R3, RZ, RZ, 0x6100 ;  /* 0x00006100ff037424 */ /* 0x000fc800078e00ff */
[----:B------:R2:W-:Y:S08]  /*6730*/  SYNCS.ARRIVE.TRANS64 RZ, [R0+URZ+0x36430], R3 ;  /* 0x0364300300ff79a7 */ /* 0x0005f0000800003f */
[----:B------:R-:W-:Y:S05]  /*6740*/  @!P1 BRA `(.L_x_5361) ;  /* 0x0000000000049947 */ /* 0x000fea0003800000 */
[----:B------:R-:W-:Y:S01]  /*6750*/  BPT.TRAP 0x1 ;  /* 0x000000040000795c */ /* 0x000fe20000300000 */
.L_x_5361:
        /* <DEDUP_REMOVED lines=48> */
.L_x_5385:
[----:B------:R-:W-:Y:S05]  /*6a60*/  @P0 BRA `(.L_x_5363) ;  /* 0x0000000000140947 */ /* 0x000fea0003800000 */
[----:B------:R-:W-:Y:S01]  /*6a70*/  ISETP.NE.AND P1, PT, R20, RZ, PT ;  /* 0x000000ff1400720c */ /* 0x000fe20003f25270 */
[----:B--2---:R-:W-:-:S04]  /*6a80*/  IMAD.MOV.U32 R3, RZ, RZ, 0x6100 ;  /* 0x00006100ff037424 */ /* 0x004fc800078e00ff */
[----:B------:R3:W-:Y:S08]  /*6a90*/  SYNCS.ARRIVE.TRANS64 RZ, [R0+URZ+0x36418], R3 ;  /* 0x0364180300ff79a7 */ /* 0x0007f0000800003f */
[----:B------:R-:W-:Y:S05]  /*6aa0*/  @!P1 BRA `(.L_x_5363) ;  /* 0x0000000000049947 */ /* 0x000fea0003800000 */
[----:B------:R-:W-:Y:S01]  /*6ab0*/  BPT.TRAP 0x1 ;  /* 0x000000040000795c */ /* 0x000fe20000300000 */
.L_x_5363:
        /* <DEDUP_REMOVED lines=44> */
.L_x_5386:
[----:B------:R-:W-:Y:S05]  /*6d80*/  @P0 BRA `(.L_x_5365) ;  /* 0x0000000000140947 */ /* 0x000fea0003800000 */
[----:B------:R-:W-:Y:S01]  /*6d90*/  ISETP.NE.AND P1, PT, R20, RZ, PT ;  /* 0x000000ff1400720c */ /* 0x000fe20003f25270 */
[----:B--2---:R-:W-:-:S04]  /*6da0*/  IMAD.MOV.U32 R29, RZ, RZ, 0x6100 ;  /* 0x00006100ff1d7424 */ /* 0x004fc800078e00ff */
[----:B------:R3:W-:Y:S08]  /*6db0*/  SYNCS.ARRIVE.TRANS64 RZ, [R0+URZ+0x36430], R29 ;  /* 0x0364301d00ff79a7 */ /* 0x0007f0000800003f */
[----:B------:R-:W-:Y:S05]  /*6dc0*/  @!P1 BRA `(.L_x_5365) ;  /* 0x0000000000049947 */ /* 0x000fea0003800000 */
[----:B------:R-:W-:Y:S01]  /*6dd0*/  BPT.TRAP 0x1 ;  /* 0x000000040000795c */ /* 0x000fe20000300000 */
.L_x_5365:
        /* <DEDUP_REMOVED lines=37> */
.L_x_5388:
[----:B------:R-:W-:Y:S05]  /*7030*/  @P0 BRA `(.L_x_5367) ;  /* 0x0000000000140947 */ /* 0x000fea0003800000 */
[----:B------:R-:W-:Y:S01]  /*7040*/  ISETP.NE.AND P1, PT, R20, RZ, PT ;  /* 0x000000ff1400720c */ /* 0x000fe20003f25270 */
[----:B----4-:R-:W-:-:S04]  /*7050*/  IMAD.MOV.U32 R5, RZ, RZ, 0x6100 ;  /* 0x00006100ff057424 */ /* 0x010fc800078e00ff */
[----:B------:R5:W-:Y:S08]  /*7060*/  SYNCS.ARRIVE.TRANS64 RZ, [R0+URZ+0x36410], R5 ;  /* 0x0364100500ff79a7 */ /* 0x000bf0000800003f */
[----:B------:R-:W-:Y:S05]  /*7070*/  @!P1 BRA `(.L_x_5367) ;  /* 0x0000000000049947 */ /* 0x000fea0003800000 */
[----:B------:R-:W-:Y:S01]  /*7080*/  BPT.TRAP 0x1 ;  /* 0x000000040000795c */ /* 0x000fe20000300000 */
.L_x_5367:
        /* <DEDUP_REMOVED lines=44> */
.L_x_5359:
[----:B------:R-:W-:Y:S01]  /*7350*/  ISETP.NE.AND P1, PT, R19, RZ, PT ;  /* 0x000000ff1300720c */ /* 0x000fe20003f25270 */
[----:B------:R-:W-:Y:S02]  /*7360*/  IMAD.MOV.U32 R5, RZ, RZ, 0x1 ;  /* 0x00000001ff057424 */ /* 0x000fe400078e00ff */
[----:B------:R-:W-:-:S10]  /*7370*/  IMAD.MOV.U32 R4, RZ, RZ, R15 ;  /* 0x000000ffff047224 */ /* 0x000fd400078e000f */
[----:B------:R-:W-:Y:S05]  /*7380*/  @!P1 BRA `(.L_x_5358) ;  /* 0x0000000400889947 */ /* 0x000fea0003800000 */
[----:B------:R-:W4:Y:S02]  /*7390*/  SYNCS.PHASECHK.TRANS64.TRYWAIT P1, [R0+URZ+0x36438], R6 ;  /* 0x03643806000075a7 */ /* 0x000f24000802017f */
[----:B----4-:R-:W-:Y:S05]  /*73a0*/  @!P1 BRA `(.L_x_5369) ;  /* 0x0000000c00a49947 */ /* 0x010fea0003800000 */
.L_x_5389:
[----:B------:R-:W-:Y:S05]  /*73b0*/  @P0 BRA `(.L_x_5370) ;  /* 0x0000000000140947 */ /* 0x000fea0003800000 */
[----:B------:R-:W-:Y:S01]  /*73c0*/  ISETP.NE.AND P1, PT, R20, RZ, PT ;  /* 0x000000ff1400720c */ /* 0x000fe20003f25270 */
[----:B------:R-:W-:-:S04]  /*73d0*/  IMAD.MOV.U32 R5, RZ, RZ, 0x6100 ;  /* 0x00006100ff057424 */ /* 0x000fc800078e00ff */
[----:B------:R5:W-:Y:S08]  /*73e0*/  SYNCS.ARRIVE.TRANS64 RZ, [R0+URZ+0x36430], R5 ;  /* 0x0364300500ff79a7 */ /* 0x000bf0000800003f */
[----:B------:R-:W-:Y:S05]  /*73f0*/  @!P1 BRA `(.L_x_5370) ;  /* 0x0000000000049947 */ /* 0x000fea0003800000 */
[----:B------:R-:W-:Y:S01]  /*7400*/  BPT.TRAP 0x1 ;  /* 0x000000040000795c */ /* 0x000fe20000300000 */
.L_x_5370:
        /* <DEDUP_REMOVED lines=41> */
.L_x_5390:
[----:B-1----:R-:W-:Y:S01]  /*76a0*/  IMAD.MOV.U32 R5, RZ, RZ, RZ ;  /* 0x000000ffff057224 */ /* 0x002fe200078e00ff */
[----:B------:R-:W-:Y:S06]  /*76b0*/  @P0 BRA `(.L_x_5372) ;  /* 0x0000000000140947 */ /* 0x000fec0003800000 */
[----:B------:R-:W-:Y:S01]  /*76c0*/  ISETP.NE.AND P1, PT, R20, RZ, PT ;  /* 0x000000ff1400720c */ /* 0x000fe20003f25270 */
[----:B------:R-:W-:-:S04]  /*76d0*/  IMAD.MOV.U32 R17, RZ, RZ, 0x6100 ;  /* 0x00006100ff117424 */ /* 0x000fc800078e00ff */
[----:B------:R1:W-:Y:S08]  /*76e0*/  SYNCS.ARRIVE.TRANS64 RZ, [R0+URZ+0x36418], R17 ;  /* 0x0364181100ff79a7 */ /* 0x0003f0000800003f */
[----:B------:R-:W-:Y:S05]  /*76f0*/  @!P1 BRA `(.L_x_5372) ;  /* 0x0000000000049947 */ /* 0x000fea0003800000 */
[----:B------:R-:W-:Y:S01]  /*7700*/  BPT.TRAP 0x1 ;  /* 0x000000040000795c */ /* 0x000fe20000300000 */
.L_x_5372:
        /* <DEDUP_REMOVED lines=42> */
.L_x_5358:
[----:B------:R-:W-:-:S04]  /*79b0*/  SHF.L.U32 R3, R5, 0x1f, RZ ;  /* 0x0000001f05037819 */ /* 0x000fc800000006ff */
[----:B------:R-:W4:Y:S02]  /*79c0*/  SYNCS.PHASECHK.TRANS64.TRYWAIT P1, [R0+URZ+0x36438], R3 ;  /* 0x03643803000075a7 */ /* 0x000f24000802017f */
[----:B----4-:R-:W-:Y:S05]  /*79d0*/  @!P1 BRA `(.L_x_5373) ;  /* 0x0000000800409947 */ /* 0x010fea0003800000 */
.L_x_5391:
[----:B------:R-:W-:Y:S05]  /*79e0*/  @P0 BRA `(.L_x_5374) ;  /* 0x0000000000180947 */ /* 0x000fea0003800000 */
[----:B------:R-:W5:Y:S01]  /*79f0*/  S2R R2, SR_TID.X ;  /* 0x0000000000027919 */ /* 0x000f620000002100 */
[----:B----4-:R-:W-:-:S04]  /*7a00*/  IMAD.MOV.U32 R3, RZ, RZ, 0x6100 ;  /* 0x00006100ff037424 */ /* 0x010fc800078e00ff */
[----:B------:R4:W-:Y:S01]  /*7a10*/  SYNCS.ARRIVE.TRANS64 RZ, [R0+URZ+0x36430], R3 ;  /* 0x0364300300ff79a7 */ /* 0x0009e2000800003f */
[----:B-----5:R-:W-:-:S13]  /*7a20*/  LOP3.LUT P0, RZ, R2, 0x1f, RZ, 0xc0, !PT ;  /* 0x0000001f02ff7812 */ /* 0x020fda000780c0ff */
[----:B----4-:R-:W-:Y:S05]  /*7a30*/  @!P0 BRA `(.L_x_5374) ;  /* 0x0000000000048947 */ /* 0x010fea0003800000 */
[----:B------:R-:W-:Y:S01]  /*7a40*/  BPT.TRAP 0x1 ;  /* 0x000000040000795c */ /* 0x000fe20000300000 */
.L_x_5374:
        /* <DEDUP_REMOVED lines=43> */
.L_x_5355:
[----:B------:R-:W-:Y:S05]  /*7d00*/  BSYNC B0 ;  /* 0x0000000000007941 */ /* 0x000fea0003800000 */
.L_x_5353:
[----:B------:R-:W-:-:S03]  /*7d10*/  UMOV UR7, 0xffffffff ;  /* 0xffffffff00077882 */ /* 0x000fc60000000000 */
[----:B------:R-:W-:Y:S05]  /*7d20*/  BRA.DIV UR7, `(.L_x_5375) ;  /* 0x0000000607807947 */ /* 0x000fea000b800000 */
[----:B------:R-:W-:-:S13]  /*7d30*/  ELECT P6, URZ, PT ;  /* 0x00000000003f782f */ /* 0x000fda00038c0000 */
.L_x_5394:
[----:B------:R-:W-:Y:S05]  /*7d40*/  @!P6 BRA `(.L_x_5285) ;  /* 0x000000000074e947 */ /* 0x000fea0003800000 */
[----:B------:R-:W-:-:S06]  /*7d50*/  ULOP3.LUT UR7, UR38, 0x2, URZ, 0xfc, !UPT ;  /* 0x0000000226077892 */ /* 0x000fcc000f8efc3f */
[----:B------:R-:W-:-:S05]  /*7d60*/  IMAD.U32 R0, RZ, RZ, UR7 ;  /* 0x00000007ff007e24 */ /* 0x000fca000f8e00ff */
[----:B------:R-:W-:-:S13]  /*7d70*/  ISETP.NE.AND P2, PT, R0, 0x3, PT ;  /* 0x000000030000780c */ /* 0x000fda0003f45270 */
[----:B------:R-:W-:Y:S05]  /*7d80*/  @!P2 BRA `(.L_x_5376) ;  /* 0x000000000004a947 */ /* 0x000fea0003800000 */
[----:B------:R-:W-:Y:S01]  /*7d90*/  BPT.TRAP 0x1 ;  /* 0x000000040000795c */ /* 0x000fe20000300000 */
.L_x_5376:
        /* <DEDUP_REMOVED lines=15> */
.L_x_5395:
[----:B------:R-:W2:Y:S02]  /*7e90*/  SYNCS.PHASECHK.TRANS64.TRYWAIT P0, [R3+URZ], R0 ;  /* 0x00000000030075a7 */ /* 0x000ea4000800017f */
[----:B--2---:R-:W-:Y:S05]  /*7ea0*/  @!P0 BRA `(.L_x_5378) ;  /* 0x0000000400548947 */ /* 0x004fea0003800000 */
.L_x_5396:
[----:B------:R-:W-:Y:S05]  /*7eb0*/  @!P2 BRA `(.L_x_5379) ;  /* 0x000000000004a947 */ /* 0x000fea0003800000 */
[----:B------:R-:W-:Y:S01]  /*7ec0*/  BPT.TRAP 0x1 ;  /* 0x000000040000795c */ /* 0x000fe20000300000 */
.L_x_5379:
[----:B------:R-:W-:-:S07]  /*7ed0*/  SHF.L.U32 R5, R5, 0x1f, RZ ;  /* 0x0000001f05057819 */ /* 0x000fce00000006ff */
.L_x_5380:
[----:B---3--:R3:W4:Y:S02]  /*7ee0*/  SYNCS.PHASECHK.TRANS64.TRYWAIT P0, [R4+URZ+0x36438], R5 ;  /* 0x03643805040075a7 */ /* 0x008724000800017f */
[----:B----4-:R-:W-:Y:S05]  /*7ef0*/  @!P0 NANOSLEEP.SYNCS 0x989680 ;  /* 0x009896800000895d */ /* 0x010fea0003900000 */
[----:B------:R-:W4:Y:S02]  /*7f00*/  @!P0 SYNCS.PHASECHK.TRANS64 P0, [R4+URZ+0x36438], R5 ;  /* 0x03643805040085a7 */ /* 0x000f24000800007f */
[----:B----4-:R-:W-:Y:S05]  /*7f10*/  @!P0 BRA `(.L_x_5380) ;  /* 0xfffffffc00f08947 */ /* 0x010fea000383ffff */
.L_x_5285:
[----:B------:R-:W-:Y:S05]  /*7f20*/  BSYNC B6 ;  /* 0x0000000000067941 */ /* 0x000fea0003800000 */
.L_x_5282:
[----:B------:R-:W-:Y:S05]  /*7f30*/  EXIT ;  /* 0x000000000000794d */ /* 0x000fea0003800000 */
.L_x_5292:
[----:B------:R-:W-:Y:S02]  /*7f40*/  IMAD.MOV.U32 R12, RZ, RZ, RZ ;  /* 0x000000ffff0c7224 */ /* 0x000fe400078e00ff */
[----:B------:R-:W-:Y:S02]  /*7f50*/  IMAD.MOV.U32 R11, RZ, RZ, 0x1f ;  /* 0x0000001fff0b7424 */ /* 0x000fe400078e00ff */
[----:B------:R-:W-:-:S07]  /*7f60*/  IMAD.MOV.U32 R15, RZ, RZ, -0x1 ;  /* 0xffffffffff0f7424 */ /* 0x000fce00078e00ff */
[----:B------:R-:W-:Y:S05]  /*7f70*/  WARPSYNC.COLLECTIVE R15, `(.L_x_5381) ;  /* 0x000000000f087348 */ /* 0x000fea0003c00000 */
[----:B------:R1:W2:Y:S02]  /*7f80*/  SHFL.IDX P6, R14, R13, R12, R11 ;  /* 0x0000000c0d0e7389 */ /* 0x0002a400000c000b */
[----:B-12---:R-:W-:Y:S01]  /*7f90*/  ENDCOLLECTIVE ;  /* 0x000000000000791b */ /* 0x006fe20003800000 */
.L_x_5381:
[----:B------:R-:W-:Y:S05]  /*7fa0*/  BRA `(.L_x_5382) ;  /* 0xffffff9000387947 */ /* 0x000fea000383ffff */
.L_x_5294:
[----:B--2---:R2:W3:Y:S02]  /*7fb0*/  SYNCS.PHASECHK.TRANS64.TRYWAIT P0, [R153+URZ+0x36400], R10 ;  /* 0x0364000a990075a7 */ /* 0x0044e4000800017f */
[----:B---3--:R-:W-:Y:S05]  /*7fc0*/  @!P0 NANOSLEEP.SYNCS 0x989680 ;  /* 0x009896800000895d */ /* 0x008fea0003900000 */
[----:B------:R-:W3:Y:S02]  /*7fd0*/  @!P0 SYNCS.PHASECHK.TRANS64 P0, [R153+URZ+0x36400], R10 ;  /* 0x0364000a990085a7 */ /* 0x000ee4000800007f */
[----:B---3--:R-:W-:Y:S05]  /*7fe0*/  @!P0 BRA `(.L_x_5294) ;  /* 0xfffffffc00f08947 */ /* 0x008fea000383ffff */
[----:B------:R-:W-:Y:S05]  /*7ff0*/  BRA `(.L_x_5293) ;  /* 0xffffff9000707947 */ /* 0x000fea000383ffff */
.L_x_5298:
[----:B--2---:R2:W3:Y:S02]  /*8000*/  SYNCS.PHASECHK.TRANS64.TRYWAIT P1, [R3+URZ+0x36410], R16 ;  /* 0x03641010030075a7 */ /* 0x0044e4000802017f */
[----:B---3--:R-:W-:Y:S05]  /*8010*/  @!P1 NANOSLEEP.SYNCS 0x989680 ;  /* 0x009896800000995d */ /* 0x008fea0003900000 */
[----:B------:R-:W3:Y:S02]  /*8020*/  @!P1 SYNCS.PHASECHK.TRANS64 P1, [R3+URZ+0x36410], R16 ;  /* 0x03641010030095a7 */ /* 0x000ee4000802007f */
[----:B---3--:R-:W-:Y:S05]  /*8030*/  @!P1 BRA `(.L_x_5298) ;  /* 0xfffffffc00f09947 */ /* 0x008fea000383ffff */
[----:B------:R-:W-:Y:S05]  /*8040*/  BRA `(.L_x_5297) ;  /* 0xffffff98003c7947 */ /* 0x000fea000383ffff */
.L_x_5302:
[----:B--2---:R2:W1:Y:S02]  /*8050*/  SYNCS.PHASECHK.TRANS64.TRYWAIT P1, [R153+URZ+0x36430], R16 ;  /* 0x03643010990075a7 */ /* 0x004464000802017f */
[----:B-1----:R-:W-:Y:S05]  /*8060*/  @!P1 NANOSLEEP.SYNCS 0x989680 ;  /* 0x009896800000995d */ /* 0x002fea0003900000 */
[----:B------:R-:W1:Y:S02]  /*8070*/  @!P1 SYNCS.PHASECHK.TRANS64 P1, [R153+URZ+0x36430], R16 ;  /* 0x03643010990095a7 */ /* 0x000e64000802007f */
[----:B-1----:R-:W-:Y:S05]  /*8080*/  @!P1 BRA `(.L_x_5302) ;  /* 0xfffffffc00f09947 */ /* 0x002fea000383ffff */
[----:B------:R-:W-:Y:S05]  /*8090*/  BRA `(.L_x_5301) ;  /* 0xffffff9c00e07947 */ /* 0x000fea000383ffff */
.L_x_5356:
[----:B-1----:R1:W2:Y:S02]  /*80a0*/  SYNCS.PHASECHK.TRANS64.TRYWAIT P1, [R0+URZ+0x36420], R6 ;  /* 0x03642006000075a7 */ /* 0x0022a4000802017f */
[----:B--2---:R-:W-:Y:S05]  /*80b0*/  @!P1 NANOSLEEP.SYNCS 0x989680 ;  /* 0x009896800000995d */ /* 0x004fea0003900000 */
[----:B------:R-:W2:Y:S02]  /*80c0*/  @!P1 SYNCS.PHASECHK.TRANS64 P1, [R0+URZ+0x36420], R6 ;  /* 0x03642006000095a7 */ /* 0x000ea4000802007f */
[----:B--2---:R-:W-:Y:S05]  /*80d0*/  @!P1 BRA `(.L_x_5356) ;  /* 0xfffffffc00f09947 */ /* 0x004fea000383ffff */
[----:B------:R-:W-:Y:S05]  /*80e0*/  BRA `(.L_x_5383) ;  /* 0xffffffdc00847947 */ /* 0x000fea000383ffff */
.L_x_5360:
[----:B-1----:R1:W2:Y:S02]  /*80f0*/  SYNCS.PHASECHK.TRANS64.TRYWAIT P1, [R0+URZ+0x36438], R6 ;  /* 0x03643806000075a7 */ /* 0x0022a4000802017f */
[----:B--2---:R-:W-:Y:S05]  /*8100*/  @!P1 NANOSLEEP.SYNCS 0x989680 ;  /* 0x009896800000995d */ /* 0x004fea0003900000 */
[----:B------:R-:W2:Y:S02]  /*8110*/  @!P1 SYNCS.PHASECHK.TRANS64 P1, [R0+URZ+0x36438], R6 ;  /* 0x03643806000095a7 */ /* 0x000ea4000802007f */
[----:B--2---:R-:W-:Y:S05]  /*8120*/  @!P1 BRA `(.L_x_5360) ;  /* 0xfffffffc00f09947 */ /* 0x004fea000383ffff */
[----:B------:R-:W-:Y:S05]  /*8130*/  BRA `(.L_x_5384) ;  /* 0xffffffe400707947 */ /* 0x000fea000383ffff */
.L_x_5362:
[----:B--2---:R2:W3:Y:S02]  /*8140*/  SYNCS.PHASECHK.TRANS64.TRYWAIT P1, [R0+URZ+0x36428], R3 ;  /* 0x03642803000075a7 */ /* 0x0044e4000802017f */
[----:B---3--:R-:W-:Y:S05]  /*8150*/  @!P1 NANOSLEEP.SYNCS 0x989680 ;  /* 0x009896800000995d */ /* 0x008fea0003900000 */
[----:B------:R-:W3:Y:S02]  /*8160*/  @!P1 SYNCS.PHASECHK.TRANS64 P1, [R0+URZ+0x36428], R3 ;  /* 0x03642803000095a7 */ /* 0x000ee4000802007f */
[----:B---3--:R-:W-:Y:S05]  /*8170*/  @!P1 BRA `(.L_x_5362) ;  /* 0xfffffffc00f09947 */ /* 0x008fea000383ffff */
[----:B------:R-:W-:Y:S05]  /*8180*/  BRA `(.L_x_5385) ;  /* 0xffffffe800347947 */ /* 0x000fea000383ffff */
.L_x_5364:
[----:B--2---:R2:W3:Y:S02]  /*8190*/  SYNCS.PHASECHK.TRANS64.TRYWAIT P1, [R0+URZ+0x36438], R29 ;  /* 0x0364381d000075a7 */ /* 0x0044e4000802017f */
[----:B---3--:R-:W-:Y:S05]  /*81a0*/  @!P1 NANOSLEEP.SYNCS 0x989680 ;  /* 0x009896800000995d */ /* 0x008fea0003900000 */
[----:B------:R-:W3:Y:S02]  /*81b0*/  @!P1 SYNCS.PHASECHK.TRANS64 P1, [R0+URZ+0x36438], R29 ;  /* 0x0364381d000095a7 */ /* 0x000ee4000802007f */
[----:B---3--:R-:W-:Y:S05]  /*81c0*/  @!P1 BRA `(.L_x_5364) ;  /* 0xfffffffc00f09947 */ /* 0x008fea000383ffff */
[----:B------:R-:W-:Y:S05]  /*81d0*/  BRA `(.L_x_5386) ;  /* 0xffffffe800e87947 */ /* 0x000fea000383ffff */
.L_x_5366:
[----:B------:R-:W-:-:S07]  /*81e0*/  SHF.L.U32 R5, R7, 0x1f, RZ ;  /* 0x0000001f07057819 */ /* 0x000fce00000006ff */
.L_x_5387:
[----:B----4-:R4:W5:Y:S02]  /*81f0*/  SYNCS.PHASECHK.TRANS64.TRYWAIT P1, [R0+URZ+0x36420], R5 ;  /* 0x03642005000075a7 */ /* 0x010964000802017f */
[----:B-----5:R-:W-:Y:S05]  /*8200*/  @!P1 NANOSLEEP.SYNCS 0x989680 ;  /* 0x009896800000995d */ /* 0x020fea0003900000 */
[----:B------:R-:W5:Y:S02]  /*8210*/  @!P1 SYNCS.PHASECHK.TRANS64 P1, [R0+URZ+0x36420], R5 ;  /* 0x03642005000095a7 */ /* 0x000f64000802007f */
[----:B-----5:R-:W-:Y:S05]  /*8220*/  @!P1 BRA `(.L_x_5387) ;  /* 0xfffffffc00f09947 */ /* 0x020fea000383ffff */
[----:B------:R-:W-:Y:S05]  /*8230*/  BRA `(.L_x_5388) ;  /* 0xffffffec007c7947 */ /* 0x000fea000383ffff */
.L_x_5369:
[----:B----4-:R4:W5:Y:S02]  /*8240*/  SYNCS.PHASECHK.TRANS64.TRYWAIT P1, [R0+URZ+0x36438], R6 ;  /* 0x03643806000075a7 */ /* 0x010964000802017f */
[----:B-----5:R-:W-:Y:S05]  /*8250*/  @!P1 NANOSLEEP.SYNCS 0x989680 ;  /* 0x009896800000995d */ /* 0x020fea0003900000 */
[----:B------:R-:W5:Y:S02]  /*8260*/  @!P1 SYNCS.PHASECHK.TRANS64 P1, [R0+URZ+0x36438], R6 ;  /* 0x03643806000095a7 */ /* 0x000f64000802007f */
[----:B-----5:R-:W-:Y:S05]  /*8270*/  @!P1 BRA `(.L_x_5369) ;  /* 0xfffffffc00f09947 */ /* 0x020fea000383ffff */
[----:B------:R-:W-:Y:S05]  /*8280*/  BRA `(.L_x_5389) ;  /* 0xfffffff000487947 */ /* 0x000fea000383ffff */
.L_x_5371:
[----:B-1----:R1:W4:Y:S02]  /*8290*/  SYNCS.PHASECHK.TRANS64.TRYWAIT P1, [R0+URZ+0x36428], R5 ;  /* 0x03642805000075a7 */ /* 0x002324000802017f */
[----:B----4-:R-:W-:Y:S05]  /*82a0*/  @!P1 NANOSLEEP.SYNCS 0x989680 ;  /* 0x009896800000995d */ /* 0x010fea0003900000 */
[----:B------:R-:W4:Y:S02]  /*82b0*/  @!P1 SYNCS.PHASECHK.TRANS64 P1, [R0+URZ+0x36428], R5 ;  /* 0x03642805000095a7 */ /* 0x000f24000802007f */
[----:B----4-:R-:W-:Y:S05]  /*82c0*/  @!P1 BRA `(.L_x_5371) ;  /* 0xfffffffc00f09947 */ /* 0x010fea000383ffff */
[----:B------:R-:W-:Y:S05]  /*82d0*/  BRA `(.L_x_5390) ;  /* 0xfffffff000f07947 */ /* 0x000fea000383ffff */
.L_x_5373:
[----:B----4-:R4:W5:Y:S02]  /*82e0*/  SYNCS.PHASECHK.TRANS64.TRYWAIT P1, [R0+URZ+0x36438], R3 ;  /* 0x03643803000075a7 */ /* 0x010964000802017f */
[----:B-----5:R-:W-:Y:S05]  /*82f0*/  @!P1 NANOSLEEP.SYNCS 0x989680 ;  /* 0x009896800000995d */ /* 0x020fea0003900000 */
[----:B------:R-:W5:Y:S02]  /*8300*/  @!P1 SYNCS.PHASECHK.TRANS64 P1, [R0+URZ+0x36438], R3 ;  /* 0x03643803000095a7 */ /* 0x000f64000802007f */
[----:B-----5:R-:W-:Y:S05]  /*8310*/  @!P1 BRA `(.L_x_5373) ;  /* 0xfffffffc00f09947 */ /* 0x020fea000383ffff */
[----:B------:R-:W-:Y:S05]  /*8320*/  BRA `(.L_x_5391) ;  /* 0xfffffff400ac7947 */ /* 0x000fea000383ffff */
.L_x_5375:
[----:B------:R-:W-:Y:S01]  /*8330*/  BSSY B0, `(.L_x_5392) ;  /* 0x0000006000007945 */ /* 0x000fe20003800000 */
[----:B------:R-:W-:-:S07]  /*8340*/  IMAD.MOV.U32 R15, RZ, RZ, -0x1 ;  /* 0xffffffffff0f7424 */ /* 0x000fce00078e00ff */
[----:B------:R-:W-:Y:S05]  /*8350*/  WARPSYNC.COLLECTIVE R15, `(.L_x_5393) ;  /* 0x000000000f0c7348 */ /* 0x000fea0003c00000 */
[----:B------:R-:W-:Y:S02]  /*8360*/  ELECT P6, UR62, PT ;  /* 0x00000000003e782f */ /* 0x000fe400038c0000 */
[----:B------:R-:W-:Y:S01]  /*8370*/  MOV R14, UR62 ;  /* 0x0000003e000e7c02 */ /* 0x000fe20008000f00 */
[----:B------:R-:W-:Y:S10]  /*8380*/  ENDCOLLECTIVE ;  /* 0x000000000000791b */ /* 0x000ff40003800000 */
.L_x_5393:
[----:B------:R-:W-:Y:S05]  /*8390*/  BSYNC B0 ;  /* 0x0000000000007941 */ /* 0x000fea0003800000 */
.L_x_5392:
[----:B------:R-:W-:Y:S05]  /*83a0*/  BRA `(.L_x_5394) ;  /* 0xfffffff800647947 */ /* 0x000fea000383ffff */
.L_x_5377:
[----:B-1----:R1:W2:Y:S02]  /*83b0*/  SYNCS.PHASECHK.TRANS64.TRYWAIT P0, [R9+URZ], R2 ;  /* 0x00000002090075a7 */ /* 0x0022a4000800017f */
[----:B--2---:R-:W-:Y:S05]  /*83c0*/  @!P0 NANOSLEEP.SYNCS 0x989680 ;  /* 0x009896800000895d */ /* 0x004fea0003900000 */
[----:B------:R-:W2:Y:S02]  /*83d0*/  @!P0 SYNCS.PHASECHK.TRANS64 P0, [R9+URZ], R2 ;  /* 0x00000002090085a7 */ /* 0x000ea4000800007f */
[----:B--2---:R-:W-:Y:S05]  /*83e0*/  @!P0 BRA `(.L_x_5377) ;  /* 0xfffffffc00f08947 */ /* 0x004fea000383ffff */
[----:B------:R-:W-:Y:S05]  /*83f0*/  BRA `(.L_x_5395) ;  /* 0xfffffff800a47947 */ /* 0x000fea000383ffff */
.L_x_5378:
[----:B--2---:R2:W3:Y:S02]  /*8400*/  SYNCS.PHASECHK.TRANS64.TRYWAIT P0, [R3+URZ], R0 ;  /* 0x00000000030075a7 */ /* 0x0044e4000800017f */
[----:B---3--:R-:W-:Y:S05]  /*8410*/  @!P0 NANOSLEEP.SYNCS 0x989680 ;  /* 0x009896800000895d */ /* 0x008fea0003900000 */
[----:B------:R-:W3:Y:S02]  /*8420*/  @!P0 SYNCS.PHASECHK.TRANS64 P0, [R3+URZ], R0 ;  /* 0x00000000030085a7 */ /* 0x000ee4000800007f */
[----:B---3--:R-:W-:Y:S05]  /*8430*/  @!P0 BRA `(.L_x_5378) ;  /* 0xfffffffc00f08947 */ /* 0x008fea000383ffff */
[----:B------:R-:W-:Y:S05]  /*8440*/  BRA `(.L_x_5396) ;  /* 0xfffffff800987947 */ /* 0x000fea000383ffff */
.L_x_5397:
        /* <DEDUP_REMOVED lines=11> */
.L_x_7683:


//--------------------- .text._ZN7cutlass13device_kernelIN5flash11enable_sm90INS1_16FlashAttnBwdSm90INS1_25CollectiveMainloopBwdSm90ILi2ELi1ELi1EN4cute5tupleIJNS5_1CILi1EEES8_S8_EEENS6_IJNS7_ILi64EEENS7_ILi96EEENS7_ILi192EEEEEENS_10bfloat16_tEfNS_4arch4Sm90ELb0ELb1ELb0ELb0ELb1ELb0ELb1ELb0ELi3ELi1ELi1ELi1ELb0EEENS1_24CollectiveEpilogueBwdGQAISD_fSG_Li384ELb0ELb1EEENS1_19SingleTileSchedulerILb0ELb0ELb0ELi96EEEEEEEEEvNT_6ParamsE --------------------------
	.section	.text._ZN7cutlass13device_kernelIN5flash11enable_sm90INS1_16FlashAttnBwdSm90INS1_25CollectiveMainloopBwdSm90ILi2ELi1ELi1EN4cute5tupleIJNS5_1CILi1EEES8_S8_EEENS6_IJNS7_ILi64EEENS7_ILi96EEENS7_ILi192EEEEEENS_10bfloat16_tEfNS_4arch4Sm90ELb0ELb1ELb0ELb0ELb1ELb0ELb1ELb0ELi3ELi1ELi1ELi1ELb0EEENS1_24CollectiveEpilogueBwdGQAISD_fSG_Li384ELb0ELb1EEENS1_19SingleTileSchedulerILb0ELb0ELb0ELi96EEEEEEEEEvNT_6ParamsE,"ax",@progbits
	.align	128
.text._ZN7cutlass13device_kernelIN5flash11enable_sm90INS1_16FlashAttnBwdSm90INS1_25CollectiveMainloopBwdSm90ILi2ELi1ELi1EN4cute5tupleIJNS5_1CILi1EEES8_S8_EEENS6_IJNS7_ILi64EEENS7_ILi96EEENS7_ILi192EEEEEENS_10bfloat16_tEfNS_4arch4Sm90ELb0ELb1ELb0ELb0ELb1ELb0ELb1ELb0ELi3ELi1ELi1ELi1ELb0EEENS1_24CollectiveEpilogueBwdGQAISD_fSG_Li384ELb0ELb1EEENS1_19SingleTileSchedulerILb0ELb0ELb0ELi96EEEEEEEEEvNT_6ParamsE:
        .type           _ZN7cutlass13device_kernelIN5flash11enable_sm90INS1_16FlashAttnBwdSm90INS1_25CollectiveMainloopBwdSm90ILi2ELi1ELi1EN4cute5tupleIJNS5_1CILi1EEES8_S8_EEENS6_IJNS7_ILi64EEENS7_ILi96EEENS7_ILi192EEEEEENS_10bfloat16_tEfNS_4arch4Sm90ELb0ELb1ELb0ELb0ELb1ELb0ELb1ELb0ELi3ELi1ELi1ELi1ELb0EEENS1_24CollectiveEpilogueBwdGQAISD_fSG_Li384ELb0ELb1EEENS1_19SingleTileSchedulerILb0ELb0ELb0ELi96EEEEEEEEEvNT_6ParamsE,@function
        .size           _ZN7cutlass13device_kernelIN5flash11enable_sm90INS1_16FlashAttnBwdSm90INS1_25CollectiveMainloopBwdSm90ILi2ELi1ELi1EN4cute5tupleIJNS5_1CILi1EEES8_S8_EEENS6_IJNS7_ILi64EEENS7_ILi96EEENS7_ILi192EEEEEENS_10bfloat16_tEfNS_4arch4Sm90ELb0ELb1ELb0ELb0ELb1ELb0ELb1ELb0ELi3ELi1ELi1ELi1ELb0EEENS1_24CollectiveEpilogueBwdGQAISD_fSG_Li384ELb0ELb1EEENS1_19SingleTileSchedulerILb0ELb0ELb0ELi96EEEEEEEEEvNT_6ParamsE,(.L_x_7684 - _ZN7cutlass13device_kernelIN5flash11enable_sm90INS1_16FlashAttnBwdSm90INS1_25CollectiveMainloopBwdSm90ILi2ELi1ELi1EN4cute5tupleIJNS5_1CILi1EEES8_S8_EEENS6_IJNS7_ILi64EEENS7_ILi96EEENS7_ILi192EEEEEENS_10bfloat16_tEfNS_4arch4Sm90ELb0ELb1ELb0ELb0ELb1ELb0ELb1ELb0ELi3ELi1ELi1ELi1ELb0EEENS1_24CollectiveEpilogueBwdGQAISD_fSG_Li384ELb0ELb1EEENS1_19SingleTileSchedulerILb0ELb0ELb0ELi96EEEEEEEEEvNT_6ParamsE)
        .other          _ZN7cutlass13device_kernelIN5flash11enable_sm90INS1_16FlashAttnBwdSm90INS1_25CollectiveMainloopBwdSm90ILi2ELi1ELi1EN4cute5tupleIJNS5_1CILi1EEES8_S8_EEENS6_IJNS7_ILi64EEENS7_ILi96EEENS7_ILi192EEEEEENS_10bfloat16_tEfNS_4arch4Sm90ELb0ELb1ELb0ELb0ELb1ELb0ELb1ELb0ELi3ELi1ELi1ELi1ELb0EEENS1_24CollectiveEpilogueBwdGQAISD_fSG_Li384ELb0ELb1EEENS1_19SingleTileSchedulerILb0ELb0ELb0ELi96EEEEEEEEEvNT_6ParamsE,@"STO_CUDA_ENTRY STV_DEFAULT"
_ZN7cutlass13device_kernelIN5flash11enable_sm90INS1_16FlashAttnBwdSm90INS1_25CollectiveMainloopBwdSm90ILi2ELi1ELi1EN4cute5tupleIJNS5_1CILi1EEES8_S8_EEENS6_IJNS7_ILi64EEENS7_ILi96EEENS7_ILi192EEEEEENS_10bfloat16_tEfNS_4arch4Sm90ELb0ELb1ELb0ELb0ELb1ELb0ELb1ELb0ELi3ELi1ELi1ELi1ELb0EEENS1_24CollectiveEpilogueBwdGQAISD_fSG_Li384ELb0ELb1EEENS1_19SingleTileSchedulerILb0ELb0ELb0ELi96EEEEEEEEEvNT_6ParamsE:
        /* <DEDUP_REMOVED lines=23> */
.L_x_5399:
[----:B------:R-:W-:Y:S05]  /*0170*/  BSYNC B0 ;  /* 0x0000000000007941 */ /* 0x000fea0003800000 */
.L_x_5398:
        /* <DEDUP_REMOVED lines=37> */
.L_x_5400:
        /* <DEDUP_REMOVED lines=20> */
.L_x_5401:
[----:B------:R-:W-:Y:S01]  /*0510*/  PLOP3.LUT P0, PT, PT, PT, UP0, 0x80, 0x0 ;  /* 0x000000000000781c */ /* 0x000fe20003f0f008 */
[----:B------:R-:W-:Y:S01]  /*0520*/  NOP ;  /* 0x0000000000007918 */ /* 0x000fe20000000000 */
[----:B------:R-:W-:Y:S01]  /*0530*/  ULDC.64 UR46, c[0x0][0x208] ;  /* 0x00008200002e7ab9 */ /* 0x000fe20000000a00 */
[----:B------:R-:W-:Y:S01]  /*0540*/  BSSY B6, `(.L_x_5402) ;  /* 0x00008da000067945 */ /* 0x000fe20003800000 */
[----:B-12-4-:R-:W-:Y:S09]  /*0550*/  BAR.SYNC.DEFER_BLOCKING 0x0 ;  /* 0x0000000000007b1d */ /* 0x016ff20000010000 */
[----:B------:R-:W-:Y:S05]  /*0560*/  @!P0 BRA `(.L_x_5403) ;  /* 0x0000004800048947 */ /* 0x000fea0003800000 */
.L_x_5404:
        /* <DEDUP_REMOVED lines=85> */
.L_x_5406:
        /* <DEDUP_REMOVED lines=36> */
.L_x_5409:
        /* <DEDUP_REMOVED lines=15> */
.L_x_5408:
        /* <DEDUP_REMOVED lines=20> */
.L_x_5411:
        /* <DEDUP_REMOVED lines=15> */
.L_x_5410:
        /* <DEDUP_REMOVED lines=8> */
.L_x_5543:
        /* <DEDUP_REMOVED lines=19> */
.L_x_5413:
        /* <DEDUP_REMOVED lines=109> */
.L_x_5433:
[----:B------:R-:W-:-:S13]  /*18a0*/  ISETP.NE.AND P0, PT, R14, 0x3, PT ;  /* 0x000000030e00780c */ /* 0x000fda0003f05270 */
[----:B------:R-:W-:Y:S05]  /*18b0*/  @!P0 BRA `(.L_x_5415) ;  /* 0x0000000000048947 */ /* 0x000fea0003800000 */
[----:B------:R-:W-:Y:S01]  /*18c0*/  BPT.TRAP 0x1 ;  /* 0x000000040000795c */ /* 0x000fe20000300000 */
.L_x_5415:
[----:B------:R-:W-:Y:S02]  /*18d0*/  LEA R3, R2, UR37, 0x3 ;  /* 0x0000002502037c11 */ /* 0x000fe4000f8e18ff */
[----:B------:R-:W-:-:S04]  /*18e0*/  SHF.L.U32 R16, R7, 0x1f, RZ ;  /* 0x0000001f07107819 */ /* 0x000fc800000006ff */
[----:B------:R1:W2:Y:S01]  /*18f0*/  SYNCS.PHASECHK.TRANS64.TRYWAIT P1, [R3+URZ+0x36410], R16 ;  /* 0x03641010030075a7 */ /* 0x0002a2000802017f */
[----:B------:R-:W-:Y:S05]  /*1900*/  @!P0 BRA `(.L_x_5416) ;  /* 0x0000000000048947 */ /* 0x000fea0003800000 */
[----:B------:R-:W-:Y:S01]  /*1910*/  BPT.TRAP 0x1 ;  /* 0x000000040000795c */ /* 0x000fe20000300000 */
.L_x_5416:
[----:B--2---:R-:W-:Y:S05]  /*1920*/  @P1 BRA `(.L_x_5417) ;  /* 0x0000000000081947 */ /* 0x004fea0003800000 */
[----:B------:R-:W2:Y:S02]  /*1930*/  SYNCS.PHASECHK.TRANS64.TRYWAIT P1, [R3+URZ+0x36410], R16 ;  /* 0x03641010030075a7 */ /* 0x000ea4000802017f */
[----:B--2---:R-:W-:Y:S05]  /*1940*/  @!P1 BRA `(.L_x_5418) ;  /* 0x00000078009c9947 */ /* 0x004fea0003800000 */
.L_x_5417:
        /* <DEDUP_REMOVED lines=101> */
.L_x_5419:
[----:B-12---:R-:W-:-:S04]  /*1fa0*/  SHF.L.U32 R16, R4, 0x1f, RZ ;  /* 0x0000001f04107819 */ /* 0x006fc800000006ff */
[----:B------:R1:W2:Y:S01]  /*1fb0*/  SYNCS.PHASECHK.TRANS64.TRYWAIT P1, [UR37+0x36430], R16 ;  /* 0x03643010ff0075a7 */ /* 0x0002a20008020165 */
[----:B------:R-:W-:Y:S05]  /*1fc0*/  @!P0 BRA `(.L_x_5420) ;  /* 0x0000000000048947 */ /* 0x000fea0003800000 */
[----:B------:R-:W-:Y:S01]  /*1fd0*/  BPT.TRAP 0x1 ;  /* 0x000000040000795c */ /* 0x000fe20000300000 */
.L_x_5420:
[----:B--2---:R-:W-:Y:S05]  /*1fe0*/  @P1 BRA `(.L_x_5421) ;  /* 0x0000000000081947 */ /* 0x004fea0003800000 */
[----:B------:R-:W2:Y:S02]  /*1ff0*/  SYNCS.PHASECHK.TRANS64.TRYWAIT P1, [UR37+0x36430], R16 ;  /* 0x03643010ff0075a7 */ /* 0x000ea40008020165 */
[----:B--2---:R-:W-:Y:S05]  /*2000*/  @!P1 BRA `(.L_x_5422) ;  /* 0x0000007400009947 */ /* 0x004fea0003800000 */
.L_x_5421:
        /* <DEDUP_REMOVED lines=114> */
.L_x_5425:
[----:B------:R-:W-:-:S06]  /*2730*/  UISETP.NE.AND UP0, UPT, UR44, 0x1, UPT ;  /* 0x000000012c00788c */ /* 0x000fcc000bf05270 */
[----:B------:R-:W-:-:S05]  /*2740*/  PLOP3.LUT P1, PT, PT, PT, UP0, 0x80, 0x0 ;  /* 0x000000000000781c */ /* 0x000fca0003f2f008 */
[----:B------:R-:W-:-:S08]  /*2750*/  @UP0 ULDC UR5, c[0x0][0x754] ;  /* 0x0001d50000050ab9 */ /* 0x000fd00000000800 */
[----:B------:R-:W-:Y:S01]  /*2760*/  @P1 IMAD.HI.U32 R15, R22, UR5, RZ ;  /* 0x00000005160f1c27 */ /* 0x000fe2000f8e00ff */
[----:B------:R-:W-:-:S04]  /*2770*/  @UP0 ULDC UR5, c[0x0][0x758] ;  /* 0x0001d60000050ab9 */ /* 0x000fc80000000800 */
[----:B------:R-:W-:-:S07]  /*2780*/  @P1 SHF.R.U32.HI R22, RZ, UR5, R15 ;  /* 0x00000005ff161c19 */ /* 0x000fce000801160f */
.L_x_5426:
[----:B------:R-:W-:Y:S05]  /*2790*/  BSYNC B0 ;  /* 0x0000000000007941 */ /* 0x000fea0003800000 */
.L_x_5424:
[----:B------:R-:W-:Y:S01]  /*27a0*/  IMAD R22, R22, UR44, R11 ;  /* 0x0000002c16167c24 */ /* 0x000fe2000f8e020b */
[----:B------:R-:W-:-:S04]  /*27b0*/  IADD3 R15, R18, UR4, R5 ;  /* 0x00000004120f7c10 */ /* 0x000fc8000fffe005 */
[----:B------:R-:W-:Y:S02]  /*27c0*/  VIADDMNMX R16, R22, UR44, R16, PT ;  /* 0x0000002c16107c46 */ /* 0x000fe4000b800110 */
[----:B------:R-:W-:-:S07]  /*27d0*/  VIMNMX R15, R15, R22, !PT ;  /* 0x000000160f0f7248 */ /* 0x000fce0007fe0100 */
.L_x_5423:
        /* <DEDUP_REMOVED lines=52> */
.L_x_5429:
[----:B------:R-:W-:-:S06]  /*2b20*/  UISETP.NE.AND UP0, UPT, UR44, 0x1, UPT ;  /* 0x000000012c00788c */ /* 0x000fcc000bf05270 */
[----:B------:R-:W-:-:S05]  /*2b30*/  PLOP3.LUT P6, PT, PT, PT, UP0, 0x80, 0x0 ;  /* 0x000000000000781c */ /* 0x000fca0003fcf008 */
[----:B------:R-:W-:-:S08]  /*2b40*/  @UP0 ULDC UR4, c[0x0][0x754] ;  /* 0x0001d50000040ab9 */ /* 0x000fd00000000800 */
[----:B------:R-:W-:Y:S01]  /*2b50*/  @P6 IMAD.HI.U32 R15, R18, UR4, RZ ;  /* 0x00000004120f6c27 */ /* 0x000fe2000f8e00ff */
[----:B------:R-:W-:Y:S01]  /*2b60*/  PLOP3.LUT P6, PT, PT, PT, UP0, 0x80, 0x0 ;  /* 0x000000000000781c */ /* 0x000fe20003fcf008 */
[----:B------:R-:W-:-:S12]  /*2b70*/  @UP0 ULDC UR4, c[0x0][0x758] ;  /* 0x0001d60000040ab9 */ /* 0x000fd80000000800 */
[----:B------:R-:W-:-:S07]  /*2b80*/  @P6 SHF.R.U32.HI R18, RZ, UR4, R15 ;  /* 0x00000004ff126c19 */ /* 0x000fce000801160f */
.L_x_5430:
[----:B------:R-:W-:Y:S05]  /*2b90*/  BSYNC B0 ;  /* 0x0000000000007941 */ /* 0x000fea0003800000 */
.L_x_5428:
[----:B------:R-:W-:-:S05]  /*2ba0*/  IMAD R18, R18, UR44, R11 ;  /* 0x0000002c12127c24 */ /* 0x000fca000f8e020b */
[----:B------:R-:W-:Y:S02]  /*2bb0*/  VIMNMX R17, R17, R18, !PT ;  /* 0x0000001211117248 */ /* 0x000fe40007fe0100 */
[----:B------:R-:W-:-:S07]  /*2bc0*/  VIADDMNMX R19, R18, UR44, R19, PT ;  /* 0x0000002c12137c46 */ /* 0x000fce000b800113 */
.L_x_5427:
        /* <DEDUP_REMOVED lines=18> */
[--C-:B------:R-:W-:Y:S01]  /*2cf0*/  FFMA.FTZ R15, R15, UR45, -R20.reuse ;  /* 0x0000002d0f0f7c23 */ /* 0x100fe20008010814 */
        /* <DEDUP_REMOVED lines=195> */
.L_x_5431:
        /* <DEDUP_REMOVED lines=59> */
.L_x_5432:
        /* <DEDUP_REMOVED lines=63> */
.L_x_5407:
        /* <DEDUP_REMOVED lines=89> */
.L_x_5436:
[----:B------:R-:W2:Y:S04]  /*4660*/  LDG.E.STRONG.GPU R4, desc[UR46][R2.64] ;  /* 0x0000002e02047981 */ /* 0x000ea8000c1ef900 */
[----:B--2---:R-:W-:Y:S01]  /*4670*/  CCTL.IVALL ;  /* 0x00000000ff00798f */ /* 0x004fe20002000000 */
[----:B------:R-:W-:Y:S05]  /*4680*/  YIELD ;  /* 0x0000000000007946 */ /* 0x000fea0003800000 */
[----:B------:R-:W-:-:S13]  /*4690*/  ISETP.NE.AND P0, PT, R4, UR14, PT ;  /* 0x0000000e04007c0c */ /* 0x000fda000bf05270 */
[----:B------:R-:W-:Y:S05]  /*46a0*/  @P0 BRA `(.L_x_5436) ;  /* 0xfffffffc00ec0947 */ /* 0x000fea000383ffff */
.L_x_5435:
[----:B------:R-:W-:Y:S05]  /*46b0*/  BSYNC B0 ;  /* 0x0000000000007941 */ /* 0x000fea0003800000 */
.L_x_5434:
[----:B------:R-:W-:-:S03]  /*46c0*/  UMOV UR4, 0xffffffff ;  /* 0xffffffff00047882 */ /* 0x000fc60000000000 */
[----:B------:R-:W-:Y:S05]  /*46d0*/  BRA.DIV UR4, `(.L_x_5437) ;  /* 0x0000004e04607947 */ /* 0x000fea000b800000 */
[----:B------:R-:W-:Y:S01]  /*46e0*/  NOP ;  /* 0x0000000000007918 */ /* 0x000fe20000000000 */
.L_x_5546:
        /* <DEDUP_REMOVED lines=15> */
.L_x_5440:
[----:B------:R-:W-:Y:S01]  /*47e0*/  @P0 ELECT P2, URZ, PT ;  /* 0x00000000003f082f */ /* 0x000fe20003840000 */
[----:B------:R2:W-:-:S12]  /*47f0*/  UBLKRED.G.S.ADD.F32.RN [UR4], [UR10], UR6, desc[UR8] ;  /* 0x000008040a0073bb */ /* 0x0005d800080a1406 */
[----:B------:R-:W-:Y:S02]  /*4800*/  @P2 PLOP3.LUT P0, PT, P2, PT, PT, 0x8, 0x0 ;  /* 0x000000000000281c */ /* 0x000fe4000170e170 */
[----:B------:R-:W-:-:S11]  /*4810*/  PLOP3.LUT P2, PT, PT, PT, PT, 0x8, 0x0 ;  /* 0x000000000000781c */ /* 0x000fd60003f4e170 */
[----:B--2---:R-:W-:Y:S05]  /*4820*/  @P0 BRA.U.ANY `(.L_x_5440) ;  /* 0xfffffffd00ec0947 */ /* 0x004fea000393ffff */
[----:B------:R0:W-:Y:S01]  /*4830*/  UTMACMDFLUSH ;  /* 0x00000000000079b7 */ /* 0x0001e20000000000 */
[----:B------:R-:W-:-:S04]  /*4840*/  DEPBAR.LE SB0, 0x0 ;  /* 0x000080000000791a */ /* 0x000fc80000000000 */
.L_x_5439:
[----:B------:R-:W-:Y:S05]  /*4850*/  BSYNC B0 ;  /* 0x0000000000007941 */ /* 0x000fea0003800000 */
.L_x_5438:
        /* <DEDUP_REMOVED lines=14> */
.L_x_5442:
[----:B------:R-:W-:Y:S05]  /*4940*/  BSYNC B0 ;  /* 0x0000000000007941 */ /* 0x000fea0003800000 */
.L_x_5441:
        /* <DEDUP_REMOVED lines=20> */
.L_x_5445:
[----:B-12---:R-:W2:Y:S04]  /*4a90*/  LDG.E.STRONG.GPU R0, desc[UR46][R2.64] ;  /* 0x0000002e02007981 */ /* 0x006ea8000c1ef900 */
[----:B--2---:R-:W-:Y:S01]  /*4aa0*/  CCTL.IVALL ;  /* 0x00000000ff00798f */ /* 0x004fe20002000000 */
[----:B------:R-:W-:Y:S05]  /*4ab0*/  YIELD ;  /* 0x0000000000007946 */ /* 0x000fea0003800000 */
[----:B------:R-:W-:-:S13]  /*4ac0*/  ISETP.NE.AND P0, PT, R0, UR14, PT ;  /* 0x0000000e00007c0c */ /* 0x000fda000bf05270 */
[----:B------:R-:W-:Y:S05]  /*4ad0*/  @P0 BRA `(.L_x_5445) ;  /* 0xfffffffc00ec0947 */ /* 0x000fea000383ffff */
.L_x_5444:
[----:B------:R-:W-:Y:S05]  /*4ae0*/  BSYNC B0 ;  /* 0x0000000000007941 */ /* 0x000fea0003800000 */
.L_x_5443:
[----:B------:R-:W-:-:S03]  /*4af0*/  UMOV UR4, 0xffffffff ;  /* 0xffffffff00047882 */ /* 0x000fc60000000000 */
[----:B------:R-:W-:Y:S05]  /*4b00*/  BRA.DIV UR4, `(.L_x_5446) ;  /* 0x0000004a04707947 */ /* 0x000fea000b800000 */
[----:B------:R-:W-:Y:S01]  /*4b10*/  NOP ;  /* 0x0000000000007918 */ /* 0x000fe20000000000 */
.L_x_5549:
        /* <DEDUP_REMOVED lines=16> */
.L_x_5449:
[----:B------:R-:W-:Y:S01]  /*4c20*/  @P0 ELECT P2, URZ, PT ;  /* 0x00000000003f082f */ /* 0x000fe20003840000 */
[----:B------:R3:W-:-:S12]  /*4c30*/  UBLKRED.G.S.ADD.F32.RN [UR4], [UR10], UR6, desc[UR8] ;  /* 0x000008040a0073bb */ /* 0x0007d800080a1406 */
[----:B------:R-:W-:Y:S02]  /*4c40*/  @P2 PLOP3.LUT P0, PT, P2, PT, PT, 0x8, 0x0 ;  /* 0x000000000000281c */ /* 0x000fe4000170e170 */
[----:B------:R-:W-:-:S11]  /*4c50*/  PLOP3.LUT P2, PT, PT, PT, PT, 0x8, 0x0 ;  /* 0x000000000000781c */ /* 0x000fd60003f4e170 */
[----:B---3--:R-:W-:Y:S05]  /*4c60*/  @P0 BRA.U.ANY `(.L_x_5449) ;  /* 0xfffffffd00ec0947 */ /* 0x008fea000393ffff */
[----:B------:R0:W-:Y:S01]  /*4c70*/  UTMACMDFLUSH ;  /* 0x00000000000079b7 */ /* 0x0001e20000000000 */
[----:B------:R-:W-:-:S04]  /*4c80*/  DEPBAR.LE SB0, 0x0 ;  /* 0x000080000000791a */ /* 0x000fc80000000000 */
.L_x_5448:
[----:B------:R-:W-:Y:S05]  /*4c90*/  BSYNC B0 ;  /* 0x0000000000007941 */ /* 0x000fea0003800000 */
.L_x_5447:
        /* <DEDUP_REMOVED lines=14> */
.L_x_5403:
        /* <DEDUP_REMOVED lines=33> */
.L_x_5451:
[----:B------:R-:W-:-:S05]  /*4f90*/  UMOV UR11, UR5 ;  /* 0x00000005000b7c82 */ /* 0x000fca0008000000 */
.L_x_5452:
        /* <DEDUP_REMOVED lines=48> */
.L_x_5457:
[----:B------:R-:W2:Y:S04]  /*52a0*/  LDG.E.STRONG.GPU R0, desc[UR46][R2.64] ;  /* 0x0000002e02007981 */ /* 0x000ea8000c1ef900 */
[----:B--2---:R-:W-:Y:S01]  /*52b0*/  CCTL.IVALL ;  /* 0x00000000ff00798f */ /* 0x004fe20002000000 */
[----:B------:R-:W-:Y:S05]  /*52c0*/  YIELD ;  /* 0x0000000000007946 */ /* 0x000fea0003800000 */
[----:B------:R-:W-:-:S13]  /*52d0*/  ISETP.NE.AND P1, PT, R0, UR23, PT ;  /* 0x0000001700007c0c */ /* 0x000fda000bf25270 */
[----:B------:R-:W-:Y:S05]  /*52e0*/  @P1 BRA `(.L_x_5457) ;  /* 0xfffffffc00ec1947 */ /* 0x000fea000383ffff */
.L_x_5456:
[----:B------:R-:W-:Y:S05]  /*52f0*/  BSYNC B0 ;  /* 0x0000000000007941 */ /* 0x000fea0003800000 */
.L_x_5455:
[----:B------:R-:W-:-:S03]  /*5300*/  UMOV UR4, 0xffffffff ;  /* 0xffffffff00047882 */ /* 0x000fc60000000000 */
[----:B------:R-:W-:Y:S05]  /*5310*/  BRA.DIV UR4, `(.L_x_5458) ;  /* 0x0000004204887947 */ /* 0x000fea000b800000 */
[----:B------:R-:W-:Y:S01]  /*5320*/  NOP ;  /* 0x0000000000007918 */ /* 0x000fe20000000000 */
.L_x_5552:
        /* <DEDUP_REMOVED lines=22> */
.L_x_5460:
[----:B------:R-:W-:Y:S05]  /*5490*/  BSYNC B0 ;  /* 0x0000000000007941 */ /* 0x000fea0003800000 */
.L_x_5459:
        /* <DEDUP_REMOVED lines=19> */
.L_x_5462:
[----:B------:R-:W-:Y:S05]  /*55d0*/  BSYNC B0 ;  /* 0x0000000000007941 */ /* 0x000fea0003800000 */
.L_x_5461:
        /* <DEDUP_REMOVED lines=20> */
.L_x_5464:
[----:B------:R-:W-:Y:S05]  /*5720*/  BSYNC B0 ;  /* 0x0000000000007941 */ /* 0x000fea0003800000 */
.L_x_5463:
[----:B------:R-:W-:Y:S06]  /*5730*/  BAR.ARV 0xa, 0xa0 ;  /* 0x0282800000007b1d */ /* 0x000fec0000002000 */
[----:B------:R-:W-:Y:S04]  /*5740*/  BSSY B0, `(.L_x_5465) ;  /* 0x0000003000007945 */ /* 0x000fe80003800000 */
[----:B------:R-:W-:Y:S05]  /*5750*/  @!P0 BRA `(.L_x_5466) ;  /* 0x0000000000048947 */ /* 0x000fea0003800000 */
[----:B------:R-:W-:-:S04]  /*5760*/  DEPBAR.LE SB0, 0x1 ;  /* 0x000080400000791a */ /* 0x000fc80000000000 */
.L_x_5466:
[----:B------:R-:W-:Y:S05]  /*5770*/  BSYNC B0 ;  /* 0x0000000000007941 */ /* 0x000fea0003800000 */
.L_x_5465:
[----:B------:R-:W-:Y:S06]  /*5780*/  BAR.ARV 0xb, 0xa0 ;  /* 0x02c2800000007b1d */ /* 0x000fec0000002000 */
[----:B------:R-:W-:Y:S04]  /*5790*/  BSSY B0, `(.L_x_5467) ;  /* 0x0000003000007945 */ /* 0x000fe80003800000 */
[----:B------:R-:W-:Y:S05]  /*57a0*/  @!P0 BRA `(.L_x_5468) ;  /* 0x0000000000048947 */ /* 0x000fea0003800000 */
[----:B------:R-:W-:-:S04]  /*57b0*/  DEPBAR.LE SB0, 0x0 ;  /* 0x000080000000791a */ /* 0x000fc80000000000 */
.L_x_5468:
[----:B------:R-:W-:Y:S05]  /*57c0*/  BSYNC B0 ;  /* 0x0000000000007941 */ /* 0x000fea0003800000 */
.L_x_5467:
        /* <DEDUP_REMOVED lines=19> */
.L_x_5470:
[----:B------:R-:W-:Y:S05]  /*5900*/  BSYNC B0 ;  /* 0x0000000000007941 */ /* 0x000fea0003800000 */
.L_x_5469:
[----:B------:R-:W-:Y:S01]  /*5910*/  UIADD3 UR18, UR8, 0x1, URZ ;  /* 0x0000000108127890 */ /* 0x000fe2000fffe03f */
[----:B------:R-:W-:Y:S11]  /*5920*/  BRA `(.L_x_5471) ;  /* 0x0000000000047947 */ /* 0x000ff60003800000 */
.L_x_5454:
[----:B------:R-:W-:-:S05]  /*5930*/  UMOV UR18, UR8 ;  /* 0x0000000800127c82 */ /* 0x000fca0008000000 */
.L_x_5471:
        /* <DEDUP_REMOVED lines=12> */
.L_x_5504:
        /* <DEDUP_REMOVED lines=11> */
.L_x_5474:
[----:B------:R-:W2:Y:S04]  /*5ab0*/  LDG.E.STRONG.GPU R0, desc[UR46][R2.64] ;  /* 0x0000002e02007981 */ /* 0x000ea8000c1ef900 */
[----:B--2---:R-:W-:Y:S01]  /*5ac0*/  CCTL.IVALL ;  /* 0x00000000ff00798f */ /* 0x004fe20002000000 */
[----:B------:R-:W-:Y:S05]  /*5ad0*/  YIELD ;  /* 0x0000000000007946 */ /* 0x000fea0003800000 */
[----:B------:R-:W-:-:S13]  /*5ae0*/  ISETP.NE.AND P1, PT, R0, UR23, PT ;  /* 0x0000001700007c0c */ /* 0x000fda000bf25270 */
[----:B------:R-:W-:Y:S05]  /*5af0*/  @P1 BRA `(.L_x_5474) ;  /* 0xfffffffc00ec1947 */ /* 0x000fea000383ffff */
.L_x_5473:
[----:B------:R-:W-:Y:S05]  /*5b00*/  BSYNC B0 ;  /* 0x0000000000007941 */ /* 0x000fea0003800000 */
.L_x_5472:
[----:B------:R-:W-:-:S03]  /*5b10*/  UMOV UR16, 0xffffffff ;  /* 0xffffffff00107882 */ /* 0x000fc60000000000 */
[----:B------:R-:W-:Y:S05]  /*5b20*/  BRA.DIV UR16, `(.L_x_5475) ;  /* 0x0000003a10a07947 */ /* 0x000fea000b800000 */
[----:B------:R-:W-:Y:S01]  /*5b30*/  NOP ;  /* 0x0000000000007918 */ /* 0x000fe20000000000 */
.L_x_5555:
        /* <DEDUP_REMOVED lines=19> */
.L_x_5477:
[----:B------:R-:W-:Y:S05]  /*5c70*/  BSYNC B0 ;  /* 0x0000000000007941 */ /* 0x000fea0003800000 */
.L_x_5476:
        /* <DEDUP_REMOVED lines=14> */
.L_x_5479:
[----:B------:R-:W-:Y:S05]  /*5d60*/  BSYNC B0 ;  /* 0x0000000000007941 */ /* 0x000fea0003800000 */
.L_x_5478:
        /* <DEDUP_REMOVED lines=15> */
.L_x_5481:
[----:B------:R-:W-:Y:S05]  /*5e60*/  BSYNC B0 ;  /* 0x0000000000007941 */ /* 0x000fea0003800000 */
.L_x_5480:
[----:B------:R-:W-:Y:S06]  /*5e70*/  BAR.ARV 0xa, 0xa0 ;  /* 0x0282800000007b1d */ /* 0x000fec0000002000 */
[----:B------:R-:W-:Y:S04]  /*5e80*/  BSSY B0, `(.L_x_5482) ;  /* 0x0000003000007945 */ /* 0x000fe80003800000 */
[----:B------:R-:W-:Y:S05]  /*5e90*/  @!P0 BRA `(.L_x_5483) ;  /* 0x0000000000048947 */ /* 0x000fea0003800000 */
[----:B------:R-:W-:-:S04]  /*5ea0*/  DEPBAR.LE SB0, 0x1 ;  /* 0x000080400000791a */ /* 0x000fc80000000000 */
.L_x_5483:
[----:B------:R-:W-:Y:S05]  /*5eb0*/  BSYNC B0 ;  /* 0x0000000000007941 */ /* 0x000fea0003800000 */
.L_x_5482:
[----:B------:R-:W-:Y:S06]  /*5ec0*/  BAR.ARV 0xb, 0xa0 ;  /* 0x02c2800000007b1d */ /* 0x000fec0000002000 */
[----:B------:R-:W-:Y:S04]  /*5ed0*/  BSSY B0, `(.L_x_5484) ;  /* 0x0000003000007945 */ /* 0x000fe80003800000 */
[----:B------:R-:W-:Y:S05]  /*5ee0*/  @!P0 BRA `(.L_x_5485) ;  /* 0x0000000000048947 */ /* 0x000fea0003800000 */
[----:B------:R-:W-:-:S04]  /*5ef0*/  DEPBAR.LE SB0, 0x0 ;  /* 0x000080000000791a */ /* 0x000fc80000000000 */
.L_x_5485:
[----:B------:R-:W-:Y:S05]  /*5f00*/  BSYNC B0 ;  /* 0x0000000000007941 */ /* 0x000fea0003800000 */
.L_x_5484:
        /* <DEDUP_REMOVED lines=19> */
.L_x_5487:
[----:B------:R-:W-:Y:S05]  /*6040*/  BSYNC B0 ;  /* 0x0000000000007941 */ /* 0x000fea0003800000 */
.L_x_5486:
        /* <DEDUP_REMOVED lines=9> */
.L_x_5490:
[----:B------:R-:W2:Y:S04]  /*60e0*/  LDG.E.STRONG.GPU R0, desc[UR46][R2.64] ;  /* 0x0000002e02007981 */ /* 0x000ea8000c1ef900 */
[----:B--2---:R-:W-:Y:S01]  /*60f0*/  CCTL.IVALL ;  /* 0x00000000ff00798f */ /* 0x004fe20002000000 */
[----:B------:R-:W-:Y:S05]  /*6100*/  YIELD ;  /* 0x0000000000007946 */ /* 0x000fea0003800000 */
[----:B------:R-:W-:-:S13]  /*6110*/  ISETP.NE.AND P1, PT, R0, UR23, PT ;  /* 0x0000001700007c0c */ /* 0x000fda000bf25270 */
[----:B------:R-:W-:Y:S05]  /*6120*/  @P1 BRA `(.L_x_5490) ;  /* 0xfffffffc00ec1947 */ /* 0x000fea000383ffff */
.L_x_5489:
[----:B------:R-:W-:Y:S05]  /*6130*/  BSYNC B0 ;  /* 0x0000000000007941 */ /* 0x000fea0003800000 */
.L_x_5488:
[----:B------:R-:W-:-:S03]  /*6140*/  UMOV UR12, 0xffffffff ;  /* 0xffffffff000c7882 */ /* 0x000fc60000000000 */
[----:B------:R-:W-:Y:S05]  /*6150*/  BRA.DIV UR12, `(.L_x_5491) ;  /* 0x000000360c307947 */ /* 0x000fea000b800000 */
[----:B------:R-:W-:Y:S01]  /*6160*/  NOP ;  /* 0x0000000000007918 */ /* 0x000fe20000000000 */
.L_x_5558:
        /* <DEDUP_REMOVED lines=15> */
.L_x_5493:
[----:B------:R-:W-:Y:S05]  /*6260*/  BSYNC B0 ;  /* 0x0000000000007941 */ /* 0x000fea0003800000 */
.L_x_5492:
        /* <DEDUP_REMOVED lines=14> */
.L_x_5495:
[----:B------:R-:W-:Y:S05]  /*6350*/  BSYNC B0 ;  /* 0x0000000000007941 */ /* 0x000fea0003800000 */
.L_x_5494:
        /* <DEDUP_REMOVED lines=15> */
.L_x_5497:
[----:B------:R-:W-:Y:S05]  /*6450*/  BSYNC B0 ;  /* 0x0000000000007941 */ /* 0x000fea0003800000 */
.L_x_5496:
[----:B------:R-:W-:Y:S06]  /*6460*/  BAR.ARV 0xa, 0xa0 ;  /* 0x0282800000007b1d */ /* 0x000fec0000002000 */
[----:B------:R-:W-:Y:S04]  /*6470*/  BSSY B0, `(.L_x_5498) ;  /* 0x0000003000007945 */ /* 0x000fe80003800000 */
[----:B------:R-:W-:Y:S05]  /*6480*/  @!P0 BRA `(.L_x_5499) ;  /* 0x0000000000048947 */ /* 0x000fea0003800000 */
[----:B------:R-:W-:-:S04]  /*6490*/  DEPBAR.LE SB0, 0x1 ;  /* 0x000080400000791a */ /* 0x000fc80000000000 */
.L_x_5499:
[----:B------:R-:W-:Y:S05]  /*64a0*/  BSYNC B0 ;  /* 0x0000000000007941 */ /* 0x000fea0003800000 */
.L_x_5498:
[----:B------:R-:W-:Y:S06]  /*64b0*/  BAR.ARV 0xb, 0xa0 ;  /* 0x02c2800000007b1d */ /* 0x000fec0000002000 */
[----:B------:R-:W-:Y:S04]  /*64c0*/  BSSY B0, `(.L_x_5500) ;  /* 0x0000003000007945 */ /* 0x000fe80003800000 */
[----:B------:R-:W-:Y:S05]  /*64d0*/  @!P0 BRA `(.L_x_5501) ;  /* 0x0000000000048947 */ /* 0x000fea0003800000 */
[----:B------:R-:W-:-:S04]  /*64e0*/  DEPBAR.LE SB0, 0x0 ;  /* 0x000080000000791a */ /* 0x000fc80000000000 */
.L_x_5501:
[----:B------:R-:W-:Y:S05]  /*64f0*/  BSYNC B0 ;  /* 0x0000000000007941 */ /* 0x000fea0003800000 */
.L_x_5500:
        /* <DEDUP_REMOVED lines=19> */
.L_x_5503:
[----:B------:R-:W-:Y:S05]  /*6630*/  BSYNC B0 ;  /* 0x0000000000007941 */ /* 0x000fea0003800000 */
.L_x_5502:
[----:B------:R-:W-:Y:S02]  /*6640*/  UIADD3 UR8, UR8, 0x2, URZ ;  /* 0x0000000208087890 */ /* 0x000fe4000fffe03f */
[----:B------:R-:W-:Y:S02]  /*6650*/  UIADD3 UR4, UR4, 0x6000, URZ ;  /* 0x0000600004047890 */ /* 0x000fe4000fffe03f */
[----:B------:R-:W-:-:S06]  /*6660*/  UISETP.GE.AND UP0, UPT, UR8, UR11, UPT ;  /* 0x0000000b0800728c */ /* 0x000fcc000bf06270 */
[----:B------:R-:W-:-:S13]  /*6670*/  PLOP3.LUT P1, PT, PT, PT, UP0, 0x80, 0x0 ;  /* 0x000000000000781c */ /* 0x000fda0003f2f008 */
[----:B------:R-:W-:Y:S05]  /*6680*/  @!P1 BRA `(.L_x_5504) ;  /* 0xfffffff000dc9947 */ /* 0x000fea000383ffff */
.L_x_5453:
        /* <DEDUP_REMOVED lines=41> */
.L_x_5507:
[----:B------:R-:W-:Y:S05]  /*6920*/  BSYNC B0 ;  /* 0x0000000000007941 */ /* 0x000fea0003800000 */
.L_x_5506:
[----:B------:R-:W-:Y:S05]  /*6930*/  BRA `(.L_x_5508) ;  /* 0x0000000000047947 */ /* 0x000fea0003800000 */
.L_x_5505:
[----:B------:R-:W-:-:S05]  /*6940*/  UMOV UR4, UR8 ;  /* 0x0000000800047c82 */ /* 0x000fca0008000000 */
.L_x_5508:
        /* <DEDUP_REMOVED lines=11> */
.L_x_5513:
        /* <DEDUP_REMOVED lines=24> */
.L_x_5510:
[----:B------:R-:W-:Y:S05]  /*6b80*/  BSYNC B0 ;  /* 0x0000000000007941 */ /* 0x000fea0003800000 */
.L_x_5509:
        /* <DEDUP_REMOVED lines=24> */
.L_x_5512:
[----:B------:R-:W-:Y:S05]  /*6d10*/  BSYNC B0 ;  /* 0x0000000000007941 */ /* 0x000fea0003800000 */
.L_x_5511:
[----:B------:R-:W-:Y:S02]  /*6d20*/  UIADD3 UR11, UR11, 0x2, URZ ;  /* 0x000000020b0b7890 */ /* 0x000fe4000fffe03f */
[----:B------:R-:W-:Y:S02]  /*6d30*/  ULEA UR6, UR18, UR6, 0x1 ;  /* 0x0000000612067291 */ /* 0x000fe4000f8e083f */
[----:B------:R-:W-:Y:S02]  /*6d40*/  ULEA UR7, UR18, UR7, 0x1 ;  /* 0x0000000712077291 */ /* 0x000fe4000f8e083f */
[----:B------:R-:W-:-:S13]  /*6d50*/  ISETP.NE.AND P0, PT, RZ, UR11, PT ;  /* 0x0000000bff007c0c */ /* 0x000fda000bf05270 */
[----:B------:R-:W-:Y:S05]  /*6d60*/  @!P0 BRA `(.L_x_5405) ;  /* 0x00000024005c8947 */ /* 0x000fea0003800000 */
[----:B------:R-:W-:Y:S05]  /*6d70*/  BRA `(.L_x_5513) ;  /* 0xfffffffc00207947 */ /* 0x000fea000383ffff */
.L_x_5450:
        /* <DEDUP_REMOVED lines=34> */
.L_x_5515:
        /* <DEDUP_REMOVED lines=50> */
.L_x_5559:
        /* <DEDUP_REMOVED lines=9> */
.L_x_5518:
        /* <DEDUP_REMOVED lines=115> */
.L_x_5529:
[----:B-1----:R-:W-:-:S05]  /*7a80*/  IMAD.MOV.U32 R6, RZ, RZ, 0x1 ;  /* 0x00000001ff067424 */ /* 0x002fca00078e00ff */
[----:B------:R-:W-:-:S04]  /*7a90*/  SHF.L.U32 R6, R6, 0x1f, RZ ;  /* 0x0000001f06067819 */ /* 0x000fc800000006ff */
[----:B------:R-:W1:Y:S02]  /*7aa0*/  SYNCS.PHASECHK.TRANS64.TRYWAIT P1, [R0+URZ+0x36438], R6 ;  /* 0x03643806000075a7 */ /* 0x000e64000802017f */
[----:B-123--:R-:W-:Y:S05]  /*7ab0*/  @!P1 BRA `(.L_x_5521) ;  /* 0x0000001c00089947 */ /* 0x00efea0003800000 */
.L_x_5560:
[----:B------:R-:W-:Y:S05]  /*7ac0*/  @P0 BRA `(.L_x_5522) ;  /* 0x0000000000140947 */ /* 0x000fea0003800000 */
[----:B------:R-:W-:Y:S01]  /*7ad0*/  ISETP.NE.AND P1, PT, R20, RZ, PT ;  /* 0x000000ff1400720c */ /* 0x000fe20003f25270 */
[----:B------:R-:W-:-:S04]  /*7ae0*/  IMAD.MOV.U32 R3, RZ, RZ, 0x6100 ;  /* 0x00006100ff037424 */ /* 0x000fc800078e00ff */
[----:B------:R2:W-:Y:S08]  /*7af0*/  SYNCS.ARRIVE.TRANS64 RZ, [R0+URZ+0x36430], R3 ;  /* 0x0364300300ff79a7 */ /* 0x0005f0000800003f */
[----:B------:R-:W-:Y:S05]  /*7b00*/  @!P1 BRA `(.L_x_5522) ;  /* 0x0000000000049947 */ /* 0x000fea0003800000 */
[----:B------:R-:W-:Y:S01]  /*7b10*/  BPT.TRAP 0x1 ;  /* 0x000000040000795c */ /* 0x000fe20000300000 */
.L_x_5522:
        /* <DEDUP_REMOVED lines=48> */
.L_x_5561:
[----:B------:R-:W-:Y:S05]  /*7e20*/  @P0 BRA `(.L_x_5524) ;  /* 0x0000000000140947 */ /* 0x000fea0003800000 */
[----:B------:R-:W-:Y:S01]  /*7e30*/  ISETP.NE.AND P1, PT, R20, RZ, PT ;  /* 0x000000ff1400720c */ /* 0x000fe20003f25270 */
[----:B--2---:R-:W-:-:S04]  /*7e40*/  IMAD.MOV.U32 R3, RZ, RZ, 0x6100 ;  /* 0x00006100ff037424 */ /* 0x004fc800078e00ff */
[----:B------:R3:W-:Y:S08]  /*7e50*/  SYNCS.ARRIVE.TRANS64 RZ, [R0+URZ+0x36418], R3 ;  /* 0x0364180300ff79a7 */ /* 0x0007f0000800003f */
[----:B------:R-:W-:Y:S05]  /*7e60*/  @!P1 BRA `(.L_x_5524) ;  /* 0x0000000000049947 */ /* 0x000fea0003800000 */
[----:B------:R-:W-:Y:S01]  /*7e70*/  BPT.TRAP 0x1 ;  /* 0x000000040000795c */ /* 0x000fe20000300000 */
.L_x_5524:
        /* <DEDUP_REMOVED lines=44> */
.L_x_5562:
[----:B------:R-:W-:Y:S05]  /*8140*/  @P0 BRA `(.L_x_5526) ;  /* 0x0000000000140947 */ /* 0x000fea0003800000 */
[----:B------:R-:W-:Y:S01]  /*8150*/  ISETP.NE.AND P1, PT, R20, RZ, PT ;  /* 0x000000ff1400720c */ /* 0x000fe20003f25270 */
[----:B--2---:R-:W-:-:S04]  /*8160*/  IMAD.MOV.U32 R29, RZ, RZ, 0x6100 ;  /* 0x00006100ff1d7424 */ /* 0x004fc800078e00ff */
[----:B------:R3:W-:Y:S08]  /*8170*/  SYNCS.ARRIVE.TRANS64 RZ, [R0+URZ+0x36430], R29 ;  /* 0x0364301d00ff79a7 */ /* 0x0007f0000800003f */
[----:B------:R-:W-:Y:S05]  /*8180*/  @!P1 BRA `(.L_x_5526) ;  /* 0x0000000000049947 */ /* 0x000fea0003800000 */
[----:B------:R-:W-:Y:S01]  /*8190*/  BPT.TRAP 0x1 ;  /* 0x000000040000795c */ /* 0x000fe20000300000 */
.L_x_5526:
        /* <DEDUP_REMOVED lines=37> */
.L_x_5564:
[----:B------:R-:W-:Y:S05]  /*83f0*/  @P0 BRA `(.L_x_5528) ;  /* 0x0000000000140947 */ /* 0x000fea0003800000 */
[----:B------:R-:W-:Y:S01]  /*8400*/  ISETP.NE.AND P1, PT, R20, RZ, PT ;  /* 0x000000ff1400720c */ /* 0x000fe20003f25270 */
[----:B----4-:R-:W-:-:S04]  /*8410*/  IMAD.MOV.U32 R5, RZ, RZ, 0x6100 ;  /* 0x00006100ff057424 */ /* 0x010fc800078e00ff */
[----:B------:R4:W-:Y:S08]  /*8420*/  SYNCS.ARRIVE.TRANS64 RZ, [R0+URZ+0x36410], R5 ;  /* 0x0364100500ff79a7 */ /* 0x0009f0000800003f */
[----:B------:R-:W-:Y:S05]  /*8430*/  @!P1 BRA `(.L_x_5528) ;  /* 0x0000000000049947 */ /* 0x000fea0003800000 */
[----:B------:R-:W-:Y:S01]  /*8440*/  BPT.TRAP 0x1 ;  /* 0x000000040000795c */ /* 0x000fe20000300000 */
.L_x_5528:
        /* <DEDUP_REMOVED lines=44> */
.L_x_5520:
[----:B------:R-:W-:Y:S01]  /*8710*/  ISETP.NE.AND P1, PT, R19, RZ, PT ;  /* 0x000000ff1300720c */ /* 0x000fe20003f25270 */
[----:B------:R-:W-:Y:S02]  /*8720*/  IMAD.MOV.U32 R5, RZ, RZ, 0x1 ;  /* 0x00000001ff057424 */ /* 0x000fe400078e00ff */
[----:B------:R-:W-:-:S10]  /*8730*/  IMAD.MOV.U32 R4, RZ, RZ, R15 ;  /* 0x000000ffff047224 */ /* 0x000fd400078e000f */
[----:B------:R-:W-:Y:S05]  /*8740*/  @!P1 BRA `(.L_x_5519) ;  /* 0x0000000400889947 */ /* 0x000fea0003800000 */
[----:B------:R-:W4:Y:S02]  /*8750*/  SYNCS.PHASECHK.TRANS64.TRYWAIT P1, [R0+URZ+0x36438], R6 ;  /* 0x03643806000075a7 */ /* 0x000f24000802017f */
[----:B----4-:R-:W-:Y:S05]  /*8760*/  @!P1 BRA `(.L_x_5530) ;  /* 0x0000001000309947 */ /* 0x010fea0003800000 */
.L_x_5565:
[----:B------:R-:W-:Y:S05]  /*8770*/  @P0 BRA `(.L_x_5531) ;  /* 0x0000000000140947 */ /* 0x000fea0003800000 */
[----:B------:R-:W-:Y:S01]  /*8780*/  ISETP.NE.AND P1, PT, R20, RZ, PT ;  /* 0x000000ff1400720c */ /* 0x000fe20003f25270 */
[----:B------:R-:W-:-:S04]  /*8790*/  IMAD.MOV.U32 R5, RZ, RZ, 0x6100 ;  /* 0x00006100ff057424 */ /* 0x000fc800078e00ff */
[----:B------:R1:W-:Y:S08]  /*87a0*/  SYNCS.ARRIVE.TRANS64 RZ, [R0+URZ+0x36430], R5 ;  /* 0x0364300500ff79a7 */ /* 0x0003f0000800003f */
[----:B------:R-:W-:Y:S05]  /*87b0*/  @!P1 BRA `(.L_x_5531) ;  /* 0x0000000000049947 */ /* 0x000fea0003800000 */
[----:B------:R-:W-:Y:S01]  /*87c0*/  BPT.TRAP 0x1 ;  /* 0x000000040000795c */ /* 0x000fe20000300000 */
.L_x_5531:
        /* <DEDUP_REMOVED lines=41> */
.L_x_5566:
[----:B-1----:R-:W-:Y:S01]  /*8a60*/  IMAD.MOV.U32 R5, RZ, RZ, RZ ;  /* 0x000000ffff057224 */ /* 0x002fe200078e00ff */
[----:B------:R-:W-:Y:S06]  /*8a70*/  @P0 BRA `(.L_x_5533) ;  /* 0x0000000000140947 */ /* 0x000fec0003800000 */
[----:B------:R-:W-:Y:S01]  /*8a80*/  ISETP.NE.AND P1, PT, R20, RZ, PT ;  /* 0x000000ff1400720c */ /* 0x000fe20003f25270 */
[----:B------:R-:W-:-:S04]  /*8a90*/  IMAD.MOV.U32 R17, RZ, RZ, 0x6100 ;  /* 0x00006100ff117424 */ /* 0x000fc800078e00ff */
[----:B------:R1:W-:Y:S08]  /*8aa0*/  SYNCS.ARRIVE.TRANS64 RZ, [R0+URZ+0x36418], R17 ;  /* 0x0364181100ff79a7 */ /* 0x0003f0000800003f */
[----:B------:R-:W-:Y:S05]  /*8ab0*/  @!P1 BRA `(.L_x_5533) ;  /* 0x0000000000049947 */ /* 0x000fea0003800000 */
[----:B------:R-:W-:Y:S01]  /*8ac0*/  BPT.TRAP 0x1 ;  /* 0x000000040000795c */ /* 0x000fe20000300000 */
.L_x_5533:
        /* <DEDUP_REMOVED lines=42> */
.L_x_5519:
[----:B------:R-:W-:-:S04]  /*8d70*/  SHF.L.U32 R3, R5, 0x1f, RZ ;  /* 0x0000001f05037819 */ /* 0x000fc800000006ff */
[----:B------:R-:W4:Y:S02]  /*8d80*/  SYNCS.PHASECHK.TRANS64.TRYWAIT P1, [R0+URZ+0x36438], R3 ;  /* 0x03643803000075a7 */ /* 0x000f24000802017f */
[----:B----4-:R-:W-:Y:S05]  /*8d90*/  @!P1 BRA `(.L_x_5534) ;  /* 0x0000000800cc9947 */ /* 0x010fea0003800000 */
.L_x_5567:
[----:B------:R-:W-:Y:S05]  /*8da0*/  @P0 BRA `(.L_x_5535) ;  /* 0x0000000000180947 */ /* 0x000fea0003800000 */
[----:B------:R-:W5:Y:S01]  /*8db0*/  S2R R2, SR_TID.X ;  /* 0x0000000000027919 */ /* 0x000f620000002100 */
[----:B----4-:R-:W-:-:S04]  /*8dc0*/  IMAD.MOV.U32 R3, RZ, RZ, 0x6100 ;  /* 0x00006100ff037424 */ /* 0x010fc800078e00ff */
[----:B------:R4:W-:Y:S01]  /*8dd0*/  SYNCS.ARRIVE.TRANS64 RZ, [R0+URZ+0x36430], R3 ;  /* 0x0364300300ff79a7 */ /* 0x0009e2000800003f */
[----:B-----5:R-:W-:-:S13]  /*8de0*/  LOP3.LUT P0, RZ, R2, 0x1f, RZ, 0xc0, !PT ;  /* 0x0000001f02ff7812 */ /* 0x020fda000780c0ff */
[----:B----4-:R-:W-:Y:S05]  /*8df0*/  @!P0 BRA `(.L_x_5535) ;  /* 0x0000000000048947 */ /* 0x010fea0003800000 */
[----:B------:R-:W-:Y:S01]  /*8e00*/  BPT.TRAP 0x1 ;  /* 0x000000040000795c */ /* 0x000fe20000300000 */
.L_x_5535:
        /* <DEDUP_REMOVED lines=43> */
.L_x_5516:
[----:B------:R-:W-:Y:S05]  /*90c0*/  BSYNC B0 ;  /* 0x0000000000007941 */ /* 0x000fea0003800000 */
.L_x_5514:
[----:B------:R-:W-:-:S03]  /*90d0*/  UMOV UR7, 0xffffffff ;  /* 0xffffffff00077882 */ /* 0x000fc60000000000 */
[----:B------:R-:W-:Y:S05]  /*90e0*/  BRA.DIV UR7, `(.L_x_5536) ;  /* 0x0000000a070c7947 */ /* 0x000fea000b800000 */
[----:B------:R-:W-:-:S13]  /*90f0*/  ELECT P6, URZ, PT ;  /* 0x00000000003f782f */ /* 0x000fda00038c0000 */
.L_x_5570:
[----:B------:R-:W-:Y:S05]  /*9100*/  @!P6 BRA `(.L_x_5405) ;  /* 0x000000000074e947 */ /* 0x000fea0003800000 */
[----:B------:R-:W-:-:S06]  /*9110*/  ULOP3.LUT UR7, UR38, 0x2, URZ, 0xfc, !UPT ;  /* 0x0000000226077892 */ /* 0x000fcc000f8efc3f */
[----:B------:R-:W-:-:S05]  /*9120*/  IMAD.U32 R0, RZ, RZ, UR7 ;  /* 0x00000007ff007e24 */ /* 0x000fca000f8e00ff */
[----:B------:R-:W-:-:S13]  /*9130*/  ISETP.NE.AND P2, PT, R0, 0x3, PT ;  /* 0x000000030000780c */ /* 0x000fda0003f45270 */
[----:B------:R-:W-:Y:S05]  /*9140*/  @!P2 BRA `(.L_x_5537) ;  /* 0x000000000004a947 */ /* 0x000fea0003800000 */
[----:B------:R-:W-:Y:S01]  /*9150*/  BPT.TRAP 0x1 ;  /* 0x000000040000795c */ /* 0x000fe20000300000 */
.L_x_5537:
        /* <DEDUP_REMOVED lines=15> */
.L_x_5571:
[----:B------:R-:W2:Y:S02]  /*9250*/  SYNCS.PHASECHK.TRANS64.TRYWAIT P0, [R3+URZ], R0 ;  /* 0x00000000030075a7 */ /* 0x000ea4000800017f */
[----:B--2---:R-:W-:Y:S05]  /*9260*/  @!P0 BRA `(.L_x_5539) ;  /* 0x0000000400e08947 */ /* 0x004fea0003800000 */
.L_x_5572:
[----:B------:R-:W-:Y:S05]  /*9270*/  @!P2 BRA `(.L_x_5540) ;  /* 0x000000000004a947 */ /* 0x000fea0003800000 */
[----:B------:R-:W-:Y:S01]  /*9280*/  BPT.TRAP 0x1 ;  /* 0x000000040000795c */ /* 0x000fe20000300000 */
.L_x_5540:
[----:B------:R-:W-:-:S07]  /*9290*/  SHF.L.U32 R5, R5, 0x1f, RZ ;  /* 0x0000001f05057819 */ /* 0x000fce00000006ff */
.L_x_5541:
[----:B---3--:R3:W4:Y:S02]  /*92a0*/  SYNCS.PHASECHK.TRANS64.TRYWAIT P0, [R4+URZ+0x36438], R5 ;  /* 0x03643805040075a7 */ /* 0x008724000800017f */
[----:B----4-:R-:W-:Y:S05]  /*92b0*/  @!P0 NANOSLEEP.SYNCS 0x989680 ;  /* 0x009896800000895d */ /* 0x010fea0003900000 */
[----:B------:R-:W4:Y:S02]  /*92c0*/  @!P0 SYNCS.PHASECHK.TRANS64 P0, [R4+URZ+0x36438], R5 ;  /* 0x03643805040085a7 */ /* 0x000f24000800007f */
[----:B----4-:R-:W-:Y:S05]  /*92d0*/  @!P0 BRA `(.L_x_5541) ;  /* 0xfffffffc00f08947 */ /* 0x010fea000383ffff */
.L_x_5405:
[----:B------:R-:W-:Y:S05]  /*92e0*/  BSYNC B6 ;  /* 0x0000000000067941 */ /* 0x000fea0003800000 */
.L_x_5402:
[----:B------:R-:W-:Y:S05]  /*92f0*/  EXIT ;  /* 0x000000000000794d */ /* 0x000fea0003800000 */
.L_x_5412:
[----:B------:R-:W-:Y:S02]  /*9300*/  IMAD.MOV.U32 R12, RZ, RZ, RZ ;  /* 0x000000ffff0c7224 */ /* 0x000fe400078e00ff */
[----:B------:R-:W-:Y:S02]  /*9310*/  IMAD.MOV.U32 R11, RZ, RZ, 0x1f ;  /* 0x0000001fff0b7424 */ /* 0x000fe400078e00ff */
[----:B------:R-:W-:-:S07]  /*9320*/  IMAD.MOV.U32 R15, RZ, RZ, -0x1 ;  /* 0xffffffffff0f7424 */ /* 0x000fce00078e00ff */
[----:B------:R-:W-:Y:S05]  /*9330*/  WARPSYNC.COLLECTIVE R15, `(.L_x_5542) ;  /* 0x000000000f087348 */ /* 0x000fea0003c00000 */
[----:B------:R1:W2:Y:S02]  /*9340*/  SHFL.IDX P6, R14, R13, R12, R11 ;  /* 0x0000000c0d0e7389 */ /* 0x0002a400000c000b */
[----:B-12---:R-:W-:Y:S01]  /*9350*/  ENDCOLLECTIVE ;  /* 0x000000000000791b */ /* 0x006fe20003800000 */
.L_x_5542:
[----:B------:R-:W-:Y:S05]  /*9360*/  BRA `(.L_x_5543) ;  /* 0xffffff7c004c7947 */ /* 0x000fea000383ffff */
.L_x_5414:
[----:B--2---:R2:W3:Y:S02]  /*9370*/  SYNCS.PHASECHK.TRANS64.TRYWAIT P0, [R153+URZ+0x36400], R10 ;  /* 0x0364000a990075a7 */ /* 0x0044e4000800017f */
[----:B---3--:R-:W-:Y:S05]  /*9380*/  @!P0 NANOSLEEP.SYNCS 0x989680 ;  /* 0x009896800000895d */ /* 0x008fea0003900000 */
[----:B------:R-:W3:Y:S02]  /*9390*/  @!P0 SYNCS.PHASECHK.TRANS64 P0, [R153+URZ+0x36400], R10 ;  /* 0x0364000a990085a7 */ /* 0x000ee4000800007f */
[----:B---3--:R-:W-:Y:S05]  /*93a0*/  @!P0 BRA `(.L_x_5414) ;  /* 0xfffffffc00f08947 */ /* 0x008fea000383ffff */
[----:B------:R-:W-:Y:S05]  /*93b0*/  BRA `(.L_x_5413) ;  /* 0xffffff7c00847947 */ /* 0x000fea000383ffff */
.L_x_5418:
[----:B--2---:R2:W3:Y:S02]  /*93c0*/  SYNCS.PHASECHK.TRANS64.TRYWAIT P1, [R3+URZ+0x36410], R16 ;  /* 0x03641010030075a7 */ /* 0x0044e4000802017f */
[----:B---3--:R-:W-:Y:S05]  /*93d0*/  @!P1 NANOSLEEP.SYNCS 0x989680 ;  /* 0x009896800000995d */ /* 0x008fea0003900000 */
[----:B------:R-:W3:Y:S02]  /*93e0*/  @!P1 SYNCS.PHASECHK.TRANS64 P1, [R3+URZ+0x36410], R16 ;  /* 0x03641010030095a7 */ /* 0x000ee4000802007f */
[----:B---3--:R-:W-:Y:S05]  /*93f0*/  @!P1 BRA `(.L_x_5418) ;  /* 0xfffffffc00f09947 */ /* 0x008fea000383ffff */
[----:B------:R-:W-:Y:S05]  /*9400*/  BRA `(.L_x_5417) ;  /* 0xffffff8400507947 */ /* 0x000fea000383ffff */
.L_x_5422:
[----:B--2---:R2:W1:Y:S02]  /*9410*/  SYNCS.PHASECHK.TRANS64.TRYWAIT P1, [R153+URZ+0x36430], R16 ;  /* 0x03643010990075a7 */ /* 0x004464000802017f */
[----:B-1----:R-:W-:Y:S05]  /*9420*/  @!P1 NANOSLEEP.SYNCS 0x989680 ;  /* 0x009896800000995d */ /* 0x002fea0003900000 */
[----:B------:R-:W1:Y:S02]  /*9430*/  @!P1 SYNCS.PHASECHK.TRANS64 P1, [R153+URZ+0x36430], R16 ;  /* 0x03643010990095a7 */ /* 0x000e64000802007f */
[----:B-1----:R-:W-:Y:S05]  /*9440*/  @!P1 BRA `(.L_x_5422) ;  /* 0xfffffffc00f09947 */ /* 0x002fea000383ffff */
[----:B------:R-:W-:Y:S05]  /*9450*/  BRA `(.L_x_5421) ;  /* 0xffffff8800ec7947 */ /* 0x000fea000383ffff */
.L_x_5437:
[----:B------:R-:W-:Y:S01]  /*9460*/  BSSY B0, `(.L_x_5544) ;  /* 0x0000005000007945 */ /* 0x000fe20003800000 */
[----:B------:R-:W-:-:S07]  /*9470*/  IMAD.MOV.U32 R15, RZ, RZ, -0x1 ;  /* 0xffffffffff0f7424 */ /* 0x000fce00078e00ff */
[----:B-1----:R-:W-:Y:S05]  /*9480*/  WARPSYNC.COLLECTIVE R15, `(.L_x_5545) ;  /* 0x000000000f087348 */ /* 0x002fea0003c00000 */
[----:B------:R-:W-:Y:S01]  /*9490*/  NOP ;  /* 0x0000000000007918 */ /* 0x000fe20000000000 */
[----:B-1----:R-:W-:Y:S01]  /*94a0*/  ENDCOLLECTIVE ;  /* 0x000000000000791b */ /* 0x002fe20003800000 */
.L_x_5545:
[----:B------:R-:W-:Y:S05]  /*94b0*/  BSYNC B0 ;  /* 0x0000000000007941 */ /* 0x000fea0003800000 */
.L_x_5544:
[----:B------:R-:W-:Y:S05]  /*94c0*/  BRA `(.L_x_5546) ;  /* 0xffffffb000887947 */ /* 0x000fea000383ffff */
.L_x_5446:
[----:B------:R-:W-:Y:S01]  /*94d0*/  BSSY B0, `(.L_x_5547) ;  /* 0x0000005000007945 */ /* 0x000fe20003800000 */
[----:B------:R-:W-:-:S07]  /*94e0*/  IMAD.MOV.U32 R15, RZ, RZ, -0x1 ;  /* 0xffffffffff0f7424 */ /* 0x000fce00078e00ff */
[----:B-12---:R-:W-:Y:S05]  /*94f0*/  WARPSYNC.COLLECTIVE R15, `(.L_x_5548) ;  /* 0x000000000f087348 */ /* 0x006fea0003c00000 */
[----:B------:R-:W-:Y:S01]  /*9500*/  NOP ;  /* 0x0000000000007918 */ /* 0x000fe20000000000 */
[----:B-12---:R-:W-:Y:S01]  /*9510*/  ENDCOLLECTIVE ;  /* 0x000000000000791b */ /* 0x006fe20003800000 */
.L_x_5548:
[----:B------:R-:W-:Y:S05]  /*9520*/  BSYNC B0 ;  /* 0x0000000000007941 */ /* 0x000fea0003800000 */
.L_x_5547:
[----:B------:R-:W-:Y:S05]  /*9530*/  BRA `(.L_x_5549) ;  /* 0xffffffb400787947 */ /* 0x000fea000383ffff */
.L_x_5458:
[----:B------:R-:W-:Y:S01]  /*9540*/  BSSY B0, `(.L_x_5550) ;  /* 0x0000005000007945 */ /* 0x000fe20003800000 */
[----:B------:R-:W-:-:S07]  /*9550*/  IMAD.MOV.U32 R15, RZ, RZ, -0x1 ;  /* 0xffffffffff0f7424 */ /* 0x000fce00078e00ff */
[----:B------:R-:W-:Y:S05]  /*9560*/  WARPSYNC.COLLECTIVE R15, `(.L_x_5551) ;  /* 0x000000000f087348 */ /* 0x000fea0003c00000 */
[----:B------:R-:W-:Y:S01]  /*9570*/  NOP ;  /* 0x0000000000007918 */ /* 0x000fe20000000000 */
[----:B------:R-:W-:Y:S01]  /*9580*/  ENDCOLLECTIVE ;  /* 0x000000000000791b */ /* 0x000fe20003800000 */
.L_x_5551:
[----:B------:R-:W-:Y:S05]  /*9590*/  BSYNC B0 ;  /* 0x0000000000007941 */ /* 0x000fea0003800000 */
.L_x_5550:
[----:B------:R-:W-:Y:S05]  /*95a0*/  BRA `(.L_x_5552) ;  /* 0xffffffbc00607947 */ /* 0x000fea000383ffff */
.L_x_5475:
[----:B------:R-:W-:Y:S01]  /*95b0*/  BSSY B0, `(.L_x_5553) ;  /* 0x0000005000007945 */ /* 0x000fe20003800000 */
[----:B------:R-:W-:-:S07]  /*95c0*/  IMAD.MOV.U32 R15, RZ, RZ, -0x1 ;  /* 0xffffffffff0f7424 */ /* 0x000fce00078e00ff */
[----:B------:R-:W-:Y:S05]  /*95d0*/  WARPSYNC.COLLECTIVE R15, `(.L_x_5554) ;  /* 0x000000000f087348 */ /* 0x000fea0003c00000 */
[----:B------:R-:W-:Y:S01]  /*95e0*/  NOP ;  /* 0x0000000000007918 */ /* 0x000fe20000000000 */
[----:B------:R-:W-:Y:S01]  /*95f0*/  ENDCOLLECTIVE ;  /* 0x000000000000791b */ /* 0x000fe20003800000 */
.L_x_5554:
[----:B------:R-:W-:Y:S05]  /*9600*/  BSYNC B0 ;  /* 0x0000000000007941 */ /* 0x000fea0003800000 */
.L_x_5553:
[----:B------:R-:W-:Y:S05]  /*9610*/  BRA `(.L_x_5555) ;  /* 0xffffffc400487947 */ /* 0x000fea000383ffff */
.L_x_5491:
[----:B------:R-:W-:Y:S01]  /*9620*/  BSSY B0, `(.L_x_5556) ;  /* 0x0000005000007945 */ /* 0x000fe20003800000 */
[----:B------:R-:W-:-:S07]  /*9630*/  IMAD.MOV.U32 R15, RZ, RZ, -0x1 ;  /* 0xffffffffff0f7424 */ /* 0x000fce00078e00ff */
[----:B------:R-:W-:Y:S05]  /*9640*/  WARPSYNC.COLLECTIVE R15, `(.L_x_5557) ;  /* 0x000000000f087348 */ /* 0x000fea0003c00000 */
[----:B------:R-:W-:Y:S01]  /*9650*/  NOP ;  /* 0x0000000000007918 */ /* 0x000fe20000000000 */
[----:B------:R-:W-:Y:S01]  /*9660*/  ENDCOLLECTIVE ;  /* 0x000000000000791b */ /* 0x000fe20003800000 */
.L_x_5557:
[----:B------:R-:W-:Y:S05]  /*9670*/  BSYNC B0 ;  /* 0x0000000000007941 */ /* 0x000fea0003800000 */
.L_x_5556:
[----:B------:R-:W-:Y:S05]  /*9680*/  BRA `(.L_x_5558) ;  /* 0xffffffc800b87947 */ /* 0x000fea000383ffff */
.L_x_5517:
[----:B-1----:R1:W2:Y:S02]  /*9690*/  SYNCS.PHASECHK.TRANS64.TRYWAIT P1, [R0+URZ+0x36420], R6 ;  /* 0x03642006000075a7 */ /* 0x0022a4000802017f */
[----:B--2---:R-:W-:Y:S05]  /*96a0*/  @!P1 NANOSLEEP.SYNCS 0x989680 ;  /* 0x009896800000995d */ /* 0x004fea0003900000 */
[----:B------:R-:W2:Y:S02]  /*96b0*/  @!P1 SYNCS.PHASECHK.TRANS64 P1, [R0+URZ+0x36420], R6 ;  /* 0x03642006000095a7 */ /* 0x000ea4000802007f */
[----:B--2---:R-:W-:Y:S05]  /*96c0*/  @!P1 BRA `(.L_x_5517) ;  /* 0xfffffffc00f09947 */ /* 0x004fea000383ffff */
[----:B------:R-:W-:Y:S05]  /*96d0*/  BRA `(.L_x_5559) ;  /* 0xffffffd800f87947 */ /* 0x000fea000383ffff */
.L_x_5521:
[----:B-1----:R1:W2:Y:S02]  /*96e0*/  SYNCS.PHASECHK.TRANS64.TRYWAIT P1, [R0+URZ+0x36438], R6 ;  /* 0x03643806000075a7 */ /* 0x0022a4000802017f */
[----:B--2---:R-:W-:Y:S05]  /*96f0*/  @!P1 NANOSLEEP.SYNCS 0x989680 ;  /* 0x009896800000995d */ /* 0x004fea0003900000 */
[----:B------:R-:W2:Y:S02]  /*9700*/  @!P1 SYNCS.PHASECHK.TRANS64 P1, [R0+URZ+0x36438], R6 ;  /* 0x03643806000095a7 */ /* 0x000ea4000802007f */
[----:B--2---:R-:W-:Y:S05]  /*9710*/  @!P1 BRA `(.L_x_5521) ;  /* 0xfffffffc00f09947 */ /* 0x004fea000383ffff */
[----:B------:R-:W-:Y:S05]  /*9720*/  BRA `(.L_x_5560) ;  /* 0xffffffe000e47947 */ /* 0x000fea000383ffff */
.L_x_5523:
[----:B--2---:R2:W3:Y:S02]  /*9730*/  SYNCS.PHASECHK.TRANS64.TRYWAIT P1, [R0+URZ+0x36428], R3 ;  /* 0x03642803000075a7 */ /* 0x0044e4000802017f */
[----:B---3--:R-:W-:Y:S05]  /*9740*/  @!P1 NANOSLEEP.SYNCS 0x989680 ;  /* 0x009896800000995d */ /* 0x008fea0003900000 */
[----:B------:R-:W3:Y:S02]  /*9750*/  @!P1 SYNCS.PHASECHK.TRANS64 P1, [R0+URZ+0x36428], R3 ;  /* 0x03642803000095a7 */ /* 0x000ee4000802007f */
[----:B---3--:R-:W-:Y:S05]  /*9760*/  @!P1 BRA `(.L_x_5523) ;  /* 0xfffffffc00f09947 */ /* 0x008fea000383ffff */
[----:B------:R-:W-:Y:S05]  /*9770*/  BRA `(.L_x_5561) ;  /* 0xffffffe400a87947 */ /* 0x000fea000383ffff */
.L_x_5525:
[----:B--2---:R2:W3:Y:S02]  /*9780*/  SYNCS.PHASECHK.TRANS64.TRYWAIT P1, [R0+URZ+0x36438], R29 ;  /* 0x0364381d000075a7 */ /* 0x0044e4000802017f */
[----:B---3--:R-:W-:Y:S05]  /*9790*/  @!P1 NANOSLEEP.SYNCS 0x989680 ;  /* 0x009896800000995d */ /* 0x008fea0003900000 */
[----:B------:R-:W3:Y:S02]  /*97a0*/  @!P1 SYNCS.PHASECHK.TRANS64 P1, [R0+URZ+0x36438], R29 ;  /* 0x0364381d000095a7 */ /* 0x000ee4000802007f */
[----:B---3--:R-:W-:Y:S05]  /*97b0*/  @!P1 BRA `(.L_x_5525) ;  /* 0xfffffffc00f09947 */ /* 0x008fea000383ffff */
[----:B------:R-:W-:Y:S05]  /*97c0*/  BRA `(.L_x_5562) ;  /* 0xffffffe8005c7947 */ /* 0x000fea000383ffff */
.L_x_5527:
[----:B------:R-:W-:-:S07]  /*97d0*/  SHF.L.U32 R5, R7, 0x1f, RZ ;  /* 0x0000001f07057819 */ /* 0x000fce00000006ff */
.L_x_5563:
[----:B----4-:R4:W1:Y:S02]  /*97e0*/  SYNCS.PHASECHK.TRANS64.TRYWAIT P1, [R0+URZ+0x36420], R5 ;  /* 0x03642005000075a7 */ /* 0x010864000802017f */
[----:B-1----:R-:W-:Y:S05]  /*97f0*/  @!P1 NANOSLEEP.SYNCS 0x989680 ;  /* 0x009896800000995d */ /* 0x002fea0003900000 */
[----:B------:R-:W1:Y:S02]  /*9800*/  @!P1 SYNCS.PHASECHK.TRANS64 P1, [R0+URZ+0x36420], R5 ;  /* 0x03642005000095a7 */ /* 0x000e64000802007f */
[----:B-1----:R-:W-:Y:S05]  /*9810*/  @!P1 BRA `(.L_x_5563) ;  /* 0xfffffffc00f09947 */ /* 0x002fea000383ffff */
[----:B------:R-:W-:Y:S05]  /*9820*/  BRA `(.L_x_5564) ;  /* 0xffffffe800f07947 */ /* 0x000fea000383ffff */
.L_x_5530:
[----:B----4-:R4:W1:Y:S02]  /*9830*/  SYNCS.PHASECHK.TRANS64.TRYWAIT P1, [R0+URZ+0x36438], R6 ;  /* 0x03643806000075a7 */ /* 0x010864000802017f */
[----:B-1----:R-:W-:Y:S05]  /*9840*/  @!P1 NANOSLEEP.SYNCS 0x989680 ;  /* 0x009896800000995d */ /* 0x002fea0003900000 */
[----:B------:R-:W1:Y:S02]  /*9850*/  @!P1 SYNCS.PHASECHK.TRANS64 P1, [R0+URZ+0x36438], R6 ;  /* 0x03643806000095a7 */ /* 0x000e64000802007f */
[----:B-1----:R-:W-:Y:S05]  /*9860*/  @!P1 BRA `(.L_x_5530) ;  /* 0xfffffffc00f09947 */ /* 0x002fea000383ffff */
[----:B------:R-:W-:Y:S05]  /*9870*/  BRA `(.L_x_5565) ;  /* 0xffffffec00bc7947 */ /* 0x000fea000383ffff */
.L_x_5532:
[----:B-1----:R1:W4:Y:S02]  /*9880*/  SYNCS.PHASECHK.TRANS64.TRYWAIT P1, [R0+URZ+0x36428], R5 ;  /* 0x03642805000075a7 */ /* 0x002324000802017f */
[----:B----4-:R-:W-:Y:S05]  /*9890*/  @!P1 NANOSLEEP.SYNCS 0x989680 ;  /* 0x009896800000995d */ /* 0x010fea0003900000 */
[----:B------:R-:W4:Y:S02]  /*98a0*/  @!P1 SYNCS.PHASECHK.TRANS64 P1, [R0+URZ+0x36428], R5 ;  /* 0x03642805000095a7 */ /* 0x000f24000802007f */
[----:B----4-:R-:W-:Y:S05]  /*98b0*/  @!P1 BRA `(.L_x_5532) ;  /* 0xfffffffc00f09947 */ /* 0x010fea000383ffff */
[----:B------:R-:W-:Y:S05]  /*98c0*/  BRA `(.L_x_5566) ;  /* 0xfffffff000647947 */ /* 0x000fea000383ffff */
.L_x_5534:
[----:B----4-:R4:W1:Y:S02]  /*98d0*/  SYNCS.PHASECHK.TRANS64.TRYWAIT P1, [R0+URZ+0x36438], R3 ;  /* 0x03643803000075a7 */ /* 0x010864000802017f */
[----:B-1----:R-:W-:Y:S05]  /*98e0*/  @!P1 NANOSLEEP.SYNCS 0x989680 ;  /* 0x009896800000995d */ /* 0x002fea0003900000 */
[----:B------:R-:W1:Y:S02]  /*98f0*/  @!P1 SYNCS.PHASECHK.TRANS64 P1, [R0+URZ+0x36438], R3 ;  /* 0x03643803000095a7 */ /* 0x000e64000802007f */
[----:B-1----:R-:W-:Y:S05]  /*9900*/  @!P1 BRA `(.L_x_5534) ;  /* 0xfffffffc00f09947 */ /* 0x002fea000383ffff */
[----:B------:R-:W-:Y:S05]  /*9910*/  BRA `(.L_x_5567) ;  /* 0xfffffff400207947 */ /* 0x000fea000383ffff */
.L_x_5536:
[----:B------:R-:W-:Y:S01]  /*9920*/  BSSY B0, `(.L_x_5568) ;  /* 0x0000006000007945 */ /* 0x000fe20003800000 */
[----:B------:R-:W-:-:S07]  /*9930*/  IMAD.MOV.U32 R15, RZ, RZ, -0x1 ;  /* 0xffffffffff0f7424 */ /* 0x000fce00078e00ff */
[----:B------:R-:W-:Y:S05]  /*9940*/  WARPSYNC.COLLECTIVE R15, `(.L_x_5569) ;  /* 0x000000000f0c7348 */ /* 0x000fea0003c00000 */
[----:B------:R-:W-:Y:S02]  /*9950*/  ELECT P6, UR62, PT ;  /* 0x00000000003e782f */ /* 0x000fe400038c0000 */
[----:B------:R-:W-:Y:S01]  /*9960*/  MOV R14, UR62 ;  /* 0x0000003e000e7c02 */ /* 0x000fe20008000f00 */
[----:B------:R-:W-:Y:S10]  /*9970*/  ENDCOLLECTIVE ;  /* 0x000000000000791b */ /* 0x000ff40003800000 */
.L_x_5569:
[----:B------:R-:W-:Y:S05]  /*9980*/  BSYNC B0 ;  /* 0x0000000000007941 */ /* 0x000fea0003800000 */
.L_x_5568:
[----:B------:R-:W-:Y:S05]  /*9990*/  BRA `(.L_x_5570) ;  /* 0xfffffff400d87947 */ /* 0x000fea000383ffff */
.L_x_5538:
[----:B-1----:R1:W2:Y:S02]  /*99a0*/  SYNCS.PHASECHK.TRANS64.TRYWAIT P0, [R9+URZ], R2 ;  /* 0x00000002090075a7 */ /* 0x0022a4000800017f */
[----:B--2---:R-:W-:Y:S05]  /*99b0*/  @!P0 NANOSLEEP.SYNCS 0x989680 ;  /* 0x009896800000895d */ /* 0x004fea0003900000 */
[----:B------:R-:W2:Y:S02]  /*99c0*/  @!P0 SYNCS.PHASECHK.TRANS64 P0, [R9+URZ], R2 ;  /* 0x00000002090085a7 */ /* 0x000ea4000800007f */
[----:B--2---:R-:W-:Y:S05]  /*99d0*/  @!P0 BRA `(.L_x_5538) ;  /* 0xfffffffc00f08947 */ /* 0x004fea000383ffff */
[----:B------:R-:W-:Y:S05]  /*99e0*/  BRA `(.L_x_5571) ;  /* 0xfffffff800187947 */ /* 0x000fea000383ffff */
.L_x_5539:
[----:B--2---:R2:W3:Y:S02]  /*99f0*/  SYNCS.PHASECHK.TRANS64.TRYWAIT P0, [R3+URZ], R0 ;  /* 0x00000000030075a7 */ /* 0x0044e4000800017f */
[----:B---3--:R-:W-:Y:S05]  /*9a00*/  @!P0 NANOSLEEP.SYNCS 0x989680 ;  /* 0x009896800000895d */ /* 0x008fea0003900000 */
[----:B------:R-:W3:Y:S02]  /*9a10*/  @!P0 SYNCS.PHASECHK.TRANS64 P0, [R3+URZ], R0 ;  /* 0x00000000030085a7 */ /* 0x000ee4000800007f */
[----:B---3--:R-:W-:Y:S05]  /*9a20*/  @!P0 BRA `(.L_x_5539) ;  /* 0xfffffffc00f08947 */ /* 0x008fea000383ffff */
[----:B------:R-:W-:Y:S05]  /*9a30*/  BRA `(.L_x_5572) ;  /* 0xfffffff8000c7947 */ /* 0x000fea000383ffff */
.L_x_5573:
        /* <DEDUP_REMOVED lines=12> */
.L_x_7684:


//--------------------- .text._ZN7cutlass13device_kernelIN5flash11enable_sm90INS1_16FlashAttnBwdSm90INS1_25CollectiveMainloopBwdSm90ILi2ELi1ELi1EN4cute5tupleIJNS5_1CILi1EEES8_S8_EEENS6_IJNS7_ILi64EEENS7_ILi96EEENS7_ILi192EEEEEENS_10bfloat16_tEfNS_4arch4Sm90ELb0ELb1ELb0ELb1ELb0ELb0ELb1ELb0ELi3ELi1ELi1ELi1ELb0EEENS1_21CollectiveEpilogueBwdISD_SE_SG_Li384ELb1ELb1ELi3EEENS1_19SingleTileSchedulerILb1ELb0ELb0ELi96EEEEEEEEEvNT_6ParamsE --------------------------
	.section	.text._ZN7cutlass13device_kernelIN5flash11enable_sm90INS1_16FlashAttnBwdSm90INS1_25CollectiveMainloopBwdSm90ILi2ELi1ELi1EN4cute5tupleIJNS5_1CILi1EEES8_S8_EEENS6_IJNS7_ILi64EEENS7_ILi96EEENS7_ILi192EEEEEENS_10bfloat16_tEfNS_4arch4Sm90ELb0ELb1ELb0ELb1ELb0ELb0ELb1ELb0ELi3ELi1ELi1ELi1ELb0EEENS1_21CollectiveEpilogueBwdISD_SE_SG_Li384ELb1ELb1ELi3EEENS1_19SingleTileSchedulerILb1ELb0ELb0ELi96EEEEEEEEEvNT_6ParamsE,"ax",@progbits
	.align	128
.text._ZN7cutlass13device_kernelIN5flash11enable_sm90INS1_16FlashAttnBwdSm90INS1_25CollectiveMainloopBwdSm90ILi2ELi1ELi1EN4cute5tupleIJNS5_1CILi1EEES8_S8_EEENS6_IJNS7_ILi64EEENS7_ILi96EEENS7_ILi192EEEEEENS_10bfloat16_tEfNS_4arch4Sm90ELb0ELb1ELb0ELb1ELb0ELb0ELb1ELb0ELi3ELi1ELi1ELi1ELb0EEENS1_21CollectiveEpilogueBwdISD_SE_SG_Li384ELb1ELb1ELi3EEENS1_19SingleTileSchedulerILb1ELb0ELb0ELi96EEEEEEEEEvNT_6ParamsE:
        .type           _ZN7cutlass13device_kernelIN5flash11enable_sm90INS1_16FlashAttnBwdSm90INS1_25CollectiveMainloopBwdSm90ILi2ELi1ELi1EN4cute5tupleIJNS5_1CILi1EEES8_S8_EEENS6_IJNS7_ILi64EEENS7_ILi96EEENS7_ILi192EEEEEENS_10bfloat16_tEfNS_4arch4Sm90ELb0ELb1ELb0ELb1ELb0ELb0ELb1ELb0ELi3ELi1ELi1ELi1ELb0EEENS1_21CollectiveEpilogueBwdISD_SE_SG_Li384ELb1ELb1ELi3EEENS1_19SingleTileSchedulerILb1ELb0ELb0ELi96EEEEEEEEEvNT_6ParamsE,@function
        .size           _ZN7cutlass13device_kernelIN5flash11enable_sm90INS1_16FlashAttnBwdSm90INS1_25CollectiveMainloopBwdSm90ILi2ELi1ELi1EN4cute5tupleIJNS5_1CILi1EEES8_S8_EEENS6_IJNS7_ILi64EEENS7_ILi96EEENS7_ILi192EEEEEENS_10bfloat16_tEfNS_4arch4Sm90ELb0ELb1ELb0ELb1ELb0ELb0ELb1ELb0ELi3ELi1ELi1ELi1ELb0EEENS1_21CollectiveEpilogueBwdISD_SE_SG_Li384ELb1ELb1ELi3EEENS1_19SingleTileSchedulerILb1ELb0ELb0ELi96EEEEEEEEEvNT_6ParamsE,(.L_x_7685 - _ZN7cutlass13device_kernelIN5flash11enable_sm90INS1_16FlashAttnBwdSm90INS1_25CollectiveMainloopBwdSm90ILi2ELi1ELi1EN4cute5tupleIJNS5_1CILi1EEES8_S8_EEENS6_IJNS7_ILi64EEENS7_ILi96EEENS7_ILi192EEEEEENS_10bfloat16_tEfNS_4arch4Sm90ELb0ELb1ELb0ELb1ELb0ELb0ELb1ELb0ELi3ELi1ELi1ELi1ELb0EEENS1_21CollectiveEpilogueBwdISD_SE_SG_Li384ELb1ELb1ELi3EEENS1_19SingleTileSchedulerILb1ELb0ELb0ELi96EEEEEEEEEvNT_6ParamsE)
        .other          _ZN7cutlass13device_kernelIN5flash11enable_sm90INS1_16FlashAttnBwdSm90INS1_25CollectiveMainloopBwdSm90ILi2ELi1ELi1EN4cute5tupleIJNS5_1CILi1EEES8_S8_EEENS6_IJNS7_ILi64EEENS7_ILi96EEENS7_ILi192EEEEEENS_10bfloat16_tEfNS_4arch4Sm90ELb0ELb1ELb0ELb1ELb0ELb0ELb1ELb0ELi3ELi1ELi1ELi1ELb0EEENS1_21CollectiveEpilogueBwdISD_SE_SG_Li384ELb1ELb1ELi3EEENS1_19SingleTileSchedulerILb1ELb0ELb0ELi96EEEEEEEEEvNT_6ParamsE,@"STO_CUDA_ENTRY STV_DEFAULT"
_ZN7cutlass13device_kernelIN5flash11enable_sm90INS1_16FlashAttnBwdSm90INS1_25CollectiveMainloopBwdSm90ILi2ELi1ELi1EN4cute5tupleIJNS5_1CILi1EEES8_S8_EEENS6_IJNS7_ILi64EEENS7_ILi96EEENS7_ILi192EEEEEENS_10bfloat16_tEfNS_4arch4Sm90ELb0ELb1ELb0ELb1ELb0ELb0ELb1ELb0ELi3ELi1ELi1ELi1ELb0EEENS1_21CollectiveEpilogueBwdISD_SE_SG_Li384ELb1ELb1ELi3EEENS1_19SingleTileSchedulerILb1ELb0ELb0ELi96EEEEEEEEEvNT_6ParamsE:
        /* <DEDUP_REMOVED lines=23> */
.L_x_5575:
[----:B------:R-:W-:Y:S05]  /*0170*/  BSYNC B0 ;  /* 0x0000000000007941 */ /* 0x000fea0003800000 */
.L_x_5574:
        /* <DEDUP_REMOVED lines=37> */
.L_x_5576:
        /* <DEDUP_REMOVED lines=20> */
.L_x_5577:
[----:B------:R-:W-:Y:S01]  /*0510*/  PLOP3.LUT P0, PT, PT, PT, UP0, 0x80, 0x0 ;  /* 0x000000000000781c */ /* 0x000fe20003f0f008 */
[----:B------:R-:W-:Y:S01]  /*0520*/  NOP ;  /* 0x0000000000007918 */ /* 0x000fe20000000000 */
[----:B------:R-:W-:Y:S01]  /*0530*/  ULDC.64 UR46, c[0x0][0x208] ;  /* 0x00008200002e7ab9 */ /* 0x000fe20000000a00 */
[----:B------:R-:W-:Y:S01]  /*0540*/  BSSY B6, `(.L_x_5578) ;  /* 0x0000ab8000067945 */ /* 0x000fe20003800000 */
[----:B-12-4-:R-:W-:Y:S09]  /*0550*/  BAR.SYNC.DEFER_BLOCKING 0x0 ;  /* 0x0000000000007b1d */ /* 0x016ff20000010000 */
[----:B------:R-:W-:Y:S05]  /*0560*/  @!P0 BRA `(.L_x_5579) ;  /* 0x0000006400cc8947 */ /* 0x000fea0003800000 */
.L_x_5580:
        /* <DEDUP_REMOVED lines=21> */
.L_x_5581:
        /* <DEDUP_REMOVED lines=10> */
.L_x_5583:
[----:B------:R-:W2:Y:S02]  /*0760*/  LDC R0, c[0x0][0x8bc] ;  /* 0x00022f00ff007b82 */ /* 0x000ea40000000800 */
.L_x_5582:
[----:B------:R-:W-:-:S05]  /*0770*/  IMAD R5, R152, 0x60, RZ ;  /* 0x0000006098057824 */ /* 0x000fca00078e02ff */
[----:B--2--5:R-:W-:-:S04]  /*0780*/  ISETP.GE.AND P0, PT, R5, R0, PT ;  /* 0x000000000500720c */ /* 0x024fc80003f06270 */
[----:B------:R-:W-:-:S04]  /*0790*/  SEL R19, R19, 0xffffffff, !P0 ;  /* 0xffffffff13137807 */ /* 0x000fc80004000000 */
[----:B------:R-:W-:-:S13]  /*07a0*/  ISETP.GE.AND P0, PT, R19, RZ, PT ;  /* 0x000000ff1300720c */ /* 0x000fda0003f06270 */
        /* <DEDUP_REMOVED lines=11> */
.L_x_5585:
[----:B------:R-:W-:Y:S01]  /*0860*/  ULDC.64 UR4, c[0x0][0x770] ;  /* 0x0001dc0000047ab9 */ /* 0x000fe20000000a00 */
[----:B------:R-:W2:Y:S01]  /*0870*/  LDC R17, c[0x0][0x280] ;  /* 0x0000a000ff117b82 */ /* 0x000ea20000000800 */
        /* <DEDUP_REMOVED lines=8> */
.L_x_5586:
        /* <DEDUP_REMOVED lines=8> */
.L_x_5587:
[----:B------:R-:W-:Y:S02]  /*0980*/  ULDC.64 UR4, c[0x0][0x778] ;  /* 0x0001de0000047ab9 */ /* 0x000fe40000000a00 */
[----:B------:R-:W-:-:S04]  /*0990*/  ISETP.NE.U32.AND P0, PT, RZ, UR4, PT ;  /* 0x00000004ff007c0c */ /* 0x000fc8000bf05070 */
[----:B------:R-:W-:-:S13]  /*09a0*/  ISETP.NE.AND.EX P0, PT, RZ, UR5, PT, P0 ;  /* 0x00000005ff007c0c */ /* 0x000fda000bf05300 */
[----:B------:R-:W-:Y:S05]  /*09b0*/  @!P0 BRA `(.L_x_5588) ;  /* 0x0000000000148947 */ /* 0x000fea0003800000 */
[----:B-1----:R-:W1:Y:S02]  /*09c0*/  LDC.64 R2, c[0x0][0x778] ;  /* 0x0001de00ff027b82 */ /* 0x002e640000000a00 */
[----:B-1----:R-:W-:-:S05]  /*09d0*/  IMAD.WIDE R2, R19, 0x4, R2 ;  /* 0x0000000413027825 */ /* 0x002fca00078e0202 */
[----:B------:R-:W3:Y:S04]  /*09e0*/  LDG.E R18, desc[UR46][R2.64] ;  /* 0x0000002e02127981 */ /* 0x000ee8000c1e1900 */
[----:B------:R-:W3:Y:S02]  /*09f0*/  LDG.E R7, desc[UR46][R2.64+0x4] ;  /* 0x0000042e02077981 */ /* 0x000ee4000c1e1900 */
[----:B---3--:R-:W-:-:S07]  /*0a00*/  IMAD.IADD R18, R7, 0x1, -R18 ;  /* 0x0000000107127824 */ /* 0x008fce00078e0a12 */
.L_x_5588:
[----:B--2--5:R-:W-:Y:S01]  /*0a10*/  VIADD R0, R17, 0x3f ;  /* 0x0000003f11007836 */ /* 0x024fe20000000000 */
[----:B------:R-:W-:Y:S01]  /*0a20*/  ISETP.GE.AND P1, PT, R152, RZ, PT ;  /* 0x000000ff9800720c */ /* 0x000fe20003f26270 */
[----:B------:R-:W-:Y:S01]  /*0a30*/  ULDC UR4, c[0x0][0x74c] ;  /* 0x0001d30000047ab9 */ /* 0x000fe20000000800 */
[----:B-1----:R-:W-:Y:S02]  /*0a40*/  IADD3 R2, R5, R17, -R18 ;  /* 0x0000001105027210 */ /* 0x002fe40007ffe812 */
[----:B------:R-:W-:Y:S02]  /*0a50*/  SHF.R.S32.HI R3, RZ, 0x1f, R0 ;  /* 0x0000001fff037819 */ /* 0x000fe40000011400 */
[----:B------:R-:W-:Y:S01]  /*0a60*/  PLOP3.LUT P0, PT, PT, PT, PT, 0x80, 0x0 ;  /* 0x000000000000781c */ /* 0x000fe20003f0f070 */
[----:B------:R-:W-:Y:S01]  /*0a70*/  VIADD R2, R2, -UR4 ;  /* 0x8000000402027c36 */ /* 0x000fe20008000000 */
[----:B------:R-:W-:-:S04]  /*0a80*/  LEA.HI R3, R3, R0, RZ, 0x6 ;  /* 0x0000000003037211 */ /* 0x000fc800078f30ff */
[----:B------:R-:W-:Y:S02]  /*0a90*/  SHF.R.S32.HI R3, RZ, 0x6, R3 ;  /* 0x00000006ff037819 */ /* 0x000fe40000011403 */
[----:B------:R-:W-:Y:S02]  /*0aa0*/  SHF.R.S32.HI R7, RZ, 0x1f, R2 ;  /* 0x0000001fff077819 */ /* 0x000fe40000011402 */
[----:B------:R-:W-:Y:S02]  /*0ab0*/  R2UR UR37, R3 ;  /* 0x00000000032572ca */ /* 0x000fe400000e0000 */
[----:B------:R-:W-:Y:S01]  /*0ac0*/  LEA.HI R7, R7, R2, RZ, 0x6 ;  /* 0x0000000207077211 */ /* 0x000fe200078f30ff */
[----:B------:R-:W-:-:S12]  /*0ad0*/  @!P1 BRA `(.L_x_5589) ;  /* 0x0000000000249947 */ /* 0x000fd80003800000 */
[----:B------:R-:W-:Y:S01]  /*0ae0*/  IADD3 R0, -R18, 0x9f, R17 ;  /* 0x0000009f12007810 */ /* 0x000fe20007ffe111 */
[----:B------:R-:W-:-:S03]  /*0af0*/  ULDC UR4, c[0x0][0x748] ;  /* 0x0001d20000047ab9 */ /* 0x000fc60000000800 */
[----:B------:R-:W-:-:S04]  /*0b00*/  IADD3 R0, R0, UR4, R5 ;  /* 0x0000000400007c10 */ /* 0x000fc8000fffe005 */
[----:B------:R-:W-:-:S04]  /*0b10*/  SHF.R.S32.HI R3, RZ, 0x1f, R0 ;  /* 0x0000001fff037819 */ /* 0x000fc80000011400 */
[----:B------:R-:W-:-:S04]  /*0b20*/  LEA.HI R3, R3, R0, RZ, 0x6 ;  /* 0x0000000003037211 */ /* 0x000fc800078f30ff */
[----:B------:R-:W-:-:S04]  /*0b30*/  SHF.R.S32.HI R3, RZ, 0x6, R3 ;  /* 0x00000006ff037819 */ /* 0x000fc80000011403 */
[----:B------:R-:W-:-:S13]  /*0b40*/  R2UR UR4, R3 ;  /* 0x00000000030472ca */ /* 0x000fda00000e0000 */
[----:B------:R-:W-:-:S04]  /*0b50*/  UISETP.LT.AND UP0, UPT, UR37, UR4, UPT ;  /* 0x000000042500728c */ /* 0x000fc8000bf01270 */
[----:B------:R-:W-:-:S12]  /*0b60*/  USEL UR37, UR37, UR4, UP0 ;  /* 0x0000000425257287 */ /* 0x000fd80008000000 */
.L_x_5589:
        /* <DEDUP_REMOVED lines=8> */
[----:B------:R-:W-:Y:S02]  /*0bf0*/  ISETP.LT.AND P1, PT, R16, UR37, PT ;  /* 0x0000002510007c0c */ /* 0x000fe4000bf21270 */
        /* <DEDUP_REMOVED lines=69> */
.L_x_5592:
        /* <DEDUP_REMOVED lines=15> */
.L_x_5591:
        /* <DEDUP_REMOVED lines=20> */
.L_x_5594:
        /* <DEDUP_REMOVED lines=15> */
.L_x_5593:
        /* <DEDUP_REMOVED lines=8> */
.L_x_5740:
        /* <DEDUP_REMOVED lines=19> */
.L_x_5596:
[----:B------:R-:W-:Y:S01]  /*1520*/  IMAD.IADD R12, R9, 0x1, -R6 ;  /* 0x00000001090c7824 */ /* 0x000fe200078e0a06 */
[--C-:B------:R-:W-:Y:S01]  /*1530*/  SHF.R.S32.HI R5, RZ, 0x1, R2.reuse ;  /* 0x00000001ff057819 */ /* 0x100fe20000011402 */
[C---:B--2---:R-:W-:Y:S01]  /*1540*/  IMAD.HI R11, R13.reuse, 0x55555556, RZ ;  /* 0x555555560d0b7827 */ /* 0x044fe200078e02ff */
[----:B------:R-:W-:Y:S02]  /*1550*/  SHF.R.S32.HI R6, RZ, 0x1f, R2 ;  /* 0x0000001fff067819 */ /* 0x000fe40000011402 */
[----:B------:R-:W-:Y:S02]  /*1560*/  CS2R R70, SRZ ;  /* 0x0000000000467805 */ /* 0x000fe4000001ff00 */
[----:B------:R-:W-:Y:S01]  /*1570*/  SHF.R.S32.HI R10, RZ, 0x1f, R7 ;  /* 0x0000001fff0a7819 */ /* 0x000fe20000011407 */
[----:B------:R-:W-:Y:S01]  /*1580*/  IMAD R15, R13, 0x400, R0 ;  /* 0x000004000d0f7824 */ /* 0x000fe200078e0200 */
[----:B------:R-:W-:Y:S01]  /*1590*/  LEA.HI R6, R6, R5, RZ, 0x2 ;  /* 0x0000000506067211 */ /* 0x000fe200078f10ff */
[----:B------:R-:W-:Y:S01]  /*15a0*/  IMAD R152, R152, -0x60, RZ ;  /* 0xffffffa098987824 */ /* 0x000fe200078e02ff */
[----:B------:R-:W-:Y:S01]  /*15b0*/  LEA.HI R10, R10, R7, RZ, 0x3 ;  /* 0x000000070a0a7211 */ /* 0x000fe200078f18ff */
[----:B------:R-:W-:Y:S01]  /*15c0*/  IMAD.U32 R155, RZ, RZ, UR38 ;  /* 0x00000026ff9b7e24 */ /* 0x000fe2000f8e00ff */
[----:B------:R-:W-:-:S02]  /*15d0*/  LOP3.LUT R2, R2, 0x7fffffe, RZ, 0xc0, !PT ;  /* 0x07fffffe02027812 */ /* 0x000fc400078ec0ff */
[----:B------:R-:W-:Y:S02]  /*15e0*/  CS2R R68, SRZ ;  /* 0x0000000000447805 */ /* 0x000fe4000001ff00 */
[----:B------:R-:W-:Y:S01]  /*15f0*/  LOP3.LUT R6, R6, 0xfffffffc, RZ, 0xc0, !PT ;  /* 0xfffffffc06067812 */ /* 0x000fe200078ec0ff */
[----:B------:R-:W-:Y:S01]  /*1600*/  IMAD.SHL.U32 R10, R10, 0x20, RZ ;  /* 0x000000200a0a7824 */ /* 0x000fe200078e00ff */
[----:B------:R-:W-:Y:S01]  /*1610*/  SHF.R.S32.HI R3, RZ, 0x1f, R0 ;  /* 0x0000001fff037819 */ /* 0x000fe20000011400 */
[----:B------:R-:W-:Y:S01]  /*1620*/  IMAD.IADD R9, R7, 0x1, -R2 ;  /* 0x0000000107097824 */ /* 0x000fe200078e0a02 */
[----:B------:R-:W-:Y:S01]  /*1630*/  LEA.HI R14, R11, R11, RZ, 0x1 ;  /* 0x0000000b0b0e7211 */ /* 0x000fe200078f08ff */
[----:B------:R-:W-:Y:S01]  /*1640*/  IMAD.IADD R7, R5, 0x1, -R6 ;  /* 0x0000000105077824 */ /* 0x000fe200078e0a06 */
[----:B------:R-:W-:Y:S02]  /*1650*/  LOP3.LUT R10, R10, 0x7fffff00, RZ, 0xc0, !PT ;  /* 0x7fffff000a0a7812 */ /* 0x000fe400078ec0ff */
[----:B------:R-:W-:-:S02]  /*1660*/  CS2R R66, SRZ ;  /* 0x0000000000427805 */ /* 0x000fc4000001ff00 */
        /* <DEDUP_REMOVED lines=8> */
[----:B------:R-:W-:Y:S01]  /*16f0*/  SHF.R.S32.HI R4, RZ, 0x2, R2 ;  /* 0x00000002ff047819 */ /* 0x000fe20000011402 */
[----:B------:R-:W-:Y:S01]  /*1700*/  IMAD R9, R9, 0x20, R10 ;  /* 0x0000002009097824 */ /* 0x000fe200078e020a */
[----:B------:R-:W-:Y:S01]  /*1710*/  SHF.R.S32.HI R5, RZ, 0x1f, R2 ;  /* 0x0000001fff057819 */ /* 0x000fe20000011402 */
[----:B------:R-:W-:Y:S01]  /*1720*/  IMAD.IADD R13, R0, 0x1, -R13 ;  /* 0x00000001000d7824 */ /* 0x000fe200078e0a0d */
[----:B------:R-:W-:Y:S01]  /*1730*/  LOP3.LUT R6, R6, 0xc0, RZ, 0xc0, !PT ;  /* 0x000000c006067812 */ /* 0x000fe200078ec0ff */
[----:B------:R-:W-:Y:S01]  /*1740*/  IMAD R9, R12, 0x200, R9 ;  /* 0x000002000c097824 */ /* 0x000fe200078e0209 */
[----:B------:R-:W-:Y:S01]  /*1750*/  LEA.HI R5, R5, R4, RZ, 0x3 ;  /* 0x0000000405057211 */ /* 0x000fe200078f18ff */
[----:B------:R-:W-:Y:S01]  /*1760*/  IMAD.IADD R10, R18, 0x1, -R17 ;  /* 0x00000001120a7824 */ /* 0x000fe200078e0a11 */
[----:B------:R-:W-:Y:S01]  /*1770*/  LOP3.LUT R11, R6, 0x8, R11, 0xf8, !PT ;  /* 0x00000008060b7812 */ /* 0x000fe200078ef80b */
[----:B------:R-:W-:Y:S01]  /*1780*/  IMAD.IADD R18, R152, 0x1, R18 ;  /* 0x0000000198127824 */ /* 0x000fe200078e0212 */
[----:B------:R-:W-:Y:S01]  /*1790*/  SHF.R.U32.HI R0, RZ, 0x3, R6 ;  /* 0x00000003ff007819 */ /* 0x000fe20000011606 */
[----:B------:R-:W-:Y:S01]  /*17a0*/  IMAD R13, R14, 0x10, R13 ;  /* 0x000000100e0d7824 */ /* 0x000fe200078e020d */
[----:B------:R-:W-:Y:S01]  /*17b0*/  LOP3.LUT R5, R5, 0xfffffff8, RZ, 0xc0, !PT ;  /* 0xfffffff805057812 */ /* 0x000fe200078ec0ff */
[----:B------:R-:W-:Y:S01]  /*17c0*/  IMAD.MOV.U32 R12, RZ, RZ, 0x20 ;  /* 0x00000020ff0c7424 */ /* 0x000fe200078e00ff */
[----:B------:R-:W-:Y:S01]  /*17d0*/  LOP3.LUT R0, R11, R0, RZ, 0x3c, !PT ;  /* 0x000000000b007212 */ /* 0x000fe200078e3cff */
[----:B------:R-:W-:Y:S01]  /*17e0*/  IMAD.MOV.U32 R2, RZ, RZ, RZ ;  /* 0x000000ffff027224 */ /* 0x000fe200078e00ff */
[----:B------:R-:W-:Y:S01]  /*17f0*/  SHF.R.S32.HI R3, RZ, 0x5, R3 ;  /* 0x00000005ff037819 */ /* 0x000fe20000011403 */
[----:B------:R-:W-:Y:S01]  /*1800*/  IMAD.IADD R6, R4, 0x1, -R5 ;  /* 0x0000000104067824 */ /* 0x000fe200078e0a05 */
[----:B------:R-:W-:Y:S01]  /*1810*/  LOP3.LUT P0, RZ, R7, 0x2, RZ, 0xc0, !PT ;  /* 0x0000000207ff7812 */ /* 0x000fe2000780c0ff */
[----:B------:R-:W-:Y:S01]  /*1820*/  IMAD.IADD R9, R9, 0x1, R0 ;  /* 0x0000000109097824 */ /* 0x000fe200078e0200 */
[----:B------:R-:W-:Y:S01]  /*1830*/  IADD3 R4, -R17, 0x1, R18 ;  /* 0x0000000111047810 */ /* 0x000fe20007ffe112 */
[----:B------:R-:W-:Y:S01]  /*1840*/  IMAD R6, R3, 0x10, R6 ;  /* 0x0000001003067824 */ /* 0x000fe200078e0206 */
[----:B------:R-:W-:Y:S01]  /*1850*/  SEL R12, R12, 0xffffffe0, !P0 ;  /* 0xffffffe00c0c7807 */ /* 0x000fe20004000000 */
[----:B------:R-:W-:Y:S01]  /*1860*/  IMAD.SHL.U32 R0, R15, 0x4, RZ ;  /* 0x000000040f007824 */ /* 0x000fe200078e00ff */
[----:B------:R-:W-:Y:S01]  /*1870*/  LEA R9, R9, UR36, 0x1 ;  /* 0x0000002409097c11 */ /* 0x000fe2000f8e08ff */
[----:B------:R-:W-:Y:S01]  /*1880*/  IMAD.SHL.U32 R3, R13, 0x2, RZ ;  /* 0x000000020d037824 */ /* 0x000fe200078e00ff */
[----:B------:R-:W-:Y:S01]  /*1890*/  CS2R R64, SRZ ;  /* 0x0000000000407805 */ /* 0x000fe2000001ff00 */
[----:B------:R-:W-:Y:S01]  /*18a0*/  IMAD.MOV.U32 R7, RZ, RZ, RZ ;  /* 0x000000ffff077224 */ /* 0x000fe200078e00ff */
[----:B------:R-:W-:Y:S01]  /*18b0*/  CS2R R62, SRZ ;  /* 0x00000000003e7805 */ /* 0x000fe2000001ff00 */
[----:B------:R-:W-:Y:S01]  /*18c0*/  IMAD.IADD R11, R18, 0x1, -R3 ;  /* 0x00000001120b7824 */ /* 0x000fe200078e0a03 */
        /* <DEDUP_REMOVED lines=44> */
[----:B------:R-:W-:Y:S01]  /*1b90*/  LOP3.LUT R155, R155, 0x1, RZ, 0xfc, !PT ;  /* 0x000000019b9b7812 */ /* 0x000fe200078efcff */
[--C-:B------:R-:W-:Y:S01]  /*1ba0*/  IMAD.IADD R4, R4, 0x1, -R3.reuse ;  /* 0x0000000104047824 */ /* 0x100fe200078e0a03 */
[----:B------:R-:W-:Y:S01]  /*1bb0*/  LEA R0, R0, UR36, 0x2 ;  /* 0x0000002400007c11 */ /* 0x000fe2000f8e10ff */
[----:B------:R-:W-:Y:S01]  /*1bc0*/  IMAD.IADD R18, R152, 0x1, -R3 ;  /* 0x0000000198127824 */ /* 0x000fe200078e0a03 */
[----:B------:R-:W-:-:S07]  /*1bd0*/  IADD3 R17, R12, 0x30400, R9 ;  /* 0x000304000c117810 */ /* 0x000fce0007ffe009 */
.L_x_5616:
[----:B------:R-:W-:-:S13]  /*1be0*/  ISETP.NE.AND P0, PT, R155, 0x3, PT ;  /* 0x000000039b00780c */ /* 0x000fda0003f05270 */
[----:B-1----:R-:W-:Y:S05]  /*1bf0*/  @!P0 BRA `(.L_x_5598) ;  /* 0x0000000000048947 */ /* 0x002fea0003800000 */
[----:B------:R-:W-:Y:S01]  /*1c00*/  BPT.TRAP 0x1 ;  /* 0x000000040000795c */ /* 0x000fe20000300000 */
.L_x_5598:
[----:B------:R-:W-:Y:S02]  /*1c10*/  LEA R3, R2, UR36, 0x3 ;  /* 0x0000002402037c11 */ /* 0x000fe4000f8e18ff */
[----:B------:R-:W-:-:S04]  /*1c20*/  SHF.L.U32 R12, R7, 0x1f, RZ ;  /* 0x0000001f070c7819 */ /* 0x000fc800000006ff */
[----:B------:R1:W2:Y:S01]  /*1c30*/  SYNCS.PHASECHK.TRANS64.TRYWAIT P1, [R3+URZ+0x36410], R12 ;  /* 0x0364100c030075a7 */ /* 0x0002a2000802017f */
[----:B------:R-:W-:Y:S05]  /*1c40*/  @!P0 BRA `(.L_x_5599) ;  /* 0x0000000000048947 */ /* 0x000fea0003800000 */
[----:B------:R-:W-:Y:S01]  /*1c50*/  BPT.TRAP 0x1 ;  /* 0x000000040000795c */ /* 0x000fe20000300000 */
.L_x_5599:
[----:B--2---:R-:W-:Y:S05]  /*1c60*/  @P1 BRA `(.L_x_5600) ;  /* 0x0000000000081947 */ /* 0x004fea0003800000 */
[----:B------:R-:W2:Y:S02]  /*1c70*/  SYNCS.PHASECHK.TRANS64.TRYWAIT P1, [R3+URZ+0x36410], R12 ;  /* 0x0364100c030075a7 */ /* 0x000ea4000802017f */
[----:B--2---:R-:W-:Y:S05]  /*1c80*/  @!P1 BRA `(.L_x_5601) ;  /* 0x0000009400449947 */ /* 0x004fea0003800000 */
.L_x_5600:
        /* <DEDUP_REMOVED lines=103> */
.L_x_5602:
[----:B------:R-:W-:-:S04]  /*2300*/  SHF.L.U32 R13, R5, 0x1f, RZ ;  /* 0x0000001f050d7819 */ /* 0x000fc800000006ff */
[----:B------:R4:W1:Y:S01]  /*2310*/  SYNCS.PHASECHK.TRANS64.TRYWAIT P1, [UR36+0x36430], R13 ;  /* 0x0364300dff0075a7 */ /* 0x0008620008020164 */
[----:B------:R-:W-:Y:S05]  /*2320*/  @!P0 BRA `(.L_x_5603) ;  /* 0x0000000000048947 */ /* 0x000fea0003800000 */
[----:B------:R-:W-:Y:S01]  /*2330*/  BPT.TRAP 0x1 ;  /* 0x000000040000795c */ /* 0x000fe20000300000 */
.L_x_5603:
[----:B-1----:R-:W-:Y:S05]  /*2340*/  @P1 BRA `(.L_x_5604) ;  /* 0x0000000000081947 */ /* 0x002fea0003800000 */
[----:B------:R-:W1:Y:S02]  /*2350*/  SYNCS.PHASECHK.TRANS64.TRYWAIT P1, [UR36+0x36430], R13 ;  /* 0x0364300dff0075a7 */ /* 0x000e640008020164 */
[----:B-1----:R-:W-:Y:S05]  /*2360*/  @!P1 BRA `(.L_x_5605) ;  /* 0x0000008c00a09947 */ /* 0x002fea0003800000 */
.L_x_5604:
[----:B------:R-:W-:Y:S01]  /*2370*/  UIADD3 UR5, UR36, 0x2a000, URZ ;  /* 0x0002a00024057890 */ /* 0x000fe2000fffe03f */
[----:B------:R-:W-:Y:S01]  /*2380*/  WARPGROUP.ARRIVE ;  /* 0x00000000000079c5 */ /* 0x000fe20000000000 */
[----:B------:R-:W-:Y:S01]  /*2390*/  UIADD3 UR4, UR4, 0x9000, URZ ;  /* 0x0000900004047890 */ /* 0x000fe2000fffe03f */
[----:B------:R-:W-:Y:S01]  /*23a0*/  IMAD R15, R16, 0x40, R6 ;  /* 0x00000040100f7824 */ /* 0x000fe200078e0206 */
[----:B------:R-:W-:Y:S01]  /*23b0*/  USHF.R.U32.HI UR5, URZ, 0x4, UR5 ;  /* 0x000000043f057899 */ /* 0x000fe20008011605 */
[----:B------:R-:W-:Y:S01]  /*23c0*/  VIADD R20, R4, UR41 ;  /* 0x0000002904147c36 */ /* 0x000fe20008000000 */
[----:B------:R-:W-:Y:S02]  /*23d0*/  USHF.R.U32.HI UR4, URZ, 0x4, UR4 ;  /* 0x000000043f047899 */ /* 0x000fe40008011604 */
[----:B------:R-:W-:Y:S02]  /*23e0*/  ULOP3.LUT UR5, UR5, 0x3fff, URZ, 0xc0, !UPT ;  /* 0x00003fff05057892 */ /* 0x000fe4000f8ec03f */
[----:B------:R-:W-:Y:S01]  /*23f0*/  ULOP3.LUT UR6, UR4, 0x3fff, URZ, 0xc0, !UPT ;  /* 0x00003fff04067892 */ /* 0x000fe2000f8ec03f */
[----:B----4-:R-:W-:Y:S01]  /*2400*/  VIADDMNMX R13, R15, R20, R11, PT ;  /* 0x000000140f0d7246 */ /* 0x010fe2000380010b */
[----:B------:R-:W-:-:S02]  /*2410*/  ULOP3.LUT UR4, UR5, 0x10000, URZ, 0xfc, !UPT ;  /* 0x0001000005047892 */ /* 0x000fc4000f8efc3f */
        /* <DEDUP_REMOVED lines=88> */
[----:B------:R-:W-:Y:S01]  /*29a0*/  IMAD.IADD R23, R10, 0x1, R15 ;  /* 0x000000010a177824 */ /* 0x000fe200078e020f */
[----:B------:R-:W-:Y:S04]  /*29b0*/  BSSY B0, `(.L_x_5607) ;  /* 0x0000012000007945 */ /* 0x000fe80003800000 */
        /* <DEDUP_REMOVED lines=11> */
.L_x_5608:
[----:B------:R-:W-:-:S06]  /*2a70*/  UISETP.NE.AND UP0, UPT, UR42, 0x1, UPT ;  /* 0x000000012a00788c */ /* 0x000fcc000bf05270 */
[----:B------:R-:W-:-:S05]  /*2a80*/  PLOP3.LUT P1, PT, PT, PT, UP0, 0x80, 0x0 ;  /* 0x000000000000781c */ /* 0x000fca0003f2f008 */
[----:B------:R-:W-:-:S08]  /*2a90*/  @UP0 ULDC UR5, c[0x0][0x754] ;  /* 0x0001d50000050ab9 */ /* 0x000fd00000000800 */
[----:B------:R-:W-:Y:S01]  /*2aa0*/  @P1 IMAD.HI.U32 R12, R23, UR5, RZ ;  /* 0x00000005170c1c27 */ /* 0x000fe2000f8e00ff */
[----:B------:R-:W-:-:S04]  /*2ab0*/  @UP0 ULDC UR5, c[0x0][0x758] ;  /* 0x0001d60000050ab9 */ /* 0x000fc80000000800 */
[----:B------:R-:W-:-:S07]  /*2ac0*/  @P1 SHF.R.U32.HI R23, RZ, UR5, R12 ;  /* 0x00000005ff171c19 */ /* 0x000fce000801160c */
.L_x_5609:
[----:B------:R-:W-:Y:S05]  /*2ad0*/  BSYNC B0 ;  /* 0x0000000000007941 */ /* 0x000fea0003800000 */
.L_x_5607:
[----:B------:R-:W-:Y:S01]  /*2ae0*/  IMAD R23, R23, UR42, R18 ;  /* 0x0000002a17177c24 */ /* 0x000fe2000f8e0212 */
[----:B------:R-:W-:-:S04]  /*2af0*/  IADD3 R12, R15, UR4, R4 ;  /* 0x000000040f0c7c10 */ /* 0x000fc8000fffe004 */
[----:B------:R-:W-:Y:S02]  /*2b00*/  VIADDMNMX R13, R23, UR42, R13, PT ;  /* 0x0000002a170d7c46 */ /* 0x000fe4000b80010d */
[----:B------:R-:W-:-:S07]  /*2b10*/  VIMNMX R12, R12, R23, !PT ;  /* 0x000000170c0c7248 */ /* 0x000fce0007fe0100 */
.L_x_5606:
        /* <DEDUP_REMOVED lines=51> */
.L_x_5612:
[----:B------:R-:W-:-:S06]  /*2e50*/  UISETP.NE.AND UP0, UPT, UR42, 0x1, UPT ;  /* 0x000000012a00788c */ /* 0x000fcc000bf05270 */
[----:B------:R-:W-:-:S05]  /*2e60*/  PLOP3.LUT P6, PT, PT, PT, UP0, 0x80, 0x0 ;  /* 0x000000000000781c */ /* 0x000fca0003fcf008 */
[----:B------:R-:W-:-:S08]  /*2e70*/  @UP0 ULDC UR4, c[0x0][0x754] ;  /* 0x0001d50000040ab9 */ /* 0x000fd00000000800 */
[----:B------:R-:W-:Y:S01]  /*2e80*/  @P6 IMAD.HI.U32 R12, R13, UR4, RZ ;  /* 0x000000040d0c6c27 */ /* 0x000fe2000f8e00ff */
[----:B------:R-:W-:Y:S01]  /*2e90*/  PLOP3.LUT P6, PT, PT, PT, UP0, 0x80, 0x0 ;  /* 0x000000000000781c */ /* 0x000fe20003fcf008 */
[----:B------:R-:W-:-:S12]  /*2ea0*/  @UP0 ULDC UR4, c[0x0][0x758] ;  /* 0x0001d60000040ab9 */ /* 0x000fd80000000800 */
[----:B------:R-:W-:-:S07]  /*2eb0*/  @P6 SHF.R.U32.HI R13, RZ, UR4, R12 ;  /* 0x00000004ff0d6c19 */ /* 0x000fce000801160c */
.L_x_5613:
[----:B------:R-:W-:Y:S05]  /*2ec0*/  BSYNC B0 ;  /* 0x0000000000007941 */ /* 0x000fea0003800000 */
.L_x_5611:
[----:B------:R-:W-:-:S05]  /*2ed0*/  IMAD R13, R13, UR42, R18 ;  /* 0x0000002a0d0d7c24 */ /* 0x000fca000f8e0212 */
[----:B------:R-:W-:Y:S02]  /*2ee0*/  VIMNMX R14, R14, R13, !PT ;  /* 0x0000000d0e0e7248 */ /* 0x000fe40007fe0100 */
[----:B------:R-:W-:-:S07]  /*2ef0*/  VIADDMNMX R20, R13, UR42, R20, PT ;  /* 0x0000002a0d147c46 */ /* 0x000fce000b800114 */
.L_x_5610:
[----:B------:R-:W-:Y:S01]  /*2f00*/  ISETP.GT.AND P2, PT, R14, 0x1, !P2 ;  /* 0x000000010e00780c */ /* 0x000fe20005744270 */
[--C-:B--2---:R-:W-:Y:S01]  /*2f10*/  FFMA.FTZ R13, R23, UR43, -R22.reuse ;  /* 0x0000002b170d7c23 */ /* 0x104fe20008010816 */
[--C-:B------:R-:W-:Y:S01]  /*2f20*/  FFMA.FTZ R23, R144, UR43, -R22.reuse ;  /* 0x0000002b90177c23 */ /* 0x100fe20008010816 */
[--C-:B------:R-:W-:Y:S01]  /*2f30*/  FFMA.FTZ R144, R145, UR43, -R22.reuse ;  /* 0x0000002b91907c23 */ /* 0x100fe20008010816 */
[----:B------:R-:W-:Y:S01]  /*2f40*/  ISETP.LT.OR P2, PT, R20, 0x2, P2 ;  /* 0x000000021400780c */ /* 0x000fe20001741670 */
[--C-:B------:R-:W-:Y:S01]  /*2f50*/  FFMA.FTZ R140, R141, UR43, -R22.reuse ;  /* 0x0000002b8d8c7c23 */ /* 0x100fe20008010816 */
[----:B------:R-:W-:Y:S01]  /*2f60*/  ISETP.GT.AND P3, PT, R14, 0x8, !P3 ;  /* 0x000000080e00780c */ /* 0x000fe20005f64270 */
[--C-:B------:R-:W-:Y:S01]  /*2f70*/  FFMA.FTZ R136, R137, UR43, -R22.reuse ;  /* 0x0000002b89887c23 */ /* 0x100fe20008010816 */
[----:B------:R-:W-:Y:S01]  /*2f80*/  FSEL R12, R139, -INF , !P2 ;  /* 0xff8000008b0c7808 */ /* 0x000fe20005000000 */
[--C-:B------:R-:W-:Y:S01]  /*2f90*/  FFMA.FTZ R139, R148, UR43, -R22.reuse ;  /* 0x0000002b948b7c23 */ /* 0x100fe20008010816 */
[----:B------:R-:W-:Y:S01]  /*2fa0*/  LEA R148, R6, UR36, 0x2 ;  /* 0x0000002406947c11 */ /* 0x000fe2000f8e10ff */
[--C-:B------:R-:W-:Y:S01]  /*2fb0*/  FFMA.FTZ R15, R157, UR43, -R22.reuse ;  /* 0x0000002b9d0f7c23 */ /* 0x100fe20008010816 */
[----:B------:R-:W-:Y:S01]  /*2fc0*/  ISETP.GE.AND P6, PT, R152, 0x12, PT ;  /* 0x000000129800780c */ /* 0x000fe20003fc6270 */
[--C-:B---3--:R-:W-:Y:S01]  /*2fd0*/  FFMA.FTZ R137, R12, UR43, -R21.reuse ;  /* 0x0000002b0c897c23 */ /* 0x108fe20008010815 */
[----:B------:R-:W-:Y:S01]  /*2fe0*/  ISETP.LT.OR P3, PT, R20, 0x9, P3 ;  /* 0x000000091400780c */ /* 0x000fe20001f61670 */
[----:B------:R-:W1:Y:S01]  /*2ff0*/  LDS R145, [R148+0x30200] ;  /* 0x0302000094917984 */ /* 0x000e620000000800 */
[C---:B------:R-:W-:Y:S01]  /*3000*/  ISETP.GT.AND P5, PT, R14.reuse, 0x10, !P5 ;  /* 0x000000100e00780c */ /* 0x040fe20006fa4270 */
[----:B------:R-:W-:Y:S01]  /*3010*/  FFMA.FTZ R22, R149, UR43, -R22 ;  /* 0x0000002b95167c23 */ /* 0x000fe20008010816 */
[C---:B------:R-:W-:Y:S01]  /*3020*/  ISETP.GT.AND P4, PT, R14.reuse, 0x9, !P4 ;  /* 0x000000090e00780c */ /* 0x040fe20006784270 */
[----:B------:R-:W2:Y:S01]  /*3030*/  LDS R141, [R148+0x30220] ;  /* 0x03022000948d7984 */ /* 0x000ea20000000800 */
[----:B------:R-:W-:Y:S01]  /*3040*/  ISETP.GT.AND P2, PT, R14, 0x11, !P6 ;  /* 0x000000110e00780c */ /* 0x000fe20007744270 */
[----:B------:R-:W3:Y:S01]  /*3050*/  MUFU.EX2 R13, R13 ;  /* 0x0000000d000d7308 */ /* 0x000ee20000000800 */
[----:B------:R-:W-:Y:S01]  /*3060*/  ISETP.GE.AND P6, PT, R152, 0x1a, PT ;  /* 0x0000001a9800780c */ /* 0x000fe20003fc6270 */
[----:B------:R-:W-:Y:S01]  /*3070*/  USHF.R.U32.HI UR6, URZ, 0x4, UR39 ;  /* 0x000000043f067899 */ /* 0x000fe20008011627 */
[----:B------:R-:W-:Y:S01]  /*3080*/  FSEL R142, R142, -INF , !P3 ;  /* 0xff8000008e8e7808 */ /* 0x000fe20005800000 */
[----:B------:R-:W-:Y:S01]  /*3090*/  UMOV UR11, 0x80000020 ;  /* 0x80000020000b7882 */ /* 0x000fe20000000000 */
[----:B------:R-:W-:Y:S01]  /*30a0*/  ISETP.GE.AND P3, PT, R152, 0x19, PT ;  /* 0x000000199800780c */ /* 0x000fe20003f66270 */
[----:B------:R-:W-:Y:S01]  /*30b0*/  ULOP3.LUT UR6, UR6, 0x3fff, URZ, 0xc0, !UPT ;  /* 0x00003fff06067892 */ /* 0x000fe2000f8ec03f */
        /* <DEDUP_REMOVED lines=9> */
[----:B------:R-:W-:Y:S01]  /*3150*/  UMOV UR13, 0x80000020 ;  /* 0x80000020000d7882 */ /* 0x000fe20000000000 */
[----:B------:R-:W-:Y:S01]  /*3160*/  FSEL R146, R146, -INF , !P5 ;  /* 0xff80000092927808 */ /* 0x000fe20006800000 */
[----:B------:R-:W4:Y:S01]  /*3170*/  MUFU.EX2 R15, R15 ;  /* 0x0000000f000f7308 */ /* 0x000f220000000800 */
[----:B------:R-:W-:Y:S01]  /*3180*/  FSEL R12, R143, -INF , !P4 ;  /* 0xff8000008f0c7808 */ /* 0x000fe20006000000 */
[----:B------:R-:W-:Y:S01]  /*3190*/  UMOV UR10, UR12 ;  /* 0x0000000c000a7c82 */ /* 0x000fe20008000000 */
        /* <DEDUP_REMOVED lines=8> */
[----:B------:R-:W-:-:S02]  /*3220*/  FSEL R14, R138, -INF , !P1 ;  /* 0xff8000008a0e7808 */ /* 0x000fc40004800000 */
[----:B------:R-:W-:Y:S02]  /*3230*/  FSEL R146, R151, -INF , !P6 ;  /* 0xff80000097927808 */ /* 0x000fe40007000000 */
        /* <DEDUP_REMOVED lines=162> */
.L_x_5614:
        /* <DEDUP_REMOVED lines=59> */
.L_x_5615:
        /* <DEDUP_REMOVED lines=62> */
.L_x_5590:
[----:B------:R-:W-:Y:S05]  /*43f0*/  @P0 BRA `(.L_x_5617) ;  /* 0x0000001400f00947 */ /* 0x000fea0003800000 */
[----:B------:R-:W2:Y:S01]  /*4400*/  S2R R0, SR_TID.X ;  /* 0x0000000000007919 */ /* 0x000ea20000002100 */
[----:B------:R-:W3:Y:S01]  /*4410*/  S2UR UR5, SR_CgaCtaId ;  /* 0x00000000000579c3 */ /* 0x000ee20000008800 */
        /* <DEDUP_REMOVED lines=13> */
[----:B---3--:R-:W-:Y:S01]  /*44f0*/  ULEA UR4, UR5, UR4, 0x18 ;  /* 0x0000000405047291 */ /* 0x008fe2000f8ec03f */
[----:B------:R-:W-:Y:S02]  /*4500*/  F2FP.BF16.F32.PACK_AB R90, R93, R92 ;  /* 0x0000005c5d5a723e */ /* 0x000fe400000010ff */
[----:B------:R-:W-:-:S02]  /*4510*/  F2FP.BF16.F32.PACK_AB R91, R95, R94 ;  /* 0x0000005e5f5b723e */ /* 0x000fc400000010ff */
[----:B------:R-:W-:Y:S01]  /*4520*/  F2FP.BF16.F32.PACK_AB R97, R99, R98 ;  /* 0x000000626361723e */ /* 0x000fe200000010ff */
[----:B--2---:R-:W-:Y:S01]  /*4530*/  VIADD R0, R0, 0xffffff80 ;  /* 0xffffff8000007836 */ /* 0x004fe20000000000 */
[----:B------:R-:W-:Y:S02]  /*4540*/  F2FP.BF16.F32.PACK_AB R104, R105, R104 ;  /* 0x000000686968723e */ /* 0x000fe400000010ff */
[----:B------:R-:W-:Y:S01]  /*4550*/  F2FP.BF16.F32.PACK_AB R98, R101, R100 ;  /* 0x000000646562723e */ /* 0x000fe200000010ff */
[----:B------:R-:W-:Y:S01]  /*4560*/  IMAD.SHL.U32 R2, R0, 0x40, RZ ;  /* 0x0000004000027824 */ /* 0x000fe200078e00ff */
        /* <DEDUP_REMOVED lines=8> */
[----:B-1----:R-:W-:-:S02]  /*45f0*/  LEA.HI R3, R7, R0, RZ, 0x3 ;  /* 0x0000000007037211 */ /* 0x002fc400078f18ff */
        /* <DEDUP_REMOVED lines=95> */
.L_x_5618:
        /* <DEDUP_REMOVED lines=21> */
[CC--:B------:R-:W-:Y:S01]  /*4d40*/  ISETP.GE.AND P3, PT, R45.reuse, R46.reuse, PT ;  /* 0x0000002e2d00720c */ /* 0x0c0fe20003f66270 */
[----:B------:R1:W1:Y:S01]  /*4d50*/  LDS.128 R20, [R0+0x2000] ;  /* 0x0020000000147984 */ /* 0x0002620000000c00 */
[----:B------:R-:W-:Y:S01]  /*4d60*/  SHF.R.S32.HI R36, RZ, 0x1f, R19 ;  /* 0x0000001fff247819 */ /* 0x000fe20000011413 */
[----:B------:R-:W-:Y:S01]  /*4d70*/  ULDC.64 UR6, c[0x0][0x858] ;  /* 0x0002160000067ab9 */ /* 0x000fe20000000a00 */
[----:B------:R-:W-:Y:S01]  /*4d80*/  ISETP.GE.AND P5, PT, R18, R46, PT ;  /* 0x0000002e1200720c */ /* 0x000fe20003fa6270 */
[----:B------:R1:W1:Y:S01]  /*4d90*/  LDS.128 R24, [R0+0x2800] ;  /* 0x0028000000187984 */ /* 0x0002620000000c00 */
[C---:B------:R-:W-:Y:S01]  /*4da0*/  IADD3 R16, P1, R45.reuse, R16, RZ ;  /* 0x000000102d107210 */ /* 0x040fe20007f3e0ff */
[----:B------:R-:W-:Y:S01]  /*4db0*/  VIADD R18, R45, 0x40 ;  /* 0x000000402d127836 */ /* 0x000fe20000000000 */
[----:B------:R-:W-:Y:S01]  /*4dc0*/  ISETP.GE.OR P6, PT, R2, UR8, P3 ;  /* 0x0000000802007c0c */ /* 0x000fe20009fc6670 */
[----:B------:R-:W-:Y:S01]  /*4dd0*/  IMAD.IADD R35, R35, 0x1, R37 ;  /* 0x0000000123237824 */ /* 0x000fe200078e0225 */
[----:B------:R-:W-:Y:S01]  /*4de0*/  SEL R44, R36, RZ, !P0 ;  /* 0x000000ff242c7207 */ /* 0x000fe20004000000 */
[----:B------:R-:W-:Y:S01]  /*4df0*/  BSSY B0, `(.L_x_5619) ;  /* 0x0000016000007945 */ /* 0x000fe20003800000 */
[----:B------:R-:W-:-:S02]  /*4e00*/  LEA.HI.X.SX32 R17, R45, R17, 0x1, P1 ;  /* 0x000000112d117211 */ /* 0x000fc400008f0eff */
[----:B------:R-:W-:Y:S01]  /*4e10*/  ISETP.GE.AND P1, PT, R18, R46, PT ;  /* 0x0000002e1200720c */ /* 0x000fe20003f26270 */
[----:B------:R-:W-:Y:S01]  /*4e20*/  IMAD R18, R44, UR6, RZ ;  /* 0x000000062c127c24 */ /* 0x000fe2000f8e02ff */
[----:B------:R-:W-:Y:S01]  /*4e30*/  SEL R47, R19, RZ, !P0 ;  /* 0x000000ff132f7207 */ /* 0x000fe20004000000 */
[----:B------:R-:W-:Y:S01]  /*4e40*/  IMAD.WIDE R16, R38, 0x60, R16 ;  /* 0x0000006026107825 */ /* 0x000fe200078e0210 */
[----:B------:R-:W-:-:S03]  /*4e50*/  ISETP.GE.OR P0, PT, R2, UR8, P4 ;  /* 0x0000000802007c0c */ /* 0x000fc6000a706670 */
        /* <DEDUP_REMOVED lines=15> */
.L_x_5620:
[----:B------:R-:W-:Y:S05]  /*4f50*/  BSYNC B0 ;  /* 0x0000000000007941 */ /* 0x000fea0003800000 */
.L_x_5619:
        /* <DEDUP_REMOVED lines=15> */
.L_x_5622:
[----:B------:R-:W-:Y:S05]  /*5050*/  BSYNC B0 ;  /* 0x0000000000007941 */ /* 0x000fea0003800000 */
.L_x_5621:
        /* <DEDUP_REMOVED lines=18> */
.L_x_5624:
[----:B------:R-:W-:Y:S05]  /*5180*/  BSYNC B0 ;  /* 0x0000000000007941 */ /* 0x000fea0003800000 */
.L_x_5623:
        /* <DEDUP_REMOVED lines=17> */
.L_x_5626:
[----:B------:R-:W-:Y:S05]  /*52a0*/  BSYNC B0 ;  /* 0x0000000000007941 */ /* 0x000fea0003800000 */
.L_x_5625:
        /* <DEDUP_REMOVED lines=18> */
.L_x_5628:
[----:B------:R-:W-:Y:S05]  /*53d0*/  BSYNC B0 ;  /* 0x0000000000007941 */ /* 0x000fea0003800000 */
.L_x_5627:
        /* <DEDUP_REMOVED lines=19> */
.L_x_5630:
[----:B------:R-:W-:Y:S05]  /*5510*/  BSYNC B0 ;  /* 0x0000000000007941 */ /* 0x000fea0003800000 */
.L_x_5629:
        /* <DEDUP_REMOVED lines=26> */
.L_x_5632:
[----:B------:R-:W-:Y:S05]  /*56c0*/  BSYNC B0 ;  /* 0x0000000000007941 */ /* 0x000fea0003800000 */
.L_x_5631:
        /* <DEDUP_REMOVED lines=15> */
.L_x_5634:
[----:B------:R-:W-:Y:S05]  /*57c0*/  BSYNC B0 ;  /* 0x0000000000007941 */ /* 0x000fea0003800000 */
.L_x_5633:
        /* <DEDUP_REMOVED lines=15> */
.L_x_5636:
[----:B------:R-:W-:Y:S05]  /*58c0*/  BSYNC B0 ;  /* 0x0000000000007941 */ /* 0x000fea0003800000 */
.L_x_5635:
        /* <DEDUP_REMOVED lines=15> */
.L_x_5638:
[----:B------:R-:W-:Y:S05]  /*59c0*/  BSYNC B0 ;  /* 0x0000000000007941 */ /* 0x000fea0003800000 */
.L_x_5637:
        /* <DEDUP_REMOVED lines=15> */
.L_x_5640:
[----:B------:R-:W-:Y:S05]  /*5ac0*/  BSYNC B0 ;  /* 0x0000000000007941 */ /* 0x000fea0003800000 */
.L_x_5639:
        /* <DEDUP_REMOVED lines=15> */
.L_x_5617:
[----:B------:R-:W2:Y:S08]  /*5bc0*/  LDC.64 R4, c[0x0][0x870] ;  /* 0x00021c00ff047b82 */ /* 0x000eb00000000a00 */
[----:B-1----:R-:W1:Y:S01]  /*5bd0*/  LDC.64 R2, c[0x0][0x870] ;  /* 0x00021c00ff027b82 */ /* 0x002e620000000a00 */
[----:B------:R-:W-:Y:S01]  /*5be0*/  ULDC UR4, c[0x0][0x808] ;  /* 0x0002020000047ab9 */ /* 0x000fe20000000800 */
[----:B------:R-:W3:Y:S06]  /*5bf0*/  S2R R13, SR_CTAID.X ;  /* 0x00000000000d7919 */ /* 0x000eec0000002500 */
[----:B------:R-:W4:Y:S01]  /*5c00*/  LDC.64 R16, c[0x0][0x820] ;  /* 0x00020800ff107b82 */ /* 0x000f220000000a00 */
[----:B--2---:R-:W-:-:S04]  /*5c10*/  ISETP.NE.U32.AND P0, PT, R4, RZ, PT ;  /* 0x000000ff0400720c */ /* 0x004fc80003f05070 */
[----:B------:R-:W-:Y:S01]  /*5c20*/  ISETP.NE.AND.EX P0, PT, R5, RZ, PT, P0 ;  /* 0x000000ff0500720c */ /* 0x000fe20003f05300 */
[----:B-1----:R-:W-:Y:S02]  /*5c30*/  IMAD.WIDE R4, R19, 0x4, R2 ;  /* 0x0000000413047825 */ /* 0x002fe400078e0202 */
[----:B------:R-:W1:Y:S02]  /*5c40*/  LDC.64 R2, c[0x0][0x878] ;  /* 0x00021e00ff027b82 */ /* 0x000e640000000a00 */
[----:B------:R-:W-:-:S08]  /*5c50*/  IMAD.U32 R0, RZ, RZ, UR4 ;  /* 0x00000004ff007e24 */ /* 0x000fd0000f8e00ff */
[----:B------:R-:W2:Y:S01]  /*5c60*/  @P0 LDG.E R9, desc[UR46][R4.64] ;  /* 0x0000002e04090981 */ /* 0x000ea2000c1e1900 */
[----:B-1----:R-:W-:-:S04]  /*5c70*/  ISETP.NE.U32.AND P1, PT, R2, RZ, PT ;  /* 0x000000ff0200720c */ /* 0x002fc80003f25070 */
[----:B------:R-:W-:-:S13]  /*5c80*/  ISETP.NE.AND.EX P1, PT, R3, RZ, PT, P1 ;  /* 0x000000ff0300720c */ /* 0x000fda0003f25310 */
[----:B------:R-:W1:Y:S02]  /*5c90*/  @P1 LDC.64 R2, c[0x0][0x878] ;  /* 0x00021e00ff021b82 */ /* 0x000e640000000a00 */
[----:B-1----:R-:W-:-:S05]  /*5ca0*/  @P1 IMAD.WIDE R6, R19, 0x4, R2 ;  /* 0x0000000413061825 */ /* 0x002fca00078e0202 */
[----:B------:R1:W5:Y:S01]  /*5cb0*/  @P1 LDG.E R0, desc[UR46][R6.64] ;  /* 0x0000002e06001981 */ /* 0x000362000c1e1900 */
[----:B------:R-:W1:Y:S01]  /*5cc0*/  S2UR UR4, SR_CTAID.Y ;  /* 0x00000000000479c3 */ /* 0x000e620000002600 */
[----:B------:R-:W3:Y:S02]  /*5cd0*/  S2R R2, SR_TID.X ;  /* 0x0000000000027919 */ /* 0x000ee40000002100 */
[----:B---3--:R-:W-:Y:S01]  /*5ce0*/  VIADD R8, R2, 0xffffff80 ;  /* 0xffffff8002087836 */ /* 0x008fe20000000000 */
[----:B------:R-:W-:-:S03]  /*5cf0*/  CS2R R2, SRZ ;  /* 0x0000000000027805 */ /* 0x000fc6000001ff00 */
[----:B------:R-:W-:-:S05]  /*5d00*/  IMAD.HI R10, R8, 0x2aaaaaab, RZ ;  /* 0x2aaaaaab080a7827 */ /* 0x000fca00078e02ff */
[----:B------:R-:W-:-:S04]  /*5d10*/  SHF.R.U32.HI R11, RZ, 0x1f, R10 ;  /* 0x0000001fff0b7819 */ /* 0x000fc8000001160a */
[----:B------:R-:W-:Y:S02]  /*5d20*/  LEA.HI.SX32 R15, R10, R11, 0x1e ;  /* 0x0000000b0a0f7211 */ /* 0x000fe400078ff2ff */
[--C-:B--2---:R-:W-:Y:S01]  /*5d30*/  @P0 SHF.R.S32.HI R3, RZ, 0x1f, R9.reuse ;  /* 0x0000001fff030819 */ /* 0x104fe20000011409 */
[----:B------:R-:W-:Y:S01]  /*5d40*/  @P0 IMAD.MOV.U32 R2, RZ, RZ, R9 ;  /* 0x000000ffff020224 */ /* 0x000fe200078e0009 */
[----:B-1--4-:R-:W-:Y:S06]  /*5d50*/  @P1 BRA `(.L_x_5641) ;  /* 0x0000000000101947 */ /* 0x012fec0003800000 */
[----:B------:R-:W-:Y:S05]  /*5d60*/  @!P0 BRA `(.L_x_5641) ;  /* 0x00000000000c8947 */ /* 0x000fea0003800000 */
[----:B------:R-:W2:Y:S04]  /*5d70*/  LDG.E R7, desc[UR46][R4.64] ;  /* 0x0000002e04077981 */ /* 0x000ea8000c1e1900 */
[----:B-----5:R-:W2:Y:S02]  /*5d80*/  LDG.E R0, desc[UR46][R4.64+0x4] ;  /* 0x0000042e04007981 */ /* 0x020ea4000c1e1900 */
[----:B--2---:R-:W-:-:S07]  /*5d90*/  IMAD.IADD R0, R0, 0x1, -R7 ;  /* 0x0000000100007824 */ /* 0x004fce00078e0a07 */
.L_x_5641:
[----:B------:R-:W-:Y:S01]  /*5da0*/  USHF.R.S32.HI UR5, URZ, 0x1f, UR4 ;  /* 0x0000001f3f057899 */ /* 0x000fe20008011404 */
[----:B------:R-:W-:Y:S01]  /*5db0*/  IMAD R8, R15, -0x18, R8 ;  /* 0xffffffe80f087824 */ /* 0x000fe200078e0208 */
[----:B------:R-:W1:Y:S01]  /*5dc0*/  LDC.64 R20, c[0x0][0x850] ;  /* 0x00021400ff147b82 */ /* 0x000e620000000a00 */
[----:B-----5:R-:W-:Y:S01]  /*5dd0*/  IMAD R12, R13, -0x60, R0 ;  /* 0xffffffa00d0c7824 */ /* 0x020fe200078e0200 */
[----:B------:R-:W-:Y:S01]  /*5de0*/  ULDC UR8, c[0x0][0x80c] ;  /* 0x0002030000087ab9 */ /* 0x000fe20000000800 */
[C---:B------:R-:W-:Y:S01]  /*5df0*/  VIADD R5, R15.reuse, 0x10 ;  /* 0x000000100f057836 */ /* 0x040fe20000000000 */
[C---:B------:R-:W-:Y:S01]  /*5e00*/  IADD3 R2, P1, R15.reuse, R2, RZ ;  /* 0x000000020f027210 */ /* 0x040fe20007f3e0ff */
[----:B------:R-:W-:Y:S01]  /*5e10*/  IMAD.SHL.U32 R10, R8, 0x8, RZ ;  /* 0x00000008080a7824 */ /* 0x000fe200078e00ff */
[-C--:B------:R-:W-:Y:S01]  /*5e20*/  ISETP.GE.AND P3, PT, R15, R12.reuse, PT ;  /* 0x0000000c0f00720c */ /* 0x080fe20003f66270 */
[----:B------:R-:W-:Y:S01]  /*5e30*/  IMAD R0, R16, UR5, RZ ;  /* 0x0000000510007c24 */ /* 0x000fe2000f8e02ff */
[-C--:B------:R-:W-:Y:S01]  /*5e40*/  ISETP.GE.AND P4, PT, R5, R12.reuse, PT ;  /* 0x0000000c0500720c */ /* 0x080fe20003f86270 */
[----:B------:R-:W-:Y:S01]  /*5e50*/  VIADD R5, R15, 0x20 ;  /* 0x000000200f057836 */ /* 0x000fe20000000000 */
[----:B------:R-:W-:Y:S01]  /*5e60*/  SHF.R.S32.HI R11, RZ, 0x1f, R10 ;  /* 0x0000001fff0b7819 */ /* 0x000fe2000001140a */
[----:B------:R-:W-:Y:S01]  /*5e70*/  IMAD R17, R17, UR4, R0 ;  /* 0x0000000411117c24 */ /* 0x000fe2000f8e0200 */
[----:B------:R-:W-:Y:S01]  /*5e80*/  SHF.R.S32.HI R0, RZ, 0x1f, R19 ;  /* 0x0000001fff007819 */ /* 0x000fe20000011413 */
[----:B------:R-:W-:Y:S01]  /*5e90*/  VIADD R7, R15, 0x30 ;  /* 0x000000300f077836 */ /* 0x000fe20000000000 */
[----:B------:R-:W-:Y:S01]  /*5ea0*/  ISETP.GE.OR P6, PT, R10, UR8, P3 ;  /* 0x000000080a007c0c */ /* 0x000fe20009fc6670 */
[----:B------:R-:W-:Y:S01]  /*5eb0*/  ULDC.64 UR6, c[0x0][0x828] ;  /* 0x00020a0000067ab9 */ /* 0x000fe20000000a00 */
[-C--:B------:R-:W-:Y:S01]  /*5ec0*/  ISETP.GE.AND P5, PT, R5, R12.reuse, PT ;  /* 0x0000000c0500720c */ /* 0x080fe20003fa6270 */
[----:B------:R-:W-:Y:S01]  /*5ed0*/  IMAD.WIDE.U32 R4, R16, UR4, R10 ;  /* 0x0000000410047c25 */ /* 0x000fe2000f8e000a */
[----:B------:R-:W-:Y:S01]  /*5ee0*/  SEL R14, R0, RZ, !P0 ;  /* 0x000000ff000e7207 */ /* 0x000fe20004000000 */
[----:B------:R-:W-:Y:S01]  /*5ef0*/  BSSY B0, `(.L_x_5642) ;  /* 0x0000018000007945 */ /* 0x000fe20003800000 */
[-C--:B------:R-:W-:Y:S01]  /*5f00*/  ISETP.GE.AND P2, PT, R7, R12.reuse, PT ;  /* 0x0000000c0700720c */ /* 0x080fe20003f46270 */
[----:B------:R-:W-:Y:S01]  /*5f10*/  VIADD R7, R15, 0x40 ;  /* 0x000000400f077836 */ /* 0x000fe20000000000 */
[----:B------:R-:W-:Y:S01]  /*5f20*/  SEL R19, R19, RZ, !P0 ;  /* 0x000000ff13137207 */ /* 0x000fe20004000000 */
[----:B------:R-:W-:Y:S01]  /*5f30*/  IMAD.IADD R5, R5, 0x1, R17 ;  /* 0x0000000105057824 */ /* 0x000fe200078e0211 */
[----:B------:R-:W-:Y:S01]  /*5f40*/  LEA.HI.X.SX32 R3, R15, R3, 0x1, P1 ;  /* 0x000000030f037211 */ /* 0x000fe200008f0eff */
[----:B------:R-:W-:Y:S01]  /*5f50*/  IMAD R0, R14, UR6, RZ ;  /* 0x000000060e007c24 */ /* 0x000fe2000f8e02ff */
[----:B------:R-:W-:Y:S01]  /*5f60*/  ISETP.GE.AND P1, PT, R7, R12, PT ;  /* 0x0000000c0700720c */ /* 0x000fe20003f26270 */
[----:B------:R-:W-:Y:S01]  /*5f70*/  IMAD.WIDE.U32 R8, R19, UR6, R4 ;  /* 0x0000000613087c25 */ /* 0x000fe2000f8e0004 */
[----:B------:R-:W-:-:S03]  /*5f80*/  ISETP.GE.OR P0, PT, R10, UR8, P4 ;  /* 0x000000080a007c0c */ /* 0x000fc6000a706670 */
        /* <DEDUP_REMOVED lines=14> */
.L_x_5643:
[----:B------:R-:W-:Y:S05]  /*6070*/  BSYNC B0 ;  /* 0x0000000000007941 */ /* 0x000fea0003800000 */
.L_x_5642:
        /* <DEDUP_REMOVED lines=16> */
.L_x_5645:
[----:B------:R-:W-:Y:S05]  /*6180*/  BSYNC B0 ;  /* 0x0000000000007941 */ /* 0x000fea0003800000 */
.L_x_5644:
        /* <DEDUP_REMOVED lines=16> */
.L_x_5647:
[----:B------:R-:W-:Y:S05]  /*6290*/  BSYNC B0 ;  /* 0x0000000000007941 */ /* 0x000fea0003800000 */
.L_x_5646:
        /* <DEDUP_REMOVED lines=17> */
.L_x_5649:
[----:B------:R-:W-:Y:S05]  /*63b0*/  BSYNC B0 ;  /* 0x0000000000007941 */ /* 0x000fea0003800000 */
.L_x_5648:
        /* <DEDUP_REMOVED lines=16> */
.L_x_5651:
[----:B------:R-:W-:Y:S05]  /*64c0*/  BSYNC B0 ;  /* 0x0000000000007941 */ /* 0x000fea0003800000 */
.L_x_5650:
        /* <DEDUP_REMOVED lines=20> */
.L_x_5653:
[----:B------:R-:W-:Y:S05]  /*6610*/  BSYNC B0 ;  /* 0x0000000000007941 */ /* 0x000fea0003800000 */
.L_x_5652:
        /* <DEDUP_REMOVED lines=24> */
.L_x_5655:
[----:B------:R-:W-:Y:S05]  /*67a0*/  BSYNC B0 ;  /* 0x0000000000007941 */ /* 0x000fea0003800000 */
.L_x_5654:
        /* <DEDUP_REMOVED lines=15> */
.L_x_5657:
[----:B------:R-:W-:Y:S05]  /*68a0*/  BSYNC B0 ;  /* 0x0000000000007941 */ /* 0x000fea0003800000 */
.L_x_5656:
        /* <DEDUP_REMOVED lines=15> */
.L_x_5659:
[----:B------:R-:W-:Y:S05]  /*69a0*/  BSYNC B0 ;  /* 0x0000000000007941 */ /* 0x000fea0003800000 */
.L_x_5658:
        /* <DEDUP_REMOVED lines=15> */
.L_x_5661:
[----:B------:R-:W-:Y:S05]  /*6aa0*/  BSYNC B0 ;  /* 0x0000000000007941 */ /* 0x000fea0003800000 */
.L_x_5660:
        /* <DEDUP_REMOVED lines=15> */
.L_x_5663:
[----:B------:R-:W-:Y:S05]  /*6ba0*/  BSYNC B0 ;  /* 0x0000000000007941 */ /* 0x000fea0003800000 */
.L_x_5662:
        /* <DEDUP_REMOVED lines=15> */
.L_x_5579:
        /* <DEDUP_REMOVED lines=21> */
.L_x_5665:
        /* <DEDUP_REMOVED lines=13> */
.L_x_5667:
[----:B------:R-:W-:-:S05]  /*6ec0*/  ULDC UR4, c[0x0][0x8bc] ;  /* 0x00022f0000047ab9 */ /* 0x000fca0000000800 */
.L_x_5666:
        /* <DEDUP_REMOVED lines=44> */
.L_x_5668:
        /* <DEDUP_REMOVED lines=13> */
.L_x_5669:
        /* <DEDUP_REMOVED lines=12> */
.L_x_5670:
        /* <DEDUP_REMOVED lines=22> */
.L_x_5671:
        /* <DEDUP_REMOVED lines=40> */
.L_x_5674:
[----:B------:R-:W-:Y:S05]  /*7700*/  BSYNC B0 ;  /* 0x0000000000007941 */ /* 0x000fea0003800000 */
.L_x_5673:
        /* <DEDUP_REMOVED lines=18> */
.L_x_5676:
[----:B------:R-:W-:Y:S05]  /*7830*/  BSYNC B0 ;  /* 0x0000000000007941 */ /* 0x000fea0003800000 */
.L_x_5675:
        /* <DEDUP_REMOVED lines=19> */
.L_x_5678:
[----:B------:R-:W-:Y:S05]  /*7970*/  BSYNC B0 ;  /* 0x0000000000007941 */ /* 0x000fea0003800000 */
.L_x_5677:
[----:B------:R-:W-:Y:S06]  /*7980*/  BAR.ARV 0xa, 0xa0 ;  /* 0x0282800000007b1d */ /* 0x000fec0000002000 */
[----:B------:R-:W-:Y:S04]  /*7990*/  BSSY B0, `(.L_x_5679) ;  /* 0x0000003000007945 */ /* 0x000fe80003800000 */
[----:B------:R-:W-:Y:S05]  /*79a0*/  @!P0 BRA `(.L_x_5680) ;  /* 0x0000000000048947 */ /* 0x000fea0003800000 */
[----:B------:R-:W-:-:S04]  /*79b0*/  DEPBAR.LE SB0, 0x1 ;  /* 0x000080400000791a */ /* 0x000fc80000000000 */
.L_x_5680:
[----:B------:R-:W-:Y:S05]  /*79c0*/  BSYNC B0 ;  /* 0x0000000000007941 */ /* 0x000fea0003800000 */
.L_x_5679:
[----:B------:R-:W-:Y:S06]  /*79d0*/  BAR.ARV 0xb, 0xa0 ;  /* 0x02c2800000007b1d */ /* 0x000fec0000002000 */
[----:B------:R-:W-:Y:S04]  /*79e0*/  BSSY B0, `(.L_x_5681) ;  /* 0x0000003000007945 */ /* 0x000fe80003800000 */
[----:B------:R-:W-:Y:S05]  /*79f0*/  @!P0 BRA `(.L_x_5682) ;  /* 0x0000000000048947 */ /* 0x000fea0003800000 */
[----:B------:R-:W-:-:S04]  /*7a00*/  DEPBAR.LE SB0, 0x0 ;  /* 0x000080000000791a */ /* 0x000fc80000000000 */
.L_x_5682:
[----:B------:R-:W-:Y:S05]  /*7a10*/  BSYNC B0 ;  /* 0x0000000000007941 */ /* 0x000fea0003800000 */
.L_x_5681:
[----:B------:R-:W-:Y:S06]  /*7a20*/  BAR.ARV 0xc, 0xa0 ;  /* 0x0302800000007b1d */ /* 0x000fec0000002000 */
[----:B------:R-:W-:Y:S01]  /*7a30*/  UIADD3 UR19, UR7, 0x1, URZ ;  /* 0x0000000107137890 */ /* 0x000fe2000fffe03f */
[----:B------:R-:W-:Y:S11]  /*7a40*/  BRA `(.L_x_5683) ;  /* 0x0000000000047947 */ /* 0x000ff60003800000 */
.L_x_5672:
[----:B------:R-:W-:-:S05]  /*7a50*/  UMOV UR19, UR7 ;  /* 0x0000000700137c82 */ /* 0x000fca0008000000 */
.L_x_5683:
        /* <DEDUP_REMOVED lines=25> */
.L_x_5704:
        /* <DEDUP_REMOVED lines=32> */
.L_x_5685:
[----:B------:R-:W-:Y:S05]  /*7df0*/  BSYNC B0 ;  /* 0x0000000000007941 */ /* 0x000fea0003800000 */
.L_x_5684:
        /* <DEDUP_REMOVED lines=12> */
.L_x_5687:
[----:B------:R-:W-:Y:S05]  /*7ec0*/  BSYNC B0 ;  /* 0x0000000000007941 */ /* 0x000fea0003800000 */
.L_x_5686:
        /* <DEDUP_REMOVED lines=13> */
.L_x_5689:
[----:B------:R-:W-:Y:S05]  /*7fa0*/  BSYNC B0 ;  /* 0x0000000000007941 */ /* 0x000fea0003800000 */
.L_x_5688:
[----:B------:R-:W-:Y:S06]  /*7fb0*/  BAR.ARV 0xa, 0xa0 ;  /* 0x0282800000007b1d */ /* 0x000fec0000002000 */
[----:B------:R-:W-:Y:S04]  /*7fc0*/  BSSY B0, `(.L_x_5690) ;  /* 0x0000003000007945 */ /* 0x000fe80003800000 */
[----:B------:R-:W-:Y:S05]  /*7fd0*/  @!P0 BRA `(.L_x_5691) ;  /* 0x0000000000048947 */ /* 0x000fea0003800000 */
[----:B------:R-:W-:-:S04]  /*7fe0*/  DEPBAR.LE SB0, 0x1 ;  /* 0x000080400000791a */ /* 0x000fc80000000000 */
.L_x_5691:
[----:B------:R-:W-:Y:S05]  /*7ff0*/  BSYNC B0 ;  /* 0x0000000000007941 */ /* 0x000fea0003800000 */
.L_x_5690:
[----:B------:R-:W-:Y:S06]  /*8000*/  BAR.ARV 0xb, 0xa0 ;  /* 0x02c2800000007b1d */ /* 0x000fec0000002000 */
[----:B------:R-:W-:Y:S04]  /*8010*/  BSSY B0, `(.L_x_5692) ;  /* 0x0000003000007945 */ /* 0x000fe80003800000 */
[----:B------:R-:W-:Y:S05]  /*8020*/  @!P0 BRA `(.L_x_5693) ;  /* 0x0000000000048947 */ /* 0x000fea0003800000 */
[----:B------:R-:W-:-:S04]  /*8030*/  DEPBAR.LE SB0, 0x0 ;  /* 0x000080000000791a */ /* 0x000fc80000000000 */
.L_x_5693:
[----:B------:R-:W-:Y:S05]  /*8040*/  BSYNC B0 ;  /* 0x0000000000007941 */ /* 0x000fea0003800000 */
.L_x_5692:
        /* <DEDUP_REMOVED lines=13> */
.L_x_5695:
[----:B------:R-:W-:Y:S05]  /*8120*/  BSYNC B0 ;  /* 0x0000000000007941 */ /* 0x000fea0003800000 */
.L_x_5694:
        /* <DEDUP_REMOVED lines=12> */
.L_x_5697:
[----:B------:R-:W-:Y:S05]  /*81f0*/  BSYNC B0 ;  /* 0x0000000000007941 */ /* 0x000fea0003800000 */
.L_x_5696:
        /* <DEDUP_REMOVED lines=13> */
.L_x_5699:
[----:B------:R-:W-:Y:S05]  /*82d0*/  BSYNC B0 ;  /* 0x0000000000007941 */ /* 0x000fea0003800000 */
.L_x_5698:
[----:B------:R-:W-:Y:S06]  /*82e0*/  BAR.ARV 0xa, 0xa0 ;  /* 0x0282800000007b1d */ /* 0x000fec0000002000 */
[----:B------:R-:W-:Y:S04]  /*82f0*/  BSSY B0, `(.L_x_5700) ;  /* 0x0000003000007945 */ /* 0x000fe80003800000 */
[----:B------:R-:W-:Y:S05]  /*8300*/  @!P0 BRA `(.L_x_5701) ;  /* 0x0000000000048947 */ /* 0x000fea0003800000 */
[----:B------:R-:W-:-:S04]  /*8310*/  DEPBAR.LE SB0, 0x1 ;  /* 0x000080400000791a */ /* 0x000fc80000000000 */
.L_x_5701:
[----:B------:R-:W-:Y:S05]  /*8320*/  BSYNC B0 ;  /* 0x0000000000007941 */ /* 0x000fea0003800000 */
.L_x_5700:
[----:B------:R-:W-:Y:S01]  /*8330*/  UIADD3 UR19, UR19, 0x2, URZ ;  /* 0x0000000213137890 */ /* 0x000fe2000fffe03f */
[----:B------:R-:W-:Y:S06]  /*8340*/  BAR.ARV 0xb, 0xa0 ;  /* 0x02c2800000007b1d */ /* 0x000fec0000002000 */
[----:B------:R-:W-:Y:S01]  /*8350*/  BSSY B0, `(.L_x_5702) ;  /* 0x0000004000007945 */ /* 0x000fe20003800000 */
[----:B------:R-:W-:-:S03]  /*8360*/  ISETP.LE.AND P1, PT, R2, UR19, PT ;  /* 0x0000001302007c0c */ /* 0x000fc6000bf23270 */
[----:B------:R-:W-:Y:S10]  /*8370*/  @!P0 BRA `(.L_x_5703) ;  /* 0x0000000000048947 */ /* 0x000ff40003800000 */
[----:B------:R-:W-:-:S04]  /*8380*/  DEPBAR.LE SB0, 0x0 ;  /* 0x000080000000791a */ /* 0x000fc80000000000 */
.L_x_5703:
[----:B------:R-:W-:Y:S05]  /*8390*/  BSYNC B0 ;  /* 0x0000000000007941 */ /* 0x000fea0003800000 */
.L_x_5702:
[----:B------:R-:W-:Y:S06]  /*83a0*/  BAR.ARV 0xc, 0xa0 ;  /* 0x0302800000007b1d */ /* 0x000fec0000002000 */
[----:B------:R-:W-:Y:S02]  /*83b0*/  UIADD3 UR45, UR45, 0x6000, URZ ;  /* 0x000060002d2d7890 */ /* 0x000fe4000fffe03f */
[----:B------:R-:W-:Y:S01]  /*83c0*/  UIADD3 UR6, UR6, 0x6000, URZ ;  /* 0x0000600006067890 */ /* 0x000fe2000fffe03f */
[----:B------:R-:W-:Y:S11]  /*83d0*/  @!P1 BRA `(.L_x_5704) ;  /* 0xfffffff800049947 */ /* 0x000ff6000383ffff */
[----:B------:R-:W-:Y:S05]  /*83e0*/  BRA `(.L_x_5584) ;  /* 0x0000002c00347947 */ /* 0x000fea0003800000 */
.L_x_5664:
[----:B------:R-:W-:Y:S01]  /*83f0*/  ULDC.64 UR4, c[0x0][0x8d8] ;  /* 0x0002360000047ab9 */ /* 0x000fe20000000a00 */
[----:B------:R-:W1:Y:S01]  /*8400*/  S2UR UR16, SR_CTAID.X ;  /* 0x00000000001079c3 */ /* 0x000e620000002500 */
[----:B------:R-:W-:-:S04]  /*8410*/  ISETP.NE.U32.AND P0, PT, RZ, UR4, PT ;  /* 0x00000004ff007c0c */ /* 0x000fc8000bf05070 */
[----:B------:R-:W-:-:S03]  /*8420*/  ISETP.NE.AND.EX P0, PT, RZ, UR5, PT, P0 ;  /* 0x00000005ff007c0c */ /* 0x000fc6000bf05300 */
[----:B------:R-:W2:Y:S08]  /*8430*/  S2UR UR37, SR_CTAID.Z ;  /* 0x00000000002579c3 */ /* 0x000eb00000002700 */
[----:B------:R-:W3:Y:S02]  /*8440*/  S2UR UR28, SR_CTAID.Y ;  /* 0x00000000001c79c3 */ /* 0x000ee40000002600 */
        /* <DEDUP_REMOVED lines=8> */
.L_x_5705:
[----:B------:R-:W-:Y:S02]  /*84d0*/  ULDC.64 UR4, c[0x0][0x8d0] ;  /* 0x0002340000047ab9 */ /* 0x000fe40000000a00 */
[----:B------:R-:W-:-:S04]  /*84e0*/  ISETP.NE.U32.AND P0, PT, RZ, UR4, PT ;  /* 0x00000004ff007c0c */ /* 0x000fc8000bf05070 */
[----:B------:R-:W-:-:S13]  /*84f0*/  ISETP.NE.AND.EX P0, PT, RZ, UR5, PT, P0 ;  /* 0x00000005ff007c0c */ /* 0x000fda000bf05300 */
[----:B------:R-:W-:Y:S05]  /*8500*/  @!P0 BRA `(.L_x_5707) ;  /* 0x0000000000308947 */ /* 0x000fea0003800000 */
[----:B------:R-:W-:Y:S02]  /*8510*/  ULDC.64 UR4, c[0x0][0x8d0] ;  /* 0x0002340000047ab9 */ /* 0x000fe40000000a00 */
[----:B--2---:R-:W-:-:S06]  /*8520*/  UIMAD.WIDE UR4, UR37, 0x4, UR4 ;  /* 0x00000004250478a5 */ /* 0x004fcc000f8e0204 */
[----:B------:R-:W-:Y:S02]  /*8530*/  IMAD.U32 R4, RZ, RZ, UR4 ;  /* 0x00000004ff047e24 */ /* 0x000fe4000f8e00ff */
[----:B------:R-:W-:Y:S02]  /*8540*/  IMAD.U32 R2, RZ, RZ, UR4 ;  /* 0x00000004ff027e24 */ /* 0x000fe4000f8e00ff */
[----:B------:R-:W-:Y:S02]  /*8550*/  IMAD.U32 R5, RZ, RZ, UR5 ;  /* 0x00000005ff057e24 */ /* 0x000fe4000f8e00ff */
[----:B------:R-:W-:-:S03]  /*8560*/  IMAD.U32 R3, RZ, RZ, UR5 ;  /* 0x00000005ff037e24 */ /* 0x000fc6000f8e00ff */
[----:B------:R-:W2:Y:S04]  /*8570*/  LDG.E R4, desc[UR46][R4.64] ;  /* 0x0000002e04047981 */ /* 0x000ea8000c1e1900 */
[----:B------:R-:W4:Y:S01]  /*8580*/  LDG.E R2, desc[UR46][R2.64+0x4] ;  /* 0x0000042e02027981 */ /* 0x000f22000c1e1900 */
[----:B--2---:R-:W-:Y:S02]  /*8590*/  R2UR UR4, R4 ;  /* 0x00000000040472ca */ /* 0x004fe400000e0000 */
[----:B----4-:R-:W-:-:S13]  /*85a0*/  R2UR UR5, R2 ;  /* 0x00000000020572ca */ /* 0x010fda00000e0000 */
[----:B------:R-:W-:Y:S01]  /*85b0*/  UIADD3 UR4, -UR4, UR5, URZ ;  /* 0x0000000504047290 */ /* 0x000fe2000fffe13f */
[----:B------:R-:W-:Y:S11]  /*85c0*/  BRA `(.L_x_5706) ;  /* 0x0000000000047947 */ /* 0x000ff60003800000 */
.L_x_5707:
[----:B------:R-:W-:-:S05]  /*85d0*/  ULDC UR4, c[0x0][0x8bc] ;  /* 0x00022f0000047ab9 */ /* 0x000fca0000000800 */
.L_x_5706:
[----:B-1----:R-:W-:Y:S01]  /*85e0*/  UIMAD UR8, UR16, 0x60, URZ ;  /* 0x00000060100878a4 */ /* 0x002fe2000f8e023f */
[----:B------:R-:W-:Y:S02]  /*85f0*/  IMAD.MOV.U32 R10, RZ, RZ, 0x1 ;  /* 0x00000001ff0a7424 */ /* 0x000fe400078e00ff */
[----:B------:R-:W-:Y:S01]  /*8600*/  IMAD.MOV.U32 R20, RZ, RZ, RZ ;  /* 0x000000ffff147224 */ /* 0x000fe200078e00ff */
[----:B------:R-:W-:Y:S01]  /*8610*/  UISETP.GE.AND UP0, UPT, UR8, UR4, UPT ;  /* 0x000000040800728c */ /* 0x000fe2000bf06270 */
[----:B------:R-:W-:-:S03]  /*8620*/  IMAD.MOV.U32 R5, RZ, RZ, 0x1 ;  /* 0x00000001ff057424 */ /* 0x000fc600078e00ff */
[----:B--2---:R-:W-:-:S06]  /*8630*/  USEL UR37, UR37, 0xffffffff, !UP0 ;  /* 0xffffffff25257887 */ /* 0x004fcc000c000000 */
[----:B------:R-:W-:-:S13]  /*8640*/  ISETP.LE.AND P0, PT, RZ, UR37, PT ;  /* 0x00000025ff007c0c */ /* 0x000fda000bf03270 */
[----:B------:R-:W-:Y:S05]  /*8650*/  @!P0 BRA `(.L_x_5708) ;  /* 0x0000002800148947 */ /* 0x000fea0003800000 */
[----:B------:R-:W-:Y:S01]  /*8660*/  ULDC.64 UR14, c[0x0][0x770] ;  /* 0x0001dc00000e7ab9 */ /* 0x000fe20000000a00 */
[----:B------:R-:W-:Y:S01]  /*8670*/  ULDC.64 UR10, c[0x0][0x770] ;  /* 0x0001dc00000a7ab9 */ /* 0x000fe20000000a00 */
[----:B------:R-:W-:Y:S02]  /*8680*/  UISETP.NE.U32.AND UP0, UPT, UR14, URZ, UPT ;  /* 0x0000003f0e00728c */ /* 0x000fe4000bf05070 */
[----:B------:R-:W-:Y:S02]  /*8690*/  UIMAD.WIDE UR10, UR37, 0x4, UR10 ;  /* 0x00000004250a78a5 */ /* 0x000fe4000f8e020a */
[----:B------:R-:W-:Y:S01]  /*86a0*/  UISETP.NE.AND.EX UP1, UPT, UR15, URZ, UPT, UP0 ;  /* 0x0000003f0f00728c */ /* 0x000fe2000bf25300 */
[----:B------:R-:W-:Y:S01]  /*86b0*/  ULDC.64 UR4, c[0x0][0x778] ;  /* 0x0001de0000047ab9 */ /* 0x000fe20000000a00 */
[----:B------:R-:W-:Y:S02]  /*86c0*/  ULDC.64 UR6, c[0x0][0x780] ;  /* 0x0001e00000067ab9 */ /* 0x000fe40000000a00 */
[----:B------:R-:W-:Y:S01]  /*86d0*/  IMAD.U32 R2, RZ, RZ, UR10 ;  /* 0x0000000aff027e24 */ /* 0x000fe2000f8e00ff */
[----:B------:R-:W-:Y:S01]  /*86e0*/  ULDC.64 UR12, c[0x0][0x778] ;  /* 0x0001de00000c7ab9 */ /* 0x000fe20000000a00 */
[----:B------:R-:W-:Y:S01]  /*86f0*/  PLOP3.LUT P1, PT, PT, PT, UP1, 0x80, 0x0 ;  /* 0x000000000000781c */ /* 0x000fe20003f2f018 */
[----:B------:R-:W-:Y:S01]  /*8700*/  IMAD.U32 R3, RZ, RZ, UR11 ;  /* 0x0000000bff037e24 */ /* 0x000fe2000f8e00ff */
[----:B------:R-:W-:-:S02]  /*8710*/  UISETP.NE.U32.AND UP0, UPT, UR4, URZ, UPT ;  /* 0x0000003f0400728c */ /* 0x000fc4000bf05070 */
[----:B------:R-:W-:Y:S02]  /*8720*/  UISETP.NE.U32.AND UP2, UPT, UR6, URZ, UPT ;  /* 0x0000003f0600728c */ /* 0x000fe4000bf45070 */
[----:B------:R-:W-:Y:S02]  /*8730*/  UISETP.NE.AND.EX UP0, UPT, UR5, URZ, UPT, UP0 ;  /* 0x0000003f0500728c */ /* 0x000fe4000bf05300 */
[----:B------:R-:W-:Y:S01]  /*8740*/  UISETP.NE.AND.EX UP2, UPT, UR7, URZ, UPT, UP2 ;  /* 0x0000003f0700728c */ /* 0x000fe2000bf45320 */
[----:B------:R-:W-:-:S04]  /*8750*/  ULDC.64 UR18, c[0x0][0x788] ;  /* 0x0001e20000127ab9 */ /* 0x000fc80000000a00 */
[----:B------:R-:W2:Y:S01]  /*8760*/  @P1 LDG.E R6, desc[UR46][R2.64] ;  /* 0x0000002e02061981 */ /* 0x000ea2000c1e1900 */
[----:B------:R-:W-:Y:S01]  /*8770*/  PLOP3.LUT P2, PT, PT, PT, UP0, 0x80, 0x0 ;  /* 0x000000000000781c */ /* 0x000fe20003f4f008 */
[----:B------:R-:W-:Y:S01]  /*8780*/  UIMAD.WIDE UR12, UR37, 0x4, UR12 ;  /* 0x00000004250c78a5 */ /* 0x000fe2000f8e020c */
[----:B------:R-:W-:Y:S01]  /*8790*/  PLOP3.LUT P3, PT, PT, PT, UP2, 0x80, 0x0 ;  /* 0x000000000000781c */ /* 0x000fe20003f6f028 */
[----:B------:R1:W4:Y:S02]  /*87a0*/  @P1 LDG.E R0, desc[UR46][R2.64] ;  /* 0x0000002e02001981 */ /* 0x000324000c1e1900 */
[----:B------:R-:W-:Y:S02]  /*87b0*/  @UP2 ULDC.64 UR4, c[0x0][0x780] ;  /* 0x0001e00000042ab9 */ /* 0x000fe40000000a00 */
[----:B------:R-:W-:Y:S01]  /*87c0*/  @UP2 UIMAD.WIDE UR4, UR37, 0x4, UR4 ;  /* 0x00000004250428a5 */ /* 0x000fe2000f8e0204 */
[----:B-1----:R-:W-:Y:S02]  /*87d0*/  IMAD.U32 R2, RZ, RZ, UR12 ;  /* 0x0000000cff027e24 */ /* 0x002fe4000f8e00ff */
[----:B------:R-:W-:-:S05]  /*87e0*/  IMAD.U32 R3, RZ, RZ, UR13 ;  /* 0x0000000dff037e24 */ /* 0x000fca000f8e00ff */
[----:B------:R1:W5:Y:S02]  /*87f0*/  @P2 LDG.E R4, desc[UR46][R2.64] ;  /* 0x0000002e02042981 */ /* 0x000364000c1e1900 */
[----:B-1----:R-:W-:Y:S02]  /*8800*/  IMAD.U32 R2, RZ, RZ, UR4 ;  /* 0x00000004ff027e24 */ /* 0x002fe4000f8e00ff */
[----:B------:R-:W-:-:S05]  /*8810*/  IMAD.U32 R3, RZ, RZ, UR5 ;  /* 0x00000005ff037e24 */ /* 0x000fca000f8e00ff */
[----:B------:R-:W3:Y:S01]  /*8820*/  @P3 LDG.E R5, desc[UR46][R2.64] ;  /* 0x0000002e02053981 */ /* 0x000ee2000c1e1900 */
[----:B------:R-:W-:Y:S01]  /*8830*/  ISETP.NE.U32.AND P0, PT, RZ, UR18, PT ;  /* 0x00000012ff007c0c */ /* 0x000fe2000bf05070 */
[----:B------:R-:W-:Y:S01]  /*8840*/  UMOV UR7, URZ ;  /* 0x0000003f00077c82 */ /* 0x000fe20008000000 */
[----:B------:R-:W-:Y:S01]  /*8850*/  UMOV UR35, URZ ;  /* 0x0000003f00237c82 */ /* 0x000fe20008000000 */
[----:B------:R-:W-:Y:S01]  /*8860*/  ULDC UR9, c[0x0][0x280] ;  /* 0x0000a00000097ab9 */ /* 0x000fe20000000800 */
[----:B------:R-:W-:Y:S02]  /*8870*/  ISETP.NE.AND.EX P0, PT, RZ, UR19, PT, P0 ;  /* 0x00000013ff007c0c */ /* 0x000fe4000bf05300 */
[----:B--2---:R-:W-:Y:S02]  /*8880*/  @P1 R2UR UR4, R6 ;  /* 0x00000000060412ca */ /* 0x004fe400000e0000 */
[----:B----4-:R-:W-:-:S11]  /*8890*/  @P1 R2UR UR7, R0 ;  /* 0x00000000000712ca */ /* 0x010fd600000e0000 */
[----:B------:R-:W-:-:S04]  /*88a0*/  @UP1 ULEA UR4, UR37, UR4, 0x6 ;  /* 0x0000000425041291 */ /* 0x000fc8000f8e303f */
[----:B------:R-:W-:-:S04]  /*88b0*/  @UP1 USHF.R.S32.HI UR5, URZ, 0x1f, UR4 ;  /* 0x0000001f3f051899 */ /* 0x000fc80008011404 */
[----:B------:R-:W-:Y:S01]  /*88c0*/  @UP1 ULEA.HI UR5, UR5, UR4, URZ, 0x6 ;  /* 0x0000000405051291 */ /* 0x000fe2000f8f303f */
[----:B-----5:R-:W-:-:S03]  /*88d0*/  @P2 R2UR UR35, R4 ;  /* 0x00000000042322ca */ /* 0x020fc600000e0000 */
[----:B------:R-:W-:-:S04]  /*88e0*/  @UP1 ULOP3.LUT UR6, UR5, 0xffffffc0, URZ, 0xc0, !UPT ;  /* 0xffffffc005061892 */ /* 0x000fc8000f8ec03f */
[----:B------:R-:W-:Y:S01]  /*88f0*/  @UP1 USHF.R.S32.HI UR17, URZ, 0x1f, UR6 ;  /* 0x0000001f3f111899 */ /* 0x000fe20008011406 */
[----:B---3--:R-:W-:Y:S01]  /*8900*/  @P3 R2UR UR9, R5 ;  /* 0x00000000050932ca */ /* 0x008fe200000e0000 */
[----:B------:R-:W-:-:S14]  /*8910*/  @P3 BRA `(.L_x_5709) ;  /* 0x0000000000283947 */ /* 0x000fdc0003800000 */
[----:B------:R-:W-:Y:S05]  /*8920*/  @!P1 BRA `(.L_x_5709) ;  /* 0x0000000000249947 */ /* 0x000fea0003800000 */
[----:B------:R-:W-:Y:S02]  /*8930*/  IMAD.U32 R4, RZ, RZ, UR10 ;  /* 0x0000000aff047e24 */ /* 0x000fe4000f8e00ff */
[----:B------:R-:W-:Y:S02]  /*8940*/  IMAD.U32 R2, RZ, RZ, UR10 ;  /* 0x0000000aff027e24 */ /* 0x000fe4000f8e00ff */
[----:B------:R-:W-:Y:S02]  /*8950*/  IMAD.U32 R5, RZ, RZ, UR11 ;  /* 0x0000000bff057e24 */ /* 0x000fe4000f8e00ff */
[----:B------:R-:W-:-:S03]  /*8960*/  IMAD.U32 R3, RZ, RZ, UR11 ;  /* 0x0000000bff037e24 */ /* 0x000fc6000f8e00ff */
[----:B------:R-:W2:Y:S04]  /*8970*/  LDG.E R4, desc[UR46][R4.64] ;  /* 0x0000002e04047981 */ /* 0x000ea8000c1e1900 */
[----:B------:R-:W3:Y:S01]  /*8980*/  LDG.E R2, desc[UR46][R2.64+0x4] ;  /* 0x0000042e02027981 */ /* 0x000ee2000c1e1900 */
[----:B--2---:R-:W-:Y:S02]  /*8990*/  R2UR UR4, R4 ;  /* 0x00000000040472ca */ /* 0x004fe400000e0000 */
[----:B---3--:R-:W-:-:S13]  /*89a0*/  R2UR UR9, R2 ;  /* 0x00000000020972ca */ /* 0x008fda00000e0000 */
[----:B------:R-:W-:-:S12]  /*89b0*/  UIADD3 UR9, -UR4, UR9, URZ ;  /* 0x0000000904097290 */ /* 0x000fd8000fffe13f */
.L_x_5709:
        /* <DEDUP_REMOVED lines=13> */
.L_x_5710:
        /* <DEDUP_REMOVED lines=10> */
.L_x_5711:
        /* <DEDUP_REMOVED lines=9> */
[----:B------:R-:W-:-:S04]  /*8bc0*/  ULEA.HI UR6, UR11, UR6, URZ, 0x6 ;  /* 0x000000060b067291 */ /* 0x000fc8000f8f303f */
[----:B------:R-:W-:Y:S01]  /*8bd0*/  VIMNMX R4, RZ, UR12, !PT ;  /* 0x0000000cff047c48 */ /* 0x000fe2000ffe0100 */
[----:B------:R-:W-:Y:S01]  /*8be0*/  USHF.R.S32.HI UR6, URZ, 0x6, UR6 ;  /* 0x000000063f067899 */ /* 0x000fe20008011406 */
[----:B------:R-:W-:Y:S11]  /*8bf0*/  @!P0 BRA `(.L_x_5712) ;  /* 0x0000000000208947 */ /* 0x000ff60003800000 */
[----:B------:R-:W-:Y:S01]  /*8c00*/  UIADD3 UR9, UR8, 0x9f, UR9 ;  /* 0x0000009f08097890 */ /* 0x000fe2000fffe009 */
[----:B------:R-:W-:-:S03]  /*8c10*/  ULDC UR11, c[0x0][0x748] ;  /* 0x0001d200000b7ab9 */ /* 0x000fc60000000800 */
[----:B------:R-:W-:-:S04]  /*8c20*/  UIADD3 UR9, UR9, UR11, -UR10 ;  /* 0x0000000b09097290 */ /* 0x000fc8000fffe80a */
[----:B------:R-:W-:-:S04]  /*8c30*/  USHF.R.S32.HI UR10, URZ, 0x1f, UR9 ;  /* 0x0000001f3f0a7899 */ /* 0x000fc80008011409 */
[----:B------:R-:W-:-:S04]  /*8c40*/  ULEA.HI UR10, UR10, UR9, URZ, 0x6 ;  /* 0x000000090a0a7291 */ /* 0x000fc8000f8f303f */
[----:B------:R-:W-:-:S04]  /*8c50*/  USHF.R.S32.HI UR10, URZ, 0x6, UR10 ;  /* 0x000000063f0a7899 */ /* 0x000fc8000801140a */
[----:B------:R-:W-:-:S04]  /*8c60*/  UISETP.LT.AND UP1, UPT, UR6, UR10, UPT ;  /* 0x0000000a0600728c */ /* 0x000fc8000bf21270 */
[----:B------:R-:W-:-:S12]  /*8c70*/  USEL UR6, UR6, UR10, UP1 ;  /* 0x0000000a06067287 */ /* 0x000fd80008800000 */
.L_x_5712:
[----:B------:R-:W-:Y:S01]  /*8c80*/  ISETP.LT.AND P0, PT, R4, UR6, PT ;  /* 0x0000000604007c0c */ /* 0x000fe2000bf01270 */
[----:B------:R-:W-:Y:S02]  /*8c90*/  IMAD.MOV.U32 R20, RZ, RZ, RZ ;  /* 0x000000ffff147224 */ /* 0x000fe400078e00ff */
[----:B------:R-:W-:-:S10]  /*8ca0*/  IMAD.MOV.U32 R5, RZ, RZ, 0x1 ;  /* 0x00000001ff057424 */ /* 0x000fd400078e00ff */
[----:B------:R-:W-:Y:S05]  /*8cb0*/  @!P0 BRA `(.L_x_5708) ;  /* 0x00000020007c8947 */ /* 0x000fea0003800000 */
[----:B------:R-:W-:Y:S01]  /*8cc0*/  USHF.R.S32.HI UR16, URZ, 0x1f, UR28 ;  /* 0x0000001f3f107899 */ /* 0x000fe2000801141c */
[----:B------:R-:W-:Y:S01]  /*8cd0*/  BSSY B0, `(.L_x_5708) ;  /* 0x000021d000007945 */ /* 0x000fe20003800000 */
[----:B------:R-:W-:Y:S01]  /*8ce0*/  ULDC.64 UR12, c[0x0][0x718] ;  /* 0x0001c600000c7ab9 */ /* 0x000fe20000000a00 */
[----:B------:R-:W-:Y:S01]  /*8cf0*/  UISETP.NE.U32.AND UP1, UPT, UR14, URZ, UPT ;  /* 0x0000003f0e00728c */ /* 0x000fe2000bf25070 */
[----:B------:R-:W-:Y:S01]  /*8d00*/  IMAD.MOV.U32 R20, RZ, RZ, RZ ;  /* 0x000000ffff147224 */ /* 0x000fe200078e00ff */
[----:B------:R-:W-:Y:S01]  /*8d10*/  UIMAD UR9, UR16, UR12, URZ ;  /* 0x0000000c100972a4 */ /* 0x000fe2000f8e023f */
[----:B------:R-:W-:Y:S01]  /*8d20*/  IMAD.MOV.U32 R5, RZ, RZ, 0x1 ;  /* 0x00000001ff057424 */ /* 0x000fe200078e00ff */
[----:B------:R-:W-:Y:S01]  /*8d30*/  UISETP.NE.AND.EX UP1, UPT, UR15, URZ, UPT, UP1 ;  /* 0x0000003f0f00728c */ /* 0x000fe2000bf25310 */
[----:B------:R-:W-:Y:S01]  /*8d40*/  UMOV UR10, UR4 ;  /* 0x00000004000a7c82 */ /* 0x000fe20008000000 */
[----:B------:R-:W-:Y:S01]  /*8d50*/  UMOV UR11, UR5 ;  /* 0x00000005000b7c82 */ /* 0x000fe20008000000 */
[----:B------:R-:W-:Y:S01]  /*8d60*/  ULDC.64 UR14, c[0x0][0x730] ;  /* 0x0001cc00000e7ab9 */ /* 0x000fe20000000a00 */
[----:B------:R-:W-:-:S02]  /*8d70*/  UIMAD UR22, UR28, UR13, UR9 ;  /* 0x0000000d1c1672a4 */ /* 0x000fc4000f8e0209 */
[----:B------:R-:W-:Y:S02]  /*8d80*/  UIMAD.WIDE.U32 UR4, UR28, UR12, UR10 ;  /* 0x0000000c1c0472a5 */ /* 0x000fe4000f8e000a */
[----:B------:R-:W-:Y:S02]  /*8d90*/  USHF.R.S32.HI UR9, URZ, 0x1f, UR37 ;  /* 0x0000001f3f097899 */ /* 0x000fe40008011425 */
[----:B------:R-:W-:Y:S01]  /*8da0*/  UIMAD UR12, UR16, UR14, URZ ;  /* 0x0000000e100c72a4 */ /* 0x000fe2000f8e023f */
[----:B------:R-:W-:Y:S01]  /*8db0*/  ULDC UR13, c[0x0][0x2e8] ;  /* 0x0000ba00000d7ab9 */ /* 0x000fe20000000800 */
[----:B------:R-:W-:Y:S02]  /*8dc0*/  USEL UR9, UR9, URZ, !UP1 ;  /* 0x0000003f09097287 */ /* 0x000fe4000c800000 */
[----:B------:R-:W-:Y:S02]  /*8dd0*/  UISETP.NE.AND UP2, UPT, UR13, 0x1, UPT ;  /* 0x000000010d00788c */ /* 0x000fe4000bf45270 */
[----:B------:R-:W-:-:S02]  /*8de0*/  UIMAD.WIDE.U32 UR10, UR28, UR14, UR10 ;  /* 0x0000000e1c0a72a5 */ /* 0x000fc4000f8e000a */
[----:B------:R-:W-:Y:S02]  /*8df0*/  UIMAD UR12, UR28, UR15, UR12 ;  /* 0x0000000f1c0c72a4 */ /* 0x000fe4000f8e020c */
[----:B------:R-:W-:Y:S01]  /*8e00*/  UIADD3 UR23, UR5, UR22, URZ ;  /* 0x0000001605177290 */ /* 0x000fe2000fffe03f */
[----:B------:R-:W-:Y:S01]  /*8e10*/  ULDC.64 UR14, c[0x0][0x720] ;  /* 0x0001c800000e7ab9 */ /* 0x000fe20000000a00 */
[----:B------:R-:W-:Y:S02]  /*8e20*/  USEL UR29, UR37, URZ, !UP1 ;  /* 0x0000003f251d7287 */ /* 0x000fe4000c800000 */
[----:B------:R-:W-:Y:S01]  /*8e30*/  UIMAD UR5, UR9, UR14, URZ ;  /* 0x0000000e090572a4 */ /* 0x000fe2000f8e023f */
[----:B------:R-:W-:Y:S01]  /*8e40*/  ELECT P0, URZ, PT ;  /* 0x00000000003f782f */ /* 0x000fe20003800000 */
[----:B------:R-:W-:Y:S01]  /*8e50*/  UIADD3 UR11, UR11, UR12, URZ ;  /* 0x0000000c0b0b7290 */ /* 0x000fe2000fffe03f */
[----:B------:R-:W-:Y:S01]  /*8e60*/  UMOV UR22, UR4 ;  /* 0x0000000400167c82 */ /* 0x000fe20008000000 */
[----:B------:R-:W-:Y:S01]  /*8e70*/  ULDC.64 UR16, c[0x0][0x738] ;  /* 0x0001ce0000107ab9 */ /* 0x000fe20000000a00 */
[----:B------:R-:W-:-:S02]  /*8e80*/  UIMAD UR5, UR15, UR29, UR5 ;  /* 0x0000001d0f0572a4 */ /* 0x000fc4000f8e0205 */
[----:B------:R-:W-:Y:S02]  /*8e90*/  UIMAD.WIDE.U32 UR22, UR14, UR29, UR22 ;  /* 0x0000001d0e1672a5 */ /* 0x000fe4000f8e0016 */
[----:B------:R-:W-:Y:S02]  /*8ea0*/  UIMAD.WIDE.U32 UR14, UR16, UR29, UR10 ;  /* 0x0000001d100e72a5 */ /* 0x000fe4000f8e000a */
[----:B------:R-:W-:Y:S01]  /*8eb0*/  UIMAD UR9, UR9, UR16, URZ ;  /* 0x00000010090972a4 */ /* 0x000fe2000f8e023f */
[----:B------:R-:W-:Y:S01]  /*8ec0*/  @UP2 ULDC UR10, c[0x0][0x2ec] ;  /* 0x0000bb00000a2ab9 */ /* 0x000fe20000000800 */
[----:B------:R-:W-:Y:S02]  /*8ed0*/  UIADD3 UR35, UR8, UR35, URZ ;  /* 0x0000002308237290 */ /* 0x000fe4000fffe03f */
[----:B------:R-:W-:Y:S01]  /*8ee0*/  UIMAD.WIDE.U32 UR10, UR28, UR10, URZ ;  /* 0x0000000a1c0a72a5 */ /* 0x000fe2000f8e003f */
[----:B------:R-:W-:Y:S01]  /*8ef0*/  @UP2 ULDC UR8, c[0x0][0x2f0] ;  /* 0x0000bc0000082ab9 */ /* 0x000fe20000000800 */
[----:B------:R-:W-:Y:S01]  /*8f00*/  UMOV UR36, UR28 ;  /* 0x0000001c00247c82 */ /* 0x000fe20008000000 */
[----:B------:R-:W-:-:S02]  /*8f10*/  UIMAD UR4, UR17, UR29, UR9 ;  /* 0x0000001d110472a4 */ /* 0x000fc4000f8e0209 */
[----:B------:R-:W-:Y:S02]  /*8f20*/  USEL UR37, UR37, URZ, !UP0 ;  /* 0x0000003f25257287 */ /* 0x000fe4000c000000 */
        /* <DEDUP_REMOVED lines=14> */
.L_x_5741:
        /* <DEDUP_REMOVED lines=9> */
.L_x_5715:
        /* <DEDUP_REMOVED lines=8> */
[----:B------:R-:W-:Y:S01]  /*9120*/  IMAD.U32 R19, RZ, RZ, UR6 ;  /* 0x00000006ff137e24 */ /* 0x000fe2000f8e00ff */
[----:B------:R-:W-:Y:S01]  /*9130*/  UMOV UR18, 0x40 ;  /* 0x0000004000127882 */ /* 0x000fe20000000000 */
[----:B------:R-:W-:Y:S01]  /*9140*/  UMOV UR20, UR28 ;  /* 0x0000001c00147c82 */ /* 0x000fe20008000000 */
[----:B------:R-:W-:Y:S01]  /*9150*/  UMOV UR21, UR29 ;  /* 0x0000001d00157c82 */ /* 0x000fe20008000000 */
[----:B------:R-:W-:Y:S01]  /*9160*/  VIADD R19, R19, 0xffffffff ;  /* 0xffffffff13137836 */ /* 0x000fe20000000000 */
[----:B------:R-:W-:Y:S01]  /*9170*/  UMOV UR10, 0x80 ;  /* 0x00000080000a7882 */ /* 0x000fe20000000000 */
[----:B------:R-:W-:Y:S01]  /*9180*/  USHF.L.U32 UR27, UR27, 0x6, URZ ;  /* 0x000000061b1b7899 */ /* 0x000fe2000800063f */
[----:B------:R-:W-:Y:S01]  /*9190*/  IMAD.MOV.U32 R20, RZ, RZ, 0x1 ;  /* 0x00000001ff147424 */ /* 0x000fe200078e00ff */
[----:B------:R-:W-:-:S02]  /*91a0*/  UIADD3 UR24, UR32, 0x1e000, URZ ;  /* 0x0001e00020187890 */ /* 0x000fc4000fffe03f */
[----:B------:R-:W-:Y:S02]  /*91b0*/  UIADD3 UR8, UP0, UR27, UR22, URZ ;  /* 0x000000161b087290 */ /* 0x000fe4000ff1e03f */
[----:B------:R-:W-:Y:S01]  /*91c0*/  IMAD.U32 R6, RZ, RZ, UR27 ;  /* 0x0000001bff067e24 */ /* 0x000fe2000f8e00ff */
[----:B------:R-:W-:Y:S02]  /*91d0*/  UIADD3 UR25, UR32, 0x36410, URZ ;  /* 0x0003641020197890 */ /* 0x000fe4000fffe03f */
[----:B------:R-:W-:Y:S01]  /*91e0*/  UIADD3 UR27, UR27, UR7, URZ ;  /* 0x000000071b1b7290 */ /* 0x000fe2000fffe03f */
[----:B--2---:R-:W-:Y:S01]  /*91f0*/  IMAD.MOV.U32 R13, RZ, RZ, R2 ;  /* 0x000000ffff0d7224 */ /* 0x004fe200078e0002 */
[----:B------:R-:W-:Y:S01]  /*9200*/  PLOP3.LUT P4, PT, PT, PT, UP0, 0x80, 0x0 ;  /* 0x000000000000781c */ /* 0x000fe20003f8f008 */
[----:B------:R-:W-:Y:S01]  /*9210*/  IMAD.MOV.U32 R14, RZ, RZ, R3 ;  /* 0x000000ffff0e7224 */ /* 0x000fe200078e0003 */
[----:B------:R-:W-:Y:S01]  /*9220*/  UIADD3 UR16, UR32, 0x20000, URZ ;  /* 0x0002000020107890 */ /* 0x000fe2000fffe03f */
[----:B------:R-:W-:Y:S01]  /*9230*/  IMAD.U32 R16, RZ, RZ, UR8 ;  /* 0x00000008ff107e24 */ /* 0x000fe2000f8e00ff */
[C---:B------:R-:W-:Y:S01]  /*9240*/  IADD3 R0, P1, R13.reuse, 0x2f0, RZ ;  /* 0x000002f00d007810 */ /* 0x040fe20007f3e0ff */
[----:B------:R-:W-:Y:S01]  /*9250*/  UIADD3 UR8, UR32, 0x22000, URZ ;  /* 0x0002200020087890 */ /* 0x000fe2000fffe03f */
[----:B------:R-:W-:Y:S01]  /*9260*/  IADD3 R3, P3, R13, 0x3f0, RZ ;  /* 0x000003f00d037810 */ /* 0x000fe20007f7e0ff */
[----:B------:R-:W-:Y:S01]  /*9270*/  UIADD3 UR33, UR32, 0x36400, URZ ;  /* 0x0003640020217890 */ /* 0x000fe2000fffe03f */
[----:B------:R-:W-:Y:S01]  /*9280*/  R2UR UR56, R0 ;  /* 0x00000000003872ca */ /* 0x000fe200000e0000 */
[--C-:B------:R-:W-:Y:S01]  /*9290*/  IMAD.X R2, RZ, RZ, R14.reuse, P1 ;  /* 0x000000ffff027224 */ /* 0x100fe200008e060e */
[----:B------:R-:W-:Y:S01]  /*92a0*/  R2UR UR54, R3 ;  /* 0x00000000033672ca */ /* 0x000fe200000e0000 */
[----:B------:R-:W-:Y:S01]  /*92b0*/  UMOV UR17, UR25 ;  /* 0x0000001900117c82 */ /* 0x000fe20008000000 */
[----:B------:R-:W-:Y:S01]  /*92c0*/  LEA R0, P1, R16, R7, 0x2 ;  /* 0x0000000710007211 */ /* 0x000fe200078210ff */
[----:B------:R-:W-:Y:S01]  /*92d0*/  UMOV UR19, UR27 ;  /* 0x0000001b00137c82 */ /* 0x000fe20008000000 */
[----:B------:R-:W-:Y:S01]  /*92e0*/  R2UR UR57, R2 ;  /* 0x00000000023972ca */ /* 0x000fe200000e0000 */
[----:B------:R-:W-:Y:S01]  /*92f0*/  UMOV UR12, UR28 ;  /* 0x0000001c000c7c82 */ /* 0x000fe20008000000 */
[----:B------:R-:W-:Y:S01]  /*9300*/  IADD3 R2, P2, R13, 0xf0, RZ ;  /* 0x000000f00d027810 */ /* 0x000fe20007f5e0ff */
[----:B------:R-:W-:Y:S01]  /*9310*/  UMOV UR13, UR29 ;  /* 0x0000001d000d7c82 */ /* 0x000fe20008000000 */
[----:B------:R-:W-:Y:S01]  /*9320*/  R2UR UR58, R0 ;  /* 0x00000000003a72ca */ /* 0x000fe200000e0000 */
[----:B------:R-:W-:Y:S01]  /*9330*/  IMAD.U32 R0, RZ, RZ, UR11 ;  /* 0x0000000bff007e24 */ /* 0x000fe2000f8e00ff */
[----:B------:R-:W-:Y:S01]  /*9340*/  R2UR UR48, R2 ;  /* 0x00000000023072ca */ /* 0x000fe200000e0000 */
[--C-:B------:R-:W-:Y:S01]  /*9350*/  IMAD.X R3, RZ, RZ, R14.reuse, P2 ;  /* 0x000000ffff037224 */ /* 0x100fe200010e060e */
[----:B------:R-:W-:Y:S01]  /*9360*/  LEA.HI.X.SX32 R5, R6, R11, 0x1, P4 ;  /* 0x0000000b06057211 */ /* 0x000fe200020f0eff */
[----:B------:R-:W-:Y:S01]  /*9370*/  IMAD.X R6, RZ, RZ, R14, P3 ;  /* 0x000000ffff067224 */ /* 0x000fe200018e060e */
[----:B------:R-:W-:Y:S01]  /*9380*/  UMOV UR9, UR25 ;  /* 0x0000001900097c82 */ /* 0x000fe20008000000 */
[----:B------:R-:W-:Y:S01]  /*9390*/  UMOV UR11, UR27 ;  /* 0x0000001b000b7c82 */ /* 0x000fe20008000000 */
[----:B------:R-:W-:Y:S01]  /*93a0*/  R2UR UR49, R3 ;  /* 0x00000000033172ca */ /* 0x000fe200000e0000 */
[----:B------:R-:W-:Y:S01]  /*93b0*/  UMOV UR39, 0x10 ;  /* 0x0000001000277882 */ /* 0x000fe20000000000 */
[----:B------:R-:W-:Y:S01]  /*93c0*/  LEA.HI.X R5, R16, R0, R5, 0x2, P1 ;  /* 0x0000000010057211 */ /* 0x000fe200008f1405 */
[----:B------:R-:W-:Y:S01]  /*93d0*/  UMOV UR30, 0x0 ;  /* 0x00000000001e7882 */ /* 0x000fe20000000000 */
[----:B------:R-:W-:Y:S01]  /*93e0*/  R2UR UR55, R6 ;  /* 0x00000000063772ca */ /* 0x000fe200000e0000 */
[----:B------:R-:W-:Y:S01]  /*93f0*/  UMOV UR31, 0x10000000 ;  /* 0x10000000001f7882 */ /* 0x000fe20000000000 */
[----:B------:R-:W-:Y:S01]  /*9400*/  R2UR UR59, R5 ;  /* 0x00000000053b72ca */ /* 0x000fe200000e0000 */
[----:B------:R-:W-:Y:S01]  /*9410*/  IMAD.MOV.U32 R5, RZ, RZ, 0x12000 ;  /* 0x00012000ff057424 */ /* 0x000fe200078e00ff */
[----:B------:R-:W-:Y:S01]  /*9420*/  UMOV UR34, UR26 ;  /* 0x0000001a00227c82 */ /* 0x000fe20008000000 */
[----:B------:R-:W-:Y:S01]  /*9430*/  ISETP.GE.AND P1, PT, R4, R19, PT ;  /* 0x000000130400720c */ /* 0x000fe20003f26270 */
[----:B------:R-:W-:Y:S01]  /*9440*/  UMOV UR50, 0x40 ;  /* 0x0000004000327882 */ /* 0x000fe20000000000 */
        /* <DEDUP_REMOVED lines=8> */
[----:B------:R3:W-:Y:S01]  /*94d0*/  UTMALDG.4D [UR16], [UR48], desc[UR40] ;  /* 0x00002810300075b4 */ /* 0x0007e20008019000 */
[----:B------:R4:W-:Y:S01]  /*94e0*/  UTMALDG.4D [UR8], [UR48], desc[UR40] ;  /* 0x00002808300075b4 */ /* 0x0009e20008019000 */
[----:B--2---:R-:W-:-:S02]  /*94f0*/  UIADD3 UR24, UR32, 0x30000, URZ ;  /* 0x0003000020187890 */ /* 0x004fc4000fffe03f */
[----:B---3--:R-:W-:-:S07]  /*9500*/  UIADD3 UR16, UR32, 0x9000, URZ ;  /* 0x0000900020107890 */ /* 0x008fce000fffe03f */
[----:B------:R-:W-:Y:S01]  /*9510*/  UBLKCP.S.G [UR24], [UR58], UR39 ;  /* 0x000000183a0073ba */ /* 0x000fe20008000227 */
[----:B------:R2:W-:Y:S01]  /*9520*/  SYNCS.ARRIVE.TRANS64 RZ, [R8+URZ+0x36400], R5 ;  /* 0x0364000508ff79a7 */ /* 0x0005e2000800003f */
[----:B------:R-:W-:Y:S01]  /*9530*/  UMOV UR19, UR35 ;  /* 0x0000002300137c82 */ /* 0x000fe20008000000 */
[----:B------:R-:W-:Y:S01]  /*9540*/  UMOV UR20, UR36 ;  /* 0x0000002400147c82 */ /* 0x000fe20008000000 */
[----:B------:R-:W-:Y:S01]  /*9550*/  UMOV UR21, UR37 ;  /* 0x0000002500157c82 */ /* 0x000fe20008000000 */
[----:B------:R-:W-:Y:S01]  /*9560*/  UMOV UR18, UR26 ;  /* 0x0000001a00127c82 */ /* 0x000fe20008000000 */
[----:B------:R-:W-:Y:S01]  /*9570*/  UMOV UR17, UR33 ;  /* 0x0000002100117c82 */ /* 0x000fe20008000000 */
[----:B----4-:R-:W-:Y:S02]  /*9580*/  UIADD3 UR48, UR32, 0x3000, URZ ;  /* 0x0000300020307890 */ /* 0x010fe4000fffe03f */
[----:B------:R3:W-:Y:S01]  /*9590*/  UTMALDG.4D [UR32], [UR56], desc[UR30] ;  /* 0x00001e20380075b4 */ /* 0x0007e20008019000 */
[----:B------:R-:W-:-:S02]  /*95a0*/  UIADD3 UR40, UR32, 0x6000, URZ ;  /* 0x0000600020287890 */ /* 0x000fc4000fffe03f */
        /* <DEDUP_REMOVED lines=21> */
[----:B------:R-:W-:Y:S02]  /*9700*/  IMAD.MOV.U32 R10, RZ, RZ, 0x1 ;  /* 0x00000001ff0a7424 */ /* 0x000fe400078e00ff */
[----:B------:R-:W-:Y:S01]  /*9710*/  IMAD.MOV.U32 R23, RZ, RZ, R4 ;  /* 0x000000ffff177224 */ /* 0x000fe200078e0004 */
        /* <DEDUP_REMOVED lines=12> */
.L_x_5726:
[----:B-1----:R-:W-:-:S05]  /*97e0*/  IMAD.MOV.U32 R9, RZ, RZ, 0x1 ;  /* 0x00000001ff097424 */ /* 0x002fca00078e00ff */
[----:B------:R-:W-:-:S04]  /*97f0*/  SHF.L.U32 R9, R9, 0x1f, RZ ;  /* 0x0000001f09097819 */ /* 0x000fc800000006ff */
[----:B------:R-:W1:Y:S02]  /*9800*/  SYNCS.PHASECHK.TRANS64.TRYWAIT P1, [R8+URZ+0x36438], R9 ;  /* 0x03643809080075a7 */ /* 0x000e64000802017f */
[----:B-1----:R-:W-:Y:S05]  /*9810*/  @!P1 BRA `(.L_x_5718) ;  /* 0x00000018009c9947 */ /* 0x002fea0003800000 */
.L_x_5742:
[----:B------:R-:W-:Y:S05]  /*9820*/  @P0 BRA `(.L_x_5719) ;  /* 0x0000000000140947 */ /* 0x000fea0003800000 */
[----:B------:R-:W-:Y:S01]  /*9830*/  ISETP.NE.AND P1, PT, R22, RZ, PT ;  /* 0x000000ff1600720c */ /* 0x000fe20003f25270 */
[----:B------:R-:W-:-:S04]  /*9840*/  IMAD.MOV.U32 R3, RZ, RZ, 0x6100 ;  /* 0x00006100ff037424 */ /* 0x000fc800078e00ff */
[----:B------:R2:W-:Y:S08]  /*9850*/  SYNCS.ARRIVE.TRANS64 RZ, [R8+URZ+0x36430], R3 ;  /* 0x0364300308ff79a7 */ /* 0x0005f0000800003f */
[----:B------:R-:W-:Y:S05]  /*9860*/  @!P1 BRA `(.L_x_5719) ;  /* 0x0000000000049947 */ /* 0x000fea0003800000 */
[----:B------:R-:W-:Y:S01]  /*9870*/  BPT.TRAP 0x1 ;  /* 0x000000040000795c */ /* 0x000fe20000300000 */
.L_x_5719:
[----:B------:R-:W3:Y:S01]  /*9880*/  LDC.64 R16, c[0x0][0x728] ;  /* 0x0001ca00ff107b82 */ /* 0x000ee20000000a00 */
[----:B--2---:R-:W-:Y:S01]  /*9890*/  IMAD.SHL.U32 R3, R23, 0x40, RZ ;  /* 0x0000004017037824 */ /* 0x004fe200078e00ff */
[----:B------:R-:W-:Y:S01]  /*98a0*/  UMOV UR32, 0x0 ;  /* 0x0000000000207882 */ /* 0x000fe20000000000 */
[C---:B------:R-:W-:Y:S01]  /*98b0*/  VIADD R25, R8.reuse, 0x36430 ;  /* 0x0003643008197836 */ /* 0x040fe20000000000 */
[----:B------:R-:W-:Y:S01]  /*98c0*/  UMOV UR33, 0x14f00000 ;  /* 0x14f0000000217882 */ /* 0x000fe20000000000 */
[C---:B------:R-:W-:Y:S01]  /*98d0*/  VIADD R26, R8.reuse, 0x2a000 ;  /* 0x0002a000081a7836 */ /* 0x040fe20000000000 */
[C---:B------:R-:W-:Y:S01]  /*98e0*/  IADD3 R0, P1, R3.reuse, UR14, RZ ;  /* 0x0000000e03007c10 */ /* 0x040fe2000ff3e0ff */
[C---:B------:R-:W-:Y:S01]  /*98f0*/  VIADD R27, R8.reuse, 0x2c000 ;  /* 0x0002c000081b7836 */ /* 0x040fe20000000000 */
[----:B------:R-:W2:Y:S01]  /*9900*/  LDC.64 R6, c[0x0][0x198] ;  /* 0x00006600ff067b82 */ /* 0x000ea20000000a00 */
[C---:B------:R-:W-:Y:S01]  /*9910*/  R2UR UR27, R3.reuse ;  /* 0x00000000031b72ca */ /* 0x040fe200000e0000 */
[C---:B------:R-:W-:Y:S01]  /*9920*/  VIADD R28, R8.reuse, 0x2e000 ;  /* 0x0002e000081c7836 */ /* 0x040fe20000000000 */
        /* <DEDUP_REMOVED lines=24> */
[----:B------:R-:W-:Y:S01]  /*9ab0*/  UMOV UR11, UR27 ;  /* 0x0000001b000b7c82 */ /* 0x000fe20008000000 */
[----:B------:R-:W-:Y:S01]  /*9ac0*/  IADD3 R4, P1, R13, 0x1f0, RZ ;  /* 0x000001f00d047810 */ /* 0x000fe20007f3e0ff */
[----:B------:R-:W-:Y:S01]  /*9ad0*/  UMOV UR34, 0x10 ;  /* 0x0000001000227882 */ /* 0x000fe20000000000 */
[----:B------:R-:W-:Y:S01]  /*9ae0*/  SHF.L.U32 R7, R10, 0x1f, RZ ;  /* 0x0000001f0a077819 */ /* 0x000fe200000006ff */
[----:B------:R-:W-:Y:S01]  /*9af0*/  UMOV UR43, UR25 ;  /* 0x00000019002b7c82 */ /* 0x000fe20008000000 */
        /* <DEDUP_REMOVED lines=9> */
.L_x_5743:
[----:B------:R-:W-:Y:S05]  /*9b90*/  @P0 BRA `(.L_x_5721) ;  /* 0x0000000000140947 */ /* 0x000fea0003800000 */
[----:B------:R-:W-:Y:S01]  /*9ba0*/  ISETP.NE.AND P1, PT, R22, RZ, PT ;  /* 0x000000ff1600720c */ /* 0x000fe20003f25270 */
[----:B--2---:R-:W-:-:S04]  /*9bb0*/  IMAD.MOV.U32 R7, RZ, RZ, 0x6100 ;  /* 0x00006100ff077424 */ /* 0x004fc800078e00ff */
[----:B------:R3:W-:Y:S08]  /*9bc0*/  SYNCS.ARRIVE.TRANS64 RZ, [R8+URZ+0x36418], R7 ;  /* 0x0364180708ff79a7 */ /* 0x0007f0000800003f */
[----:B------:R-:W-:Y:S05]  /*9bd0*/  @!P1 BRA `(.L_x_5721) ;  /* 0x0000000000049947 */ /* 0x000fea0003800000 */
[----:B------:R-:W-:Y:S01]  /*9be0*/  BPT.TRAP 0x1 ;  /* 0x000000040000795c */ /* 0x000fe20000300000 */
.L_x_5721:
[----:B------:R-:W-:Y:S01]  /*9bf0*/  VIADD R18, R3, 0x40 ;  /* 0x0000004003127836 */ /* 0x000fe20000000000 */
[----:B------:R-:W-:Y:S01]  /*9c00*/  ULDC.64 UR8, c[0x0][0x700] ;  /* 0x0001c00000087ab9 */ /* 0x000fe20000000a00 */
[----:B------:R-:W-:Y:S01]  /*9c10*/  R2UR UR40, R8 ;  /* 0x00000000082872ca */ /* 0x000fe200000e0000 */
[----:B--23--:R-:W-:Y:S01]  /*9c20*/  IMAD.U32 R7, RZ, RZ, UR8 ;  /* 0x00000008ff077e24 */ /* 0x00cfe2000f8e00ff */
[----:B------:R-:W-:Y:S01]  /*9c30*/  UMOV UR32, 0x0 ;  /* 0x0000000000207882 */ /* 0x000fe20000000000 */
[C---:B------:R-:W-:Y:S01]  /*9c40*/  IADD3 R2, P1, R18.reuse, UR22, RZ ;  /* 0x0000001612027c10 */ /* 0x040fe2000ff3e0ff */
[----:B------:R-:W-:Y:S01]  /*9c50*/  VIADD R29, R18, UR7 ;  /* 0x00000007121d7c36 */ /* 0x000fe20008000000 */
[----:B------:R-:W-:Y:S01]  /*9c60*/  SHF.R.S32.HI R6, RZ, 0x1f, R18 ;  /* 0x0000001fff067819 */ /* 0x000fe20000011412 */
[----:B------:R-:W-:Y:S01]  /*9c70*/  UMOV UR33, 0x14f00000 ;  /* 0x14f0000000217882 */ /* 0x000fe20000000000 */
[----:B------:R-:W-:Y:S01]  /*9c80*/  LEA R0, P2, R2, R7, 0x2 ;  /* 0x0000000702007211 */ /* 0x000fe200078410ff */
[----:B------:R-:W-:Y:S01]  /*9c90*/  UMOV UR18, URZ ;  /* 0x0000003f00127c82 */ /* 0x000fe20008000000 */
[----:B------:R-:W-:Y:S01]  /*9ca0*/  R2UR UR19, R29 ;  /* 0x000000001d1372ca */ /* 0x000fe200000e0000 */
[----:B------:R-:W-:Y:S01]  /*9cb0*/  IMAD.X R3, R6, 0x1, R11, P1 ;  /* 0x0000000106037824 */ /* 0x000fe200008e060b */
[----:B------:R-:W-:Y:S01]  /*9cc0*/  R2UR UR42, R0 ;  /* 0x00000000002a72ca */ /* 0x000fe200000e0000 */
[----:B------:R-:W-:Y:S01]  /*9cd0*/  IMAD.U32 R0, RZ, RZ, UR9 ;  /* 0x00000009ff007e24 */ /* 0x000fe2000f8e00ff */
        /* <DEDUP_REMOVED lines=32> */
.L_x_5744:
        /* <DEDUP_REMOVED lines=8> */
.L_x_5723:
        /* <DEDUP_REMOVED lines=37> */
.L_x_5746:
[----:B------:R-:W-:Y:S05]  /*a1b0*/  @P0 BRA `(.L_x_5725) ;  /* 0x0000000000140947 */ /* 0x000fea0003800000 */
[----:B------:R-:W-:Y:S01]  /*a1c0*/  ISETP.NE.AND P1, PT, R22, RZ, PT ;  /* 0x000000ff1600720c */ /* 0x000fe20003f25270 */
[----:B--2---:R-:W-:-:S04]  /*a1d0*/  IMAD.MOV.U32 R5, RZ, RZ, 0x6100 ;  /* 0x00006100ff057424 */ /* 0x004fc800078e00ff */
[----:B------:R3:W-:Y:S08]  /*a1e0*/  SYNCS.ARRIVE.TRANS64 RZ, [R8+URZ+0x36410], R5 ;  /* 0x0364100508ff79a7 */ /* 0x0007f0000800003f */
[----:B------:R-:W-:Y:S05]  /*a1f0*/  @!P1 BRA `(.L_x_5725) ;  /* 0x0000000000049947 */ /* 0x000fea0003800000 */
[----:B------:R-:W-:Y:S01]  /*a200*/  BPT.TRAP 0x1 ;  /* 0x000000040000795c */ /* 0x000fe20000300000 */
.L_x_5725:
        /* <DEDUP_REMOVED lines=19> */
[----:B------:R-:W-:Y:S01]  /*a340*/  IMAD.U32 R4, RZ, RZ, UR19 ;  /* 0x00000013ff047e24 */ /* 0x000fe2000f8e00ff */
[----:B------:R-:W-:Y:S02]  /*a350*/  UIADD3 UR19, UR19, UR7, URZ ;  /* 0x0000000713137290 */ /* 0x000fe4000fffe03f */
[----:B------:R-:W-:Y:S01]  /*a360*/  UIADD3 UR24, UR40, 0x22000, URZ ;  /* 0x0002200028187890 */ /* 0x000fe2000fffe03f */
[----:B------:R-:W-:Y:S01]  /*a370*/  PLOP3.LUT P1, PT, PT, PT, UP0, 0x80, 0x0 ;  /* 0x000000000000781c */ /* 0x000fe20003f2f008 */
[----:B------:R-:W-:Y:S01]  /*a380*/  IMAD.U32 R6, RZ, RZ, UR8 ;  /* 0x00000008ff067e24 */ /* 0x000fe2000f8e00ff */
[----:B------:R-:W-:-:S02]  /*a390*/  UIADD3 UR8, UR40, 0x20000, URZ ;  /* 0x0002000028087890 */ /* 0x000fc4000fffe03f */
[----:B--23--:R-:W-:Y:S01]  /*a3a0*/  LEA.HI.X.SX32 R5, R4, R11, 0x1, P1 ;  /* 0x0000000b04057211 */ /* 0x00cfe200008f0eff */
[----:B------:R-:W-:Y:S01]  /*a3b0*/  UIADD3 UR40, UR40, 0x30000, URZ ;  /* 0x0003000028287890 */ /* 0x000fe2000fffe03f */
[----:B------:R-:W-:Y:S01]  /*a3c0*/  LEA R4, P1, R6, R7, 0x2 ;  /* 0x0000000706047211 */ /* 0x000fe200078210ff */
[----:B------:R-:W-:Y:S01]  /*a3d0*/  UMOV UR9, UR17 ;  /* 0x0000001100097c82 */ /* 0x000fe20008000000 */
[----:B------:R-:W-:Y:S01]  /*a3e0*/  UMOV UR11, UR19 ;  /* 0x00000013000b7c82 */ /* 0x000fe20008000000 */
[----:B------:R-:W-:Y:S01]  /*a3f0*/  UMOV UR26, 0x80 ;  /* 0x00000080001a7882 */ /* 0x000fe20000000000 */
[----:B------:R-:W-:Y:S01]  /*a400*/  R2UR UR42, R4 ;  /* 0x00000000042a72ca */ /* 0x000fe200000e0000 */
[----:B------:R-:W-:Y:S01]  /*a410*/  UMOV UR25, UR17 ;  /* 0x0000001100197c82 */ /* 0x000fe20008000000 */
[----:B------:R-:W-:Y:S01]  /*a420*/  LEA.HI.X R4, R6, R0, R5, 0x2, P1 ;  /* 0x0000000006047211 */ /* 0x000fe200008f1405 */
[----:B------:R2:W-:Y:S01]  /*a430*/  UTMALDG.4D [UR16], [UR30], desc[UR32] ;  /* 0x000020101e0075b4 */ /* 0x0005e20008019000 */
[----:B------:R-:W-:Y:S01]  /*a440*/  ISETP.NE.AND P1, PT, R24, RZ, PT ;  /* 0x000000ff1800720c */ /* 0x000fe20003f25270 */
[----:B------:R-:W-:Y:S01]  /*a450*/  UMOV UR27, UR19 ;  /* 0x00000013001b7c82 */ /* 0x000fe20008000000 */
[----:B------:R-:W-:Y:S01]  /*a460*/  R2UR UR43, R4 ;  /* 0x00000000042b72ca */ /* 0x000fe200000e0000 */
[----:B------:R-:W-:Y:S01]  /*a470*/  UMOV UR41, UR17 ;  /* 0x0000001100297c82 */ /* 0x000fe20008000000 */
[----:B------:R-:W-:Y:S01]  /*a480*/  UMOV UR39, 0x10 ;  /* 0x0000001000277882 */ /* 0x000fe20000000000 */
[----:B------:R2:W-:Y:S01]  /*a490*/  UTMALDG.4D [UR8], [UR30], desc[UR32] ;  /* 0x000020081e0075b4 */ /* 0x0005e20008019000 */
[----:B------:R2:W-:Y:S09]  /*a4a0*/  UTMALDG.4D [UR24], [UR30], desc[UR32] ;  /* 0x000020181e0075b4 */ /* 0x0005f20008019000 */
[----:B------:R2:W-:Y:S02]  /*a4b0*/  UBLKCP.S.G [UR40], [UR42], UR39 ;  /* 0x000000282a0073ba */ /* 0x0005e40008000227 */
[----:B--2---:R-:W-:Y:S05]  /*a4c0*/  @P1 BRA `(.L_x_5726) ;  /* 0xfffffff000c41947 */ /* 0x004fea000383ffff */
.L_x_5717:
[----:B------:R-:W-:Y:S01]  /*a4d0*/  ISETP.NE.AND P1, PT, R21, RZ, PT ;  /* 0x000000ff1500720c */ /* 0x000fe20003f25270 */
[----:B------:R-:W-:Y:S02]  /*a4e0*/  IMAD.MOV.U32 R4, RZ, RZ, R19 ;  /* 0x000000ffff047224 */ /* 0x000fe400078e0013 */
[----:B------:R-:W-:-:S10]  /*a4f0*/  IMAD.MOV.U32 R5, RZ, RZ, 0x1 ;  /* 0x00000001ff057424 */ /* 0x000fd400078e00ff */
[----:B------:R-:W-:Y:S05]  /*a500*/  @!P1 BRA `(.L_x_5716) ;  /* 0x00000004008c9947 */ /* 0x000fea0003800000 */
[----:B------:R-:W2:Y:S02]  /*a510*/  SYNCS.PHASECHK.TRANS64.TRYWAIT P1, [R8+URZ+0x36438], R9 ;  /* 0x03643809080075a7 */ /* 0x000ea4000802017f */
[----:B--2---:R-:W-:Y:S05]  /*a520*/  @!P1 BRA `(.L_x_5727) ;  /* 0x0000000c00b89947 */ /* 0x004fea0003800000 */
.L_x_5747:
[----:B------:R-:W-:Y:S05]  /*a530*/  @P0 BRA `(.L_x_5728) ;  /* 0x0000000000140947 */ /* 0x000fea0003800000 */
[----:B------:R-:W-:Y:S01]  /*a540*/  ISETP.NE.AND P1, PT, R22, RZ, PT ;  /* 0x000000ff1600720c */ /* 0x000fe20003f25270 */
[----:B------:R-:W-:-:S04]  /*a550*/  IMAD.MOV.U32 R5, RZ, RZ, 0x6100 ;  /* 0x00006100ff057424 */ /* 0x000fc800078e00ff */
[----:B------:R3:W-:Y:S08]  /*a560*/  SYNCS.ARRIVE.TRANS64 RZ, [R8+URZ+0x36430], R5 ;  /* 0x0364300508ff79a7 */ /* 0x0007f0000800003f */
[----:B------:R-:W-:Y:S05]  /*a570*/  @!P1 BRA `(.L_x_5728) ;  /* 0x0000000000049947 */ /* 0x000fea0003800000 */
[----:B------:R-:W-:Y:S01]  /*a580*/  BPT.TRAP 0x1 ;  /* 0x000000040000795c */ /* 0x000fe20000300000 */
.L_x_5728:
[----:B---3--:R-:W3:Y:S01]  /*a590*/  LDC.64 R4, c[0x0][0x728] ;  /* 0x0001ca00ff047b82 */ /* 0x008ee20000000a00 */
[----:B------:R-:W-:Y:S01]  /*a5a0*/  IMAD.SHL.U32 R23, R23, 0x40, RZ ;  /* 0x0000004017177824 */ /* 0x000fe200078e00ff */
[----:B------:R-:W-:Y:S01]  /*a5b0*/  R2UR UR24, R8 ;  /* 0x00000000081872ca */ /* 0x000fe200000e0000 */
[----:B------:R-:W-:Y:S01]  /*a5c0*/  UMOV UR32, 0x0 ;  /* 0x0000000000207882 */ /* 0x000fe20000000000 */
[----:B------:R-:W-:Y:S01]  /*a5d0*/  UMOV UR33, 0x14f00000 ;  /* 0x14f0000000217882 */ /* 0x000fe20000000000 */
[----:B------:R-:W-:Y:S01]  /*a5e0*/  UMOV UR18, URZ ;  /* 0x0000003f00127c82 */ /* 0x000fe20008000000 */
[C---:B------:R-:W-:Y:S01]  /*a5f0*/  IADD3 R6, P1, R23.reuse, UR14, RZ ;  /* 0x0000000e17067c10 */ /* 0x040fe2000ff3e0ff */
        /* <DEDUP_REMOVED lines=13> */
[C---:B---3--:R-:W-:Y:S01]  /*a6d0*/  LEA R4, P2, R6.reuse, R4, 0x2 ;  /* 0x0000000406047211 */ /* 0x048fe200078410ff */
        /* <DEDUP_REMOVED lines=21> */
.L_x_5748:
[----:B-1----:R-:W-:Y:S01]  /*a830*/  IMAD.MOV.U32 R5, RZ, RZ, RZ ;  /* 0x000000ffff057224 */ /* 0x002fe200078e00ff */
[----:B------:R-:W-:Y:S06]  /*a840*/  @P0 BRA `(.L_x_5730) ;  /* 0x0000000000140947 */ /* 0x000fec0003800000 */
[----:B------:R-:W-:Y:S01]  /*a850*/  ISETP.NE.AND P1, PT, R22, RZ, PT ;  /* 0x000000ff1600720c */ /* 0x000fe20003f25270 */
[----:B------:R-:W-:-:S04]  /*a860*/  IMAD.MOV.U32 R9, RZ, RZ, 0x6100 ;  /* 0x00006100ff097424 */ /* 0x000fc800078e00ff */
[----:B------:R1:W-:Y:S08]  /*a870*/  SYNCS.ARRIVE.TRANS64 RZ, [R8+URZ+0x36418], R9 ;  /* 0x0364180908ff79a7 */ /* 0x0003f0000800003f */
[----:B------:R-:W-:Y:S05]  /*a880*/  @!P1 BRA `(.L_x_5730) ;  /* 0x0000000000049947 */ /* 0x000fea0003800000 */
[----:B------:R-:W-:Y:S01]  /*a890*/  BPT.TRAP 0x1 ;  /* 0x000000040000795c */ /* 0x000fe20000300000 */
.L_x_5730:
        /* <DEDUP_REMOVED lines=17> */
[----:B------:R-:W-:Y:S01]  /*a9b0*/  IMAD.U32 R4, RZ, RZ, UR19 ;  /* 0x00000013ff047e24 */ /* 0x000fe2000f8e00ff */
[----:B------:R-:W-:Y:S02]  /*a9c0*/  UIADD3 UR17, UR40, 0x36418, URZ ;  /* 0x0003641828117890 */ /* 0x000fe4000fffe03f */
[----:B------:R-:W-:Y:S01]  /*a9d0*/  UIADD3 UR19, UR19, UR7, URZ ;  /* 0x0000000713137290 */ /* 0x000fe2000fffe03f */
[----:B------:R-:W-:Y:S01]  /*a9e0*/  PLOP3.LUT P1, PT, PT, PT, UP0, 0x80, 0x0 ;  /* 0x000000000000781c */ /* 0x000fe20003f2f008 */
[----:B------:R-:W-:Y:S01]  /*a9f0*/  UIADD3 UR24, UR40, 0x28000, URZ ;  /* 0x0002800028187890 */ /* 0x000fe2000fffe03f */
[----:B------:R-:W-:Y:S02]  /*aa00*/  UMOV UR34, 0x10 ;  /* 0x0000001000227882 */ /* 0x000fe40000000000 */
[----:B------:R-:W-:Y:S01]  /*aa10*/  LEA.HI.X.SX32 R11, R4, R11, 0x1, P1 ;  /* 0x0000000b040b7211 */ /* 0x000fe200008f0eff */
[----:B------:R-:W-:Y:S01]  /*aa20*/  IMAD.U32 R4, RZ, RZ, UR8 ;  /* 0x00000008ff047e24 */ /* 0x000fe2000f8e00ff */
[----:B------:R-:W-:-:S02]  /*aa30*/  UIADD3 UR8, UR40, 0x26000, URZ ;  /* 0x0002600028087890 */ /* 0x000fc4000fffe03f */
[----:B------:R-:W-:Y:S01]  /*aa40*/  UIADD3 UR40, UR40, 0x30100, URZ ;  /* 0x0003010028287890 */ /* 0x000fe2000fffe03f */
[----:B------:R2:W-:Y:S01]  /*aa50*/  UTMALDG.4D [UR16], [UR30], desc[UR32] ;  /* 0x000020101e0075b4 */ /* 0x0005e20008019000 */
[C---:B------:R-:W-:Y:S01]  /*aa60*/  LEA R7, P1, R4.reuse, R7, 0x2 ;  /* 0x0000000704077211 */ /* 0x040fe200078210ff */
[----:B------:R-:W-:Y:S01]  /*aa70*/  UMOV UR9, UR17 ;  /* 0x0000001100097c82 */ /* 0x000fe20008000000 */
[----:B------:R-:W-:Y:S01]  /*aa80*/  UMOV UR11, UR19 ;  /* 0x00000013000b7c82 */ /* 0x000fe20008000000 */
[----:B------:R-:W-:Y:S01]  /*aa90*/  UMOV UR25, UR17 ;  /* 0x0000001100197c82 */ /* 0x000fe20008000000 */
[----:B------:R-:W-:Y:S01]  /*aaa0*/  LEA.HI.X R0, R4, R0, R11, 0x2, P1 ;  /* 0x0000000004007211 */ /* 0x000fe200008f140b */
[----:B------:R-:W-:Y:S01]  /*aab0*/  UMOV UR27, UR19 ;  /* 0x00000013001b7c82 */ /* 0x000fe20008000000 */
[----:B------:R-:W-:Y:S01]  /*aac0*/  R2UR UR42, R7 ;  /* 0x00000000072a72ca */ /* 0x000fe200000e0000 */
[----:B------:R-:W-:Y:S01]  /*aad0*/  UMOV UR41, UR17 ;  /* 0x0000001100297c82 */ /* 0x000fe20008000000 */
[----:B------:R-:W-:Y:S01]  /*aae0*/  R2UR UR43, R0 ;  /* 0x00000000002b72ca */ /* 0x000fe200000e0000 */
[----:B------:R2:W-:Y:S01]  /*aaf0*/  UTMALDG.4D [UR8], [UR30], desc[UR32] ;  /* 0x000020081e0075b4 */ /* 0x0005e20008019000 */
[----:B------:R-:W-:Y:S01]  /*ab00*/  IMAD.MOV.U32 R4, RZ, RZ, R19 ;  /* 0x000000ffff047224 */ /* 0x000fe200078e0013 */
[----:B------:R2:W-:Y:S10]  /*ab10*/  UTMALDG.4D [UR24], [UR30], desc[UR32] ;  /* 0x000020181e0075b4 */ /* 0x0005f40008019000 */
[----:B------:R2:W-:Y:S02]  /*ab20*/  UBLKCP.S.G [UR40], [UR42], UR34 ;  /* 0x000000282a0073ba */ /* 0x0005e40008000222 */
[----:B--2---:R-:W-:Y:S01]  /*ab30*/  NOP ;  /* 0x0000000000007918 */ /* 0x004fe20000000000 */
.L_x_5716:
[----:B------:R-:W-:-:S04]  /*ab40*/  SHF.L.U32 R3, R5, 0x1f, RZ ;  /* 0x0000001f05037819 */ /* 0x000fc800000006ff */
[----:B------:R-:W2:Y:S02]  /*ab50*/  SYNCS.PHASECHK.TRANS64.TRYWAIT P1, [R8+URZ+0x36438], R3 ;  /* 0x03643803080075a7 */ /* 0x000ea4000802017f */
[----:B--2---:R-:W-:Y:S05]  /*ab60*/  @!P1 BRA `(.L_x_5731) ;  /* 0x0000000800509947 */ /* 0x004fea0003800000 */
.L_x_5749:
[----:B------:R-:W-:Y:S05]  /*ab70*/  @P0 BRA `(.L_x_5732) ;  /* 0x0000000000180947 */ /* 0x000fea0003800000 */
[----:B------:R-:W3:Y:S01]  /*ab80*/  S2R R0, SR_TID.X ;  /* 0x0000000000007919 */ /* 0x000ee20000002100 */
[----:B--2---:R-:W-:-:S04]  /*ab90*/  IMAD.MOV.U32 R3, RZ, RZ, 0x6100 ;  /* 0x00006100ff037424 */ /* 0x004fc800078e00ff */
[----:B------:R4:W-:Y:S01]  /*aba0*/  SYNCS.ARRIVE.TRANS64 RZ, [R8+URZ+0x36430], R3 ;  /* 0x0364300308ff79a7 */ /* 0x0009e2000800003f */
[----:B---3--:R-:W-:-:S13]  /*abb0*/  LOP3.LUT P0, RZ, R0, 0x1f, RZ, 0xc0, !PT ;  /* 0x0000001f00ff7812 */ /* 0x008fda000780c0ff */
[----:B----4-:R-:W-:Y:S05]  /*abc0*/  @!P0 BRA `(.L_x_5732) ;  /* 0x0000000000048947 */ /* 0x010fea0003800000 */
[----:B------:R-:W-:Y:S01]  /*abd0*/  BPT.TRAP 0x1 ;  /* 0x000000040000795c */ /* 0x000fe20000300000 */
.L_x_5732:
        /* <DEDUP_REMOVED lines=22> */
[----:B--2---:R-:W-:Y:S01]  /*ad40*/  SEL R3, RZ, 0x1, P0 ;  /* 0x00000001ff037807 */ /* 0x004fe20000000000 */
        /* <DEDUP_REMOVED lines=20> */
[----:B--2---:R-:W-:Y:S01]  /*ae90*/  NOP ;  /* 0x0000000000007918 */ /* 0x004fe20000000000 */
.L_x_5713:
[----:B------:R-:W-:Y:S05]  /*aea0*/  BSYNC B0 ;  /* 0x0000000000007941 */ /* 0x000fea0003800000 */
.L_x_5708:
[----:B------:R-:W-:-:S03]  /*aeb0*/  UMOV UR8, 0xffffffff ;  /* 0xffffffff00087882 */ /* 0x000fc60000000000 */
[----:B------:R-:W-:Y:S05]  /*aec0*/  BRA.DIV UR8, `(.L_x_5733) ;  /* 0x00000006088c7947 */ /* 0x000fea000b800000 */
[----:B------:R-:W-:-:S13]  /*aed0*/  ELECT P6, URZ, PT ;  /* 0x00000000003f782f */ /* 0x000fda00038c0000 */
.L_x_5752:
[----:B------:R-:W-:Y:S05]  /*aee0*/  @!P6 BRA `(.L_x_5584) ;  /* 0x000000000074e947 */ /* 0x000fea0003800000 */
[----:B------:R-:W-:-:S06]  /*aef0*/  ULOP3.LUT UR8, UR38, 0x2, URZ, 0xfc, !UPT ;  /* 0x0000000226087892 */ /* 0x000fcc000f8efc3f */
[----:B------:R-:W-:-:S05]  /*af00*/  IMAD.U32 R0, RZ, RZ, UR8 ;  /* 0x00000008ff007e24 */ /* 0x000fca000f8e00ff */
[----:B------:R-:W-:-:S13]  /*af10*/  ISETP.NE.AND P2, PT, R0, 0x3, PT ;  /* 0x000000030000780c */ /* 0x000fda0003f45270 */
[----:B------:R-:W-:Y:S05]  /*af20*/  @!P2 BRA `(.L_x_5734) ;  /* 0x000000000004a947 */ /* 0x000fea0003800000 */
[----:B---3--:R-:W-:Y:S01]  /*af30*/  BPT.TRAP 0x1 ;  /* 0x000000040000795c */ /* 0x008fe20000300000 */
.L_x_5734:
[----:B------:R-:W2:Y:S01]  /*af40*/  S2R R3, SR_CgaCtaId ;  /* 0x0000000000037919 */ /* 0x000ea20000008800 */
[----:B------:R-:W-:-:S04]  /*af50*/  MOV R0, 0x400 ;  /* 0x0000040000007802 */ /* 0x000fc80000000f00 */
[----:B--2---:R-:W-:Y:S02]  /*af60*/  LEA R4, R3, R0, 0x18 ;  /* 0x0000000003047211 */ /* 0x004fe400078ec0ff */
[----:B------:R-:W-:-:S03]  /*af70*/  SHF.L.U32 R0, R10, 0x1f, RZ ;  /* 0x0000001f0a007819 */ /* 0x000fc600000006ff */
[----:B------:R-:W-:-:S04]  /*af80*/  VIADD R3, R4, 0x36420 ;  /* 0x0003642004037836 */ /* 0x000fc80000000000 */
[C---:B-1----:R-:W-:Y:S02]  /*af90*/  IMAD R9, R20.reuse, 0x8, R3 ;  /* 0x0000000814097824 */ /* 0x042fe400078e0203 */
        /* <DEDUP_REMOVED lines=9> */
.L_x_5753:
[----:B------:R-:W2:Y:S02]  /*b030*/  SYNCS.PHASECHK.TRANS64.TRYWAIT P0, [R3+URZ], R2 ;  /* 0x00000002030075a7 */ /* 0x000ea4000800017f */
[----:B--2---:R-:W-:Y:S05]  /*b040*/  @!P0 BRA `(.L_x_5736) ;  /* 0x0000000400608947 */ /* 0x004fea0003800000 */
.L_x_5754:
[----:B------:R-:W-:Y:S05]  /*b050*/  @!P2 BRA `(.L_x_5737) ;  /* 0x000000000004a947 */ /* 0x000fea0003800000 */
[----:B---3--:R-:W-:Y:S01]  /*b060*/  BPT.TRAP 0x1 ;  /* 0x000000040000795c */ /* 0x008fe20000300000 */
.L_x_5737:
[----:B------:R-:W-:-:S07]  /*b070*/  SHF.L.U32 R5, R5, 0x1f, RZ ;  /* 0x0000001f05057819 */ /* 0x000fce00000006ff */
.L_x_5738:
[----:B----4-:R4:W1:Y:S02]  /*b080*/  SYNCS.PHASECHK.TRANS64.TRYWAIT P0, [R4+URZ+0x36438], R5 ;  /* 0x03643805040075a7 */ /* 0x010864000800017f */
[----:B-1----:R-:W-:Y:S05]  /*b090*/  @!P0 NANOSLEEP.SYNCS 0x989680 ;  /* 0x009896800000895d */ /* 0x002fea0003900000 */
[----:B------:R-:W1:Y:S02]  /*b0a0*/  @!P0 SYNCS.PHASECHK.TRANS64 P0, [R4+URZ+0x36438], R5 ;  /* 0x03643805040085a7 */ /* 0x000e64000800007f */
[----:B-1----:R-:W-:Y:S05]  /*b0b0*/  @!P0 BRA `(.L_x_5738) ;  /* 0xfffffffc00f08947 */ /* 0x002fea000383ffff */
.L_x_5584:
[----:B---3--:R-:W-:Y:S05]  /*b0c0*/  BSYNC B6 ;  /* 0x0000000000067941 */ /* 0x008fea0003800000 */
.L_x_5578:
[----:B------:R-:W-:Y:S05]  /*b0d0*/  EXIT ;  /* 0x000000000000794d */ /* 0x000fea0003800000 */
.L_x_5595:
[----:B------:R-:W-:Y:S02]  /*b0e0*/  IMAD.MOV.U32 R12, RZ, RZ, RZ ;  /* 0x000000ffff0c7224 */ /* 0x000fe400078e00ff */
[----:B------:R-:W-:Y:S02]  /*b0f0*/  IMAD.MOV.U32 R11, RZ, RZ, 0x1f ;  /* 0x0000001fff0b7424 */ /* 0x000fe400078e00ff */
[----:B------:R-:W-:-:S07]  /*b100*/  IMAD.MOV.U32 R15, RZ, RZ, -0x1 ;  /* 0xffffffffff0f7424 */ /* 0x000fce00078e00ff */
[----:B------:R-:W-:Y:S05]  /*b110*/  WARPSYNC.COLLECTIVE R15, `(.L_x_5739) ;  /* 0x000000000f087348 */ /* 0x000fea0003c00000 */
[----:B------:R1:W2:Y:S02]  /*b120*/  SHFL.IDX P6, R14, R13, R12, R11 ;  /* 0x0000000c0d0e7389 */ /* 0x0002a400000c000b */
[----:B-12---:R-:W-:Y:S01]  /*b130*/  ENDCOLLECTIVE ;  /* 0x000000000000791b */ /* 0x006fe20003800000 */
.L_x_5739:
[----:B------:R-:W-:Y:S05]  /*b140*/  BRA `(.L_x_5740) ;  /* 0xffffff6000a87947 */ /* 0x000fea000383ffff */
.L_x_5597:
[----:B--2---:R2:W3:Y:S02]  /*b150*/  SYNCS.PHASECHK.TRANS64.TRYWAIT P0, [R154+URZ+0x36400], R11 ;  /* 0x0364000b9a0075a7 */ /* 0x0044e4000800017f */
[----:B---3--:R-:W-:Y:S05]  /*b160*/  @!P0 NANOSLEEP.SYNCS 0x989680 ;  /* 0x009896800000895d */ /* 0x008fea0003900000 */
[----:B------:R-:W3:Y:S02]  /*b170*/  @!P0 SYNCS.PHASECHK.TRANS64 P0, [R154+URZ+0x36400], R11 ;  /* 0x0364000b9a0085a7 */ /* 0x000ee4000800007f */
[----:B---3--:R-:W-:Y:S05]  /*b180*/  @!P0 BRA `(.L_x_5597) ;  /* 0xfffffffc00f08947 */ /* 0x008fea000383ffff */
[----:B------:R-:W-:Y:S05]  /*b190*/  BRA `(.L_x_5596) ;  /* 0xffffff6000e07947 */ /* 0x000fea000383ffff */
.L_x_5601:
[----:B--2---:R2:W3:Y:S02]  /*b1a0*/  SYNCS.PHASECHK.TRANS64.TRYWAIT P1, [R3+URZ+0x36410], R12 ;  /* 0x0364100c030075a7 */ /* 0x0044e4000802017f */
[----:B---3--:R-:W-:Y:S05]  /*b1b0*/  @!P1 NANOSLEEP.SYNCS 0x989680 ;  /* 0x009896800000995d */ /* 0x008fea0003900000 */
[----:B------:R-:W3:Y:S02]  /*b1c0*/  @!P1 SYNCS.PHASECHK.TRANS64 P1, [R3+URZ+0x36410], R12 ;  /* 0x0364100c030095a7 */ /* 0x000ee4000802007f */
[----:B---3--:R-:W-:Y:S05]  /*b1d0*/  @!P1 BRA `(.L_x_5601) ;  /* 0xfffffffc00f09947 */ /* 0x008fea000383ffff */
[----:B------:R-:W-:Y:S05]  /*b1e0*/  BRA `(.L_x_5600) ;  /* 0xffffff6800a87947 */ /* 0x000fea000383ffff */
.L_x_5605:
[----:B------:R1:W1:Y:S02]  /*b1f0*/  SYNCS.PHASECHK.TRANS64.TRYWAIT P1, [R154+URZ+0x36430], R13 ;  /* 0x0364300d9a0075a7 */ /* 0x000264000802017f */
[----:B-1----:R-:W-:Y:S05]  /*b200*/  @!P1 NANOSLEEP.SYNCS 0x989680 ;  /* 0x009896800000995d */ /* 0x002fea0003900000 */
[----:B------:R-:W1:Y:S02]  /*b210*/  @!P1 SYNCS.PHASECHK.TRANS64 P1, [R154+URZ+0x36430], R13 ;  /* 0x0364300d9a0095a7 */ /* 0x000e64000802007f */
[----:B-1----:R-:W-:Y:S05]  /*b220*/  @!P1 BRA `(.L_x_5605) ;  /* 0xfffffffc00f09947 */ /* 0x002fea000383ffff */
[----:B------:R-:W-:Y:S05]  /*b230*/  BRA `(.L_x_5604) ;  /* 0xffffff70004c7947 */ /* 0x000fea000383ffff */
.L_x_5714:
[----:B-1----:R1:W2:Y:S02]  /*b240*/  SYNCS.PHASECHK.TRANS64.TRYWAIT P1, [R8+URZ+0x36420], R9 ;  /* 0x03642009080075a7 */ /* 0x0022a4000802017f */
[----:B--2---:R-:W-:Y:S05]  /*b250*/  @!P1 NANOSLEEP.SYNCS 0x989680 ;  /* 0x009896800000995d */ /* 0x004fea0003900000 */
[----:B------:R-:W2:Y:S02]  /*b260*/  @!P1 SYNCS.PHASECHK.TRANS64 P1, [R8+URZ+0x36420], R9 ;  /* 0x03642009080095a7 */ /* 0x000ea4000802007f */
[----:B--2---:R-:W-:Y:S05]  /*b270*/  @!P1 BRA `(.L_x_5714) ;  /* 0xfffffffc00f09947 */ /* 0x004fea000383ffff */
[----:B------:R-:W-:Y:S05]  /*b280*/  BRA `(.L_x_5741) ;  /* 0xffffffdc00607947 */ /* 0x000fea000383ffff */
.L_x_5718:
[----:B-1----:R1:W2:Y:S02]  /*b290*/  SYNCS.PHASECHK.TRANS64.TRYWAIT P1, [R8+URZ+0x36438], R9 ;  /* 0x03643809080075a7 */ /* 0x0022a4000802017f */
[----:B--2---:R-:W-:Y:S05]  /*b2a0*/  @!P1 NANOSLEEP.SYNCS 0x989680 ;  /* 0x009896800000995d */ /* 0x004fea0003900000 */
[----:B------:R-:W2:Y:S02]  /*b2b0*/  @!P1 SYNCS.PHASECHK.TRANS64 P1, [R8+URZ+0x36438], R9 ;  /* 0x03643809080095a7 */ /* 0x000ea4000802007f */
[----:B--2---:R-:W-:Y:S05]  /*b2c0*/  @!P1 BRA `(.L_x_5718) ;  /* 0xfffffffc00f09947 */ /* 0x004fea000383ffff */
[----:B------:R-:W-:Y:S05]  /*b2d0*/  BRA `(.L_x_5742) ;  /* 0xffffffe400507947 */ /* 0x000fea000383ffff */
.L_x_5720:
[----:B--2---:R2:W3:Y:S02]  /*b2e0*/  SYNCS.PHASECHK.TRANS64.TRYWAIT P1, [R8+URZ+0x36428], R7 ;  /* 0x03642807080075a7 */ /* 0x0044e4000802017f */
[----:B---3--:R-:W-:Y:S05]  /*b2f0*/  @!P1 NANOSLEEP.SYNCS 0x989680 ;  /* 0x009896800000995d */ /* 0x008fea0003900000 */
[----:B------:R-:W3:Y:S02]  /*b300*/  @!P1 SYNCS.PHASECHK.TRANS64 P1, [R8+URZ+0x36428], R7 ;  /* 0x03642807080095a7 */ /* 0x000ee4000802007f */
[----:B---3--:R-:W-:Y:S05]  /*b310*/  @!P1 BRA `(.L_x_5720) ;  /* 0xfffffffc00f09947 */ /* 0x008fea000383ffff */
[----:B------:R-:W-:Y:S05]  /*b320*/  BRA `(.L_x_5743) ;  /* 0xffffffe800187947 */ /* 0x000fea000383ffff */
.L_x_5722:
        /* <DEDUP_REMOVED lines=8> */
.L_x_5724:
[----:B------:R-:W-:-:S07]  /*b3b0*/  SHF.L.U32 R5, R10, 0x1f, RZ ;  /* 0x0000001f0a057819 */ /* 0x000fce00000006ff */
.L_x_5745:
[----:B--2---:R2:W3:Y:S02]  /*b3c0*/  SYNCS.PHASECHK.TRANS64.TRYWAIT P1, [R8+URZ+0x36420], R5 ;  /* 0x03642005080075a7 */ /* 0x0044e4000802017f */
[----:B---3--:R-:W-:Y:S05]  /*b3d0*/  @!P1 NANOSLEEP.SYNCS 0x989680 ;  /* 0x009896800000995d */ /* 0x008fea0003900000 */
[----:B------:R-:W3:Y:S02]  /*b3e0*/  @!P1 SYNCS.PHASECHK.TRANS64 P1, [R8+URZ+0x36420], R5 ;  /* 0x03642005080095a7 */ /* 0x000ee4000802007f */
[----:B---3--:R-:W-:Y:S05]  /*b3f0*/  @!P1 BRA `(.L_x_5745) ;  /* 0xfffffffc00f09947 */ /* 0x008fea000383ffff */
[----:B------:R-:W-:Y:S05]  /*b400*/  BRA `(.L_x_5746) ;  /* 0xffffffec00687947 */ /* 0x000fea000383ffff */
.L_x_5727:
[----:B--2---:R2:W3:Y:S02]  /*b410*/  SYNCS.PHASECHK.TRANS64.TRYWAIT P1, [R8+URZ+0x36438], R9 ;  /* 0x03643809080075a7 */ /* 0x0044e4000802017f */
[----:B---3--:R-:W-:Y:S05]  /*b420*/  @!P1 NANOSLEEP.SYNCS 0x989680 ;  /* 0x009896800000995d */ /* 0x008fea0003900000 */
[----:B------:R-:W3:Y:S02]  /*b430*/  @!P1 SYNCS.PHASECHK.TRANS64 P1, [R8+URZ+0x36438], R9 ;  /* 0x03643809080095a7 */ /* 0x000ee4000802007f */
[----:B---3--:R-:W-:Y:S05]  /*b440*/  @!P1 BRA `(.L_x_5727) ;  /* 0xfffffffc00f09947 */ /* 0x008fea000383ffff */
[----:B------:R-:W-:Y:S05]  /*b450*/  BRA `(.L_x_5747) ;  /* 0xfffffff000347947 */ /* 0x000fea000383ffff */
.L_x_5729:
[----:B-1----:R1:W2:Y:S02]  /*b460*/  SYNCS.PHASECHK.TRANS64.TRYWAIT P1, [R8+URZ+0x36428], R5 ;  /* 0x03642805080075a7 */ /* 0x0022a4000802017f */
[----:B--2---:R-:W-:Y:S05]  /*b470*/  @!P1 NANOSLEEP.SYNCS 0x989680 ;  /* 0x009896800000995d */ /* 0x004fea0003900000 */
[----:B------:R-:W2:Y:S02]  /*b480*/  @!P1 SYNCS.PHASECHK.TRANS64 P1, [R8+URZ+0x36428], R5 ;  /* 0x03642805080095a7 */ /* 0x000ea4000802007f */
[----:B--2---:R-:W-:Y:S05]  /*b490*/  @!P1 BRA `(.L_x_5729) ;  /* 0xfffffffc00f09947 */ /* 0x004fea000383ffff */
[----:B------:R-:W-:Y:S05]  /*b4a0*/  BRA `(.L_x_5748) ;  /* 0xfffffff000e07947 */ /* 0x000fea000383ffff */
.L_x_5731:
[----:B--2---:R2:W3:Y:S02]  /*b4b0*/  SYNCS.PHASECHK.TRANS64.TRYWAIT P1, [R8+URZ+0x36438], R3 ;  /* 0x03643803080075a7 */ /* 0x0044e4000802017f */
[----:B---3--:R-:W-:Y:S05]  /*b4c0*/  @!P1 NANOSLEEP.SYNCS 0x989680 ;  /* 0x009896800000995d */ /* 0x008fea0003900000 */
[----:B------:R-:W3:Y:S02]  /*b4d0*/  @!P1 SYNCS.PHASECHK.TRANS64 P1, [R8+URZ+0x36438], R3 ;  /* 0x03643803080095a7 */ /* 0x000ee4000802007f */
[----:B---3--:R-:W-:Y:S05]  /*b4e0*/  @!P1 BRA `(.L_x_5731) ;  /* 0xfffffffc00f09947 */ /* 0x008fea000383ffff */
[----:B------:R-:W-:Y:S05]  /*b4f0*/  BRA `(.L_x_5749) ;  /* 0xfffffff4009c7947 */ /* 0x000fea000383ffff */
.L_x_5733:
[----:B------:R-:W-:Y:S01]  /*b500*/  BSSY B0, `(.L_x_5750) ;  /* 0x0000006000007945 */ /* 0x000fe20003800000 */
[----:B------:R-:W-:-:S07]  /*b510*/  IMAD.MOV.U32 R15, RZ, RZ, -0x1 ;  /* 0xffffffffff0f7424 */ /* 0x000fce00078e00ff */
[----:B-1-3--:R-:W-:Y:S05]  /*b520*/  WARPSYNC.COLLECTIVE R15, `(.L_x_5751) ;  /* 0x000000000f0c7348 */ /* 0x00afea0003c00000 */
[----:B------:R-:W-:Y:S02]  /*b530*/  ELECT P6, UR62, PT ;  /* 0x00000000003e782f */ /* 0x000fe400038c0000 */
[----:B------:R-:W-:Y:S01]  /*b540*/  MOV R14, UR62 ;  /* 0x0000003e000e7c02 */ /* 0x000fe20008000f00 */
[----:B-1-3--:R-:W-:Y:S10]  /*b550*/  ENDCOLLECTIVE ;  /* 0x000000000000791b */ /* 0x00aff40003800000 */
.L_x_5751:
[----:B------:R-:W-:Y:S05]  /*b560*/  BSYNC B0 ;  /* 0x0000000000007941 */ /* 0x000fea0003800000 */
.L_x_5750:
[----:B------:R-:W-:Y:S05]  /*b570*/  BRA `(.L_x_5752) ;  /* 0xfffffff800587947 */ /* 0x000fea000383ffff */
.L_x_5735:
[----:B-1----:R1:W2:Y:S02]  /*b580*/  SYNCS.PHASECHK.TRANS64.TRYWAIT P0, [R9+URZ], R0 ;  /* 0x00000000090075a7 */ /* 0x0022a4000800017f */
[----:B--2---:R-:W-:Y:S05]  /*b590*/  @!P0 NANOSLEEP.SYNCS 0x989680 ;  /* 0x009896800000895d */ /* 0x004fea0003900000 */
[----:B------:R-:W2:Y:S02]  /*b5a0*/  @!P0 SYNCS.PHASECHK.TRANS64 P0, [R9+URZ], R0 ;  /* 0x00000000090085a7 */ /* 0x000ea4000800007f */
[----:B--2---:R-:W-:Y:S05]  /*b5b0*/  @!P0 BRA `(.L_x_5735) ;  /* 0xfffffffc00f08947 */ /* 0x004fea000383ffff */
[----:B------:R-:W-:Y:S05]  /*b5c0*/  BRA `(.L_x_5753) ;  /* 0xfffffff800987947 */ /* 0x000fea000383ffff */
.L_x_5736:
[----:B--2---:R2:W4:Y:S02]  /*b5d0*/  SYNCS.PHASECHK.TRANS64.TRYWAIT P0, [R3+URZ], R2 ;  /* 0x00000002030075a7 */ /* 0x004524000800017f */
[----:B----4-:R-:W-:Y:S05]  /*b5e0*/  @!P0 NANOSLEEP.SYNCS 0x989680 ;  /* 0x009896800000895d */ /* 0x010fea0003900000 */
[----:B------:R-:W4:Y:S02]  /*b5f0*/  @!P0 SYNCS.PHASECHK.TRANS64 P0, [R3+URZ], R2 ;  /* 0x00000002030085a7 */ /* 0x000f24000800007f */
[----:B----4-:R-:W-:Y:S05]  /*b600*/  @!P0 BRA `(.L_x_5736) ;  /* 0xfffffffc00f08947 */ /* 0x010fea000383ffff */
[----:B------:R-:W-:Y:S05]  /*b610*/  BRA `(.L_x_5754) ;  /* 0xfffffff8008c7947 */ /* 0x000fea000383ffff */
.L_x_5755:
        /* <DEDUP_REMOVED lines=14> */
.L_x_7685:


//--------------------- .text._ZN7cutlass13device_kernelIN5flash11enable_sm90INS1_16FlashAttnBwdSm90INS1_25CollectiveMainloopBwdSm90ILi2ELi1ELi1EN4cute5tupleIJNS5_1CILi1EEES8_S8_EEENS6_IJNS7_ILi64EEENS7_ILi96EEENS7_ILi192EEEEEENS_10bfloat16_tEfNS_4arch4Sm90ELb0ELb1ELb0ELb1ELb1ELb0ELb1ELb0ELi3ELi1ELi1ELi1ELb0EEENS1_21CollectiveEpilogueBwdISD_SE_SG_Li384ELb1ELb1ELi3EEENS1_19SingleTileSchedulerILb1ELb0ELb0ELi96EEEEEEEEEvNT_6ParamsE --------------------------
	.section	.text._ZN7cutlass13device_kernelIN5flash11enable_sm90INS1_16FlashAttnBwdSm90INS1_25CollectiveMainloopBwdSm90ILi2ELi1ELi1EN4cute5tupleIJNS5_1CILi1EEES8_S8_EEENS6_IJNS7_ILi64EEENS7_ILi96EEENS7_ILi192EEEEEENS_10bfloat16_tEfNS_4arch4Sm90ELb0ELb1ELb0ELb1ELb1ELb0ELb1ELb0ELi3ELi1ELi1ELi1ELb0EEENS1_21CollectiveEpilogueBwdISD_SE_SG_Li384ELb1ELb1ELi3EEENS1_19SingleTileSchedulerILb1ELb0ELb0ELi96EEEEEEEEEvNT_6ParamsE,"ax",@progbits
	.align	128
.text._ZN7cutlass13device_kernelIN5flash11enable_sm90INS1_16FlashAttnBwdSm90INS1_25CollectiveMainloopBwdSm90ILi2ELi1ELi1EN4cute5tupleIJNS5_1CILi1EEES8_S8_EEENS6_IJNS7_ILi64EEENS7_ILi96EEENS7_ILi192EEEEEENS_10bfloat16_tEfNS_4arch4Sm90ELb0ELb1ELb0ELb1ELb1ELb0ELb1ELb0ELi3ELi1ELi1ELi1ELb0EEENS1_21CollectiveEpilogueBwdISD_SE_SG_Li384ELb1ELb1ELi3EEENS1_19SingleTileSchedulerILb1ELb0ELb0ELi96EEEEEEEEEvNT_6ParamsE:
        .type           _ZN7cutlass13device_kernelIN5flash11enable_sm90INS1_16FlashAttnBwdSm90INS1_25CollectiveMainloopBwdSm90ILi2ELi1ELi1EN4cute5tupleIJNS5_1CILi1EEES8_S8_EEENS6_IJNS7_ILi64EEENS7_ILi96EEENS7_ILi192EEEEEENS_10bfloat16_tEfNS_4arch4Sm90ELb0ELb1ELb0ELb1ELb1ELb0ELb1ELb0ELi3ELi1ELi1ELi1ELb0EEENS1_21CollectiveEpilogueBwdISD_SE_SG_Li384ELb1ELb1ELi3EEENS1_19SingleTileSchedulerILb1ELb0ELb0ELi96EEEEEEEEEvNT_6ParamsE,@function
        .size           _ZN7cutlass13device_kernelIN5flash11enable_sm90INS1_16FlashAttnBwdSm90INS1_25CollectiveMainloopBwdSm90ILi2ELi1ELi1EN4cute5tupleIJNS5_1CILi1EEES8_S8_EEENS6_IJNS7_ILi64EEENS7_ILi96EEENS7_ILi192EEEEEENS_10bfloat16_tEfNS_4arch4Sm90ELb0ELb1ELb0ELb1ELb1ELb0ELb1ELb0ELi3ELi1ELi1ELi1ELb0EEENS1_21CollectiveEpilogueBwdISD_SE_SG_Li384ELb1ELb1ELi3EEENS1_19SingleTileSchedulerILb1ELb0ELb0ELi96EEEEEEEEEvNT_6ParamsE,(.L_x_7686 - _ZN7cutlass13device_kernelIN5flash11enable_sm90INS1_16FlashAttnBwdSm90INS1_25CollectiveMainloopBwdSm90ILi2ELi1ELi1EN4cute5tupleIJNS5_1CILi1EEES8_S8_EEENS6_IJNS7_ILi64EEENS7_ILi96EEENS7_ILi192EEEEEENS_10bfloat16_tEfNS_4arch4Sm90ELb0ELb1ELb0ELb1ELb1ELb0ELb1ELb0ELi3ELi1ELi1ELi1ELb0EEENS1_21CollectiveEpilogueBwdISD_SE_SG_Li384ELb1ELb1ELi3EEENS1_19SingleTileSchedulerILb1ELb0ELb0ELi96EEEEEEEEEvNT_6ParamsE)
        .other          _ZN7cutlass13device_kernelIN5flash11enable_sm90INS1_16FlashAttnBwdSm90INS1_25CollectiveMainloopBwdSm90ILi2ELi1ELi1EN4cute5tupleIJNS5_1CILi1EEES8_S8_EEENS6_IJNS7_ILi64EEENS7_ILi96EEENS7_ILi192EEEEEENS_10bfloat16_tEfNS_4arch4Sm90ELb0ELb1ELb0ELb1ELb1ELb0ELb1ELb0ELi3ELi1ELi1ELi1ELb0EEENS1_21CollectiveEpilogueBwdISD_SE_SG_Li384ELb1ELb1ELi3EEENS1_19SingleTileSchedulerILb1ELb0ELb0ELi96EEEEEEEEEvNT_6ParamsE,@"STO_CUDA_ENTRY STV_DEFAULT"
_ZN7cutlass13device_kernelIN5flash11enable_sm90INS1_16FlashAttnBwdSm90INS1_25CollectiveMainloopBwdSm90ILi2ELi1ELi1EN4cute5tupleIJNS5_1CILi1EEES8_S8_EEENS6_IJNS7_ILi64EEENS7_ILi96EEENS7_ILi192EEEEEENS_10bfloat16_tEfNS_4arch4Sm90ELb0ELb1ELb0ELb1ELb1ELb0ELb1ELb0ELi3ELi1ELi1ELi1ELb0EEENS1_21CollectiveEpilogueBwdISD_SE_SG_Li384ELb1ELb1ELi3EEENS1_19SingleTileSchedulerILb1ELb0ELb0ELi96EEEEEEEEEvNT_6ParamsE:
        /* <DEDUP_REMOVED lines=23> */
.L_x_5757:
[----:B------:R-:W-:Y:S05]  /*0170*/  BSYNC B0 ;  /* 0x0000000000007941 */ /* 0x000fea0003800000 */
.L_x_5756:
        /* <DEDUP_REMOVED lines=37> */
.L_x_5758:
        /* <DEDUP_REMOVED lines=20> */
.L_x_5759:
[----:B------:R-:W-:Y:S01]  /*0510*/  PLOP3.LUT P0, PT, PT, PT, UP0, 0x80, 0x0 ;  /* 0x000000000000781c */ /* 0x000fe20003f0f008 */
[----:B------:R-:W-:Y:S01]  /*0520*/  NOP ;  /* 0x0000000000007918 */ /* 0x000fe20000000000 */
[----:B------:R-:W-:Y:S01]  /*0530*/  ULDC.64 UR46, c[0x0][0x208] ;  /* 0x00008200002e7ab9 */ /* 0x000fe20000000a00 */
[----:B------:R-:W-:Y:S01]  /*0540*/  BSSY B6, `(.L_x_5760) ;  /* 0x0000b9f000067945 */ /* 0x000fe20003800000 */
[----:B-12-4-:R-:W-:Y:S09]  /*0550*/  BAR.SYNC.DEFER_BLOCKING 0x0 ;  /* 0x0000000000007b1d */ /* 0x016ff20000010000 */
[----:B------:R-:W-:Y:S05]  /*0560*/  @!P0 BRA `(.L_x_5761) ;  /* 0x0000006400cc8947 */ /* 0x000fea0003800000 */
.L_x_5762:
        /* <DEDUP_REMOVED lines=21> */
.L_x_5763:
        /* <DEDUP_REMOVED lines=10> */
.L_x_5765:
[----:B------:R-:W2:Y:S02]  /*0760*/  LDC R0, c[0x0][0x8bc] ;  /* 0x00022f00ff007b82 */ /* 0x000ea40000000800 */
.L_x_5764:
        /* <DEDUP_REMOVED lines=15> */
.L_x_5767:
        /* <DEDUP_REMOVED lines=10> */
.L_x_5768:
        /* <DEDUP_REMOVED lines=8> */
.L_x_5769:
        /* <DEDUP_REMOVED lines=9> */
.L_x_5770:
        /* <DEDUP_REMOVED lines=22> */
.L_x_5771:
        /* <DEDUP_REMOVED lines=78> */
.L_x_5774:
        /* <DEDUP_REMOVED lines=15> */
.L_x_5773:
        /* <DEDUP_REMOVED lines=20> */
.L_x_5776:
        /* <DEDUP_REMOVED lines=15> */
.L_x_5775:
        /* <DEDUP_REMOVED lines=8> */
.L_x_5950:
        /* <DEDUP_REMOVED lines=19> */
.L_x_5778:
        /* <DEDUP_REMOVED lines=108> */
.L_x_5798:
[----:B------:R-:W-:-:S13]  /*1be0*/  ISETP.NE.AND P0, PT, R155, 0x3, PT ;  /* 0x000000039b00780c */ /* 0x000fda0003f05270 */
[----:B-1----:R-:W-:Y:S05]  /*1bf0*/  @!P0 BRA `(.L_x_5780) ;  /* 0x0000000000048947 */ /* 0x002fea0003800000 */
[----:B------:R-:W-:Y:S01]  /*1c00*/  BPT.TRAP 0x1 ;  /* 0x000000040000795c */ /* 0x000fe20000300000 */
.L_x_5780:
[----:B------:R-:W-:Y:S02]  /*1c10*/  LEA R3, R2, UR36, 0x3 ;  /* 0x0000002402037c11 */ /* 0x000fe4000f8e18ff */
[----:B------:R-:W-:-:S04]  /*1c20*/  SHF.L.U32 R12, R7, 0x1f, RZ ;  /* 0x0000001f070c7819 */ /* 0x000fc800000006ff */
[----:B------:R1:W2:Y:S01]  /*1c30*/  SYNCS.PHASECHK.TRANS64.TRYWAIT P1, [R3+URZ+0x36410], R12 ;  /* 0x0364100c030075a7 */ /* 0x0002a2000802017f */
[----:B------:R-:W-:Y:S05]  /*1c40*/  @!P0 BRA `(.L_x_5781) ;  /* 0x0000000000048947 */ /* 0x000fea0003800000 */
[----:B------:R-:W-:Y:S01]  /*1c50*/  BPT.TRAP 0x1 ;  /* 0x000000040000795c */ /* 0x000fe20000300000 */
.L_x_5781:
[----:B--2---:R-:W-:Y:S05]  /*1c60*/  @P1 BRA `(.L_x_5782) ;  /* 0x0000000000081947 */ /* 0x004fea0003800000 */
[----:B------:R-:W2:Y:S02]  /*1c70*/  SYNCS.PHASECHK.TRANS64.TRYWAIT P1, [R3+URZ+0x36410], R12 ;  /* 0x0364100c030075a7 */ /* 0x000ea4000802017f */
[----:B--2---:R-:W-:Y:S05]  /*1c80*/  @!P1 BRA `(.L_x_5783) ;  /* 0x000000a000e09947 */ /* 0x004fea0003800000 */
.L_x_5782:
        /* <DEDUP_REMOVED lines=103> */
.L_x_5784:
[----:B------:R-:W-:-:S04]  /*2300*/  SHF.L.U32 R13, R5, 0x1f, RZ ;  /* 0x0000001f050d7819 */ /* 0x000fc800000006ff */
[----:B------:R4:W1:Y:S01]  /*2310*/  SYNCS.PHASECHK.TRANS64.TRYWAIT P1, [UR36+0x36430], R13 ;  /* 0x0364300dff0075a7 */ /* 0x0008620008020164 */
[----:B------:R-:W-:Y:S05]  /*2320*/  @!P0 BRA `(.L_x_5785) ;  /* 0x0000000000048947 */ /* 0x000fea0003800000 */
[----:B------:R-:W-:Y:S01]  /*2330*/  BPT.TRAP 0x1 ;  /* 0x000000040000795c */ /* 0x000fe20000300000 */
.L_x_5785:
[----:B-1----:R-:W-:Y:S05]  /*2340*/  @P1 BRA `(.L_x_5786) ;  /* 0x0000000000081947 */ /* 0x002fea0003800000 */
[----:B------:R-:W1:Y:S02]  /*2350*/  SYNCS.PHASECHK.TRANS64.TRYWAIT P1, [UR36+0x36430], R13 ;  /* 0x0364300dff0075a7 */ /* 0x000e640008020164 */
[----:B-1----:R-:W-:Y:S05]  /*2360*/  @!P1 BRA `(.L_x_5787) ;  /* 0x0000009c003c9947 */ /* 0x002fea0003800000 */
.L_x_5786:
        /* <DEDUP_REMOVED lines=112> */
.L_x_5790:
[----:B------:R-:W-:-:S06]  /*2a70*/  UISETP.NE.AND UP0, UPT, UR42, 0x1, UPT ;  /* 0x000000012a00788c */ /* 0x000fcc000bf05270 */
[----:B------:R-:W-:-:S05]  /*2a80*/  PLOP3.LUT P1, PT, PT, PT, UP0, 0x80, 0x0 ;  /* 0x000000000000781c */ /* 0x000fca0003f2f008 */
[----:B------:R-:W-:-:S08]  /*2a90*/  @UP0 ULDC UR5, c[0x0][0x754] ;  /* 0x0001d50000050ab9 */ /* 0x000fd00000000800 */
[----:B------:R-:W-:Y:S01]  /*2aa0*/  @P1 IMAD.HI.U32 R12, R23, UR5, RZ ;  /* 0x00000005170c1c27 */ /* 0x000fe2000f8e00ff */
[----:B------:R-:W-:-:S04]  /*2ab0*/  @UP0 ULDC UR5, c[0x0][0x758] ;  /* 0x0001d60000050ab9 */ /* 0x000fc80000000800 */
[----:B------:R-:W-:-:S07]  /*2ac0*/  @P1 SHF.R.U32.HI R23, RZ, UR5, R12 ;  /* 0x00000005ff171c19 */ /* 0x000fce000801160c */
.L_x_5791:
[----:B------:R-:W-:Y:S05]  /*2ad0*/  BSYNC B0 ;  /* 0x0000000000007941 */ /* 0x000fea0003800000 */
.L_x_5789:
[----:B------:R-:W-:Y:S01]  /*2ae0*/  IMAD R23, R23, UR42, R18 ;  /* 0x0000002a17177c24 */ /* 0x000fe2000f8e0212 */
[----:B------:R-:W-:-:S04]  /*2af0*/  IADD3 R12, R15, UR4, R4 ;  /* 0x000000040f0c7c10 */ /* 0x000fc8000fffe004 */
[----:B------:R-:W-:Y:S02]  /*2b00*/  VIADDMNMX R13, R23, UR42, R13, PT ;  /* 0x0000002a170d7c46 */ /* 0x000fe4000b80010d */
[----:B------:R-:W-:-:S07]  /*2b10*/  VIMNMX R12, R12, R23, !PT ;  /* 0x000000170c0c7248 */ /* 0x000fce0007fe0100 */
.L_x_5788:
        /* <DEDUP_REMOVED lines=51> */
.L_x_5794:
[----:B------:R-:W-:-:S06]  /*2e50*/  UISETP.NE.AND UP0, UPT, UR42, 0x1, UPT ;  /* 0x000000012a00788c */ /* 0x000fcc000bf05270 */
[----:B------:R-:W-:-:S05]  /*2e60*/  PLOP3.LUT P6, PT, PT, PT, UP0, 0x80, 0x0 ;  /* 0x000000000000781c */ /* 0x000fca0003fcf008 */
[----:B------:R-:W-:-:S08]  /*2e70*/  @UP0 ULDC UR4, c[0x0][0x754] ;  /* 0x0001d50000040ab9 */ /* 0x000fd00000000800 */
[----:B------:R-:W-:Y:S01]  /*2e80*/  @P6 IMAD.HI.U32 R12, R13, UR4, RZ ;  /* 0x000000040d0c6c27 */ /* 0x000fe2000f8e00ff */
[----:B------:R-:W-:Y:S01]  /*2e90*/  PLOP3.LUT P6, PT, PT, PT, UP0, 0x80, 0x0 ;  /* 0x000000000000781c */ /* 0x000fe20003fcf008 */
[----:B------:R-:W-:-:S12]  /*2ea0*/  @UP0 ULDC UR4, c[0x0][0x758] ;  /* 0x0001d60000040ab9 */ /* 0x000fd80000000800 */
[----:B------:R-:W-:-:S07]  /*2eb0*/  @P6 SHF.R.U32.HI R13, RZ, UR4, R12 ;  /* 0x00000004ff0d6c19 */ /* 0x000fce000801160c */
.L_x_5795:
[----:B------:R-:W-:Y:S05]  /*2ec0*/  BSYNC B0 ;  /* 0x0000000000007941 */ /* 0x000fea0003800000 */
.L_x_5793:
[----:B------:R-:W-:-:S05]  /*2ed0*/  IMAD R13, R13, UR42, R18 ;  /* 0x0000002a0d0d7c24 */ /* 0x000fca000f8e0212 */
[----:B------:R-:W-:Y:S02]  /*2ee0*/  VIMNMX R14, R14, R13, !PT ;  /* 0x0000000d0e0e7248 */ /* 0x000fe40007fe0100 */
[----:B------:R-:W-:-:S07]  /*2ef0*/  VIADDMNMX R20, R13, UR42, R20, PT ;  /* 0x0000002a0d147c46 */ /* 0x000fce000b800114 */
.L_x_5792:
        /* <DEDUP_REMOVED lines=214> */
.L_x_5796:
        /* <DEDUP_REMOVED lines=59> */
.L_x_5797:
        /* <DEDUP_REMOVED lines=62> */
.L_x_5772:
        /* <DEDUP_REMOVED lines=128> */
.L_x_5800:
        /* <DEDUP_REMOVED lines=54> */
.L_x_5802:
[----:B------:R-:W-:Y:S05]  /*4f50*/  BSYNC B0 ;  /* 0x0000000000007941 */ /* 0x000fea0003800000 */
.L_x_5801:
        /* <DEDUP_REMOVED lines=15> */
.L_x_5804:
[----:B------:R-:W-:Y:S05]  /*5050*/  BSYNC B0 ;  /* 0x0000000000007941 */ /* 0x000fea0003800000 */
.L_x_5803:
        /* <DEDUP_REMOVED lines=18> */
.L_x_5806:
[----:B------:R-:W-:Y:S05]  /*5180*/  BSYNC B0 ;  /* 0x0000000000007941 */ /* 0x000fea0003800000 */
.L_x_5805:
        /* <DEDUP_REMOVED lines=17> */
.L_x_5808:
[----:B------:R-:W-:Y:S05]  /*52a0*/  BSYNC B0 ;  /* 0x0000000000007941 */ /* 0x000fea0003800000 */
.L_x_5807:
        /* <DEDUP_REMOVED lines=18> */
.L_x_5810:
[----:B------:R-:W-:Y:S05]  /*53d0*/  BSYNC B0 ;  /* 0x0000000000007941 */ /* 0x000fea0003800000 */
.L_x_5809:
        /* <DEDUP_REMOVED lines=19> */
.L_x_5812:
[----:B------:R-:W-:Y:S05]  /*5510*/  BSYNC B0 ;  /* 0x0000000000007941 */ /* 0x000fea0003800000 */
.L_x_5811:
        /* <DEDUP_REMOVED lines=26> */
.L_x_5814:
[----:B------:R-:W-:Y:S05]  /*56c0*/  BSYNC B0 ;  /* 0x0000000000007941 */ /* 0x000fea0003800000 */
.L_x_5813:
        /* <DEDUP_REMOVED lines=15> */
.L_x_5816:
[----:B------:R-:W-:Y:S05]  /*57c0*/  BSYNC B0 ;  /* 0x0000000000007941 */ /* 0x000fea0003800000 */
.L_x_5815:
        /* <DEDUP_REMOVED lines=15> */
.L_x_5818:
[----:B------:R-:W-:Y:S05]  /*58c0*/  BSYNC B0 ;  /* 0x0000000000007941 */ /* 0x000fea0003800000 */
.L_x_5817:
        /* <DEDUP_REMOVED lines=15> */
.L_x_5820:
[----:B------:R-:W-:Y:S05]  /*59c0*/  BSYNC B0 ;  /* 0x0000000000007941 */ /* 0x000fea0003800000 */
.L_x_5819:
        /* <DEDUP_REMOVED lines=15> */
.L_x_5822:
[----:B------:R-:W-:Y:S05]  /*5ac0*/  BSYNC B0 ;  /* 0x0000000000007941 */ /* 0x000fea0003800000 */
.L_x_5821:
        /* <DEDUP_REMOVED lines=15> */
.L_x_5799:
        /* <DEDUP_REMOVED lines=30> */
.L_x_5823:
        /* <DEDUP_REMOVED lines=45> */
.L_x_5825:
[----:B------:R-:W-:Y:S05]  /*6070*/  BSYNC B0 ;  /* 0x0000000000007941 */ /* 0x000fea0003800000 */
.L_x_5824:
        /* <DEDUP_REMOVED lines=16> */
.L_x_5827:
[----:B------:R-:W-:Y:S05]  /*6180*/  BSYNC B0 ;  /* 0x0000000000007941 */ /* 0x000fea0003800000 */
.L_x_5826:
        /* <DEDUP_REMOVED lines=16> */
.L_x_5829:
[----:B------:R-:W-:Y:S05]  /*6290*/  BSYNC B0 ;  /* 0x0000000000007941 */ /* 0x000fea0003800000 */
.L_x_5828:
        /* <DEDUP_REMOVED lines=17> */
.L_x_5831:
[----:B------:R-:W-:Y:S05]  /*63b0*/  BSYNC B0 ;  /* 0x0000000000007941 */ /* 0x000fea0003800000 */
.L_x_5830:
        /* <DEDUP_REMOVED lines=16> */
.L_x_5833:
[----:B------:R-:W-:Y:S05]  /*64c0*/  BSYNC B0 ;  /* 0x0000000000007941 */ /* 0x000fea0003800000 */
.L_x_5832:
        /* <DEDUP_REMOVED lines=20> */
.L_x_5835:
[----:B------:R-:W-:Y:S05]  /*6610*/  BSYNC B0 ;  /* 0x0000000000007941 */ /* 0x000fea0003800000 */
.L_x_5834:
        /* <DEDUP_REMOVED lines=24> */
.L_x_5837:
[----:B------:R-:W-:Y:S05]  /*67a0*/  BSYNC B0 ;  /* 0x0000000000007941 */ /* 0x000fea0003800000 */
.L_x_5836:
        /* <DEDUP_REMOVED lines=15> */
.L_x_5839:
[----:B------:R-:W-:Y:S05]  /*68a0*/  BSYNC B0 ;  /* 0x0000000000007941 */ /* 0x000fea0003800000 */
.L_x_5838:
        /* <DEDUP_REMOVED lines=15> */
.L_x_5841:
[----:B------:R-:W-:Y:S05]  /*69a0*/  BSYNC B0 ;  /* 0x0000000000007941 */ /* 0x000fea0003800000 */
.L_x_5840:
        /* <DEDUP_REMOVED lines=15> */
.L_x_5843:
[----:B------:R-:W-:Y:S05]  /*6aa0*/  BSYNC B0 ;  /* 0x0000000000007941 */ /* 0x000fea0003800000 */
.L_x_5842:
        /* <DEDUP_REMOVED lines=15> */
.L_x_5845:
[----:B------:R-:W-:Y:S05]  /*6ba0*/  BSYNC B0 ;  /* 0x0000000000007941 */ /* 0x000fea0003800000 */
.L_x_5844:
        /* <DEDUP_REMOVED lines=15> */
.L_x_5761:
        /* <DEDUP_REMOVED lines=21> */
.L_x_5847:
        /* <DEDUP_REMOVED lines=13> */
.L_x_5849:
[----:B------:R-:W-:-:S05]  /*6ec0*/  ULDC UR4, c[0x0][0x8bc] ;  /* 0x00022f0000047ab9 */ /* 0x000fca0000000800 */
.L_x_5848:
        /* <DEDUP_REMOVED lines=44> */
.L_x_5850:
        /* <DEDUP_REMOVED lines=13> */
.L_x_5851:
        /* <DEDUP_REMOVED lines=12> */
.L_x_5852:
[----:B------:R-:W-:Y:S01]  /*7320*/  UIADD3 UR8, -UR12, UR10, UR6 ;  /* 0x0000000a0c087290 */ /* 0x000fe2000fffe106 */
[----:B------:R-:W-:Y:S01]  /*7330*/  ISETP.LE.AND P0, PT, RZ, UR22, PT ;  /* 0x00000016ff007c0c */ /* 0x000fe2000bf03270 */
[----:B------:R-:W-:Y:S01]  /*7340*/  ULDC UR9, c[0x0][0x74c] ;  /* 0x0001d30000097ab9 */ /* 0x000fe20000000800 */
[----:B------:R-:W-:Y:S01]  /*7350*/  ULDC UR20, c[0x0][0x288] ;  /* 0x0000a20000147ab9 */ /* 0x000fe20000000800 */
[----:B------:R-:W-:Y:S02]  /*7360*/  UIADD3 UR9, UR8, -UR9, URZ ;  /* 0x8000000908097290 */ /* 0x000fe4000fffe03f */
[----:B------:R-:W-:Y:S02]  /*7370*/  UIADD3 UR8, UR10, 0x3f, URZ ;  /* 0x0000003f0a087890 */ /* 0x000fe4000fffe03f */
[----:B------:R-:W-:Y:S02]  /*7380*/  USHF.R.S32.HI UR11, URZ, 0x1f, UR9 ;  /* 0x0000001f3f0b7899 */ /* 0x000fe40008011409 */
[----:B------:R-:W-:-:S02]  /*7390*/  USHF.R.S32.HI UR15, URZ, 0x1f, UR14 ;  /* 0x0000001f3f0f7899 */ /* 0x000fc4000801140e */
[----:B------:R-:W-:Y:S02]  /*73a0*/  ULEA.HI UR11, UR11, UR9, URZ, 0x6 ;  /* 0x000000090b0b7291 */ /* 0x000fe4000f8f303f */
[----:B------:R-:W-:Y:S02]  /*73b0*/  USHF.R.S32.HI UR9, URZ, 0x1f, UR8 ;  /* 0x0000001f3f097899 */ /* 0x000fe40008011408 */
[----:B------:R-:W-:Y:S02]  /*73c0*/  USHF.R.S32.HI UR11, URZ, 0x6, UR11 ;  /* 0x000000063f0b7899 */ /* 0x000fe4000801140b */
[----:B------:R-:W-:Y:S02]  /*73d0*/  ULEA.HI UR8, UR9, UR8, URZ, 0x6 ;  /* 0x0000000809087291 */ /* 0x000fe4000f8f303f */
[----:B------:R-:W-:Y:S02]  /*73e0*/  UISETP.LT.AND UP1, UPT, URZ, UR11, UPT ;  /* 0x0000000b3f00728c */ /* 0x000fe4000bf21270 */
[----:B------:R-:W-:-:S02]  /*73f0*/  USHF.R.S32.HI UR8, URZ, 0x6, UR8 ;  /* 0x000000063f087899 */ /* 0x000fc40008011408 */
[----:B------:R-:W-:Y:S02]  /*7400*/  USEL UR13, UR14, URZ, !UP0 ;  /* 0x0000003f0e0d7287 */ /* 0x000fe4000c000000 */
[----:B------:R-:W-:Y:S02]  /*7410*/  USEL UR9, URZ, UR11, !UP1 ;  /* 0x0000000b3f097287 */ /* 0x000fe4000c800000 */
[----:B------:R-:W-:Y:S01]  /*7420*/  UIMAD UR14, UR14, UR20, URZ ;  /* 0x000000140e0e72a4 */ /* 0x000fe2000f8e023f */
[----:B------:R-:W-:Y:S01]  /*7430*/  UMOV UR11, UR8 ;  /* 0x00000008000b7c82 */ /* 0x000fe20008000000 */
        /* <DEDUP_REMOVED lines=8> */
[----:B------:R-:W-:-:S12]  /*74c0*/  USEL UR11, UR8, UR10, UP1 ;  /* 0x0000000a080b7287 */ /* 0x000fd80008800000 */
.L_x_5853:
[----:B------:R-:W-:Y:S02]  /*74d0*/  UISETP.GT.AND UP1, UPT, UR11, UR9, UPT ;  /* 0x000000090b00728c */ /* 0x000fe4000bf24270 */
[----:B------:R-:W-:Y:S02]  /*74e0*/  USEL UR21, UR15, URZ, !UP0 ;  /* 0x0000003f0f157287 */ /* 0x000fe4000c000000 */
[----:B------:R-:W-:Y:S02]  /*74f0*/  UIADD3 UR23, UP0, UR14, UR7, URZ ;  /* 0x000000070e177290 */ /* 0x000fe4000ff1e03f */
[----:B------:R-:W-:Y:S02]  /*7500*/  PLOP3.LUT P1, PT, PT, PT, UP1, 0x80, 0x0 ;  /* 0x000000000000781c */ /* 0x000fe40003f2f018 */
[----:B------:R-:W-:Y:S01]  /*7510*/  ELECT P0, URZ, PT ;  /* 0x00000000003f782f */ /* 0x000fe20003800000 */
[----:B------:R-:W-:-:S10]  /*7520*/  ULEA.HI.X.SX32 UR10, UR14, UR16, 0x1, UP0 ;  /* 0x000000100e0a7291 */ /* 0x000fd400080f0e3f */
[----:B------:R-:W-:Y:S05]  /*7530*/  @!P1 BRA `(.L_x_5854) ;  /* 0x00000014008c9947 */ /* 0x000fea0003800000 */
[----:B------:R-:W-:Y:S01]  /*7540*/  ULDC.64 UR18, c[0x0][0x2d8] ;  /* 0x0000b60000127ab9 */ /* 0x000fe20000000a00 */
[----:B------:R-:W1:Y:S01]  /*7550*/  S2R R0, SR_TID.X ;  /* 0x0000000000007919 */ /* 0x000e620000002100 */
[----:B------:R-:W-:Y:S02]  /*7560*/  UIMAD UR6, UR16, UR18, URZ ;  /* 0x00000012100672a4 */ /* 0x000fe4000f8e023f */
[----:B------:R-:W-:Y:S02]  /*7570*/  UIMAD.WIDE.U32 UR14, UR7, UR18, URZ ;  /* 0x00000012070e72a5 */ /* 0x000fe4000f8e003f */
[----:B------:R-:W-:Y:S02]  /*7580*/  UIMAD UR19, UR7, UR19, UR6 ;  /* 0x00000013071372a4 */ /* 0x000fe4000f8e0206 */
[----:B------:R-:W-:Y:S02]  /*7590*/  UIADD3 UR7, -UR9, UR11, URZ ;  /* 0x0000000b09077290 */ /* 0x000fe4000fffe13f */
[----:B------:R-:W-:-:S02]  /*75a0*/  UIADD3 UR6, UP0, UR4, UR14, URZ ;  /* 0x0000000e04067290 */ /* 0x000fc4000ff1e03f */
[----:B------:R-:W-:Y:S02]  /*75b0*/  UIADD3 UR19, UR15, UR19, URZ ;  /* 0x000000130f137290 */ /* 0x000fe4000fffe03f */
[----:B------:R-:W-:Y:S02]  /*75c0*/  ULOP3.LUT UR12, UR7, 0x1, URZ, 0xc0, !UPT ;  /* 0x00000001070c7892 */ /* 0x000fe4000f8ec03f */
[----:B------:R-:W-:Y:S02]  /*75d0*/  UIADD3.X UR7, UR5, UR19, URZ, UP0, !UPT ;  /* 0x0000001305077290 */ /* 0x000fe400087fe43f */
[----:B------:R-:W-:Y:S01]  /*75e0*/  UISETP.NE.U32.AND UP0, UPT, UR12, 0x1, UPT ;  /* 0x000000010c00788c */ /* 0x000fe2000bf05070 */
[----:B------:R-:W-:Y:S02]  /*75f0*/  ULDC.64 UR16, c[0x0][0x2e0] ;  /* 0x0000b80000107ab9 */ /* 0x000fe40000000a00 */
[----:B------:R-:W-:-:S03]  /*7600*/  UIMAD UR18, UR21, UR16, URZ ;  /* 0x00000010151272a4 */ /* 0x000fc6000f8e023f */
[----:B------:R-:W-:Y:S01]  /*7610*/  PLOP3.LUT P1, PT, PT, PT, UP0, 0x80, 0x0 ;  /* 0x000000000000781c */ /* 0x000fe20003f2f008 */
[----:B------:R-:W-:Y:S02]  /*7620*/  UIMAD.WIDE.U32 UR6, UR13, UR16, UR6 ;  /* 0x000000100d0672a5 */ /* 0x000fe4000f8e0006 */
[----:B------:R-:W-:Y:S01]  /*7630*/  UIMAD UR17, UR13, UR17, UR18 ;  /* 0x000000110d1172a4 */ /* 0x000fe2000f8e0212 */
[----:B------:R-:W-:Y:S02]  /*7640*/  ULDC UR21, c[0x0][0x760] ;  /* 0x0001d80000157ab9 */ /* 0x000fe40000000800 */
[----:B------:R-:W-:Y:S02]  /*7650*/  UIMAD UR12, UR20, UR21, URZ ;  /* 0x00000015140c72a4 */ /* 0x000fe4000f8e023f */
[----:B------:R-:W-:Y:S01]  /*7660*/  UIADD3 UR24, UR7, UR17, URZ ;  /* 0x0000001107187290 */ /* 0x000fe2000fffe03f */
[----:B-1----:R-:W-:-:S04]  /*7670*/  LOP3.LUT R9, R0, 0x1f, RZ, 0xc0, !PT ;  /* 0x0000001f00097812 */ /* 0x002fc800078ec0ff */
[----:B------:R-:W-:Y:S07]  /*7680*/  @P1 BRA `(.L_x_5855) ;  /* 0x0000000400d01947 */ /* 0x000fee0003800000 */
        /* <DEDUP_REMOVED lines=11> */
.L_x_5858:
[----:B------:R-:W2:Y:S04]  /*7740*/  LDG.E.STRONG.GPU R0, desc[UR46][R2.64] ;  /* 0x0000002e02007981 */ /* 0x000ea8000c1ef900 */
[----:B--2---:R-:W-:Y:S01]  /*7750*/  CCTL.IVALL ;  /* 0x00000000ff00798f */ /* 0x004fe20002000000 */
[----:B------:R-:W-:Y:S05]  /*7760*/  YIELD ;  /* 0x0000000000007946 */ /* 0x000fea0003800000 */
[----:B------:R-:W-:-:S13]  /*7770*/  ISETP.NE.AND P1, PT, R0, UR22, PT ;  /* 0x0000001600007c0c */ /* 0x000fda000bf25270 */
[----:B------:R-:W-:Y:S05]  /*7780*/  @P1 BRA `(.L_x_5858) ;  /* 0xfffffffc00ec1947 */ /* 0x000fea000383ffff */
.L_x_5857:
[----:B------:R-:W-:Y:S05]  /*7790*/  BSYNC B0 ;  /* 0x0000000000007941 */ /* 0x000fea0003800000 */
.L_x_5856:
[----:B------:R-:W-:-:S03]  /*77a0*/  UMOV UR18, 0xffffffff ;  /* 0xffffffff00127882 */ /* 0x000fc60000000000 */
[----:B------:R-:W-:Y:S05]  /*77b0*/  BRA.DIV UR18, `(.L_x_5859) ;  /* 0x0000004a123c7947 */ /* 0x000fea000b800000 */
[----:B------:R-:W-:Y:S01]  /*77c0*/  NOP ;  /* 0x0000000000007918 */ /* 0x000fe20000000000 */
.L_x_5953:
        /* <DEDUP_REMOVED lines=22> */
.L_x_5861:
[----:B------:R-:W-:Y:S05]  /*7930*/  BSYNC B0 ;  /* 0x0000000000007941 */ /* 0x000fea0003800000 */
.L_x_5860:
        /* <DEDUP_REMOVED lines=19> */
.L_x_5863:
[----:B------:R-:W-:Y:S05]  /*7a70*/  BSYNC B0 ;  /* 0x0000000000007941 */ /* 0x000fea0003800000 */
.L_x_5862:
        /* <DEDUP_REMOVED lines=20> */
.L_x_5865:
[----:B------:R-:W-:Y:S05]  /*7bc0*/  BSYNC B0 ;  /* 0x0000000000007941 */ /* 0x000fea0003800000 */
.L_x_5864:
[----:B------:R-:W-:Y:S06]  /*7bd0*/  BAR.ARV 0xa, 0xa0 ;  /* 0x0282800000007b1d */ /* 0x000fec0000002000 */
[----:B------:R-:W-:Y:S04]  /*7be0*/  BSSY B0, `(.L_x_5866) ;  /* 0x0000003000007945 */ /* 0x000fe80003800000 */
[----:B------:R-:W-:Y:S05]  /*7bf0*/  @!P0 BRA `(.L_x_5867) ;  /* 0x0000000000048947 */ /* 0x000fea0003800000 */
[----:B------:R-:W-:-:S04]  /*7c00*/  DEPBAR.LE SB0, 0x1 ;  /* 0x000080400000791a */ /* 0x000fc80000000000 */
.L_x_5867:
[----:B------:R-:W-:Y:S05]  /*7c10*/  BSYNC B0 ;  /* 0x0000000000007941 */ /* 0x000fea0003800000 */
.L_x_5866:
[----:B------:R-:W-:Y:S06]  /*7c20*/  BAR.ARV 0xb, 0xa0 ;  /* 0x02c2800000007b1d */ /* 0x000fec0000002000 */
[----:B------:R-:W-:Y:S04]  /*7c30*/  BSSY B0, `(.L_x_5868) ;  /* 0x0000003000007945 */ /* 0x000fe80003800000 */
[----:B------:R-:W-:Y:S05]  /*7c40*/  @!P0 BRA `(.L_x_5869) ;  /* 0x0000000000048947 */ /* 0x000fea0003800000 */
[----:B------:R-:W-:-:S04]  /*7c50*/  DEPBAR.LE SB0, 0x0 ;  /* 0x000080000000791a */ /* 0x000fc80000000000 */
.L_x_5869:
[----:B------:R-:W-:Y:S05]  /*7c60*/  BSYNC B0 ;  /* 0x0000000000007941 */ /* 0x000fea0003800000 */
.L_x_5868:
        /* <DEDUP_REMOVED lines=19> */
.L_x_5871:
[----:B------:R-:W-:Y:S05]  /*7da0*/  BSYNC B0 ;  /* 0x0000000000007941 */ /* 0x000fea0003800000 */
.L_x_5870:
[----:B------:R-:W-:Y:S01]  /*7db0*/  UIADD3 UR18, UR9, 0x1, URZ ;  /* 0x0000000109127890 */ /* 0x000fe2000fffe03f */
[----:B------:R-:W-:Y:S11]  /*7dc0*/  BRA `(.L_x_5872) ;  /* 0x0000000000047947 */ /* 0x000ff60003800000 */
.L_x_5855:
[----:B------:R-:W-:-:S05]  /*7dd0*/  UMOV UR18, UR9 ;  /* 0x0000000900127c82 */ /* 0x000fca0008000000 */
.L_x_5872:
[----:B------:R-:W-:-:S04]  /*7de0*/  UIADD3 UR9, UR9, 0x1, URZ ;  /* 0x0000000109097890 */ /* 0x000fc8000fffe03f */
[----:B------:R-:W-:-:S03]  /*7df0*/  UISETP.NE.AND UP0, UPT, UR11, UR9, UPT ;  /* 0x000000090b00728c */ /* 0x000fc6000bf05270 */
[----:B------:R-:W-:-:S03]  /*7e00*/  UMOV UR9, UR18 ;  /* 0x0000001200097c82 */ /* 0x000fc60008000000 */
[----:B------:R-:W-:-:S13]  /*7e10*/  PLOP3.LUT P1, PT, PT, PT, UP0, 0x80, 0x0 ;  /* 0x000000000000781c */ /* 0x000fda0003f2f008 */
[----:B------:R-:W-:Y:S05]  /*7e20*/  @!P1 BRA `(.L_x_5854) ;  /* 0x0000000c00509947 */ /* 0x000fea0003800000 */
[----:B------:R-:W-:Y:S01]  /*7e30*/  UMOV UR15, UR19 ;  /* 0x00000013000f7c82 */ /* 0x000fe20008000000 */
[----:B------:R-:W-:Y:S01]  /*7e40*/  ULDC.64 UR26, c[0x0][0x2c0] ;  /* 0x0000b000001a7ab9 */ /* 0x000fe20000000a00 */
[----:B------:R-:W-:Y:S01]  /*7e50*/  UIMAD.WIDE.U32 UR14, UR13, UR16, UR14 ;  /* 0x000000100d0e72a5 */ /* 0x000fe2000f8e000e */
[----:B------:R-:W-:-:S03]  /*7e60*/  UMOV UR9, UR18 ;  /* 0x0000001200097c82 */ /* 0x000fc60008000000 */
[----:B------:R-:W-:-:S04]  /*7e70*/  UIADD3 UR21, UP0, UR4, UR14, URZ ;  /* 0x0000000e04157290 */ /* 0x000fc8000ff1e03f */
[----:B------:R-:W-:Y:S02]  /*7e80*/  UIADD3.X UR4, UR5, UR17, UR15, UP0, !UPT ;  /* 0x0000001105047290 */ /* 0x000fe400087fe40f */
[----:B------:R-:W-:-:S04]  /*7e90*/  ULEA UR20, UP0, UR21, UR26, 0x2 ;  /* 0x0000001a15147291 */ /* 0x000fc8000f80103f */
[----:B------:R-:W-:Y:S02]  /*7ea0*/  ULEA.HI.X UR21, UR21, UR27, UR4, 0x2, UP0 ;  /* 0x0000001b15157291 */ /* 0x000fe400080f1404 */
[----:B------:R-:W-:Y:S01]  /*7eb0*/  UIADD3 UR20, UP0, UR20, 0x4000, URZ ;  /* 0x0000400014147890 */ /* 0x000fe2000ff1e03f */
[----:B------:R-:W-:-:S03]  /*7ec0*/  UMOV UR4, URZ ;  /* 0x0000003f00047c82 */ /* 0x000fc60008000000 */
[----:B------:R-:W-:-:S12]  /*7ed0*/  UIADD3.X UR21, URZ, UR21, URZ, UP0, !UPT ;  /* 0x000000153f157290 */ /* 0x000fd800087fe43f */
.L_x_5905:
        /* <DEDUP_REMOVED lines=11> */
.L_x_5875:
[----:B------:R-:W2:Y:S04]  /*7f90*/  LDG.E.STRONG.GPU R0, desc[UR46][R2.64] ;  /* 0x0000002e02007981 */ /* 0x000ea8000c1ef900 */
[----:B--2---:R-:W-:Y:S01]  /*7fa0*/  CCTL.IVALL ;  /* 0x00000000ff00798f */ /* 0x004fe20002000000 */
[----:B------:R-:W-:Y:S05]  /*7fb0*/  YIELD ;  /* 0x0000000000007946 */ /* 0x000fea0003800000 */
[----:B------:R-:W-:-:S13]  /*7fc0*/  ISETP.NE.AND P1, PT, R0, UR22, PT ;  /* 0x0000001600007c0c */ /* 0x000fda000bf25270 */
[----:B------:R-:W-:Y:S05]  /*7fd0*/  @P1 BRA `(.L_x_5875) ;  /* 0xfffffffc00ec1947 */ /* 0x000fea000383ffff */
.L_x_5874:
[----:B------:R-:W-:Y:S05]  /*7fe0*/  BSYNC B0 ;  /* 0x0000000000007941 */ /* 0x000fea0003800000 */
.L_x_5873:
[----:B------:R-:W-:-:S03]  /*7ff0*/  UMOV UR13, 0xffffffff ;  /* 0xffffffff000d7882 */ /* 0x000fc60000000000 */
[----:B------:R-:W-:Y:S05]  /*8000*/  BRA.DIV UR13, `(.L_x_5876) ;  /* 0x000000420d447947 */ /* 0x000fea000b800000 */
[----:B------:R-:W-:Y:S01]  /*8010*/  NOP ;  /* 0x0000000000007918 */ /* 0x000fe20000000000 */
.L_x_5956:
        /* <DEDUP_REMOVED lines=19> */
.L_x_5878:
[----:B------:R-:W-:Y:S05]  /*8150*/  BSYNC B0 ;  /* 0x0000000000007941 */ /* 0x000fea0003800000 */
.L_x_5877:
        /* <DEDUP_REMOVED lines=14> */
.L_x_5880:
[----:B------:R-:W-:Y:S05]  /*8240*/  BSYNC B0 ;  /* 0x0000000000007941 */ /* 0x000fea0003800000 */
.L_x_5879:
        /* <DEDUP_REMOVED lines=15> */
.L_x_5882:
[----:B------:R-:W-:Y:S05]  /*8340*/  BSYNC B0 ;  /* 0x0000000000007941 */ /* 0x000fea0003800000 */
.L_x_5881:
[----:B------:R-:W-:Y:S06]  /*8350*/  BAR.ARV 0xa, 0xa0 ;  /* 0x0282800000007b1d */ /* 0x000fec0000002000 */
[----:B------:R-:W-:Y:S04]  /*8360*/  BSSY B0, `(.L_x_5883) ;  /* 0x0000003000007945 */ /* 0x000fe80003800000 */
[----:B------:R-:W-:Y:S05]  /*8370*/  @!P0 BRA `(.L_x_5884) ;  /* 0x0000000000048947 */ /* 0x000fea0003800000 */
[----:B------:R-:W-:-:S04]  /*8380*/  DEPBAR.LE SB0, 0x1 ;  /* 0x000080400000791a */ /* 0x000fc80000000000 */
.L_x_5884:
[----:B------:R-:W-:Y:S05]  /*8390*/  BSYNC B0 ;  /* 0x0000000000007941 */ /* 0x000fea0003800000 */
.L_x_5883:
[----:B------:R-:W-:Y:S06]  /*83a0*/  BAR.ARV 0xb, 0xa0 ;  /* 0x02c2800000007b1d */ /* 0x000fec0000002000 */
[----:B------:R-:W-:Y:S04]  /*83b0*/  BSSY B0, `(.L_x_5885) ;  /* 0x0000003000007945 */ /* 0x000fe80003800000 */
[----:B------:R-:W-:Y:S05]  /*83c0*/  @!P0 BRA `(.L_x_5886) ;  /* 0x0000000000048947 */ /* 0x000fea0003800000 */
[----:B------:R-:W-:-:S04]  /*83d0*/  DEPBAR.LE SB0, 0x0 ;  /* 0x000080000000791a */ /* 0x000fc80000000000 */
.L_x_5886:
[----:B------:R-:W-:Y:S05]  /*83e0*/  BSYNC B0 ;  /* 0x0000000000007941 */ /* 0x000fea0003800000 */
.L_x_5885:
        /* <DEDUP_REMOVED lines=19> */
.L_x_5888:
[----:B------:R-:W-:Y:S05]  /*8520*/  BSYNC B0 ;  /* 0x0000000000007941 */ /* 0x000fea0003800000 */
.L_x_5887:
        /* <DEDUP_REMOVED lines=9> */
.L_x_5891:
[----:B------:R-:W2:Y:S04]  /*85c0*/  LDG.E.STRONG.GPU R0, desc[UR46][R2.64] ;  /* 0x0000002e02007981 */ /* 0x000ea8000c1ef900 */
[----:B--2---:R-:W-:Y:S01]  /*85d0*/  CCTL.IVALL ;  /* 0x00000000ff00798f */ /* 0x004fe20002000000 */
[----:B------:R-:W-:Y:S05]  /*85e0*/  YIELD ;  /* 0x0000000000007946 */ /* 0x000fea0003800000 */
[----:B------:R-:W-:-:S13]  /*85f0*/  ISETP.NE.AND P1, PT, R0, UR22, PT ;  /* 0x0000001600007c0c */ /* 0x000fda000bf25270 */
[----:B------:R-:W-:Y:S05]  /*8600*/  @P1 BRA `(.L_x_5891) ;  /* 0xfffffffc00ec1947 */ /* 0x000fea000383ffff */
.L_x_5890:
[----:B------:R-:W-:Y:S05]  /*8610*/  BSYNC B0 ;  /* 0x0000000000007941 */ /* 0x000fea0003800000 */
.L_x_5889:
[----:B------:R-:W-:-:S03]  /*8620*/  UMOV UR5, 0xffffffff ;  /* 0xffffffff00057882 */ /* 0x000fc60000000000 */
[----:B------:R-:W-:Y:S05]  /*8630*/  BRA.DIV UR5, `(.L_x_5892) ;  /* 0x0000003a05d47947 */ /* 0x000fea000b800000 */
[----:B------:R-:W-:Y:S01]  /*8640*/  NOP ;  /* 0x0000000000007918 */ /* 0x000fe20000000000 */
.L_x_5959:
        /* <DEDUP_REMOVED lines=15> */
.L_x_5894:
[----:B------:R-:W-:Y:S05]  /*8740*/  BSYNC B0 ;  /* 0x0000000000007941 */ /* 0x000fea0003800000 */
.L_x_5893:
        /* <DEDUP_REMOVED lines=14> */
.L_x_5896:
[----:B------:R-:W-:Y:S05]  /*8830*/  BSYNC B0 ;  /* 0x0000000000007941 */ /* 0x000fea0003800000 */
.L_x_5895:
        /* <DEDUP_REMOVED lines=15> */
.L_x_5898:
[----:B------:R-:W-:Y:S05]  /*8930*/  BSYNC B0 ;  /* 0x0000000000007941 */ /* 0x000fea0003800000 */
.L_x_5897:
[----:B------:R-:W-:Y:S06]  /*8940*/  BAR.ARV 0xa, 0xa0 ;  /* 0x0282800000007b1d */ /* 0x000fec0000002000 */
[----:B------:R-:W-:Y:S04]  /*8950*/  BSSY B0, `(.L_x_5899) ;  /* 0x0000003000007945 */ /* 0x000fe80003800000 */
[----:B------:R-:W-:Y:S05]  /*8960*/  @!P0 BRA `(.L_x_5900) ;  /* 0x0000000000048947 */ /* 0x000fea0003800000 */
[----:B------:R-:W-:-:S04]  /*8970*/  DEPBAR.LE SB0, 0x1 ;  /* 0x000080400000791a */ /* 0x000fc80000000000 */
.L_x_5900:
[----:B------:R-:W-:Y:S05]  /*8980*/  BSYNC B0 ;  /* 0x0000000000007941 */ /* 0x000fea0003800000 */
.L_x_5899:
[----:B------:R-:W-:Y:S06]  /*8990*/  BAR.ARV 0xb, 0xa0 ;  /* 0x02c2800000007b1d */ /* 0x000fec0000002000 */
[----:B------:R-:W-:Y:S04]  /*89a0*/  BSSY B0, `(.L_x_5901) ;  /* 0x0000003000007945 */ /* 0x000fe80003800000 */
[----:B------:R-:W-:Y:S05]  /*89b0*/  @!P0 BRA `(.L_x_5902) ;  /* 0x0000000000048947 */ /* 0x000fea0003800000 */
[----:B------:R-:W-:-:S04]  /*89c0*/  DEPBAR.LE SB0, 0x0 ;  /* 0x000080000000791a */ /* 0x000fc80000000000 */
.L_x_5902:
[----:B------:R-:W-:Y:S05]  /*89d0*/  BSYNC B0 ;  /* 0x0000000000007941 */ /* 0x000fea0003800000 */
.L_x_5901:
        /* <DEDUP_REMOVED lines=19> */
.L_x_5904:
[----:B------:R-:W-:Y:S05]  /*8b10*/  BSYNC B0 ;  /* 0x0000000000007941 */ /* 0x000fea0003800000 */
.L_x_5903:
[----:B------:R-:W-:Y:S02]  /*8b20*/  UIADD3 UR9, UR9, 0x2, URZ ;  /* 0x0000000209097890 */ /* 0x000fe4000fffe03f */
[----:B------:R-:W-:Y:S02]  /*8b30*/  UIADD3 UR4, UR4, 0x6000, URZ ;  /* 0x0000600004047890 */ /* 0x000fe4000fffe03f */
[----:B------:R-:W-:-:S06]  /*8b40*/  UISETP.GE.AND UP0, UPT, UR9, UR11, UPT ;  /* 0x0000000b0900728c */ /* 0x000fcc000bf06270 */
[----:B------:R-:W-:-:S13]  /*8b50*/  PLOP3.LUT P1, PT, PT, PT, UP0, 0x80, 0x0 ;  /* 0x000000000000781c */ /* 0x000fda0003f2f008 */
[----:B------:R-:W-:Y:S05]  /*8b60*/  @!P1 BRA `(.L_x_5905) ;  /* 0xfffffff000dc9947 */ /* 0x000fea000383ffff */
.L_x_5854:
        /* <DEDUP_REMOVED lines=41> */
.L_x_5908:
[----:B------:R-:W-:Y:S05]  /*8e00*/  BSYNC B0 ;  /* 0x0000000000007941 */ /* 0x000fea0003800000 */
.L_x_5907:
[----:B------:R-:W-:Y:S05]  /*8e10*/  BRA `(.L_x_5909) ;  /* 0x0000000000047947 */ /* 0x000fea0003800000 */
.L_x_5906:
[----:B------:R-:W-:-:S05]  /*8e20*/  UMOV UR4, UR9 ;  /* 0x0000000900047c82 */ /* 0x000fca0008000000 */
.L_x_5909:
        /* <DEDUP_REMOVED lines=11> */
.L_x_5914:
        /* <DEDUP_REMOVED lines=24> */
.L_x_5911:
[----:B------:R-:W-:Y:S05]  /*9060*/  BSYNC B0 ;  /* 0x0000000000007941 */ /* 0x000fea0003800000 */
.L_x_5910:
        /* <DEDUP_REMOVED lines=24> */
.L_x_5913:
[----:B------:R-:W-:Y:S05]  /*91f0*/  BSYNC B0 ;  /* 0x0000000000007941 */ /* 0x000fea0003800000 */
.L_x_5912:
[----:B------:R-:W-:Y:S02]  /*9200*/  UIADD3 UR7, UR7, 0x2, URZ ;  /* 0x0000000207077890 */ /* 0x000fe4000fffe03f */
[----:B------:R-:W-:Y:S02]  /*9210*/  ULEA UR5, UR19, UR5, 0x1 ;  /* 0x0000000513057291 */ /* 0x000fe4000f8e083f */
[----:B------:R-:W-:Y:S02]  /*9220*/  ULEA UR6, UR19, UR6, 0x1 ;  /* 0x0000000613067291 */ /* 0x000fe4000f8e083f */
[----:B------:R-:W-:-:S13]  /*9230*/  ISETP.NE.AND P0, PT, RZ, UR7, PT ;  /* 0x00000007ff007c0c */ /* 0x000fda000bf05270 */
[----:B------:R-:W-:Y:S05]  /*9240*/  @!P0 BRA `(.L_x_5766) ;  /* 0x0000002c00388947 */ /* 0x000fea0003800000 */
[----:B------:R-:W-:Y:S05]  /*9250*/  BRA `(.L_x_5914) ;  /* 0xfffffffc00207947 */ /* 0x000fea000383ffff */
.L_x_5846:
        /* <DEDUP_REMOVED lines=14> */
.L_x_5915:
        /* <DEDUP_REMOVED lines=16> */
.L_x_5917:
[----:B------:R-:W-:-:S05]  /*9440*/  ULDC UR4, c[0x0][0x8bc] ;  /* 0x00022f0000047ab9 */ /* 0x000fca0000000800 */
.L_x_5916:
        /* <DEDUP_REMOVED lines=62> */
.L_x_5919:
        /* <DEDUP_REMOVED lines=13> */
.L_x_5920:
        /* <DEDUP_REMOVED lines=10> */
.L_x_5921:
        /* <DEDUP_REMOVED lines=21> */
.L_x_5922:
        /* <DEDUP_REMOVED lines=57> */
.L_x_5960:
        /* <DEDUP_REMOVED lines=9> */
.L_x_5925:
        /* <DEDUP_REMOVED lines=116> */
.L_x_5936:
[----:B-1----:R-:W-:-:S05]  /*a650*/  IMAD.MOV.U32 R9, RZ, RZ, 0x1 ;  /* 0x00000001ff097424 */ /* 0x002fca00078e00ff */
[----:B------:R-:W-:-:S04]  /*a660*/  SHF.L.U32 R9, R9, 0x1f, RZ ;  /* 0x0000001f09097819 */ /* 0x000fc800000006ff */
[----:B------:R-:W1:Y:S02]  /*a670*/  SYNCS.PHASECHK.TRANS64.TRYWAIT P1, [R8+URZ+0x36438], R9 ;  /* 0x03643809080075a7 */ /* 0x000e64000802017f */
[----:B-1----:R-:W-:Y:S05]  /*a680*/  @!P1 BRA `(.L_x_5928) ;  /* 0x0000001800f09947 */ /* 0x002fea0003800000 */
.L_x_5961:
[----:B------:R-:W-:Y:S05]  /*a690*/  @P0 BRA `(.L_x_5929) ;  /* 0x0000000000140947 */ /* 0x000fea0003800000 */
[----:B------:R-:W-:Y:S01]  /*a6a0*/  ISETP.NE.AND P1, PT, R22, RZ, PT ;  /* 0x000000ff1600720c */ /* 0x000fe20003f25270 */
[----:B------:R-:W-:-:S04]  /*a6b0*/  IMAD.MOV.U32 R3, RZ, RZ, 0x6100 ;  /* 0x00006100ff037424 */ /* 0x000fc800078e00ff */
[----:B------:R2:W-:Y:S08]  /*a6c0*/  SYNCS.ARRIVE.TRANS64 RZ, [R8+URZ+0x36430], R3 ;  /* 0x0364300308ff79a7 */ /* 0x0005f0000800003f */
[----:B------:R-:W-:Y:S05]  /*a6d0*/  @!P1 BRA `(.L_x_5929) ;  /* 0x0000000000049947 */ /* 0x000fea0003800000 */
[----:B------:R-:W-:Y:S01]  /*a6e0*/  BPT.TRAP 0x1 ;  /* 0x000000040000795c */ /* 0x000fe20000300000 */
.L_x_5929:
        /* <DEDUP_REMOVED lines=49> */
.L_x_5962:
[----:B------:R-:W-:Y:S05]  /*aa00*/  @P0 BRA `(.L_x_5931) ;  /* 0x0000000000140947 */ /* 0x000fea0003800000 */
[----:B------:R-:W-:Y:S01]  /*aa10*/  ISETP.NE.AND P1, PT, R22, RZ, PT ;  /* 0x000000ff1600720c */ /* 0x000fe20003f25270 */
[----:B--2---:R-:W-:-:S04]  /*aa20*/  IMAD.MOV.U32 R7, RZ, RZ, 0x6100 ;  /* 0x00006100ff077424 */ /* 0x004fc800078e00ff */
[----:B------:R3:W-:Y:S08]  /*aa30*/  SYNCS.ARRIVE.TRANS64 RZ, [R8+URZ+0x36418], R7 ;  /* 0x0364180708ff79a7 */ /* 0x0007f0000800003f */
[----:B------:R-:W-:Y:S05]  /*aa40*/  @!P1 BRA `(.L_x_5931) ;  /* 0x0000000000049947 */ /* 0x000fea0003800000 */
[----:B------:R-:W-:Y:S01]  /*aa50*/  BPT.TRAP 0x1 ;  /* 0x000000040000795c */ /* 0x000fe20000300000 */
.L_x_5931:
        /* <DEDUP_REMOVED lines=47> */
.L_x_5963:
        /* <DEDUP_REMOVED lines=8> */
.L_x_5933:
        /* <DEDUP_REMOVED lines=37> */
.L_x_5965:
[----:B------:R-:W-:Y:S05]  /*b020*/  @P0 BRA `(.L_x_5935) ;  /* 0x0000000000140947 */ /* 0x000fea0003800000 */
[----:B------:R-:W-:Y:S01]  /*b030*/  ISETP.NE.AND P1, PT, R22, RZ, PT ;  /* 0x000000ff1600720c */ /* 0x000fe20003f25270 */
[----:B--2---:R-:W-:-:S04]  /*b040*/  IMAD.MOV.U32 R5, RZ, RZ, 0x6100 ;  /* 0x00006100ff057424 */ /* 0x004fc800078e00ff */
[----:B------:R3:W-:Y:S08]  /*b050*/  SYNCS.ARRIVE.TRANS64 RZ, [R8+URZ+0x36410], R5 ;  /* 0x0364100508ff79a7 */ /* 0x0007f0000800003f */
[----:B------:R-:W-:Y:S05]  /*b060*/  @!P1 BRA `(.L_x_5935) ;  /* 0x0000000000049947 */ /* 0x000fea0003800000 */
[----:B------:R-:W-:Y:S01]  /*b070*/  BPT.TRAP 0x1 ;  /* 0x000000040000795c */ /* 0x000fe20000300000 */
.L_x_5935:
        /* <DEDUP_REMOVED lines=44> */
.L_x_5927:
[----:B------:R-:W-:Y:S01]  /*b340*/  ISETP.NE.AND P1, PT, R21, RZ, PT ;  /* 0x000000ff1500720c */ /* 0x000fe20003f25270 */
[----:B------:R-:W-:Y:S02]  /*b350*/  IMAD.MOV.U32 R4, RZ, RZ, R19 ;  /* 0x000000ffff047224 */ /* 0x000fe400078e0013 */
[----:B------:R-:W-:-:S10]  /*b360*/  IMAD.MOV.U32 R5, RZ, RZ, 0x1 ;  /* 0x00000001ff057424 */ /* 0x000fd400078e00ff */
[----:B------:R-:W-:Y:S05]  /*b370*/  @!P1 BRA `(.L_x_5926) ;  /* 0x00000004008c9947 */ /* 0x000fea0003800000 */
[----:B------:R-:W2:Y:S02]  /*b380*/  SYNCS.PHASECHK.TRANS64.TRYWAIT P1, [R8+URZ+0x36438], R9 ;  /* 0x03643809080075a7 */ /* 0x000ea4000802017f */
[----:B--2---:R-:W-:Y:S05]  /*b390*/  @!P1 BRA `(.L_x_5937) ;  /* 0x00000010000c9947 */ /* 0x004fea0003800000 */
.L_x_5966:
[----:B------:R-:W-:Y:S05]  /*b3a0*/  @P0 BRA `(.L_x_5938) ;  /* 0x0000000000140947 */ /* 0x000fea0003800000 */
[----:B------:R-:W-:Y:S01]  /*b3b0*/  ISETP.NE.AND P1, PT, R22, RZ, PT ;  /* 0x000000ff1600720c */ /* 0x000fe20003f25270 */
[----:B------:R-:W-:-:S04]  /*b3c0*/  IMAD.MOV.U32 R5, RZ, RZ, 0x6100 ;  /* 0x00006100ff057424 */ /* 0x000fc800078e00ff */
[----:B------:R3:W-:Y:S08]  /*b3d0*/  SYNCS.ARRIVE.TRANS64 RZ, [R8+URZ+0x36430], R5 ;  /* 0x0364300508ff79a7 */ /* 0x0007f0000800003f */
[----:B------:R-:W-:Y:S05]  /*b3e0*/  @!P1 BRA `(.L_x_5938) ;  /* 0x0000000000049947 */ /* 0x000fea0003800000 */
[----:B------:R-:W-:Y:S01]  /*b3f0*/  BPT.TRAP 0x1 ;  /* 0x000000040000795c */ /* 0x000fe20000300000 */
.L_x_5938:
        /* <DEDUP_REMOVED lines=42> */
.L_x_5967:
[----:B-1----:R-:W-:Y:S01]  /*b6a0*/  IMAD.MOV.U32 R5, RZ, RZ, RZ ;  /* 0x000000ffff057224 */ /* 0x002fe200078e00ff */
[----:B------:R-:W-:Y:S06]  /*b6b0*/  @P0 BRA `(.L_x_5940) ;  /* 0x0000000000140947 */ /* 0x000fec0003800000 */
[----:B------:R-:W-:Y:S01]  /*b6c0*/  ISETP.NE.AND P1, PT, R22, RZ, PT ;  /* 0x000000ff1600720c */ /* 0x000fe20003f25270 */
[----:B------:R-:W-:-:S04]  /*b6d0*/  IMAD.MOV.U32 R9, RZ, RZ, 0x6100 ;  /* 0x00006100ff097424 */ /* 0x000fc800078e00ff */
[----:B------:R1:W-:Y:S08]  /*b6e0*/  SYNCS.ARRIVE.TRANS64 RZ, [R8+URZ+0x36418], R9 ;  /* 0x0364180908ff79a7 */ /* 0x0003f0000800003f */
[----:B------:R-:W-:Y:S05]  /*b6f0*/  @!P1 BRA `(.L_x_5940) ;  /* 0x0000000000049947 */ /* 0x000fea0003800000 */
[----:B------:R-:W-:Y:S01]  /*b700*/  BPT.TRAP 0x1 ;  /* 0x000000040000795c */ /* 0x000fe20000300000 */
.L_x_5940:
        /* <DEDUP_REMOVED lines=42> */
.L_x_5926:
[----:B------:R-:W-:-:S04]  /*b9b0*/  SHF.L.U32 R3, R5, 0x1f, RZ ;  /* 0x0000001f05037819 */ /* 0x000fc800000006ff */
[----:B------:R-:W2:Y:S02]  /*b9c0*/  SYNCS.PHASECHK.TRANS64.TRYWAIT P1, [R8+URZ+0x36438], R3 ;  /* 0x03643803080075a7 */ /* 0x000ea4000802017f */
[----:B--2---:R-:W-:Y:S05]  /*b9d0*/  @!P1 BRA `(.L_x_5941) ;  /* 0x0000000800a49947 */ /* 0x004fea0003800000 */
.L_x_5968:
[----:B------:R-:W-:Y:S05]  /*b9e0*/  @P0 BRA `(.L_x_5942) ;  /* 0x0000000000180947 */ /* 0x000fea0003800000 */
[----:B------:R-:W3:Y:S01]  /*b9f0*/  S2R R0, SR_TID.X ;  /* 0x0000000000007919 */ /* 0x000ee20000002100 */
[----:B--2---:R-:W-:-:S04]  /*ba00*/  IMAD.MOV.U32 R3, RZ, RZ, 0x6100 ;  /* 0x00006100ff037424 */ /* 0x004fc800078e00ff */
[----:B------:R4:W-:Y:S01]  /*ba10*/  SYNCS.ARRIVE.TRANS64 RZ, [R8+URZ+0x36430], R3 ;  /* 0x0364300308ff79a7 */ /* 0x0009e2000800003f */
[----:B---3--:R-:W-:-:S13]  /*ba20*/  LOP3.LUT P0, RZ, R0, 0x1f, RZ, 0xc0, !PT ;  /* 0x0000001f00ff7812 */ /* 0x008fda000780c0ff */
[----:B----4-:R-:W-:Y:S05]  /*ba30*/  @!P0 BRA `(.L_x_5942) ;  /* 0x0000000000048947 */ /* 0x010fea0003800000 */
[----:B------:R-:W-:Y:S01]  /*ba40*/  BPT.TRAP 0x1 ;  /* 0x000000040000795c */ /* 0x000fe20000300000 */
.L_x_5942:
        /* <DEDUP_REMOVED lines=44> */
.L_x_5923:
[----:B------:R-:W-:Y:S05]  /*bd10*/  BSYNC B0 ;  /* 0x0000000000007941 */ /* 0x000fea0003800000 */
.L_x_5918:
[----:B------:R-:W-:-:S03]  /*bd20*/  UMOV UR8, 0xffffffff ;  /* 0xffffffff00087882 */ /* 0x000fc60000000000 */
[----:B------:R-:W-:Y:S05]  /*bd30*/  BRA.DIV UR8, `(.L_x_5943) ;  /* 0x0000000608e07947 */ /* 0x000fea000b800000 */
[----:B------:R-:W-:-:S13]  /*bd40*/  ELECT P6, URZ, PT ;  /* 0x00000000003f782f */ /* 0x000fda00038c0000 */
.L_x_5971:
[----:B------:R-:W-:Y:S05]  /*bd50*/  @!P6 BRA `(.L_x_5766) ;  /* 0x000000000074e947 */ /* 0x000fea0003800000 */
[----:B------:R-:W-:-:S06]  /*bd60*/  ULOP3.LUT UR8, UR38, 0x2, URZ, 0xfc, !UPT ;  /* 0x0000000226087892 */ /* 0x000fcc000f8efc3f */
[----:B------:R-:W-:-:S05]  /*bd70*/  IMAD.U32 R0, RZ, RZ, UR8 ;  /* 0x00000008ff007e24 */ /* 0x000fca000f8e00ff */
[----:B------:R-:W-:-:S13]  /*bd80*/  ISETP.NE.AND P2, PT, R0, 0x3, PT ;  /* 0x000000030000780c */ /* 0x000fda0003f45270 */
[----:B------:R-:W-:Y:S05]  /*bd90*/  @!P2 BRA `(.L_x_5944) ;  /* 0x000000000004a947 */ /* 0x000fea0003800000 */
[----:B---3--:R-:W-:Y:S01]  /*bda0*/  BPT.TRAP 0x1 ;  /* 0x000000040000795c */ /* 0x008fe20000300000 */
.L_x_5944:
        /* <DEDUP_REMOVED lines=15> */
.L_x_5972:
[----:B------:R-:W2:Y:S02]  /*bea0*/  SYNCS.PHASECHK.TRANS64.TRYWAIT P0, [R3+URZ], R2 ;  /* 0x00000002030075a7 */ /* 0x000ea4000800017f */
[----:B--2---:R-:W-:Y:S05]  /*beb0*/  @!P0 BRA `(.L_x_5946) ;  /* 0x0000000400b48947 */ /* 0x004fea0003800000 */
.L_x_5973:
[----:B------:R-:W-:Y:S05]  /*bec0*/  @!P2 BRA `(.L_x_5947) ;  /* 0x000000000004a947 */ /* 0x000fea0003800000 */
[----:B---3--:R-:W-:Y:S01]  /*bed0*/  BPT.TRAP 0x1 ;  /* 0x000000040000795c */ /* 0x008fe20000300000 */
.L_x_5947:
[----:B------:R-:W-:-:S07]  /*bee0*/  SHF.L.U32 R5, R5, 0x1f, RZ ;  /* 0x0000001f05057819 */ /* 0x000fce00000006ff */
.L_x_5948:
[----:B----4-:R4:W1:Y:S02]  /*bef0*/  SYNCS.PHASECHK.TRANS64.TRYWAIT P0, [R4+URZ+0x36438], R5 ;  /* 0x03643805040075a7 */ /* 0x010864000800017f */
[----:B-1----:R-:W-:Y:S05]  /*bf00*/  @!P0 NANOSLEEP.SYNCS 0x989680 ;  /* 0x009896800000895d */ /* 0x002fea0003900000 */
[----:B------:R-:W1:Y:S02]  /*bf10*/  @!P0 SYNCS.PHASECHK.TRANS64 P0, [R4+URZ+0x36438], R5 ;  /* 0x03643805040085a7 */ /* 0x000e64000800007f */
[----:B-1----:R-:W-:Y:S05]  /*bf20*/  @!P0 BRA `(.L_x_5948) ;  /* 0xfffffffc00f08947 */ /* 0x002fea000383ffff */
.L_x_5766:
[----:B---3--:R-:W-:Y:S05]  /*bf30*/  BSYNC B6 ;  /* 0x0000000000067941 */ /* 0x008fea0003800000 */
.L_x_5760:
[----:B------:R-:W-:Y:S05]  /*bf40*/  EXIT ;  /* 0x000000000000794d */ /* 0x000fea0003800000 */
.L_x_5777:
[----:B------:R-:W-:Y:S02]  /*bf50*/  IMAD.MOV.U32 R12, RZ, RZ, RZ ;  /* 0x000000ffff0c7224 */ /* 0x000fe400078e00ff */
[----:B------:R-:W-:Y:S02]  /*bf60*/  IMAD.MOV.U32 R11, RZ, RZ, 0x1f ;  /* 0x0000001fff0b7424 */ /* 0x000fe400078e00ff */
[----:B------:R-:W-:-:S07]  /*bf70*/  IMAD.MOV.U32 R15, RZ, RZ, -0x1 ;  /* 0xffffffffff0f7424 */ /* 0x000fce00078e00ff */
[----:B------:R-:W-:Y:S05]  /*bf80*/  WARPSYNC.COLLECTIVE R15, `(.L_x_5949) ;  /* 0x000000000f087348 */ /* 0x000fea0003c00000 */
[----:B------:R1:W2:Y:S02]  /*bf90*/  SHFL.IDX P6, R14, R13, R12, R11 ;  /* 0x0000000c0d0e7389 */ /* 0x0002a400000c000b */
[----:B-12---:R-:W-:Y:S01]  /*bfa0*/  ENDCOLLECTIVE ;  /* 0x000000000000791b */ /* 0x006fe20003800000 */
.L_x_5949:
[----:B------:R-:W-:Y:S05]  /*bfb0*/  BRA `(.L_x_5950) ;  /* 0xffffff54000c7947 */ /* 0x000fea000383ffff */
.L_x_5779:
[----:B--2---:R2:W3:Y:S02]  /*bfc0*/  SYNCS.PHASECHK.TRANS64.TRYWAIT P0, [R154+URZ+0x36400], R11 ;  /* 0x0364000b9a0075a7 */ /* 0x0044e4000800017f */
[----:B---3--:R-:W-:Y:S05]  /*bfd0*/  @!P0 NANOSLEEP.SYNCS 0x989680 ;  /* 0x009896800000895d */ /* 0x008fea0003900000 */
[----:B------:R-:W3:Y:S02]  /*bfe0*/  @!P0 SYNCS.PHASECHK.TRANS64 P0, [R154+URZ+0x36400], R11 ;  /* 0x0364000b9a0085a7 */ /* 0x000ee4000800007f */
[----:B---3--:R-:W-:Y:S05]  /*bff0*/  @!P0 BRA `(.L_x_5779) ;  /* 0xfffffffc00f08947 */ /* 0x008fea000383ffff */
[----:B------:R-:W-:Y:S05]  /*c000*/  BRA `(.L_x_5778) ;  /* 0xffffff5400447947 */ /* 0x000fea000383ffff */
.L_x_5783:
[----:B--2---:R2:W3:Y:S02]  /*c010*/  SYNCS.PHASECHK.TRANS64.TRYWAIT P1, [R3+URZ+0x36410], R12 ;  /* 0x0364100c030075a7 */ /* 0x0044e4000802017f */
[----:B---3--:R-:W-:Y:S05]  /*c020*/  @!P1 NANOSLEEP.SYNCS 0x989680 ;  /* 0x009896800000995d */ /* 0x008fea0003900000 */
[----:B------:R-:W3:Y:S02]  /*c030*/  @!P1 SYNCS.PHASECHK.TRANS64 P1, [R3+URZ+0x36410], R12 ;  /* 0x0364100c030095a7 */ /* 0x000ee4000802007f */
[----:B---3--:R-:W-:Y:S05]  /*c040*/  @!P1 BRA `(.L_x_5783) ;  /* 0xfffffffc00f09947 */ /* 0x008fea000383ffff */
[----:B------:R-:W-:Y:S05]  /*c050*/  BRA `(.L_x_5782) ;  /* 0xffffff5c000c7947 */ /* 0x000fea000383ffff */
.L_x_5787:
[----:B------:R1:W1:Y:S02]  /*c060*/  SYNCS.PHASECHK.TRANS64.TRYWAIT P1, [R154+URZ+0x36430], R13 ;  /* 0x0364300d9a0075a7 */ /* 0x000264000802017f */
[----:B-1----:R-:W-:Y:S05]  /*c070*/  @!P1 NANOSLEEP.SYNCS 0x989680 ;  /* 0x009896800000995d */ /* 0x002fea0003900000 */
[----:B------:R-:W1:Y:S02]  /*c080*/  @!P1 SYNCS.PHASECHK.TRANS64 P1, [R154+URZ+0x36430], R13 ;  /* 0x0364300d9a0095a7 */ /* 0x000e64000802007f */
[----:B-1----:R-:W-:Y:S05]  /*c090*/  @!P1 BRA `(.L_x_5787) ;  /* 0xfffffffc00f09947 */ /* 0x002fea000383ffff */
[----:B------:R-:W-:Y:S05]  /*c0a0*/  BRA `(.L_x_5786) ;  /* 0xffffff6000b07947 */ /* 0x000fea000383ffff */
.L_x_5859:
[----:B------:R-:W-:Y:S01]  /*c0b0*/  BSSY B0, `(.L_x_5951) ;  /* 0x0000005000007945 */ /* 0x000fe20003800000 */
[----:B------:R-:W-:-:S07]  /*c0c0*/  IMAD.MOV.U32 R15, RZ, RZ, -0x1 ;  /* 0xffffffffff0f7424 */ /* 0x000fce00078e00ff */
[----:B------:R-:W-:Y:S05]  /*c0d0*/  WARPSYNC.COLLECTIVE R15, `(.L_x_5952) ;  /* 0x000000000f087348 */ /* 0x000fea0003c00000 */
[----:B------:R-:W-:Y:S01]  /*c0e0*/  NOP ;  /* 0x0000000000007918 */ /* 0x000fe20000000000 */
[----:B------:R-:W-:Y:S01]  /*c0f0*/  ENDCOLLECTIVE ;  /* 0x000000000000791b */ /* 0x000fe20003800000 */
.L_x_5952:
[----:B------:R-:W-:Y:S05]  /*c100*/  BSYNC B0 ;  /* 0x0000000000007941 */ /* 0x000fea0003800000 */
.L_x_5951:
[----:B------:R-:W-:Y:S05]  /*c110*/  BRA `(.L_x_5953) ;  /* 0xffffffb400ac7947 */ /* 0x000fea000383ffff */
.L_x_5876:
[----:B------:R-:W-:Y:S01]  /*c120*/  BSSY B0, `(.L_x_5954) ;  /* 0x0000005000007945 */ /* 0x000fe20003800000 */
[----:B------:R-:W-:-:S07]  /*c130*/  IMAD.MOV.U32 R15, RZ, RZ, -0x1 ;  /* 0xffffffffff0f7424 */ /* 0x000fce00078e00ff */
[----:B------:R-:W-:Y:S05]  /*c140*/  WARPSYNC.COLLECTIVE R15, `(.L_x_5955) ;  /* 0x000000000f087348 */ /* 0x000fea0003c00000 */
[----:B------:R-:W-:Y:S01]  /*c150*/  NOP ;  /* 0x0000000000007918 */ /* 0x000fe20000000000 */
[----:B------:R-:W-:Y:S01]  /*c160*/  ENDCOLLECTIVE ;  /* 0x000000000000791b */ /* 0x000fe20003800000 */
.L_x_5955:
[----:B------:R-:W-:Y:S05]  /*c170*/  BSYNC B0 ;  /* 0x0000000000007941 */ /* 0x000fea0003800000 */
.L_x_5954:
[----:B------:R-:W-:Y:S05]  /*c180*/  BRA `(.L_x_5956) ;  /* 0xffffffbc00a47947 */ /* 0x000fea000383ffff */
.L_x_5892:
[----:B------:R-:W-:Y:S01]  /*c190*/  BSSY B0, `(.L_x_5957) ;  /* 0x0000005000007945 */ /* 0x000fe20003800000 */
[----:B------:R-:W-:-:S07]  /*c1a0*/  IMAD.MOV.U32 R15, RZ, RZ, -0x1 ;  /* 0xffffffffff0f7424 */ /* 0x000fce00078e00ff */
[----:B------:R-:W-:Y:S05]  /*c1b0*/  WARPSYNC.COLLECTIVE R15, `(.L_x_5958) ;  /* 0x000000000f087348 */ /* 0x000fea0003c00000 */
[----:B------:R-:W-:Y:S01]  /*c1c0*/  NOP ;  /* 0x0000000000007918 */ /* 0x000fe20000000000 */
[----:B------:R-:W-:Y:S01]  /*c1d0*/  ENDCOLLECTIVE ;  /* 0x000000000000791b */ /* 0x000fe20003800000 */
.L_x_5958:
[----:B------:R-:W-:Y:S05]  /*c1e0*/  BSYNC B0 ;  /* 0x0000000000007941 */ /* 0x000fea0003800000 */
.L_x_5957:
[----:B------:R-:W-:Y:S05]  /*c1f0*/  BRA `(.L_x_5959) ;  /* 0xffffffc400147947 */ /* 0x000fea000383ffff */
.L_x_5924:
[----:B-1----:R1:W2:Y:S02]  /*c200*/  SYNCS.PHASECHK.TRANS64.TRYWAIT P1, [R8+URZ+0x36420], R9 ;  /* 0x03642009080075a7 */ /* 0x0022a4000802017f */
[----:B--2---:R-:W-:Y:S05]  /*c210*/  @!P1 NANOSLEEP.SYNCS 0x989680 ;  /* 0x009896800000995d */ /* 0x004fea0003900000 */
[----:B------:R-:W2:Y:S02]  /*c220*/  @!P1 SYNCS.PHASECHK.TRANS64 P1, [R8+URZ+0x36420], R9 ;  /* 0x03642009080095a7 */ /* 0x000ea4000802007f */
[----:B--2---:R-:W-:Y:S05]  /*c230*/  @!P1 BRA `(.L_x_5924) ;  /* 0xfffffffc00f09947 */ /* 0x004fea000383ffff */
[----:B------:R-:W-:Y:S05]  /*c240*/  BRA `(.L_x_5960) ;  /* 0xffffffdc000c7947 */ /* 0x000fea000383ffff */
.L_x_5928:
[----:B-1----:R1:W2:Y:S02]  /*c250*/  SYNCS.PHASECHK.TRANS64.TRYWAIT P1, [R8+URZ+0x36438], R9 ;  /* 0x03643809080075a7 */ /* 0x0022a4000802017f */
[----:B--2---:R-:W-:Y:S05]  /*c260*/  @!P1 NANOSLEEP.SYNCS 0x989680 ;  /* 0x009896800000995d */ /* 0x004fea0003900000 */
[----:B------:R-:W2:Y:S02]  /*c270*/  @!P1 SYNCS.PHASECHK.TRANS64 P1, [R8+URZ+0x36438], R9 ;  /* 0x03643809080095a7 */ /* 0x000ea4000802007f */
[----:B--2---:R-:W-:Y:S05]  /*c280*/  @!P1 BRA `(.L_x_5928) ;  /* 0xfffffffc00f09947 */ /* 0x004fea000383ffff */
[----:B------:R-:W-:Y:S05]  /*c290*/  BRA `(.L_x_5961) ;  /* 0xffffffe000fc7947 */ /* 0x000fea000383ffff */
.L_x_5930:
[----:B--2---:R2:W3:Y:S02]  /*c2a0*/  SYNCS.PHASECHK.TRANS64.TRYWAIT P1, [R8+URZ+0x36428], R7 ;  /* 0x03642807080075a7 */ /* 0x0044e4000802017f */
[----:B---3--:R-:W-:Y:S05]  /*c2b0*/  @!P1 NANOSLEEP.SYNCS 0x989680 ;  /* 0x009896800000995d */ /* 0x008fea0003900000 */
[----:B------:R-:W3:Y:S02]  /*c2c0*/  @!P1 SYNCS.PHASECHK.TRANS64 P1, [R8+URZ+0x36428], R7 ;  /* 0x03642807080095a7 */ /* 0x000ee4000802007f */
[----:B---3--:R-:W-:Y:S05]  /*c2d0*/  @!P1 BRA `(.L_x_5930) ;  /* 0xfffffffc00f09947 */ /* 0x008fea000383ffff */
[----:B------:R-:W-:Y:S05]  /*c2e0*/  BRA `(.L_x_5962) ;  /* 0xffffffe400c47947 */ /* 0x000fea000383ffff */
.L_x_5932:
        /* <DEDUP_REMOVED lines=8> */
.L_x_5934:
[----:B------:R-:W-:-:S07]  /*c370*/  SHF.L.U32 R5, R10, 0x1f, RZ ;  /* 0x0000001f0a057819 */ /* 0x000fce00000006ff */
.L_x_5964:
[----:B--2---:R2:W3:Y:S02]  /*c380*/  SYNCS.PHASECHK.TRANS64.TRYWAIT P1, [R8+URZ+0x36420], R5 ;  /* 0x03642005080075a7 */ /* 0x0044e4000802017f */
[----:B---3--:R-:W-:Y:S05]  /*c390*/  @!P1 NANOSLEEP.SYNCS 0x989680 ;  /* 0x009896800000995d */ /* 0x008fea0003900000 */
[----:B------:R-:W3:Y:S02]  /*c3a0*/  @!P1 SYNCS.PHASECHK.TRANS64 P1, [R8+URZ+0x36420], R5 ;  /* 0x03642005080095a7 */ /* 0x000ee4000802007f */
[----:B---3--:R-:W-:Y:S05]  /*c3b0*/  @!P1 BRA `(.L_x_5964) ;  /* 0xfffffffc00f09947 */ /* 0x008fea000383ffff */
[----:B------:R-:W-:Y:S05]  /*c3c0*/  BRA `(.L_x_5965) ;  /* 0xffffffec00147947 */ /* 0x000fea000383ffff */
.L_x_5937:
[----:B--2---:R2:W3:Y:S02]  /*c3d0*/  SYNCS.PHASECHK.TRANS64.TRYWAIT P1, [R8+URZ+0x36438], R9 ;  /* 0x03643809080075a7 */ /* 0x0044e4000802017f */
[----:B---3--:R-:W-:Y:S05]  /*c3e0*/  @!P1 NANOSLEEP.SYNCS 0x989680 ;  /* 0x009896800000995d */ /* 0x008fea0003900000 */
[----:B------:R-:W3:Y:S02]  /*c3f0*/  @!P1 SYNCS.PHASECHK.TRANS64 P1, [R8+URZ+0x36438], R9 ;  /* 0x03643809080095a7 */ /* 0x000ee4000802007f */
[----:B---3--:R-:W-:Y:S05]  /*c400*/  @!P1 BRA `(.L_x_5937) ;  /* 0xfffffffc00f09947 */ /* 0x008fea000383ffff */
[----:B------:R-:W-:Y:S05]  /*c410*/  BRA `(.L_x_5966) ;  /* 0xffffffec00e07947 */ /* 0x000fea000383ffff */
.L_x_5939:
[----:B-1----:R1:W2:Y:S02]  /*c420*/  SYNCS.PHASECHK.TRANS64.TRYWAIT P1, [R8+URZ+0x36428], R5 ;  /* 0x03642805080075a7 */ /* 0x0022a4000802017f */
[----:B--2---:R-:W-:Y:S05]  /*c430*/  @!P1 NANOSLEEP.SYNCS 0x989680 ;  /* 0x009896800000995d */ /* 0x004fea0003900000 */
[----:B------:R-:W2:Y:S02]  /*c440*/  @!P1 SYNCS.PHASECHK.TRANS64 P1, [R8+URZ+0x36428], R5 ;  /* 0x03642805080095a7 */ /* 0x000ea4000802007f */
[----:B--2---:R-:W-:Y:S05]  /*c450*/  @!P1 BRA `(.L_x_5939) ;  /* 0xfffffffc00f09947 */ /* 0x004fea000383ffff */
[----:B------:R-:W-:Y:S05]  /*c460*/  BRA `(.L_x_5967) ;  /* 0xfffffff0008c7947 */ /* 0x000fea000383ffff */
.L_x_5941:
[----:B--2---:R2:W3:Y:S02]  /*c470*/  SYNCS.PHASECHK.TRANS64.TRYWAIT P1, [R8+URZ+0x36438], R3 ;  /* 0x03643803080075a7 */ /* 0x0044e4000802017f */
[----:B---3--:R-:W-:Y:S05]  /*c480*/  @!P1 NANOSLEEP.SYNCS 0x989680 ;  /* 0x009896800000995d */ /* 0x008fea0003900000 */
[----:B------:R-:W3:Y:S02]  /*c490*/  @!P1 SYNCS.PHASECHK.TRANS64 P1, [R8+URZ+0x36438], R3 ;  /* 0x03643803080095a7 */ /* 0x000ee4000802007f */
[----:B---3--:R-:W-:Y:S05]  /*c4a0*/  @!P1 BRA `(.L_x_5941) ;  /* 0xfffffffc00f09947 */ /* 0x008fea000383ffff */
[----:B------:R-:W-:Y:S05]  /*c4b0*/  BRA `(.L_x_5968) ;  /* 0xfffffff400487947 */ /* 0x000fea000383ffff */
.L_x_5943:
[----:B------:R-:W-:Y:S01]  /*c4c0*/  BSSY B0, `(.L_x_5969) ;  /* 0x0000006000007945 */ /* 0x000fe20003800000 */
[----:B------:R-:W-:-:S07]  /*c4d0*/  IMAD.MOV.U32 R15, RZ, RZ, -0x1 ;  /* 0xffffffffff0f7424 */ /* 0x000fce00078e00ff */
[----:B-1-3--:R-:W-:Y:S05]  /*c4e0*/  WARPSYNC.COLLECTIVE R15, `(.L_x_5970) ;  /* 0x000000000f0c7348 */ /* 0x00afea0003c00000 */
[----:B------:R-:W-:Y:S02]  /*c4f0*/  ELECT P6, UR62, PT ;  /* 0x00000000003e782f */ /* 0x000fe400038c0000 */
[----:B------:R-:W-:Y:S01]  /*c500*/  MOV R14, UR62 ;  /* 0x0000003e000e7c02 */ /* 0x000fe20008000f00 */
[----:B-1-3--:R-:W-:Y:S10]  /*c510*/  ENDCOLLECTIVE ;  /* 0x000000000000791b */ /* 0x00aff40003800000 */
.L_x_5970:
[----:B------:R-:W-:Y:S05]  /*c520*/  BSYNC B0 ;  /* 0x0000000000007941 */ /* 0x000fea0003800000 */
.L_x_5969:
[----:B------:R-:W-:Y:S05]  /*c530*/  BRA `(.L_x_5971) ;  /* 0xfffffff800047947 */ /* 0x000fea000383ffff */
.L_x_5945:
[----:B-1----:R1:W2:Y:S02]  /*c540*/  SYNCS.PHASECHK.TRANS64.TRYWAIT P0, [R9+URZ], R0 ;  /* 0x00000000090075a7 */ /* 0x0022a4000800017f */
[----:B--2---:R-:W-:Y:S05]  /*c550*/  @!P0 NANOSLEEP.SYNCS 0x989680 ;  /* 0x009896800000895d */ /* 0x004fea0003900000 */
[----:B------:R-:W2:Y:S02]  /*c560*/  @!P0 SYNCS.PHASECHK.TRANS64 P0, [R9+URZ], R0 ;  /* 0x00000000090085a7 */ /* 0x000ea4000800007f */
[----:B--2---:R-:W-:Y:S05]  /*c570*/  @!P0 BRA `(.L_x_5945) ;  /* 0xfffffffc00f08947 */ /* 0x004fea000383ffff */
[----:B------:R-:W-:Y:S05]  /*c580*/  BRA `(.L_x_5972) ;  /* 0xfffffff800447947 */ /* 0x000fea000383ffff */
.L_x_5946:
[----:B--2---:R2:W4:Y:S02]  /*c590*/  SYNCS.PHASECHK.TRANS64.TRYWAIT P0, [R3+URZ], R2 ;  /* 0x00000002030075a7 */ /* 0x004524000800017f */
[----:B----4-:R-:W-:Y:S05]  /*c5a0*/  @!P0 NANOSLEEP.SYNCS 0x989680 ;  /* 0x009896800000895d */ /* 0x010fea0003900000 */
[----:B------:R-:W4:Y:S02]  /*c5b0*/  @!P0 SYNCS.PHASECHK.TRANS64 P0, [R3+URZ], R2 ;  /* 0x00000002030085a7 */ /* 0x000f24000800007f */
[----:B----4-:R-:W-:Y:S05]  /*c5c0*/  @!P0 BRA `(.L_x_5946) ;  /* 0xfffffffc00f08947 */ /* 0x010fea000383ffff */
[----:B------:R-:W-:Y:S05]  /*c5d0*/  BRA `(.L_x_5973) ;  /* 0xfffffff800387947 */ /* 0x000fea000383ffff */
.L_x_5974:
        /* <DEDUP_REMOVED lines=10> */
.L_x_7686:


//--------------------- .text._ZN7cutlass13device_kernelIN5flash11enable_sm90INS1_16FlashAttnBwdSm90INS1_25CollectiveMainloopBwdSm90ILi2ELi1ELi1EN4cute5tupleIJNS5_1CILi1EEES8_S8_EEENS6_IJNS7_ILi64EEENS7_ILi96EEENS7_ILi192EEEEEENS_10bfloat16_tEfNS_4arch4Sm90ELb0ELb1ELb0ELb1ELb0ELb0ELb1ELb0ELi3ELi1ELi1ELi1ELb0EEENS1_24CollectiveEpilogueBwdGQAISD_fSG_Li384ELb1ELb0EEENS1_19SingleTileSchedulerILb1ELb0ELb0ELi96EEEEEEEEEvNT_6ParamsE --------------------------
	.section	.text._ZN7cutlass13device_kernelIN5flash11enable_sm90INS1_16FlashAttnBwdSm90INS1_25CollectiveMainloopBwdSm90ILi2ELi1ELi1EN4cute5tupleIJNS5_1CILi1EEES8_S8_EEENS6_IJNS7_ILi64EEENS7_ILi96EEENS7_ILi192EEEEEENS_10bfloat16_tEfNS_4arch4Sm90ELb0ELb1ELb0ELb1ELb0ELb0ELb1ELb0ELi3ELi1ELi1ELi1ELb0EEENS1_24CollectiveEpilogueBwdGQAISD_fSG_Li384ELb1ELb0EEENS1_19SingleTileSchedulerILb1ELb0ELb0ELi96EEEEEEEEEvNT_6ParamsE,"ax",@progbits
	.align	128
.text._ZN7cutlass13device_kernelIN5flash11enable_sm90INS1_16FlashAttnBwdSm90INS1_25CollectiveMainloopBwdSm90ILi2ELi1ELi1EN4cute5tupleIJNS5_1CILi1EEES8_S8_EEENS6_IJNS7_ILi64EEENS7_ILi96EEENS7_ILi192EEEEEENS_10bfloat16_tEfNS_4arch4Sm90ELb0ELb1ELb0ELb1ELb0ELb0ELb1ELb0ELi3ELi1ELi1ELi1ELb0EEENS1_24CollectiveEpilogueBwdGQAISD_fSG_Li384ELb1ELb0EEENS1_19SingleTileSchedulerILb1ELb0ELb0ELi96EEEEEEEEEvNT_6ParamsE:
        .type           _ZN7cutlass13device_kernelIN5flash11enable_sm90INS1_16FlashAttnBwdSm90INS1_25CollectiveMainloopBwdSm90ILi2ELi1ELi1EN4cute5tupleIJNS5_1CILi1EEES8_S8_EEENS6_IJNS7_ILi64EEENS7_ILi96EEENS7_ILi192EEEEEENS_10bfloat16_tEfNS_4arch4Sm90ELb0ELb1ELb0ELb1ELb0ELb0ELb1ELb0ELi3ELi1ELi1ELi1ELb0EEENS1_24CollectiveEpilogueBwdGQAISD_fSG_Li384ELb1ELb0EEENS1_19SingleTileSchedulerILb1ELb0ELb0ELi96EEEEEEEEEvNT_6ParamsE,@function
        .size           _ZN7cutlass13device_kernelIN5flash11enable_sm90INS1_16FlashAttnBwdSm90INS1_25CollectiveMainloopBwdSm90ILi2ELi1ELi1EN4cute5tupleIJNS5_1CILi1EEES8_S8_EEENS6_IJNS7_ILi64EEENS7_ILi96EEENS7_ILi192EEEEEENS_10bfloat16_tEfNS_4arch4Sm90ELb0ELb1ELb0ELb1ELb0ELb0ELb1ELb0ELi3ELi1ELi1ELi1ELb0EEENS1_24CollectiveEpilogueBwdGQAISD_fSG_Li384ELb1ELb0EEENS1_19SingleTileSchedulerILb1ELb0ELb0ELi96EEEEEEEEEvNT_6ParamsE,(.L_x_7687 - _ZN7cutlass13device_kernelIN5flash11enable_sm90INS1_16FlashAttnBwdSm90INS1_25CollectiveMainloopBwdSm90ILi2ELi1ELi1EN4cute5tupleIJNS5_1CILi1EEES8_S8_EEENS6_IJNS7_ILi64EEENS7_ILi96EEENS7_ILi192EEEEEENS_10bfloat16_tEfNS_4arch4Sm90ELb0ELb1ELb0ELb1ELb0ELb0ELb1ELb0ELi3ELi1ELi1ELi1ELb0EEENS1_24CollectiveEpilogueBwdGQAISD_fSG_Li384ELb1ELb0EEENS1_19SingleTileSchedulerILb1ELb0ELb0ELi96EEEEEEEEEvNT_6ParamsE)
        .other          _ZN7cutlass13device_kernelIN5flash11enable_sm90INS1_16FlashAttnBwdSm90INS1_25CollectiveMainloopBwdSm90ILi2ELi1ELi1EN4cute5tupleIJNS5_1CILi1EEES8_S8_EEENS6_IJNS7_ILi64EEENS7_ILi96EEENS7_ILi192EEEEEENS_10bfloat16_tEfNS_4arch4Sm90ELb0ELb1ELb0ELb1ELb0ELb0ELb1ELb0ELi3ELi1ELi1ELi1ELb0EEENS1_24CollectiveEpilogueBwdGQAISD_fSG_Li384ELb1ELb0EEENS1_19SingleTileSchedulerILb1ELb0ELb0ELi96EEEEEEEEEvNT_6ParamsE,@"STO_CUDA_ENTRY STV_DEFAULT"
_ZN7cutlass13device_kernelIN5flash11enable_sm90INS1_16FlashAttnBwdSm90INS1_25CollectiveMainloopBwdSm90ILi2ELi1ELi1EN4cute5tupleIJNS5_1CILi1EEES8_S8_EEENS6_IJNS7_ILi64EEENS7_ILi96EEENS7_ILi192EEEEEENS_10bfloat16_tEfNS_4arch4Sm90ELb0ELb1ELb0ELb1ELb0ELb0ELb1ELb0ELi3ELi1ELi1ELi1ELb0EEENS1_24CollectiveEpilogueBwdGQAISD_fSG_Li384ELb1ELb0EEENS1_19SingleTileSchedulerILb1ELb0ELb0ELi96EEEEEEEEEvNT_6ParamsE:
        /* <DEDUP_REMOVED lines=23> */
.L_x_5976:
[----:B------:R-:W-:Y:S05]  /*0170*/  BSYNC B0 ;  /* 0x0000000000007941 */ /* 0x000fea0003800000 */
.L_x_5975:
        /* <DEDUP_REMOVED lines=37> */
.L_x_5977:
        /* <DEDUP_REMOVED lines=20> */
.L_x_5978:
[----:B------:R-:W-:Y:S01]  /*0510*/  PLOP3.LUT P0, PT, PT, PT, UP0, 0x80, 0x0 ;  /* 0x000000000000781c */ /* 0x000fe20003f0f008 */
[----:B------:R-:W-:Y:S01]  /*0520*/  NOP ;  /* 0x0000000000007918 */ /* 0x000fe20000000000 */
[----:B------:R-:W-:Y:S01]  /*0530*/  ULDC.64 UR46, c[0x0][0x208] ;  /* 0x00008200002e7ab9 */ /* 0x000fe20000000a00 */
[----:B------:R-:W-:Y:S01]  /*0540*/  BSSY B6, `(.L_x_5979) ;  /* 0x00008bb000067945 */ /* 0x000fe20003800000 */
[----:B-12-4-:R-:W-:Y:S09]  /*0550*/  BAR.SYNC.DEFER_BLOCKING 0x0 ;  /* 0x0000000000007b1d */ /* 0x016ff20000010000 */
[----:B------:R-:W-:Y:S05]  /*0560*/  @!P0 BRA `(.L_x_5980) ;  /* 0x0000004400d88947 */ /* 0x000fea0003800000 */
.L_x_5981:
        /* <DEDUP_REMOVED lines=21> */
.L_x_5982:
        /* <DEDUP_REMOVED lines=10> */
.L_x_5984:
[----:B------:R-:W2:Y:S02]  /*0760*/  LDC R0, c[0x0][0x8c4] ;  /* 0x00023100ff007b82 */ /* 0x000ea40000000800 */
.L_x_5983:
        /* <DEDUP_REMOVED lines=15> */
.L_x_5986:
        /* <DEDUP_REMOVED lines=10> */
.L_x_5987:
        /* <DEDUP_REMOVED lines=8> */
.L_x_5988:
        /* <DEDUP_REMOVED lines=9> */
.L_x_5989:
        /* <DEDUP_REMOVED lines=22> */
.L_x_5990:
        /* <DEDUP_REMOVED lines=78> */
.L_x_5993:
        /* <DEDUP_REMOVED lines=15> */
.L_x_5992:
        /* <DEDUP_REMOVED lines=20> */
.L_x_5995:
        /* <DEDUP_REMOVED lines=15> */
.L_x_5994:
        /* <DEDUP_REMOVED lines=8> */
.L_x_6098:
        /* <DEDUP_REMOVED lines=19> */
.L_x_5997:
        /* <DEDUP_REMOVED lines=40> */
[----:B------:R-:W-:Y:S01]  /*17a0*/  IMAD.IADD R11, R19, 0x1, R18 ;  /* 0x00000001130b7824 */ /* 0x000fe200078e0212 */
[----:B------:R-:W-:Y:S01]  /*17b0*/  LEA.HI R5, R5, R4, RZ, 0x3 ;  /* 0x0000000405057211 */ /* 0x000fe200078f18ff */
[----:B------:R-:W-:Y:S01]  /*17c0*/  IMAD.IADD R10, R18, 0x1, -R17 ;  /* 0x00000001120a7824 */ /* 0x000fe200078e0a11 */
[----:B------:R-:W-:Y:S01]  /*17d0*/  LOP3.LUT P0, RZ, R7, 0x2, RZ, 0xc0, !PT ;  /* 0x0000000207ff7812 */ /* 0x000fe2000780c0ff */
[----:B------:R-:W-:Y:S01]  /*17e0*/  IMAD.IADD R9, R9, 0x1, R0 ;  /* 0x0000000109097824 */ /* 0x000fe200078e0200 */
[----:B------:R-:W-:Y:S01]  /*17f0*/  LOP3.LUT R5, R5, 0xfffffff8, RZ, 0xc0, !PT ;  /* 0xfffffff805057812 */ /* 0x000fe200078ec0ff */
[----:B------:R-:W-:Y:S01]  /*1800*/  IMAD.SHL.U32 R0, R15, 0x4, RZ ;  /* 0x000000040f007824 */ /* 0x000fe200078e00ff */
[----:B------:R-:W-:Y:S01]  /*1810*/  IADD3 R17, -R17, 0x1, R11 ;  /* 0x0000000111117810 */ /* 0x000fe20007ffe10b */
[----:B------:R-:W-:Y:S01]  /*1820*/  IMAD.SHL.U32 R18, R13, 0x2, RZ ;  /* 0x000000020d127824 */ /* 0x000fe200078e00ff */
[----:B------:R-:W-:Y:S01]  /*1830*/  SHF.R.S32.HI R3, RZ, 0x5, R3 ;  /* 0x00000005ff037819 */ /* 0x000fe20000011403 */
[----:B------:R-:W-:Y:S01]  /*1840*/  IMAD.IADD R6, R4, 0x1, -R5 ;  /* 0x0000000104067824 */ /* 0x000fe200078e0a05 */
[----:B------:R-:W-:Y:S01]  /*1850*/  SEL R12, R12, 0xffffffe0, !P0 ;  /* 0xffffffe00c0c7807 */ /* 0x000fe20004000000 */
[--C-:B------:R-:W-:Y:S01]  /*1860*/  IMAD.IADD R11, R11, 0x1, -R18.reuse ;  /* 0x000000010b0b7824 */ /* 0x100fe200078e0a12 */
[----:B------:R-:W-:Y:S01]  /*1870*/  LEA R9, R9, UR36, 0x1 ;  /* 0x0000002409097c11 */ /* 0x000fe2000f8e08ff */
[----:B------:R-:W-:Y:S01]  /*1880*/  IMAD.IADD R4, R17, 0x1, -R18 ;  /* 0x0000000111047824 */ /* 0x000fe200078e0a12 */
[----:B------:R-:W-:Y:S01]  /*1890*/  CS2R R112, SRZ ;  /* 0x0000000000707805 */ /* 0x000fe2000001ff00 */
[----:B------:R-:W-:Y:S01]  /*18a0*/  IMAD R6, R3, 0x10, R6 ;  /* 0x0000001003067824 */ /* 0x000fe200078e0206 */
[----:B------:R-:W-:Y:S01]  /*18b0*/  CS2R R110, SRZ ;  /* 0x00000000006e7805 */ /* 0x000fe2000001ff00 */
        /* <DEDUP_REMOVED lines=46> */
[----:B------:R-:W-:Y:S01]  /*1ba0*/  LOP3.LUT R155, R155, 0x1, RZ, 0xfc, !PT ;  /* 0x000000019b9b7812 */ /* 0x000fe200078efcff */
[----:B------:R-:W-:Y:S01]  /*1bb0*/  IMAD.IADD R18, R19, 0x1, -R18 ;  /* 0x0000000113127824 */ /* 0x000fe200078e0a12 */
[----:B------:R-:W-:-:S02]  /*1bc0*/  LEA R0, R0, UR36, 0x2 ;  /* 0x0000002400007c11 */ /* 0x000fc4000f8e10ff */
[----:B------:R-:W-:-:S07]  /*1bd0*/  IADD3 R17, R12, 0x30400, R9 ;  /* 0x000304000c117810 */ /* 0x000fce0007ffe009 */
.L_x_6017:
[----:B------:R-:W-:-:S13]  /*1be0*/  ISETP.NE.AND P0, PT, R155, 0x3, PT ;  /* 0x000000039b00780c */ /* 0x000fda0003f05270 */
[----:B-1----:R-:W-:Y:S05]  /*1bf0*/  @!P0 BRA `(.L_x_5999) ;  /* 0x0000000000048947 */ /* 0x002fea0003800000 */
[----:B------:R-:W-:Y:S01]  /*1c00*/  BPT.TRAP 0x1 ;  /* 0x000000040000795c */ /* 0x000fe20000300000 */
.L_x_5999:
[----:B------:R-:W-:Y:S02]  /*1c10*/  LEA R3, R2, UR36, 0x3 ;  /* 0x0000002402037c11 */ /* 0x000fe4000f8e18ff */
[----:B------:R-:W-:-:S04]  /*1c20*/  SHF.L.U32 R12, R7, 0x1f, RZ ;  /* 0x0000001f070c7819 */ /* 0x000fc800000006ff */
[----:B------:R1:W2:Y:S01]  /*1c30*/  SYNCS.PHASECHK.TRANS64.TRYWAIT P1, [R3+URZ+0x36410], R12 ;  /* 0x0364100c030075a7 */ /* 0x0002a2000802017f */
[----:B------:R-:W-:Y:S05]  /*1c40*/  @!P0 BRA `(.L_x_6000) ;  /* 0x0000000000048947 */ /* 0x000fea0003800000 */
[----:B------:R-:W-:Y:S01]  /*1c50*/  BPT.TRAP 0x1 ;  /* 0x000000040000795c */ /* 0x000fe20000300000 */
.L_x_6000:
[----:B--2---:R-:W-:Y:S05]  /*1c60*/  @P1 BRA `(.L_x_6001) ;  /* 0x0000000000081947 */ /* 0x004fea0003800000 */
[----:B------:R-:W2:Y:S02]  /*1c70*/  SYNCS.PHASECHK.TRANS64.TRYWAIT P1, [R3+URZ+0x36410], R12 ;  /* 0x0364100c030075a7 */ /* 0x000ea4000802017f */
[----:B--2---:R-:W-:Y:S05]  /*1c80*/  @!P1 BRA `(.L_x_6002) ;  /* 0x0000007400509947 */ /* 0x004fea0003800000 */
.L_x_6001:
        /* <DEDUP_REMOVED lines=103> */
.L_x_6003:
[----:B------:R-:W-:-:S04]  /*2300*/  SHF.L.U32 R13, R5, 0x1f, RZ ;  /* 0x0000001f050d7819 */ /* 0x000fc800000006ff */
[----:B------:R4:W1:Y:S01]  /*2310*/  SYNCS.PHASECHK.TRANS64.TRYWAIT P1, [UR36+0x36430], R13 ;  /* 0x0364300dff0075a7 */ /* 0x0008620008020164 */
[----:B------:R-:W-:Y:S05]  /*2320*/  @!P0 BRA `(.L_x_6004) ;  /* 0x0000000000048947 */ /* 0x000fea0003800000 */
[----:B------:R-:W-:Y:S01]  /*2330*/  BPT.TRAP 0x1 ;  /* 0x000000040000795c */ /* 0x000fe20000300000 */
.L_x_6004:
[----:B-1----:R-:W-:Y:S05]  /*2340*/  @P1 BRA `(.L_x_6005) ;  /* 0x0000000000081947 */ /* 0x002fea0003800000 */
[----:B------:R-:W1:Y:S02]  /*2350*/  SYNCS.PHASECHK.TRANS64.TRYWAIT P1, [UR36+0x36430], R13 ;  /* 0x0364300dff0075a7 */ /* 0x000e640008020164 */
[----:B-1----:R-:W-:Y:S05]  /*2360*/  @!P1 BRA `(.L_x_6006) ;  /* 0x0000006c00ac9947 */ /* 0x002fea0003800000 */
.L_x_6005:
        /* <DEDUP_REMOVED lines=112> */
.L_x_6009:
[----:B------:R-:W-:-:S06]  /*2a70*/  UISETP.NE.AND UP0, UPT, UR42, 0x1, UPT ;  /* 0x000000012a00788c */ /* 0x000fcc000bf05270 */
[----:B------:R-:W-:-:S05]  /*2a80*/  PLOP3.LUT P1, PT, PT, PT, UP0, 0x80, 0x0 ;  /* 0x000000000000781c */ /* 0x000fca0003f2f008 */
[----:B------:R-:W-:-:S08]  /*2a90*/  @UP0 ULDC UR5, c[0x0][0x754] ;  /* 0x0001d50000050ab9 */ /* 0x000fd00000000800 */
[----:B------:R-:W-:Y:S01]  /*2aa0*/  @P1 IMAD.HI.U32 R12, R23, UR5, RZ ;  /* 0x00000005170c1c27 */ /* 0x000fe2000f8e00ff */
[----:B------:R-:W-:-:S04]  /*2ab0*/  @UP0 ULDC UR5, c[0x0][0x758] ;  /* 0x0001d60000050ab9 */ /* 0x000fc80000000800 */
[----:B------:R-:W-:-:S07]  /*2ac0*/  @P1 SHF.R.U32.HI R23, RZ, UR5, R12 ;  /* 0x00000005ff171c19 */ /* 0x000fce000801160c */
.L_x_6010:
[----:B------:R-:W-:Y:S05]  /*2ad0*/  BSYNC B0 ;  /* 0x0000000000007941 */ /* 0x000fea0003800000 */
.L_x_6008:
[----:B------:R-:W-:Y:S01]  /*2ae0*/  IMAD R23, R23, UR42, R18 ;  /* 0x0000002a17177c24 */ /* 0x000fe2000f8e0212 */
[----:B------:R-:W-:-:S04]  /*2af0*/  IADD3 R12, R15, UR4, R4 ;  /* 0x000000040f0c7c10 */ /* 0x000fc8000fffe004 */
[----:B------:R-:W-:Y:S02]  /*2b00*/  VIADDMNMX R13, R23, UR42, R13, PT ;  /* 0x0000002a170d7c46 */ /* 0x000fe4000b80010d */
[----:B------:R-:W-:-:S07]  /*2b10*/  VIMNMX R12, R12, R23, !PT ;  /* 0x000000170c0c7248 */ /* 0x000fce0007fe0100 */
.L_x_6007:
        /* <DEDUP_REMOVED lines=51> */
.L_x_6013:
[----:B------:R-:W-:-:S06]  /*2e50*/  UISETP.NE.AND UP0, UPT, UR42, 0x1, UPT ;  /* 0x000000012a00788c */ /* 0x000fcc000bf05270 */
[----:B------:R-:W-:-:S05]  /*2e60*/  PLOP3.LUT P6, PT, PT, PT, UP0, 0x80, 0x0 ;  /* 0x000000000000781c */ /* 0x000fca0003fcf008 */
[----:B------:R-:W-:-:S08]  /*2e70*/  @UP0 ULDC UR4, c[0x0][0x754] ;  /* 0x0001d50000040ab9 */ /* 0x000fd00000000800 */
[----:B------:R-:W-:Y:S01]  /*2e80*/  @P6 IMAD.HI.U32 R12, R13, UR4, RZ ;  /* 0x000000040d0c6c27 */ /* 0x000fe2000f8e00ff */
[----:B------:R-:W-:Y:S01]  /*2e90*/  PLOP3.LUT P6, PT, PT, PT, UP0, 0x80, 0x0 ;  /* 0x000000000000781c */ /* 0x000fe20003fcf008 */
[----:B------:R-:W-:-:S12]  /*2ea0*/  @UP0 ULDC UR4, c[0x0][0x758] ;  /* 0x0001d60000040ab9 */ /* 0x000fd80000000800 */
[----:B------:R-:W-:-:S07]  /*2eb0*/  @P6 SHF.R.U32.HI R13, RZ, UR4, R12 ;  /* 0x00000004ff0d6c19 */ /* 0x000fce000801160c */
.L_x_6014:
[----:B------:R-:W-:Y:S05]  /*2ec0*/  BSYNC B0 ;  /* 0x0000000000007941 */ /* 0x000fea0003800000 */
.L_x_6012:
[----:B------:R-:W-:-:S05]  /*2ed0*/  IMAD R13, R13, UR42, R18 ;  /* 0x0000002a0d0d7c24 */ /* 0x000fca000f8e0212 */
[----:B------:R-:W-:Y:S02]  /*2ee0*/  VIMNMX R14, R14, R13, !PT ;  /* 0x0000000d0e0e7248 */ /* 0x000fe40007fe0100 */
[----:B------:R-:W-:-:S07]  /*2ef0*/  VIADDMNMX R20, R13, UR42, R20, PT ;  /* 0x0000002a0d147c46 */ /* 0x000fce000b800114 */
.L_x_6011:
        /* <DEDUP_REMOVED lines=22> */
[C---:B------:R-:W-:Y:S01]  /*3060*/  ISETP.GE.AND P6, PT, R19.reuse, 0x1a, PT ;  /* 0x0000001a1300780c */ /* 0x040fe20003fc6270 */
        /* <DEDUP_REMOVED lines=191> */
.L_x_6015:
        /* <DEDUP_REMOVED lines=59> */
.L_x_6016:
        /* <DEDUP_REMOVED lines=62> */
.L_x_5991:
[----:B------:R-:W-:Y:S05]  /*43f0*/  @P0 BRA `(.L_x_5985) ;  /* 0x0000004c003c0947 */ /* 0x000fea0003800000 */
[----:B-1----:R-:W1:Y:S01]  /*4400*/  LDC.64 R2, c[0x0][0x878] ;  /* 0x00021e00ff027b82 */ /* 0x002e620000000a00 */
        /* <DEDUP_REMOVED lines=19> */
[----:B------:R-:W-:-:S05]  /*4540*/  ULEA UR4, UR5, UR4, 0x18 ;  /* 0x0000000405047291 */ /* 0x000fca000f8ec03f */
[----:B------:R-:W4:Y:S01]  /*4550*/  LDC.64 R22, c[0x0][0x828] ;  /* 0x00020a00ff167b82 */ /* 0x000f220000000a00 */
[----:B------:R-:W-:Y:S01]  /*4560*/  SHF.R.S32.HI R3, RZ, 0x1f, R2 ;  /* 0x0000001fff037819 */ /* 0x000fe20000011402 */
[----:B------:R-:W-:Y:S03]  /*4570*/  BSSY B0, `(.L_x_6018) ;  /* 0x0000051000007945 */ /* 0x000fe60003800000 */
[----:B------:R-:W-:-:S03]  /*4580*/  LEA.HI R7, R3, R2, RZ, 0x7 ;  /* 0x0000000203077211 */ /* 0x000fc600078f38ff */
[----:B------:R-:W1:Y:S01]  /*4590*/  @P1 LDC R9, c[0x0][0x854] ;  /* 0x00021500ff091b82 */ /* 0x000e620000000800 */
        /* <DEDUP_REMOVED lines=9> */
[----:B-1----:R-:W-:Y:S02]  /*4630*/  @P1 IMAD.HI.U32 R4, R6, R9, RZ ;  /* 0x0000000906041227 */ /* 0x002fe400078e00ff */
[----:B------:R1:W-:Y:S04]  /*4640*/  STS.128 [R8], R24 ;  /* 0x0000001808007388 */ /* 0x0003e80000000c00 */
[----:B------:R1:W-:Y:S01]  /*4650*/  STS.128 [R8+0x800], R28 ;  /* 0x0008001c08007388 */ /* 0x0003e20000000c00 */
[----:B---3--:R-:W-:-:S03]  /*4660*/  @P1 SHF.R.U32.HI R3, RZ, R11, R4 ;  /* 0x0000000bff031219 */ /* 0x008fc60000011604 */
[----:B------:R1:W-:Y:S01]  /*4670*/  STS.128 [R8+0x1000], R32 ;  /* 0x0010002008007388 */ /* 0x0003e20000000c00 */
[----:B------:R-:W-:-:S03]  /*4680*/  SHF.R.S32.HI R9, RZ, 0x1f, R3 ;  /* 0x0000001fff097819 */ /* 0x000fc60000011403 */
[----:B------:R1:W-:Y:S04]  /*4690*/  STS.128 [R8+0x1800], R36 ;  /* 0x0018002408007388 */ /* 0x0003e80000000c00 */
[----:B------:R1:W-:Y:S01]  /*46a0*/  STS.128 [R8+0x2000], R40 ;  /* 0x0020002808007388 */ /* 0x0003e20000000c00 */
[----:B------:R-:W-:-:S03]  /*46b0*/  IMAD R10, R9, R16, RZ ;  /* 0x00000010090a7224 */ /* 0x000fc600078e02ff */
        /* <DEDUP_REMOVED lines=13> */
[----:B--2---:R-:W-:-:S04]  /*4790*/  @P0 IMAD R5, R152, 0x60, R5 ;  /* 0x0000006098050824 */ /* 0x004fc800078e0205 */
        /* <DEDUP_REMOVED lines=26> */
[----:B----4-:R-:W-:Y:S01]  /*4940*/  LEA R22, P2, R6, R22, 0x2 ;  /* 0x0000001606167211 */ /* 0x010fe200078410ff */
        /* <DEDUP_REMOVED lines=12> */
.L_x_6020:
[----:B------:R-:W-:Y:S01]  /*4a10*/  @P0 ELECT P1, URZ, PT ;  /* 0x00000000003f082f */ /* 0x000fe20003820000 */
[----:B------:R1:W-:-:S12]  /*4a20*/  UBLKRED.G.S.ADD.F32.RN [UR6], [UR4], UR5, desc[UR8] ;  /* 0x00000806040073bb */ /* 0x0003d800080a1405 */
[----:B------:R-:W-:Y:S02]  /*4a30*/  @P1 PLOP3.LUT P0, PT, P1, PT, PT, 0x8, 0x0 ;  /* 0x000000000000181c */ /* 0x000fe40000f0e170 */
[----:B------:R-:W-:-:S11]  /*4a40*/  PLOP3.LUT P1, PT, PT, PT, PT, 0x8, 0x0 ;  /* 0x000000000000781c */ /* 0x000fd60003f2e170 */
[----:B-1----:R-:W-:Y:S05]  /*4a50*/  @P0 BRA.U.ANY `(.L_x_6020) ;  /* 0xfffffffd00ec0947 */ /* 0x002fea000393ffff */
[----:B------:R0:W-:Y:S01]  /*4a60*/  UTMACMDFLUSH ;  /* 0x00000000000079b7 */ /* 0x0001e20000000000 */
[----:B------:R-:W-:-:S04]  /*4a70*/  DEPBAR.LE SB0, 0x0 ;  /* 0x000080000000791a */ /* 0x000fc80000000000 */
.L_x_6019:
[----:B------:R-:W-:Y:S05]  /*4a80*/  BSYNC B0 ;  /* 0x0000000000007941 */ /* 0x000fea0003800000 */
.L_x_6018:
        /* <DEDUP_REMOVED lines=28> */
.L_x_6021:
        /* <DEDUP_REMOVED lines=8> */
.L_x_5980:
        /* <DEDUP_REMOVED lines=21> */
.L_x_6023:
        /* <DEDUP_REMOVED lines=13> */
.L_x_6025:
[----:B------:R-:W-:-:S05]  /*4ef0*/  ULDC UR4, c[0x0][0x8c4] ;  /* 0x0002310000047ab9 */ /* 0x000fca0000000800 */
.L_x_6024:
        /* <DEDUP_REMOVED lines=44> */
.L_x_6026:
        /* <DEDUP_REMOVED lines=13> */
.L_x_6027:
        /* <DEDUP_REMOVED lines=12> */
.L_x_6028:
        /* <DEDUP_REMOVED lines=22> */
.L_x_6029:
        /* <DEDUP_REMOVED lines=40> */
.L_x_6032:
[----:B------:R-:W-:Y:S05]  /*5730*/  BSYNC B0 ;  /* 0x0000000000007941 */ /* 0x000fea0003800000 */
.L_x_6031:
        /* <DEDUP_REMOVED lines=18> */
.L_x_6034:
[----:B------:R-:W-:Y:S05]  /*5860*/  BSYNC B0 ;  /* 0x0000000000007941 */ /* 0x000fea0003800000 */
.L_x_6033:
        /* <DEDUP_REMOVED lines=19> */
.L_x_6036:
[----:B------:R-:W-:Y:S05]  /*59a0*/  BSYNC B0 ;  /* 0x0000000000007941 */ /* 0x000fea0003800000 */
.L_x_6035:
[----:B------:R-:W-:Y:S06]  /*59b0*/  BAR.ARV 0xa, 0xa0 ;  /* 0x0282800000007b1d */ /* 0x000fec0000002000 */
[----:B------:R-:W-:Y:S04]  /*59c0*/  BSSY B0, `(.L_x_6037) ;  /* 0x0000003000007945 */ /* 0x000fe80003800000 */
[----:B------:R-:W-:Y:S05]  /*59d0*/  @!P0 BRA `(.L_x_6038) ;  /* 0x0000000000048947 */ /* 0x000fea0003800000 */
[----:B------:R-:W-:-:S04]  /*59e0*/  DEPBAR.LE SB0, 0x1 ;  /* 0x000080400000791a */ /* 0x000fc80000000000 */
.L_x_6038:
[----:B------:R-:W-:Y:S05]  /*59f0*/  BSYNC B0 ;  /* 0x0000000000007941 */ /* 0x000fea0003800000 */
.L_x_6037:
[----:B------:R-:W-:Y:S06]  /*5a00*/  BAR.ARV 0xb, 0xa0 ;  /* 0x02c2800000007b1d */ /* 0x000fec0000002000 */
[----:B------:R-:W-:Y:S04]  /*5a10*/  BSSY B0, `(.L_x_6039) ;  /* 0x0000003000007945 */ /* 0x000fe80003800000 */
[----:B------:R-:W-:Y:S05]  /*5a20*/  @!P0 BRA `(.L_x_6040) ;  /* 0x0000000000048947 */ /* 0x000fea0003800000 */
[----:B------:R-:W-:-:S04]  /*5a30*/  DEPBAR.LE SB0, 0x0 ;  /* 0x000080000000791a */ /* 0x000fc80000000000 */
.L_x_6040:
[----:B------:R-:W-:Y:S05]  /*5a40*/  BSYNC B0 ;  /* 0x0000000000007941 */ /* 0x000fea0003800000 */
.L_x_6039:
[----:B------:R-:W-:Y:S06]  /*5a50*/  BAR.ARV 0xc, 0xa0 ;  /* 0x0302800000007b1d */ /* 0x000fec0000002000 */
[----:B------:R-:W-:Y:S01]  /*5a60*/  UIADD3 UR19, UR7, 0x1, URZ ;  /* 0x0000000107137890 */ /* 0x000fe2000fffe03f */
[----:B------:R-:W-:Y:S11]  /*5a70*/  BRA `(.L_x_6041) ;  /* 0x0000000000047947 */ /* 0x000ff60003800000 */
.L_x_6030:
[----:B------:R-:W-:-:S05]  /*5a80*/  UMOV UR19, UR7 ;  /* 0x0000000700137c82 */ /* 0x000fca0008000000 */
.L_x_6041:
        /* <DEDUP_REMOVED lines=25> */
.L_x_6062:
        /* <DEDUP_REMOVED lines=32> */
.L_x_6043:
[----:B------:R-:W-:Y:S05]  /*5e20*/  BSYNC B0 ;  /* 0x0000000000007941 */ /* 0x000fea0003800000 */
.L_x_6042:
        /* <DEDUP_REMOVED lines=12> */
.L_x_6045:
[----:B------:R-:W-:Y:S05]  /*5ef0*/  BSYNC B0 ;  /* 0x0000000000007941 */ /* 0x000fea0003800000 */
.L_x_6044:
        /* <DEDUP_REMOVED lines=13> */
.L_x_6047:
[----:B------:R-:W-:Y:S05]  /*5fd0*/  BSYNC B0 ;  /* 0x0000000000007941 */ /* 0x000fea0003800000 */
.L_x_6046:
[----:B------:R-:W-:Y:S06]  /*5fe0*/  BAR.ARV 0xa, 0xa0 ;  /* 0x0282800000007b1d */ /* 0x000fec0000002000 */
[----:B------:R-:W-:Y:S04]  /*5ff0*/  BSSY B0, `(.L_x_6048) ;  /* 0x0000003000007945 */ /* 0x000fe80003800000 */
[----:B------:R-:W-:Y:S05]  /*6000*/  @!P0 BRA `(.L_x_6049) ;  /* 0x0000000000048947 */ /* 0x000fea0003800000 */
[----:B------:R-:W-:-:S04]  /*6010*/  DEPBAR.LE SB0, 0x1 ;  /* 0x000080400000791a */ /* 0x000fc80000000000 */
.L_x_6049:
[----:B------:R-:W-:Y:S05]  /*6020*/  BSYNC B0 ;  /* 0x0000000000007941 */ /* 0x000fea0003800000 */
.L_x_6048:
[----:B------:R-:W-:Y:S06]  /*6030*/  BAR.ARV 0xb, 0xa0 ;  /* 0x02c2800000007b1d */ /* 0x000fec0000002000 */
[----:B------:R-:W-:Y:S04]  /*6040*/  BSSY B0, `(.L_x_6050) ;  /* 0x0000003000007945 */ /* 0x000fe80003800000 */
[----:B------:R-:W-:Y:S05]  /*6050*/  @!P0 BRA `(.L_x_6051) ;  /* 0x0000000000048947 */ /* 0x000fea0003800000 */
[----:B------:R-:W-:-:S04]  /*6060*/  DEPBAR.LE SB0, 0x0 ;  /* 0x000080000000791a */ /* 0x000fc80000000000 */
.L_x_6051:
[----:B------:R-:W-:Y:S05]  /*6070*/  BSYNC B0 ;  /* 0x0000000000007941 */ /* 0x000fea0003800000 */
.L_x_6050:
        /* <DEDUP_REMOVED lines=13> */
.L_x_6053:
[----:B------:R-:W-:Y:S05]  /*6150*/  BSYNC B0 ;  /* 0x0000000000007941 */ /* 0x000fea0003800000 */
.L_x_6052:
        /* <DEDUP_REMOVED lines=12> */
.L_x_6055:
[----:B------:R-:W-:Y:S05]  /*6220*/  BSYNC B0 ;  /* 0x0000000000007941 */ /* 0x000fea0003800000 */
.L_x_6054:
        /* <DEDUP_REMOVED lines=13> */
.L_x_6057:
[----:B------:R-:W-:Y:S05]  /*6300*/  BSYNC B0 ;  /* 0x0000000000007941 */ /* 0x000fea0003800000 */
.L_x_6056:
[----:B------:R-:W-:Y:S06]  /*6310*/  BAR.ARV 0xa, 0xa0 ;  /* 0x0282800000007b1d */ /* 0x000fec0000002000 */
[----:B------:R-:W-:Y:S04]  /*6320*/  BSSY B0, `(.L_x_6058) ;  /* 0x0000003000007945 */ /* 0x000fe80003800000 */
[----:B------:R-:W-:Y:S05]  /*6330*/  @!P0 BRA `(.L_x_6059) ;  /* 0x0000000000048947 */ /* 0x000fea0003800000 */
[----:B------:R-:W-:-:S04]  /*6340*/  DEPBAR.LE SB0, 0x1 ;  /* 0x000080400000791a */ /* 0x000fc80000000000 */
.L_x_6059:
[----:B------:R-:W-:Y:S05]  /*6350*/  BSYNC B0 ;  /* 0x0000000000007941 */ /* 0x000fea0003800000 */
.L_x_6058:
[----:B------:R-:W-:Y:S01]  /*6360*/  UIADD3 UR19, UR19, 0x2, URZ ;  /* 0x0000000213137890 */ /* 0x000fe2000fffe03f */
[----:B------:R-:W-:Y:S06]  /*6370*/  BAR.ARV 0xb, 0xa0 ;  /* 0x02c2800000007b1d */ /* 0x000fec0000002000 */
[----:B------:R-:W-:Y:S01]  /*6380*/  BSSY B0, `(.L_x_6060) ;  /* 0x0000004000007945 */ /* 0x000fe20003800000 */
[----:B------:R-:W-:-:S03]  /*6390*/  ISETP.LE.AND P1, PT, R2, UR19, PT ;  /* 0x0000001302007c0c */ /* 0x000fc6000bf23270 */
[----:B------:R-:W-:Y:S10]  /*63a0*/  @!P0 BRA `(.L_x_6061) ;  /* 0x0000000000048947 */ /* 0x000ff40003800000 */
[----:B------:R-:W-:-:S04]  /*63b0*/  DEPBAR.LE SB0, 0x0 ;  /* 0x000080000000791a */ /* 0x000fc80000000000 */
.L_x_6061:
[----:B------:R-:W-:Y:S05]  /*63c0*/  BSYNC B0 ;  /* 0x0000000000007941 */ /* 0x000fea0003800000 */
.L_x_6060:
[----:B------:R-:W-:Y:S06]  /*63d0*/  BAR.ARV 0xc, 0xa0 ;  /* 0x0302800000007b1d */ /* 0x000fec0000002000 */
[----:B------:R-:W-:Y:S02]  /*63e0*/  UIADD3 UR45, UR45, 0x6000, URZ ;  /* 0x000060002d2d7890 */ /* 0x000fe4000fffe03f */
[----:B------:R-:W-:Y:S01]  /*63f0*/  UIADD3 UR6, UR6, 0x6000, URZ ;  /* 0x0000600006067890 */ /* 0x000fe2000fffe03f */
[----:B------:R-:W-:Y:S11]  /*6400*/  @!P1 BRA `(.L_x_6062) ;  /* 0xfffffff800049947 */ /* 0x000ff6000383ffff */
[----:B------:R-:W-:Y:S05]  /*6410*/  BRA `(.L_x_5985) ;  /* 0x0000002c00347947 */ /* 0x000fea0003800000 */
.L_x_6022:
        /* <DEDUP_REMOVED lines=14> */
.L_x_6063:
        /* <DEDUP_REMOVED lines=16> */
.L_x_6065:
[----:B------:R-:W-:-:S05]  /*6600*/  ULDC UR4, c[0x0][0x8c4] ;  /* 0x0002310000047ab9 */ /* 0x000fca0000000800 */
.L_x_6064:
        /* <DEDUP_REMOVED lines=62> */
.L_x_6067:
        /* <DEDUP_REMOVED lines=13> */
.L_x_6068:
        /* <DEDUP_REMOVED lines=10> */
.L_x_6069:
        /* <DEDUP_REMOVED lines=21> */
.L_x_6070:
        /* <DEDUP_REMOVED lines=57> */
.L_x_6099:
        /* <DEDUP_REMOVED lines=9> */
.L_x_6073:
        /* <DEDUP_REMOVED lines=116> */
.L_x_6084:
[----:B-1----:R-:W-:-:S05]  /*7810*/  IMAD.MOV.U32 R9, RZ, RZ, 0x1 ;  /* 0x00000001ff097424 */ /* 0x002fca00078e00ff */
[----:B------:R-:W-:-:S04]  /*7820*/  SHF.L.U32 R9, R9, 0x1f, RZ ;  /* 0x0000001f09097819 */ /* 0x000fc800000006ff */
[----:B------:R-:W1:Y:S02]  /*7830*/  SYNCS.PHASECHK.TRANS64.TRYWAIT P1, [R8+URZ+0x36438], R9 ;  /* 0x03643809080075a7 */ /* 0x000e64000802017f */
[----:B-1----:R-:W-:Y:S05]  /*7840*/  @!P1 BRA `(.L_x_6076) ;  /* 0x00000018009c9947 */ /* 0x002fea0003800000 */
.L_x_6100:
[----:B------:R-:W-:Y:S05]  /*7850*/  @P0 BRA `(.L_x_6077) ;  /* 0x0000000000140947 */ /* 0x000fea0003800000 */
[----:B------:R-:W-:Y:S01]  /*7860*/  ISETP.NE.AND P1, PT, R22, RZ, PT ;  /* 0x000000ff1600720c */ /* 0x000fe20003f25270 */
[----:B------:R-:W-:-:S04]  /*7870*/  IMAD.MOV.U32 R3, RZ, RZ, 0x6100 ;  /* 0x00006100ff037424 */ /* 0x000fc800078e00ff */
[----:B------:R2:W-:Y:S08]  /*7880*/  SYNCS.ARRIVE.TRANS64 RZ, [R8+URZ+0x36430], R3 ;  /* 0x0364300308ff79a7 */ /* 0x0005f0000800003f */
[----:B------:R-:W-:Y:S05]  /*7890*/  @!P1 BRA `(.L_x_6077) ;  /* 0x0000000000049947 */ /* 0x000fea0003800000 */
[----:B------:R-:W-:Y:S01]  /*78a0*/  BPT.TRAP 0x1 ;  /* 0x000000040000795c */ /* 0x000fe20000300000 */
.L_x_6077:
        /* <DEDUP_REMOVED lines=49> */
.L_x_6101:
[----:B------:R-:W-:Y:S05]  /*7bc0*/  @P0 BRA `(.L_x_6079) ;  /* 0x0000000000140947 */ /* 0x000fea0003800000 */
[----:B------:R-:W-:Y:S01]  /*7bd0*/  ISETP.NE.AND P1, PT, R22, RZ, PT ;  /* 0x000000ff1600720c */ /* 0x000fe20003f25270 */
[----:B--2---:R-:W-:-:S04]  /*7be0*/  IMAD.MOV.U32 R7, RZ, RZ, 0x6100 ;  /* 0x00006100ff077424 */ /* 0x004fc800078e00ff */
[----:B------:R3:W-:Y:S08]  /*7bf0*/  SYNCS.ARRIVE.TRANS64 RZ, [R8+URZ+0x36418], R7 ;  /* 0x0364180708ff79a7 */ /* 0x0007f0000800003f */
[----:B------:R-:W-:Y:S05]  /*7c00*/  @!P1 BRA `(.L_x_6079) ;  /* 0x0000000000049947 */ /* 0x000fea0003800000 */
[----:B------:R-:W-:Y:S01]  /*7c10*/  BPT.TRAP 0x1 ;  /* 0x000000040000795c */ /* 0x000fe20000300000 */
.L_x_6079:
        /* <DEDUP_REMOVED lines=47> */
.L_x_6102:
        /* <DEDUP_REMOVED lines=8> */
.L_x_6081:
        /* <DEDUP_REMOVED lines=37> */
.L_x_6104:
[----:B------:R-:W-:Y:S05]  /*81e0*/  @P0 BRA `(.L_x_6083) ;  /* 0x0000000000140947 */ /* 0x000fea0003800000 */
[----:B------:R-:W-:Y:S01]  /*81f0*/  ISETP.NE.AND P1, PT, R22, RZ, PT ;  /* 0x000000ff1600720c */ /* 0x000fe20003f25270 */
[----:B--2---:R-:W-:-:S04]  /*8200*/  IMAD.MOV.U32 R5, RZ, RZ, 0x6100 ;  /* 0x00006100ff057424 */ /* 0x004fc800078e00ff */
[----:B------:R3:W-:Y:S08]  /*8210*/  SYNCS.ARRIVE.TRANS64 RZ, [R8+URZ+0x36410], R5 ;  /* 0x0364100508ff79a7 */ /* 0x0007f0000800003f */
[----:B------:R-:W-:Y:S05]  /*8220*/  @!P1 BRA `(.L_x_6083) ;  /* 0x0000000000049947 */ /* 0x000fea0003800000 */
[----:B------:R-:W-:Y:S01]  /*8230*/  BPT.TRAP 0x1 ;  /* 0x000000040000795c */ /* 0x000fe20000300000 */
.L_x_6083:
        /* <DEDUP_REMOVED lines=44> */
.L_x_6075:
[----:B------:R-:W-:Y:S01]  /*8500*/  ISETP.NE.AND P1, PT, R21, RZ, PT ;  /* 0x000000ff1500720c */ /* 0x000fe20003f25270 */
[----:B------:R-:W-:Y:S02]  /*8510*/  IMAD.MOV.U32 R4, RZ, RZ, R19 ;  /* 0x000000ffff047224 */ /* 0x000fe400078e0013 */
[----:B------:R-:W-:-:S10]  /*8520*/  IMAD.MOV.U32 R5, RZ, RZ, 0x1 ;  /* 0x00000001ff057424 */ /* 0x000fd400078e00ff */
[----:B------:R-:W-:Y:S05]  /*8530*/  @!P1 BRA `(.L_x_6074) ;  /* 0x00000004008c9947 */ /* 0x000fea0003800000 */
[----:B------:R-:W2:Y:S02]  /*8540*/  SYNCS.PHASECHK.TRANS64.TRYWAIT P1, [R8+URZ+0x36438], R9 ;  /* 0x03643809080075a7 */ /* 0x000ea4000802017f */
[----:B--2---:R-:W-:Y:S05]  /*8550*/  @!P1 BRA `(.L_x_6085) ;  /* 0x0000000c00b89947 */ /* 0x004fea0003800000 */
.L_x_6105:
[----:B------:R-:W-:Y:S05]  /*8560*/  @P0 BRA `(.L_x_6086) ;  /* 0x0000000000140947 */ /* 0x000fea0003800000 */
[----:B------:R-:W-:Y:S01]  /*8570*/  ISETP.NE.AND P1, PT, R22, RZ, PT ;  /* 0x000000ff1600720c */ /* 0x000fe20003f25270 */
[----:B------:R-:W-:-:S04]  /*8580*/  IMAD.MOV.U32 R5, RZ, RZ, 0x6100 ;  /* 0x00006100ff057424 */ /* 0x000fc800078e00ff */
[----:B------:R3:W-:Y:S08]  /*8590*/  SYNCS.ARRIVE.TRANS64 RZ, [R8+URZ+0x36430], R5 ;  /* 0x0364300508ff79a7 */ /* 0x0007f0000800003f */
[----:B------:R-:W-:Y:S05]  /*85a0*/  @!P1 BRA `(.L_x_6086) ;  /* 0x0000000000049947 */ /* 0x000fea0003800000 */
[----:B------:R-:W-:Y:S01]  /*85b0*/  BPT.TRAP 0x1 ;  /* 0x000000040000795c */ /* 0x000fe20000300000 */
.L_x_6086:
        /* <DEDUP_REMOVED lines=42> */
.L_x_6106:
[----:B-1----:R-:W-:Y:S01]  /*8860*/  IMAD.MOV.U32 R5, RZ, RZ, RZ ;  /* 0x000000ffff057224 */ /* 0x002fe200078e00ff */
[----:B------:R-:W-:Y:S06]  /*8870*/  @P0 BRA `(.L_x_6088) ;  /* 0x0000000000140947 */ /* 0x000fec0003800000 */
[----:B------:R-:W-:Y:S01]  /*8880*/  ISETP.NE.AND P1, PT, R22, RZ, PT ;  /* 0x000000ff1600720c */ /* 0x000fe20003f25270 */
[----:B------:R-:W-:-:S04]  /*8890*/  IMAD.MOV.U32 R9, RZ, RZ, 0x6100 ;  /* 0x00006100ff097424 */ /* 0x000fc800078e00ff */
[----:B------:R1:W-:Y:S08]  /*88a0*/  SYNCS.ARRIVE.TRANS64 RZ, [R8+URZ+0x36418], R9 ;  /* 0x0364180908ff79a7 */ /* 0x0003f0000800003f */
[----:B------:R-:W-:Y:S05]  /*88b0*/  @!P1 BRA `(.L_x_6088) ;  /* 0x0000000000049947 */ /* 0x000fea0003800000 */
[----:B------:R-:W-:Y:S01]  /*88c0*/  BPT.TRAP 0x1 ;  /* 0x000000040000795c */ /* 0x000fe20000300000 */
.L_x_6088:
        /* <DEDUP_REMOVED lines=42> */
.L_x_6074:
[----:B------:R-:W-:-:S04]  /*8b70*/  SHF.L.U32 R3, R5, 0x1f, RZ ;  /* 0x0000001f05037819 */ /* 0x000fc800000006ff */
[----:B------:R-:W2:Y:S02]  /*8b80*/  SYNCS.PHASECHK.TRANS64.TRYWAIT P1, [R8+URZ+0x36438], R3 ;  /* 0x03643803080075a7 */ /* 0x000ea4000802017f */
[----:B--2---:R-:W-:Y:S05]  /*8b90*/  @!P1 BRA `(.L_x_6089) ;  /* 0x0000000800509947 */ /* 0x004fea0003800000 */
.L_x_6107:
[----:B------:R-:W-:Y:S05]  /*8ba0*/  @P0 BRA `(.L_x_6090) ;  /* 0x0000000000180947 */ /* 0x000fea0003800000 */
[----:B------:R-:W3:Y:S01]  /*8bb0*/  S2R R0, SR_TID.X ;  /* 0x0000000000007919 */ /* 0x000ee20000002100 */
[----:B--2---:R-:W-:-:S04]  /*8bc0*/  IMAD.MOV.U32 R3, RZ, RZ, 0x6100 ;  /* 0x00006100ff037424 */ /* 0x004fc800078e00ff */
[----:B------:R4:W-:Y:S01]  /*8bd0*/  SYNCS.ARRIVE.TRANS64 RZ, [R8+URZ+0x36430], R3 ;  /* 0x0364300308ff79a7 */ /* 0x0009e2000800003f */
[----:B---3--:R-:W-:-:S13]  /*8be0*/  LOP3.LUT P0, RZ, R0, 0x1f, RZ, 0xc0, !PT ;  /* 0x0000001f00ff7812 */ /* 0x008fda000780c0ff */
[----:B----4-:R-:W-:Y:S05]  /*8bf0*/  @!P0 BRA `(.L_x_6090) ;  /* 0x0000000000048947 */ /* 0x010fea0003800000 */
[----:B------:R-:W-:Y:S01]  /*8c00*/  BPT.TRAP 0x1 ;  /* 0x000000040000795c */ /* 0x000fe20000300000 */
.L_x_6090:
        /* <DEDUP_REMOVED lines=44> */
.L_x_6071:
[----:B------:R-:W-:Y:S05]  /*8ed0*/  BSYNC B0 ;  /* 0x0000000000007941 */ /* 0x000fea0003800000 */
.L_x_6066:
[----:B------:R-:W-:-:S03]  /*8ee0*/  UMOV UR8, 0xffffffff ;  /* 0xffffffff00087882 */ /* 0x000fc60000000000 */
[----:B------:R-:W-:Y:S05]  /*8ef0*/  BRA.DIV UR8, `(.L_x_6091) ;  /* 0x00000006088c7947 */ /* 0x000fea000b800000 */
[----:B------:R-:W-:-:S13]  /*8f00*/  ELECT P6, URZ, PT ;  /* 0x00000000003f782f */ /* 0x000fda00038c0000 */
.L_x_6110:
[----:B------:R-:W-:Y:S05]  /*8f10*/  @!P6 BRA `(.L_x_5985) ;  /* 0x000000000074e947 */ /* 0x000fea0003800000 */
[----:B------:R-:W-:-:S06]  /*8f20*/  ULOP3.LUT UR8, UR38, 0x2, URZ, 0xfc, !UPT ;  /* 0x0000000226087892 */ /* 0x000fcc000f8efc3f */
[----:B------:R-:W-:-:S05]  /*8f30*/  IMAD.U32 R0, RZ, RZ, UR8 ;  /* 0x00000008ff007e24 */ /* 0x000fca000f8e00ff */
[----:B------:R-:W-:-:S13]  /*8f40*/  ISETP.NE.AND P2, PT, R0, 0x3, PT ;  /* 0x000000030000780c */ /* 0x000fda0003f45270 */
[----:B------:R-:W-:Y:S05]  /*8f50*/  @!P2 BRA `(.L_x_6092) ;  /* 0x000000000004a947 */ /* 0x000fea0003800000 */
[----:B---3--:R-:W-:Y:S01]  /*8f60*/  BPT.TRAP 0x1 ;  /* 0x000000040000795c */ /* 0x008fe20000300000 */
.L_x_6092:
        /* <DEDUP_REMOVED lines=15> */
.L_x_6111:
[----:B------:R-:W2:Y:S02]  /*9060*/  SYNCS.PHASECHK.TRANS64.TRYWAIT P0, [R3+URZ], R2 ;  /* 0x00000002030075a7 */ /* 0x000ea4000800017f */
[----:B--2---:R-:W-:Y:S05]  /*9070*/  @!P0 BRA `(.L_x_6094) ;  /* 0x0000000400608947 */ /* 0x004fea0003800000 */
.L_x_6112:
[----:B------:R-:W-:Y:S05]  /*9080*/  @!P2 BRA `(.L_x_6095) ;  /* 0x000000000004a947 */ /* 0x000fea0003800000 */
[----:B---3--:R-:W-:Y:S01]  /*9090*/  BPT.TRAP 0x1 ;  /* 0x000000040000795c */ /* 0x008fe20000300000 */
.L_x_6095:
[----:B------:R-:W-:-:S07]  /*90a0*/  SHF.L.U32 R5, R5, 0x1f, RZ ;  /* 0x0000001f05057819 */ /* 0x000fce00000006ff */
.L_x_6096:
[----:B----4-:R4:W1:Y:S02]  /*90b0*/  SYNCS.PHASECHK.TRANS64.TRYWAIT P0, [R4+URZ+0x36438], R5 ;  /* 0x03643805040075a7 */ /* 0x010864000800017f */
[----:B-1----:R-:W-:Y:S05]  /*90c0*/  @!P0 NANOSLEEP.SYNCS 0x989680 ;  /* 0x009896800000895d */ /* 0x002fea0003900000 */
[----:B------:R-:W1:Y:S02]  /*90d0*/  @!P0 SYNCS.PHASECHK.TRANS64 P0, [R4+URZ+0x36438], R5 ;  /* 0x03643805040085a7 */ /* 0x000e64000800007f */
[----:B-1----:R-:W-:Y:S05]  /*90e0*/  @!P0 BRA `(.L_x_6096) ;  /* 0xfffffffc00f08947 */ /* 0x002fea000383ffff */
.L_x_5985:
[----:B---3--:R-:W-:Y:S05]  /*90f0*/  BSYNC B6 ;  /* 0x0000000000067941 */ /* 0x008fea0003800000 */
.L_x_5979:
[----:B------:R-:W-:Y:S05]  /*9100*/  EXIT ;  /* 0x000000000000794d */ /* 0x000fea0003800000 */
.L_x_5996:
[----:B------:R-:W-:Y:S02]  /*9110*/  IMAD.MOV.U32 R12, RZ, RZ, RZ ;  /* 0x000000ffff0c7224 */ /* 0x000fe400078e00ff */
[----:B------:R-:W-:Y:S02]  /*9120*/  IMAD.MOV.U32 R11, RZ, RZ, 0x1f ;  /* 0x0000001fff0b7424 */ /* 0x000fe400078e00ff */
[----:B------:R-:W-:-:S07]  /*9130*/  IMAD.MOV.U32 R15, RZ, RZ, -0x1 ;  /* 0xffffffffff0f7424 */ /* 0x000fce00078e00ff */
[----:B------:R-:W-:Y:S05]  /*9140*/  WARPSYNC.COLLECTIVE R15, `(.L_x_6097) ;  /* 0x000000000f087348 */ /* 0x000fea0003c00000 */
[----:B------:R1:W2:Y:S02]  /*9150*/  SHFL.IDX P6, R14, R13, R12, R11 ;  /* 0x0000000c0d0e7389 */ /* 0x0002a400000c000b */
[----:B-12---:R-:W-:Y:S01]  /*9160*/  ENDCOLLECTIVE ;  /* 0x000000000000791b */ /* 0x006fe20003800000 */
.L_x_6097:
[----:B------:R-:W-:Y:S05]  /*9170*/  BRA `(.L_x_6098) ;  /* 0xffffff80009c7947 */ /* 0x000fea000383ffff */
.L_x_5998:
[----:B--2---:R2:W3:Y:S02]  /*9180*/  SYNCS.PHASECHK.TRANS64.TRYWAIT P0, [R154+URZ+0x36400], R11 ;  /* 0x0364000b9a0075a7 */ /* 0x0044e4000800017f */
[----:B---3--:R-:W-:Y:S05]  /*9190*/  @!P0 NANOSLEEP.SYNCS 0x989680 ;  /* 0x009896800000895d */ /* 0x008fea0003900000 */
[----:B------:R-:W3:Y:S02]  /*91a0*/  @!P0 SYNCS.PHASECHK.TRANS64 P0, [R154+URZ+0x36400], R11 ;  /* 0x0364000b9a0085a7 */ /* 0x000ee4000800007f */
[----:B---3--:R-:W-:Y:S05]  /*91b0*/  @!P0 BRA `(.L_x_5998) ;  /* 0xfffffffc00f08947 */ /* 0x008fea000383ffff */
[----:B------:R-:W-:Y:S05]  /*91c0*/  BRA `(.L_x_5997) ;  /* 0xffffff8000d47947 */ /* 0x000fea000383ffff */
.L_x_6002:
[----:B--2---:R2:W3:Y:S02]  /*91d0*/  SYNCS.PHASECHK.TRANS64.TRYWAIT P1, [R3+URZ+0x36410], R12 ;  /* 0x0364100c030075a7 */ /* 0x0044e4000802017f */
[----:B---3--:R-:W-:Y:S05]  /*91e0*/  @!P1 NANOSLEEP.SYNCS 0x989680 ;  /* 0x009896800000995d */ /* 0x008fea0003900000 */
[----:B------:R-:W3:Y:S02]  /*91f0*/  @!P1 SYNCS.PHASECHK.TRANS64 P1, [R3+URZ+0x36410], R12 ;  /* 0x0364100c030095a7 */ /* 0x000ee4000802007f */
[----:B---3--:R-:W-:Y:S05]  /*9200*/  @!P1 BRA `(.L_x_6002) ;  /* 0xfffffffc00f09947 */ /* 0x008fea000383ffff */
[----:B------:R-:W-:Y:S05]  /*9210*/  BRA `(.L_x_6001) ;  /* 0xffffff88009c7947 */ /* 0x000fea000383ffff */
.L_x_6006:
[----:B------:R1:W1:Y:S02]  /*9220*/  SYNCS.PHASECHK.TRANS64.TRYWAIT P1, [R154+URZ+0x36430], R13 ;  /* 0x0364300d9a0075a7 */ /* 0x000264000802017f */
[----:B-1----:R-:W-:Y:S05]  /*9230*/  @!P1 NANOSLEEP.SYNCS 0x989680 ;  /* 0x009896800000995d */ /* 0x002fea0003900000 */
[----:B------:R-:W1:Y:S02]  /*9240*/  @!P1 SYNCS.PHASECHK.TRANS64 P1, [R154+URZ+0x36430], R13 ;  /* 0x0364300d9a0095a7 */ /* 0x000e64000802007f */
[----:B-1----:R-:W-:Y:S05]  /*9250*/  @!P1 BRA `(.L_x_6006) ;  /* 0xfffffffc00f09947 */ /* 0x002fea000383ffff */
[----:B------:R-:W-:Y:S05]  /*9260*/  BRA `(.L_x_6005) ;  /* 0xffffff9000407947 */ /* 0x000fea000383ffff */
.L_x_6072:
[----:B-1----:R1:W2:Y:S02]  /*9270*/  SYNCS.PHASECHK.TRANS64.TRYWAIT P1, [R8+URZ+0x36420], R9 ;  /* 0x03642009080075a7 */ /* 0x0022a4000802017f */
[----:B--2---:R-:W-:Y:S05]  /*9280*/  @!P1 NANOSLEEP.SYNCS 0x989680 ;  /* 0x009896800000995d */ /* 0x004fea0003900000 */
[----:B------:R-:W2:Y:S02]  /*9290*/  @!P1 SYNCS.PHASECHK.TRANS64 P1, [R8+URZ+0x36420], R9 ;  /* 0x03642009080095a7 */ /* 0x000ea4000802007f */
[----:B--2---:R-:W-:Y:S05]  /*92a0*/  @!P1 BRA `(.L_x_6072) ;  /* 0xfffffffc00f09947 */ /* 0x004fea000383ffff */
[----:B------:R-:W-:Y:S05]  /*92b0*/  BRA `(.L_x_6099) ;  /* 0xffffffdc00607947 */ /* 0x000fea000383ffff */
.L_x_6076:
[----:B-1----:R1:W2:Y:S02]  /*92c0*/  SYNCS.PHASECHK.TRANS64.TRYWAIT P1, [R8+URZ+0x36438], R9 ;  /* 0x03643809080075a7 */ /* 0x0022a4000802017f */
[----:B--2---:R-:W-:Y:S05]  /*92d0*/  @!P1 NANOSLEEP.SYNCS 0x989680 ;  /* 0x009896800000995d */ /* 0x004fea0003900000 */
[----:B------:R-:W2:Y:S02]  /*92e0*/  @!P1 SYNCS.PHASECHK.TRANS64 P1, [R8+URZ+0x36438], R9 ;  /* 0x03643809080095a7 */ /* 0x000ea4000802007f */
[----:B--2---:R-:W-:Y:S05]  /*92f0*/  @!P1 BRA `(.L_x_6076) ;  /* 0xfffffffc00f09947 */ /* 0x004fea000383ffff */
[----:B------:R-:W-:Y:S05]  /*9300*/  BRA `(.L_x_6100) ;  /* 0xffffffe400507947 */ /* 0x000fea000383ffff */
.L_x_6078:
[----:B--2---:R2:W3:Y:S02]  /*9310*/  SYNCS.PHASECHK.TRANS64.TRYWAIT P1, [R8+URZ+0x36428], R7 ;  /* 0x03642807080075a7 */ /* 0x0044e4000802017f */
[----:B---3--:R-:W-:Y:S05]  /*9320*/  @!P1 NANOSLEEP.SYNCS 0x989680 ;  /* 0x009896800000995d */ /* 0x008fea0003900000 */
[----:B------:R-:W3:Y:S02]  /*9330*/  @!P1 SYNCS.PHASECHK.TRANS64 P1, [R8+URZ+0x36428], R7 ;  /* 0x03642807080095a7 */ /* 0x000ee4000802007f */
[----:B---3--:R-:W-:Y:S05]  /*9340*/  @!P1 BRA `(.L_x_6078) ;  /* 0xfffffffc00f09947 */ /* 0x008fea000383ffff */
[----:B------:R-:W-:Y:S05]  /*9350*/  BRA `(.L_x_6101) ;  /* 0xffffffe800187947 */ /* 0x000fea000383ffff */
.L_x_6080:
        /* <DEDUP_REMOVED lines=8> */
.L_x_6082:
[----:B------:R-:W-:-:S07]  /*93e0*/  SHF.L.U32 R5, R10, 0x1f, RZ ;  /* 0x0000001f0a057819 */ /* 0x000fce00000006ff */
.L_x_6103:
[----:B--2---:R2:W3:Y:S02]  /*93f0*/  SYNCS.PHASECHK.TRANS64.TRYWAIT P1, [R8+URZ+0x36420], R5 ;  /* 0x03642005080075a7 */ /* 0x0044e4000802017f */
[----:B---3--:R-:W-:Y:S05]  /*9400*/  @!P1 NANOSLEEP.SYNCS 0x989680 ;  /* 0x009896800000995d */ /* 0x008fea0003900000 */
[----:B------:R-:W3:Y:S02]  /*9410*/  @!P1 SYNCS.PHASECHK.TRANS64 P1, [R8+URZ+0x36420], R5 ;  /* 0x03642005080095a7 */ /* 0x000ee4000802007f */
[----:B---3--:R-:W-:Y:S05]  /*9420*/  @!P1 BRA `(.L_x_6103) ;  /* 0xfffffffc00f09947 */ /* 0x008fea000383ffff */
[----:B------:R-:W-:Y:S05]  /*9430*/  BRA `(.L_x_6104) ;  /* 0xffffffec00687947 */ /* 0x000fea000383ffff */
.L_x_6085:
[----:B--2---:R2:W3:Y:S02]  /*9440*/  SYNCS.PHASECHK.TRANS64.TRYWAIT P1, [R8+URZ+0x36438], R9 ;  /* 0x03643809080075a7 */ /* 0x0044e4000802017f */
[----:B---3--:R-:W-:Y:S05]  /*9450*/  @!P1 NANOSLEEP.SYNCS 0x989680 ;  /* 0x009896800000995d */ /* 0x008fea0003900000 */
[----:B------:R-:W3:Y:S02]  /*9460*/  @!P1 SYNCS.PHASECHK.TRANS64 P1, [R8+URZ+0x36438], R9 ;  /* 0x03643809080095a7 */ /* 0x000ee4000802007f */
[----:B---3--:R-:W-:Y:S05]  /*9470*/  @!P1 BRA `(.L_x_6085) ;  /* 0xfffffffc00f09947 */ /* 0x008fea000383ffff */
[----:B------:R-:W-:Y:S05]  /*9480*/  BRA `(.L_x_6105) ;  /* 0xfffffff000347947 */ /* 0x000fea000383ffff */
.L_x_6087:
[----:B-1----:R1:W2:Y:S02]  /*9490*/  SYNCS.PHASECHK.TRANS64.TRYWAIT P1, [R8+URZ+0x36428], R5 ;  /* 0x03642805080075a7 */ /* 0x0022a4000802017f */
[----:B--2---:R-:W-:Y:S05]  /*94a0*/  @!P1 NANOSLEEP.SYNCS 0x989680 ;  /* 0x009896800000995d */ /* 0x004fea0003900000 */
[----:B------:R-:W2:Y:S02]  /*94b0*/  @!P1 SYNCS.PHASECHK.TRANS64 P1, [R8+URZ+0x36428], R5 ;  /* 0x03642805080095a7 */ /* 0x000ea4000802007f */
[----:B--2---:R-:W-:Y:S05]  /*94c0*/  @!P1 BRA `(.L_x_6087) ;  /* 0xfffffffc00f09947 */ /* 0x004fea000383ffff */
[----:B------:R-:W-:Y:S05]  /*94d0*/  BRA `(.L_x_6106) ;  /* 0xfffffff000e07947 */ /* 0x000fea000383ffff */
.L_x_6089:
[----:B--2---:R2:W3:Y:S02]  /*94e0*/  SYNCS.PHASECHK.TRANS64.TRYWAIT P1, [R8+URZ+0x36438], R3 ;  /* 0x03643803080075a7 */ /* 0x0044e4000802017f */
[----:B---3--:R-:W-:Y:S05]  /*94f0*/  @!P1 NANOSLEEP.SYNCS 0x989680 ;  /* 0x009896800000995d */ /* 0x008fea0003900000 */
[----:B------:R-:W3:Y:S02]  /*9500*/  @!P1 SYNCS.PHASECHK.TRANS64 P1, [R8+URZ+0x36438], R3 ;  /* 0x03643803080095a7 */ /* 0x000ee4000802007f */
[----:B---3--:R-:W-:Y:S05]  /*9510*/  @!P1 BRA `(.L_x_6089) ;  /* 0xfffffffc00f09947 */ /* 0x008fea000383ffff */
[----:B------:R-:W-:Y:S05]  /*9520*/  BRA `(.L_x_6107) ;  /* 0xfffffff4009c7947 */ /* 0x000fea000383ffff */
.L_x_6091:
[----:B------:R-:W-:Y:S01]  /*9530*/  BSSY B0, `(.L_x_6108) ;  /* 0x0000006000007945 */ /* 0x000fe20003800000 */
[----:B------:R-:W-:-:S07]  /*9540*/  IMAD.MOV.U32 R15, RZ, RZ, -0x1 ;  /* 0xffffffffff0f7424 */ /* 0x000fce00078e00ff */
[----:B-1-3--:R-:W-:Y:S05]  /*9550*/  WARPSYNC.COLLECTIVE R15, `(.L_x_6109) ;  /* 0x000000000f0c7348 */ /* 0x00afea0003c00000 */
[----:B------:R-:W-:Y:S02]  /*9560*/  ELECT P6, UR62, PT ;  /* 0x00000000003e782f */ /* 0x000fe400038c0000 */
[----:B------:R-:W-:Y:S01]  /*9570*/  MOV R14, UR62 ;  /* 0x0000003e000e7c02 */ /* 0x000fe20008000f00 */
[----:B-1-3--:R-:W-:Y:S10]  /*9580*/  ENDCOLLECTIVE ;  /* 0x000000000000791b */ /* 0x00aff40003800000 */
.L_x_6109:
[----:B------:R-:W-:Y:S05]  /*9590*/  BSYNC B0 ;  /* 0x0000000000007941 */ /* 0x000fea0003800000 */
.L_x_6108:
[----:B------:R-:W-:Y:S05]  /*95a0*/  BRA `(.L_x_6110) ;  /* 0xfffffff800587947 */ /* 0x000fea000383ffff */
.L_x_6093:
[----:B-1----:R1:W2:Y:S02]  /*95b0*/  SYNCS.PHASECHK.TRANS64.TRYWAIT P0, [R9+URZ], R0 ;  /* 0x00000000090075a7 */ /* 0x0022a4000800017f */
[----:B--2---:R-:W-:Y:S05]  /*95c0*/  @!P0 NANOSLEEP.SYNCS 0x989680 ;  /* 0x009896800000895d */ /* 0x004fea0003900000 */
[----:B------:R-:W2:Y:S02]  /*95d0*/  @!P0 SYNCS.PHASECHK.TRANS64 P0, [R9+URZ], R0 ;  /* 0x00000000090085a7 */ /* 0x000ea4000800007f */
[----:B--2---:R-:W-:Y:S05]  /*95e0*/  @!P0 BRA `(.L_x_6093) ;  /* 0xfffffffc00f08947 */ /* 0x004fea000383ffff */
[----:B------:R-:W-:Y:S05]  /*95f0*/  BRA `(.L_x_6111) ;  /* 0xfffffff800987947 */ /* 0x000fea000383ffff */
.L_x_6094:
[----:B--2---:R2:W4:Y:S02]  /*9600*/  SYNCS.PHASECHK.TRANS64.TRYWAIT P0, [R3+URZ], R2 ;  /* 0x00000002030075a7 */ /* 0x004524000800017f */
[----:B----4-:R-:W-:Y:S05]  /*9610*/  @!P0 NANOSLEEP.SYNCS 0x989680 ;  /* 0x009896800000895d */ /* 0x010fea0003900000 */
[----:B------:R-:W4:Y:S02]  /*9620*/  @!P0 SYNCS.PHASECHK.TRANS64 P0, [R3+URZ], R2 ;  /* 0x00000002030085a7 */ /* 0x000f24000800007f */
[----:B----4-:R-:W-:Y:S05]  /*9630*/  @!P0 BRA `(.L_x_6094) ;  /* 0xfffffffc00f08947 */ /* 0x010fea000383ffff */
[----:B------:R-:W-:Y:S05]  /*9640*/  BRA `(.L_x_6112) ;  /* 0xfffffff8008c7947 */ /* 0x000fea000383ffff */
.L_x_6113:
        /* <DEDUP_REMOVED lines=11> */
.L_x_7687:


//--------------------- .text._ZN7cutlass13device_kernelIN5flash11enable_sm90INS1_16FlashAttnBwdSm90INS1_25CollectiveMainloopBwdSm90ILi2ELi1ELi1EN4cute5tupleIJNS5_1CILi1EEES8_S8_EEENS6_IJNS7_ILi64EEENS7_ILi96EEENS7_ILi192EEEEEENS_10bfloat16_tEfNS_4arch4Sm90ELb0ELb1ELb0ELb1ELb1ELb0ELb1ELb0ELi3ELi1ELi1ELi1ELb0EEENS1_24CollectiveEpilogueBwdGQAISD_fSG_Li384ELb1ELb1EEENS1_19SingleTileSchedulerILb1ELb0ELb0ELi96EEEEEEEEEvNT_6ParamsE --------------------------
	.section	.text._ZN7cutlass13device_kernelIN5flash11enable_sm90INS1_16FlashAttnBwdSm90INS1_25CollectiveMainloopBwdSm90ILi2ELi1ELi1EN4cute5tupleIJNS5_1CILi1EEES8_S8_EEENS6_IJNS7_ILi64EEENS7_ILi96EEENS7_ILi192EEEEEENS_10bfloat16_tEfNS_4arch4Sm90ELb0ELb1ELb0ELb1ELb1ELb0ELb1ELb0ELi3ELi1ELi1ELi1ELb0EEENS1_24CollectiveEpilogueBwdGQAISD_fSG_Li384ELb1ELb1EEENS1_19SingleTileSchedulerILb1ELb0ELb0ELi96EEEEEEEEEvNT_6ParamsE,"ax",@progbits
	.align	128
.text._ZN7cutlass13device_kernelIN5flash11enable_sm90INS1_16FlashAttnBwdSm90INS1_25CollectiveMainloopBwdSm90ILi2ELi1ELi1EN4cute5tupleIJNS5_1CILi1EEES8_S8_EEENS6_IJNS7_ILi64EEENS7_ILi96EEENS7_ILi192EEEEEENS_10bfloat16_tEfNS_4arch4Sm90ELb0ELb1ELb0ELb1ELb1ELb0ELb1ELb0ELi3ELi1ELi1ELi1ELb0EEENS1_24CollectiveEpilogueBwdGQAISD_fSG_Li384ELb1ELb1EEENS1_19SingleTileSchedulerILb1ELb0ELb0ELi96EEEEEEEEEvNT_6ParamsE:
        .type           _ZN7cutlass13device_kernelIN5flash11enable_sm90INS1_16FlashAttnBwdSm90INS1_25CollectiveMainloopBwdSm90ILi2ELi1ELi1EN4cute5tupleIJNS5_1CILi1EEES8_S8_EEENS6_IJNS7_ILi64EEENS7_ILi96EEENS7_ILi192EEEEEENS_10bfloat16_tEfNS_4arch4Sm90ELb0ELb1ELb0ELb1ELb1ELb0ELb1ELb0ELi3ELi1ELi1ELi1ELb0EEENS1_24CollectiveEpilogueBwdGQAISD_fSG_Li384ELb1ELb1EEENS1_19SingleTileSchedulerILb1ELb0ELb0ELi96EEEEEEEEEvNT_6ParamsE,@function
        .size           _ZN7cutlass13device_kernelIN5flash11enable_sm90INS1_16FlashAttnBwdSm90INS1_25CollectiveMainloopBwdSm90ILi2ELi1ELi1EN4cute5tupleIJNS5_1CILi1EEES8_S8_EEENS6_IJNS7_ILi64EEENS7_ILi96EEENS7_ILi192EEEEEENS_10bfloat16_tEfNS_4arch4Sm90ELb0ELb1ELb0ELb1ELb1ELb0ELb1ELb0ELi3ELi1ELi1ELi1ELb0EEENS1_24CollectiveEpilogueBwdGQAISD_fSG_Li384ELb1ELb1EEENS1_19SingleTileSchedulerILb1ELb0ELb0ELi96EEEEEEEEEvNT_6ParamsE,(.L_x_7688 - _ZN7cutlass13device_kernelIN5flash11enable_sm90INS1_16FlashAttnBwdSm90INS1_25CollectiveMainloopBwdSm90ILi2ELi1ELi1EN4cute5tupleIJNS5_1CILi1EEES8_S8_EEENS6_IJNS7_ILi64EEENS7_ILi96EEENS7_ILi192EEEEEENS_10bfloat16_tEfNS_4arch4Sm90ELb0ELb1ELb0ELb1ELb1ELb0ELb1ELb0ELi3ELi1ELi1ELi1ELb0EEENS1_24CollectiveEpilogueBwdGQAISD_fSG_Li384ELb1ELb1EEENS1_19SingleTileSchedulerILb1ELb0ELb0ELi96EEEEEEEEEvNT_6ParamsE)
        .other          _ZN7cutlass13device_kernelIN5flash11enable_sm90INS1_16FlashAttnBwdSm90INS1_25CollectiveMainloopBwdSm90ILi2ELi1ELi1EN4cute5tupleIJNS5_1CILi1EEES8_S8_EEENS6_IJNS7_ILi64EEENS7_ILi96EEENS7_ILi192EEEEEENS_10bfloat16_tEfNS_4arch4Sm90ELb0ELb1ELb0ELb1ELb1ELb0ELb1ELb0ELi3ELi1ELi1ELi1ELb0EEENS1_24CollectiveEpilogueBwdGQAISD_fSG_Li384ELb1ELb1EEENS1_19SingleTileSchedulerILb1ELb0ELb0ELi96EEEEEEEEEvNT_6ParamsE,@"STO_CUDA_ENTRY STV_DEFAULT"
_ZN7cutlass13device_kernelIN5flash11enable_sm90INS1_16FlashAttnBwdSm90INS1_25CollectiveMainloopBwdSm90ILi2ELi1ELi1EN4cute5tupleIJNS5_1CILi1EEES8_S8_EEENS6_IJNS7_ILi64EEENS7_ILi96EEENS7_ILi192EEEEEENS_10bfloat16_tEfNS_4arch4Sm90ELb0ELb1ELb0ELb1ELb1ELb0ELb1ELb0ELi3ELi1ELi1ELi1ELb0EEENS1_24CollectiveEpilogueBwdGQAISD_fSG_Li384ELb1ELb1EEENS1_19SingleTileSchedulerILb1ELb0ELb0ELi96EEEEEEEEEvNT_6ParamsE:
        /* <DEDUP_REMOVED lines=23> */
.L_x_6115:
[----:B------:R-:W-:Y:S05]  /*0170*/  BSYNC B0 ;  /* 0x0000000000007941 */ /* 0x000fea0003800000 */
.L_x_6114:
        /* <DEDUP_REMOVED lines=37> */
.L_x_6116:
        /* <DEDUP_REMOVED lines=20> */
.L_x_6117:
[----:B------:R-:W-:Y:S01]  /*0510*/  PLOP3.LUT P0, PT, PT, PT, UP0, 0x80, 0x0 ;  /* 0x000000000000781c */ /* 0x000fe20003f0f008 */
[----:B------:R-:W-:Y:S01]  /*0520*/  NOP ;  /* 0x0000000000007918 */ /* 0x000fe20000000000 */
[----:B------:R-:W-:Y:S01]  /*0530*/  ULDC.64 UR46, c[0x0][0x208] ;  /* 0x00008200002e7ab9 */ /* 0x000fe20000000a00 */
[----:B------:R-:W-:Y:S01]  /*0540*/  BSSY B6, `(.L_x_6118) ;  /* 0x00009eb000067945 */ /* 0x000fe20003800000 */
[----:B-12-4-:R-:W-:Y:S09]  /*0550*/  BAR.SYNC.DEFER_BLOCKING 0x0 ;  /* 0x0000000000007b1d */ /* 0x016ff20000010000 */
[----:B------:R-:W-:Y:S05]  /*0560*/  @!P0 BRA `(.L_x_6119) ;  /* 0x0000004800fc8947 */ /* 0x000fea0003800000 */
.L_x_6120:
        /* <DEDUP_REMOVED lines=21> */
.L_x_6121:
        /* <DEDUP_REMOVED lines=10> */
.L_x_6123:
[----:B------:R-:W2:Y:S02]  /*0760*/  LDC R0, c[0x0][0x8c4] ;  /* 0x00023100ff007b82 */ /* 0x000ea40000000800 */
.L_x_6122:
        /* <DEDUP_REMOVED lines=15> */
.L_x_6125:
        /* <DEDUP_REMOVED lines=10> */
.L_x_6126:
        /* <DEDUP_REMOVED lines=8> */
.L_x_6127:
        /* <DEDUP_REMOVED lines=9> */
.L_x_6128:
        /* <DEDUP_REMOVED lines=22> */
.L_x_6129:
        /* <DEDUP_REMOVED lines=78> */
.L_x_6132:
        /* <DEDUP_REMOVED lines=15> */
.L_x_6131:
        /* <DEDUP_REMOVED lines=20> */
.L_x_6134:
        /* <DEDUP_REMOVED lines=15> */
.L_x_6133:
        /* <DEDUP_REMOVED lines=8> */
.L_x_6277:
        /* <DEDUP_REMOVED lines=19> */
.L_x_6136:
        /* <DEDUP_REMOVED lines=108> */
.L_x_6156:
[----:B------:R-:W-:-:S13]  /*1be0*/  ISETP.NE.AND P0, PT, R155, 0x3, PT ;  /* 0x000000039b00780c */ /* 0x000fda0003f05270 */
[----:B-1----:R-:W-:Y:S05]  /*1bf0*/  @!P0 BRA `(.L_x_6138) ;  /* 0x0000000000048947 */ /* 0x002fea0003800000 */
[----:B------:R-:W-:Y:S01]  /*1c00*/  BPT.TRAP 0x1 ;  /* 0x000000040000795c */ /* 0x000fe20000300000 */
.L_x_6138:
[----:B------:R-:W-:Y:S02]  /*1c10*/  LEA R3, R2, UR36, 0x3 ;  /* 0x0000002402037c11 */ /* 0x000fe4000f8e18ff */
[----:B------:R-:W-:-:S04]  /*1c20*/  SHF.L.U32 R12, R7, 0x1f, RZ ;  /* 0x0000001f070c7819 */ /* 0x000fc800000006ff */
[----:B------:R1:W2:Y:S01]  /*1c30*/  SYNCS.PHASECHK.TRANS64.TRYWAIT P1, [R3+URZ+0x36410], R12 ;  /* 0x0364100c030075a7 */ /* 0x0002a2000802017f */
[----:B------:R-:W-:Y:S05]  /*1c40*/  @!P0 BRA `(.L_x_6139) ;  /* 0x0000000000048947 */ /* 0x000fea0003800000 */
[----:B------:R-:W-:Y:S01]  /*1c50*/  BPT.TRAP 0x1 ;  /* 0x000000040000795c */ /* 0x000fe20000300000 */
.L_x_6139:
[----:B--2---:R-:W-:Y:S05]  /*1c60*/  @P1 BRA `(.L_x_6140) ;  /* 0x0000000000081947 */ /* 0x004fea0003800000 */
[----:B------:R-:W2:Y:S02]  /*1c70*/  SYNCS.PHASECHK.TRANS64.TRYWAIT P1, [R3+URZ+0x36410], R12 ;  /* 0x0364100c030075a7 */ /* 0x000ea4000802017f */
[----:B--2---:R-:W-:Y:S05]  /*1c80*/  @!P1 BRA `(.L_x_6141) ;  /* 0x0000008800109947 */ /* 0x004fea0003800000 */
.L_x_6140:
        /* <DEDUP_REMOVED lines=103> */
.L_x_6142:
[----:B------:R-:W-:-:S04]  /*2300*/  SHF.L.U32 R13, R5, 0x1f, RZ ;  /* 0x0000001f050d7819 */ /* 0x000fc800000006ff */
[----:B------:R4:W1:Y:S01]  /*2310*/  SYNCS.PHASECHK.TRANS64.TRYWAIT P1, [UR36+0x36430], R13 ;  /* 0x0364300dff0075a7 */ /* 0x0008620008020164 */
[----:B------:R-:W-:Y:S05]  /*2320*/  @!P0 BRA `(.L_x_6143) ;  /* 0x0000000000048947 */ /* 0x000fea0003800000 */
[----:B------:R-:W-:Y:S01]  /*2330*/  BPT.TRAP 0x1 ;  /* 0x000000040000795c */ /* 0x000fe20000300000 */
.L_x_6143:
[----:B-1----:R-:W-:Y:S05]  /*2340*/  @P1 BRA `(.L_x_6144) ;  /* 0x0000000000081947 */ /* 0x002fea0003800000 */
[----:B------:R-:W1:Y:S02]  /*2350*/  SYNCS.PHASECHK.TRANS64.TRYWAIT P1, [UR36+0x36430], R13 ;  /* 0x0364300dff0075a7 */ /* 0x000e640008020164 */
[----:B-1----:R-:W-:Y:S05]  /*2360*/  @!P1 BRA `(.L_x_6145) ;  /* 0x00000080006c9947 */ /* 0x002fea0003800000 */
.L_x_6144:
        /* <DEDUP_REMOVED lines=112> */
.L_x_6148:
[----:B------:R-:W-:-:S06]  /*2a70*/  UISETP.NE.AND UP0, UPT, UR42, 0x1, UPT ;  /* 0x000000012a00788c */ /* 0x000fcc000bf05270 */
[----:B------:R-:W-:-:S05]  /*2a80*/  PLOP3.LUT P1, PT, PT, PT, UP0, 0x80, 0x0 ;  /* 0x000000000000781c */ /* 0x000fca0003f2f008 */
[----:B------:R-:W-:-:S08]  /*2a90*/  @UP0 ULDC UR5, c[0x0][0x754] ;  /* 0x0001d50000050ab9 */ /* 0x000fd00000000800 */
[----:B------:R-:W-:Y:S01]  /*2aa0*/  @P1 IMAD.HI.U32 R12, R23, UR5, RZ ;  /* 0x00000005170c1c27 */ /* 0x000fe2000f8e00ff */
[----:B------:R-:W-:-:S04]  /*2ab0*/  @UP0 ULDC UR5, c[0x0][0x758] ;  /* 0x0001d60000050ab9 */ /* 0x000fc80000000800 */
[----:B------:R-:W-:-:S07]  /*2ac0*/  @P1 SHF.R.U32.HI R23, RZ, UR5, R12 ;  /* 0x00000005ff171c19 */ /* 0x000fce000801160c */
.L_x_6149:
[----:B------:R-:W-:Y:S05]  /*2ad0*/  BSYNC B0 ;  /* 0x0000000000007941 */ /* 0x000fea0003800000 */
.L_x_6147:
[----:B------:R-:W-:Y:S01]  /*2ae0*/  IMAD R23, R23, UR42, R18 ;  /* 0x0000002a17177c24 */ /* 0x000fe2000f8e0212 */
[----:B------:R-:W-:-:S04]  /*2af0*/  IADD3 R12, R15, UR4, R4 ;  /* 0x000000040f0c7c10 */ /* 0x000fc8000fffe004 */
[----:B------:R-:W-:Y:S02]  /*2b00*/  VIADDMNMX R13, R23, UR42, R13, PT ;  /* 0x0000002a170d7c46 */ /* 0x000fe4000b80010d */
[----:B------:R-:W-:-:S07]  /*2b10*/  VIMNMX R12, R12, R23, !PT ;  /* 0x000000170c0c7248 */ /* 0x000fce0007fe0100 */
.L_x_6146:
        /* <DEDUP_REMOVED lines=51> */
.L_x_6152:
[----:B------:R-:W-:-:S06]  /*2e50*/  UISETP.NE.AND UP0, UPT, UR42, 0x1, UPT ;  /* 0x000000012a00788c */ /* 0x000fcc000bf05270 */
[----:B------:R-:W-:-:S05]  /*2e60*/  PLOP3.LUT P6, PT, PT, PT, UP0, 0x80, 0x0 ;  /* 0x000000000000781c */ /* 0x000fca0003fcf008 */
[----:B------:R-:W-:-:S08]  /*2e70*/  @UP0 ULDC UR4, c[0x0][0x754] ;  /* 0x0001d50000040ab9 */ /* 0x000fd00000000800 */
[----:B------:R-:W-:Y:S01]  /*2e80*/  @P6 IMAD.HI.U32 R12, R13, UR4, RZ ;  /* 0x000000040d0c6c27 */ /* 0x000fe2000f8e00ff */
[----:B------:R-:W-:Y:S01]  /*2e90*/  PLOP3.LUT P6, PT, PT, PT, UP0, 0x80, 0x0 ;  /* 0x000000000000781c */ /* 0x000fe20003fcf008 */
[----:B------:R-:W-:-:S12]  /*2ea0*/  @UP0 ULDC UR4, c[0x0][0x758] ;  /* 0x0001d60000040ab9 */ /* 0x000fd80000000800 */
[----:B------:R-:W-:-:S07]  /*2eb0*/  @P6 SHF.R.U32.HI R13, RZ, UR4, R12 ;  /* 0x00000004ff0d6c19 */ /* 0x000fce000801160c */
.L_x_6153:
[----:B------:R-:W-:Y:S05]  /*2ec0*/  BSYNC B0 ;  /* 0x0000000000007941 */ /* 0x000fea0003800000 */
.L_x_6151:
[----:B------:R-:W-:-:S05]  /*2ed0*/  IMAD R13, R13, UR42, R18 ;  /* 0x0000002a0d0d7c24 */ /* 0x000fca000f8e0212 */
[----:B------:R-:W-:Y:S02]  /*2ee0*/  VIMNMX R14, R14, R13, !PT ;  /* 0x0000000d0e0e7248 */ /* 0x000fe40007fe0100 */
[----:B------:R-:W-:-:S07]  /*2ef0*/  VIADDMNMX R20, R13, UR42, R20, PT ;  /* 0x0000002a0d147c46 */ /* 0x000fce000b800114 */
.L_x_6150:
        /* <DEDUP_REMOVED lines=214> */
.L_x_6154:
        /* <DEDUP_REMOVED lines=59> */
.L_x_6155:
        /* <DEDUP_REMOVED lines=62> */
.L_x_6130:
[----:B------:R-:W-:Y:S05]  /*43f0*/  @P0 BRA `(.L_x_6124) ;  /* 0x0000005c00fc0947 */ /* 0x000fea0003800000 */
[----:B-1----:R-:W1:Y:S01]  /*4400*/  LDC.64 R2, c[0x0][0x878] ;  /* 0x00021e00ff027b82 */ /* 0x002e620000000a00 */
        /* <DEDUP_REMOVED lines=12> */
[----:B------:R-:W2:Y:S08]  /*44d0*/  @P0 LDC.64 R4, c[0x0][0x878] ;  /* 0x00021e00ff040b82 */ /* 0x000eb00000000a00 */
[----:B------:R-:W1:Y:S01]  /*44e0*/  LDC.64 R22, c[0x0][0x800] ;  /* 0x00020000ff167b82 */ /* 0x000e620000000a00 */
        /* <DEDUP_REMOVED lines=84> */
.L_x_6159:
[----:B------:R-:W2:Y:S04]  /*4a30*/  LDG.E.STRONG.GPU R0, desc[UR46][R10.64] ;  /* 0x0000002e0a007981 */ /* 0x000ea8000c1ef900 */
[----:B--2---:R-:W-:Y:S01]  /*4a40*/  CCTL.IVALL ;  /* 0x00000000ff00798f */ /* 0x004fe20002000000 */
[----:B------:R-:W-:Y:S05]  /*4a50*/  YIELD ;  /* 0x0000000000007946 */ /* 0x000fea0003800000 */
[----:B------:R-:W-:-:S13]  /*4a60*/  ISETP.NE.AND P0, PT, R0, R17, PT ;  /* 0x000000110000720c */ /* 0x000fda0003f05270 */
[----:B------:R-:W-:Y:S05]  /*4a70*/  @P0 BRA `(.L_x_6159) ;  /* 0xfffffffc00ec0947 */ /* 0x000fea000383ffff */
.L_x_6158:
[----:B------:R-:W-:Y:S05]  /*4a80*/  BSYNC B0 ;  /* 0x0000000000007941 */ /* 0x000fea0003800000 */
.L_x_6157:
[----:B------:R-:W-:Y:S01]  /*4a90*/  UMOV UR5, 0xffffffff ;  /* 0xffffffff00057882 */ /* 0x000fe20000000000 */
[----:B------:R-:W-:Y:S02]  /*4aa0*/  LEA.HI.X R23, R4, R23, R3, 0x2, P3 ;  /* 0x0000001704177211 */ /* 0x000fe400018f1403 */
[----:B------:R-:W-:Y:S01]  /*4ab0*/  LEA.HI.X R2, R6, R25, R2, 0x2, P4 ;  /* 0x0000001906027211 */ /* 0x000fe200020f1402 */
[----:B------:R-:W-:Y:S06]  /*4ac0*/  BRA.DIV UR5, `(.L_x_6160) ;  /* 0x0000005a05a87947 */ /* 0x000fec000b800000 */
[----:B------:R-:W-:Y:S01]  /*4ad0*/  NOP ;  /* 0x0000000000007918 */ /* 0x000fe20000000000 */
.L_x_6280:
        /* <DEDUP_REMOVED lines=16> */
.L_x_6163:
[----:B------:R-:W-:Y:S01]  /*4be0*/  @P0 ELECT P2, URZ, PT ;  /* 0x00000000003f082f */ /* 0x000fe20003840000 */
[----:B------:R1:W-:-:S12]  /*4bf0*/  UBLKRED.G.S.ADD.F32.RN [UR6], [UR4], UR5, desc[UR8] ;  /* 0x00000806040073bb */ /* 0x0003d800080a1405 */
[----:B------:R-:W-:Y:S02]  /*4c00*/  @P2 PLOP3.LUT P0, PT, P2, PT, PT, 0x8, 0x0 ;  /* 0x000000000000281c */ /* 0x000fe4000170e170 */
[----:B------:R-:W-:-:S11]  /*4c10*/  PLOP3.LUT P2, PT, PT, PT, PT, 0x8, 0x0 ;  /* 0x000000000000781c */ /* 0x000fd60003f4e170 */
[----:B-1----:R-:W-:Y:S05]  /*4c20*/  @P0 BRA.U.ANY `(.L_x_6163) ;  /* 0xfffffffd00ec0947 */ /* 0x002fea000393ffff */
[----:B------:R0:W-:Y:S01]  /*4c30*/  UTMACMDFLUSH ;  /* 0x00000000000079b7 */ /* 0x0001e20000000000 */
[----:B------:R-:W-:-:S04]  /*4c40*/  DEPBAR.LE SB0, 0x0 ;  /* 0x000080000000791a */ /* 0x000fc80000000000 */
.L_x_6162:
[----:B------:R-:W-:Y:S05]  /*4c50*/  BSYNC B0 ;  /* 0x0000000000007941 */ /* 0x000fea0003800000 */
.L_x_6161:
        /* <DEDUP_REMOVED lines=14> */
.L_x_6165:
[----:B------:R-:W-:Y:S05]  /*4d40*/  BSYNC B0 ;  /* 0x0000000000007941 */ /* 0x000fea0003800000 */
.L_x_6164:
        /* <DEDUP_REMOVED lines=18> */
.L_x_6168:
[----:B------:R-:W2:Y:S04]  /*4e70*/  LDG.E.STRONG.GPU R0, desc[UR46][R2.64] ;  /* 0x0000002e02007981 */ /* 0x000ea8000c1ef900 */
[----:B--2---:R-:W-:Y:S01]  /*4e80*/  CCTL.IVALL ;  /* 0x00000000ff00798f */ /* 0x004fe20002000000 */
[----:B------:R-:W-:Y:S05]  /*4e90*/  YIELD ;  /* 0x0000000000007946 */ /* 0x000fea0003800000 */
[----:B------:R-:W-:-:S13]  /*4ea0*/  ISETP.NE.AND P0, PT, R0, R17, PT ;  /* 0x000000110000720c */ /* 0x000fda0003f05270 */
[----:B------:R-:W-:Y:S05]  /*4eb0*/  @P0 BRA `(.L_x_6168) ;  /* 0xfffffffc00ec0947 */ /* 0x000fea000383ffff */
.L_x_6167:
[----:B------:R-:W-:Y:S05]  /*4ec0*/  BSYNC B0 ;  /* 0x0000000000007941 */ /* 0x000fea0003800000 */
.L_x_6166:
[----:B------:R-:W-:-:S03]  /*4ed0*/  UMOV UR5, 0xffffffff ;  /* 0xffffffff00057882 */ /* 0x000fc60000000000 */
[----:B------:R-:W-:Y:S05]  /*4ee0*/  BRA.DIV UR5, `(.L_x_6169) ;  /* 0x0000005605bc7947 */ /* 0x000fea000b800000 */
[----:B------:R-:W-:Y:S01]  /*4ef0*/  NOP ;  /* 0x0000000000007918 */ /* 0x000fe20000000000 */
.L_x_6283:
        /* <DEDUP_REMOVED lines=16> */
.L_x_6172:
[----:B------:R-:W-:Y:S01]  /*5000*/  @P0 ELECT P2, URZ, PT ;  /* 0x00000000003f082f */ /* 0x000fe20003840000 */
[----:B------:R2:W-:-:S12]  /*5010*/  UBLKRED.G.S.ADD.F32.RN [UR6], [UR4], UR5, desc[UR8] ;  /* 0x00000806040073bb */ /* 0x0005d800080a1405 */
[----:B------:R-:W-:Y:S02]  /*5020*/  @P2 PLOP3.LUT P0, PT, P2, PT, PT, 0x8, 0x0 ;  /* 0x000000000000281c */ /* 0x000fe4000170e170 */
[----:B------:R-:W-:-:S11]  /*5030*/  PLOP3.LUT P2, PT, PT, PT, PT, 0x8, 0x0 ;  /* 0x000000000000781c */ /* 0x000fd60003f4e170 */
[----:B--2---:R-:W-:Y:S05]  /*5040*/  @P0 BRA.U.ANY `(.L_x_6172) ;  /* 0xfffffffd00ec0947 */ /* 0x004fea000393ffff */
[----:B------:R0:W-:Y:S01]  /*5050*/  UTMACMDFLUSH ;  /* 0x00000000000079b7 */ /* 0x0001e20000000000 */
[----:B------:R-:W-:-:S04]  /*5060*/  DEPBAR.LE SB0, 0x0 ;  /* 0x000080000000791a */ /* 0x000fc80000000000 */
.L_x_6171:
[----:B------:R-:W-:Y:S05]  /*5070*/  BSYNC B0 ;  /* 0x0000000000007941 */ /* 0x000fea0003800000 */
.L_x_6170:
        /* <DEDUP_REMOVED lines=14> */
.L_x_6119:
        /* <DEDUP_REMOVED lines=21> */
.L_x_6174:
        /* <DEDUP_REMOVED lines=13> */
.L_x_6176:
[----:B------:R-:W-:-:S05]  /*5380*/  ULDC UR4, c[0x0][0x8c4] ;  /* 0x0002310000047ab9 */ /* 0x000fca0000000800 */
.L_x_6175:
        /* <DEDUP_REMOVED lines=44> */
.L_x_6177:
        /* <DEDUP_REMOVED lines=13> */
.L_x_6178:
        /* <DEDUP_REMOVED lines=12> */
.L_x_6179:
        /* <DEDUP_REMOVED lines=27> */
.L_x_6180:
        /* <DEDUP_REMOVED lines=39> */
.L_x_6185:
[----:B------:R-:W2:Y:S04]  /*5c00*/  LDG.E.STRONG.GPU R0, desc[UR46][R2.64] ;  /* 0x0000002e02007981 */ /* 0x000ea8000c1ef900 */
[----:B--2---:R-:W-:Y:S01]  /*5c10*/  CCTL.IVALL ;  /* 0x00000000ff00798f */ /* 0x004fe20002000000 */
[----:B------:R-:W-:Y:S05]  /*5c20*/  YIELD ;  /* 0x0000000000007946 */ /* 0x000fea0003800000 */
[----:B------:R-:W-:-:S13]  /*5c30*/  ISETP.NE.AND P1, PT, R0, UR22, PT ;  /* 0x0000001600007c0c */ /* 0x000fda000bf25270 */
[----:B------:R-:W-:Y:S05]  /*5c40*/  @P1 BRA `(.L_x_6185) ;  /* 0xfffffffc00ec1947 */ /* 0x000fea000383ffff */
.L_x_6184:
[----:B------:R-:W-:Y:S05]  /*5c50*/  BSYNC B0 ;  /* 0x0000000000007941 */ /* 0x000fea0003800000 */
.L_x_6183:
[----:B------:R-:W-:-:S03]  /*5c60*/  UMOV UR18, 0xffffffff ;  /* 0xffffffff00127882 */ /* 0x000fc60000000000 */
[----:B------:R-:W-:Y:S05]  /*5c70*/  BRA.DIV UR18, `(.L_x_6186) ;  /* 0x0000004a12747947 */ /* 0x000fea000b800000 */
[----:B------:R-:W-:Y:S01]  /*5c80*/  NOP ;  /* 0x0000000000007918 */ /* 0x000fe20000000000 */
.L_x_6286:
        /* <DEDUP_REMOVED lines=22> */
.L_x_6188:
[----:B------:R-:W-:Y:S05]  /*5df0*/  BSYNC B0 ;  /* 0x0000000000007941 */ /* 0x000fea0003800000 */
.L_x_6187:
        /* <DEDUP_REMOVED lines=19> */
.L_x_6190:
[----:B------:R-:W-:Y:S05]  /*5f30*/  BSYNC B0 ;  /* 0x0000000000007941 */ /* 0x000fea0003800000 */
.L_x_6189:
        /* <DEDUP_REMOVED lines=20> */
.L_x_6192:
[----:B------:R-:W-:Y:S05]  /*6080*/  BSYNC B0 ;  /* 0x0000000000007941 */ /* 0x000fea0003800000 */
.L_x_6191:
[----:B------:R-:W-:Y:S06]  /*6090*/  BAR.ARV 0xa, 0xa0 ;  /* 0x0282800000007b1d */ /* 0x000fec0000002000 */
[----:B------:R-:W-:Y:S04]  /*60a0*/  BSSY B0, `(.L_x_6193) ;  /* 0x0000003000007945 */ /* 0x000fe80003800000 */
[----:B------:R-:W-:Y:S05]  /*60b0*/  @!P0 BRA `(.L_x_6194) ;  /* 0x0000000000048947 */ /* 0x000fea0003800000 */
[----:B------:R-:W-:-:S04]  /*60c0*/  DEPBAR.LE SB0, 0x1 ;  /* 0x000080400000791a */ /* 0x000fc80000000000 */
.L_x_6194:
[----:B------:R-:W-:Y:S05]  /*60d0*/  BSYNC B0 ;  /* 0x0000000000007941 */ /* 0x000fea0003800000 */
.L_x_6193:
[----:B------:R-:W-:Y:S06]  /*60e0*/  BAR.ARV 0xb, 0xa0 ;  /* 0x02c2800000007b1d */ /* 0x000fec0000002000 */
[----:B------:R-:W-:Y:S04]  /*60f0*/  BSSY B0, `(.L_x_6195) ;  /* 0x0000003000007945 */ /* 0x000fe80003800000 */
[----:B------:R-:W-:Y:S05]  /*6100*/  @!P0 BRA `(.L_x_6196) ;  /* 0x0000000000048947 */ /* 0x000fea0003800000 */
[----:B------:R-:W-:-:S04]  /*6110*/  DEPBAR.LE SB0, 0x0 ;  /* 0x000080000000791a */ /* 0x000fc80000000000 */
.L_x_6196:
[----:B------:R-:W-:Y:S05]  /*6120*/  BSYNC B0 ;  /* 0x0000000000007941 */ /* 0x000fea0003800000 */
.L_x_6195:
        /* <DEDUP_REMOVED lines=19> */
.L_x_6198:
[----:B------:R-:W-:Y:S05]  /*6260*/  BSYNC B0 ;  /* 0x0000000000007941 */ /* 0x000fea0003800000 */
.L_x_6197:
[----:B------:R-:W-:Y:S01]  /*6270*/  UIADD3 UR18, UR9, 0x1, URZ ;  /* 0x0000000109127890 */ /* 0x000fe2000fffe03f */
[----:B------:R-:W-:Y:S11]  /*6280*/  BRA `(.L_x_6199) ;  /* 0x0000000000047947 */ /* 0x000ff60003800000 */
.L_x_6182:
[----:B------:R-:W-:-:S05]  /*6290*/  UMOV UR18, UR9 ;  /* 0x0000000900127c82 */ /* 0x000fca0008000000 */
.L_x_6199:
        /* <DEDUP_REMOVED lines=16> */
.L_x_6232:
        /* <DEDUP_REMOVED lines=11> */
.L_x_6202:
[----:B------:R-:W2:Y:S04]  /*6450*/  LDG.E.STRONG.GPU R0, desc[UR46][R2.64] ;  /* 0x0000002e02007981 */ /* 0x000ea8000c1ef900 */
[----:B--2---:R-:W-:Y:S01]  /*6460*/  CCTL.IVALL ;  /* 0x00000000ff00798f */ /* 0x004fe20002000000 */
[----:B------:R-:W-:Y:S05]  /*6470*/  YIELD ;  /* 0x0000000000007946 */ /* 0x000fea0003800000 */
[----:B------:R-:W-:-:S13]  /*6480*/  ISETP.NE.AND P1, PT, R0, UR22, PT ;  /* 0x0000001600007c0c */ /* 0x000fda000bf25270 */
[----:B------:R-:W-:Y:S05]  /*6490*/  @P1 BRA `(.L_x_6202) ;  /* 0xfffffffc00ec1947 */ /* 0x000fea000383ffff */
.L_x_6201:
[----:B------:R-:W-:Y:S05]  /*64a0*/  BSYNC B0 ;  /* 0x0000000000007941 */ /* 0x000fea0003800000 */
.L_x_6200:
[----:B------:R-:W-:-:S03]  /*64b0*/  UMOV UR13, 0xffffffff ;  /* 0xffffffff000d7882 */ /* 0x000fc60000000000 */
[----:B------:R-:W-:Y:S05]  /*64c0*/  BRA.DIV UR13, `(.L_x_6203) ;  /* 0x000000420d7c7947 */ /* 0x000fea000b800000 */
[----:B------:R-:W-:Y:S01]  /*64d0*/  NOP ;  /* 0x0000000000007918 */ /* 0x000fe20000000000 */
.L_x_6289:
        /* <DEDUP_REMOVED lines=19> */
.L_x_6205:
[----:B------:R-:W-:Y:S05]  /*6610*/  BSYNC B0 ;  /* 0x0000000000007941 */ /* 0x000fea0003800000 */
.L_x_6204:
        /* <DEDUP_REMOVED lines=14> */
.L_x_6207:
[----:B------:R-:W-:Y:S05]  /*6700*/  BSYNC B0 ;  /* 0x0000000000007941 */ /* 0x000fea0003800000 */
.L_x_6206:
        /* <DEDUP_REMOVED lines=15> */
.L_x_6209:
[----:B------:R-:W-:Y:S05]  /*6800*/  BSYNC B0 ;  /* 0x0000000000007941 */ /* 0x000fea0003800000 */
.L_x_6208:
[----:B------:R-:W-:Y:S06]  /*6810*/  BAR.ARV 0xa, 0xa0 ;  /* 0x0282800000007b1d */ /* 0x000fec0000002000 */
[----:B------:R-:W-:Y:S04]  /*6820*/  BSSY B0, `(.L_x_6210) ;  /* 0x0000003000007945 */ /* 0x000fe80003800000 */
[----:B------:R-:W-:Y:S05]  /*6830*/  @!P0 BRA `(.L_x_6211) ;  /* 0x0000000000048947 */ /* 0x000fea0003800000 */
[----:B------:R-:W-:-:S04]  /*6840*/  DEPBAR.LE SB0, 0x1 ;  /* 0x000080400000791a */ /* 0x000fc80000000000 */
.L_x_6211:
[----:B------:R-:W-:Y:S05]  /*6850*/  BSYNC B0 ;  /* 0x0000000000007941 */ /* 0x000fea0003800000 */
.L_x_6210:
[----:B------:R-:W-:Y:S06]  /*6860*/  BAR.ARV 0xb, 0xa0 ;  /* 0x02c2800000007b1d */ /* 0x000fec0000002000 */
[----:B------:R-:W-:Y:S04]  /*6870*/  BSSY B0, `(.L_x_6212) ;  /* 0x0000003000007945 */ /* 0x000fe80003800000 */
[----:B------:R-:W-:Y:S05]  /*6880*/  @!P0 BRA `(.L_x_6213) ;  /* 0x0000000000048947 */ /* 0x000fea0003800000 */
[----:B------:R-:W-:-:S04]  /*6890*/  DEPBAR.LE SB0, 0x0 ;  /* 0x000080000000791a */ /* 0x000fc80000000000 */
.L_x_6213:
[----:B------:R-:W-:Y:S05]  /*68a0*/  BSYNC B0 ;  /* 0x0000000000007941 */ /* 0x000fea0003800000 */
.L_x_6212:
        /* <DEDUP_REMOVED lines=19> */
.L_x_6215:
[----:B------:R-:W-:Y:S05]  /*69e0*/  BSYNC B0 ;  /* 0x0000000000007941 */ /* 0x000fea0003800000 */
.L_x_6214:
        /* <DEDUP_REMOVED lines=9> */
.L_x_6218:
[----:B------:R-:W2:Y:S04]  /*6a80*/  LDG.E.STRONG.GPU R0, desc[UR46][R2.64] ;  /* 0x0000002e02007981 */ /* 0x000ea8000c1ef900 */
[----:B--2---:R-:W-:Y:S01]  /*6a90*/  CCTL.IVALL ;  /* 0x00000000ff00798f */ /* 0x004fe20002000000 */
[----:B------:R-:W-:Y:S05]  /*6aa0*/  YIELD ;  /* 0x0000000000007946 */ /* 0x000fea0003800000 */
[----:B------:R-:W-:-:S13]  /*6ab0*/  ISETP.NE.AND P1, PT, R0, UR22, PT ;  /* 0x0000001600007c0c */ /* 0x000fda000bf25270 */
[----:B------:R-:W-:Y:S05]  /*6ac0*/  @P1 BRA `(.L_x_6218) ;  /* 0xfffffffc00ec1947 */ /* 0x000fea000383ffff */
.L_x_6217:
[----:B------:R-:W-:Y:S05]  /*6ad0*/  BSYNC B0 ;  /* 0x0000000000007941 */ /* 0x000fea0003800000 */
.L_x_6216:
[----:B------:R-:W-:-:S03]  /*6ae0*/  UMOV UR5, 0xffffffff ;  /* 0xffffffff00057882 */ /* 0x000fc60000000000 */
[----:B------:R-:W-:Y:S05]  /*6af0*/  BRA.DIV UR5, `(.L_x_6219) ;  /* 0x0000003e050c7947 */ /* 0x000fea000b800000 */
[----:B------:R-:W-:Y:S01]  /*6b00*/  NOP ;  /* 0x0000000000007918 */ /* 0x000fe20000000000 */
.L_x_6292:
        /* <DEDUP_REMOVED lines=15> */
.L_x_6221:
[----:B------:R-:W-:Y:S05]  /*6c00*/  BSYNC B0 ;  /* 0x0000000000007941 */ /* 0x000fea0003800000 */
.L_x_6220:
        /* <DEDUP_REMOVED lines=14> */
.L_x_6223:
[----:B------:R-:W-:Y:S05]  /*6cf0*/  BSYNC B0 ;  /* 0x0000000000007941 */ /* 0x000fea0003800000 */
.L_x_6222:
        /* <DEDUP_REMOVED lines=15> */
.L_x_6225:
[----:B------:R-:W-:Y:S05]  /*6df0*/  BSYNC B0 ;  /* 0x0000000000007941 */ /* 0x000fea0003800000 */
.L_x_6224:
[----:B------:R-:W-:Y:S06]  /*6e00*/  BAR.ARV 0xa, 0xa0 ;  /* 0x0282800000007b1d */ /* 0x000fec0000002000 */
[----:B------:R-:W-:Y:S04]  /*6e10*/  BSSY B0, `(.L_x_6226) ;  /* 0x0000003000007945 */ /* 0x000fe80003800000 */
[----:B------:R-:W-:Y:S05]  /*6e20*/  @!P0 BRA `(.L_x_6227) ;  /* 0x0000000000048947 */ /* 0x000fea0003800000 */
[----:B------:R-:W-:-:S04]  /*6e30*/  DEPBAR.LE SB0, 0x1 ;  /* 0x000080400000791a */ /* 0x000fc80000000000 */
.L_x_6227:
[----:B------:R-:W-:Y:S05]  /*6e40*/  BSYNC B0 ;  /* 0x0000000000007941 */ /* 0x000fea0003800000 */
.L_x_6226:
[----:B------:R-:W-:Y:S06]  /*6e50*/  BAR.ARV 0xb, 0xa0 ;  /* 0x02c2800000007b1d */ /* 0x000fec0000002000 */
[----:B------:R-:W-:Y:S04]  /*6e60*/  BSSY B0, `(.L_x_6228) ;  /* 0x0000003000007945 */ /* 0x000fe80003800000 */
[----:B------:R-:W-:Y:S05]  /*6e70*/  @!P0 BRA `(.L_x_6229) ;  /* 0x0000000000048947 */ /* 0x000fea0003800000 */
[----:B------:R-:W-:-:S04]  /*6e80*/  DEPBAR.LE SB0, 0x0 ;  /* 0x000080000000791a */ /* 0x000fc80000000000 */
.L_x_6229:
[----:B------:R-:W-:Y:S05]  /*6e90*/  BSYNC B0 ;  /* 0x0000000000007941 */ /* 0x000fea0003800000 */
.L_x_6228:
        /* <DEDUP_REMOVED lines=19> */
.L_x_6231:
[----:B------:R-:W-:Y:S05]  /*6fd0*/  BSYNC B0 ;  /* 0x0000000000007941 */ /* 0x000fea0003800000 */
.L_x_6230:
[----:B------:R-:W-:Y:S02]  /*6fe0*/  UIADD3 UR9, UR9, 0x2, URZ ;  /* 0x0000000209097890 */ /* 0x000fe4000fffe03f */
[----:B------:R-:W-:Y:S02]  /*6ff0*/  UIADD3 UR4, UR4, 0x6000, URZ ;  /* 0x0000600004047890 */ /* 0x000fe4000fffe03f */
[----:B------:R-:W-:-:S06]  /*7000*/  UISETP.GE.AND UP0, UPT, UR9, UR11, UPT ;  /* 0x0000000b0900728c */ /* 0x000fcc000bf06270 */
[----:B------:R-:W-:-:S13]  /*7010*/  PLOP3.LUT P1, PT, PT, PT, UP0, 0x80, 0x0 ;  /* 0x000000000000781c */ /* 0x000fda0003f2f008 */
[----:B------:R-:W-:Y:S05]  /*7020*/  @!P1 BRA `(.L_x_6232) ;  /* 0xfffffff000dc9947 */ /* 0x000fea000383ffff */
.L_x_6181:
        /* <DEDUP_REMOVED lines=41> */
.L_x_6235:
[----:B------:R-:W-:Y:S05]  /*72c0*/  BSYNC B0 ;  /* 0x0000000000007941 */ /* 0x000fea0003800000 */
.L_x_6234:
[----:B------:R-:W-:Y:S05]  /*72d0*/  BRA `(.L_x_6236) ;  /* 0x0000000000047947 */ /* 0x000fea0003800000 */
.L_x_6233:
[----:B------:R-:W-:-:S05]  /*72e0*/  UMOV UR4, UR9 ;  /* 0x0000000900047c82 */ /* 0x000fca0008000000 */
.L_x_6236:
        /* <DEDUP_REMOVED lines=11> */
.L_x_6241:
        /* <DEDUP_REMOVED lines=24> */
.L_x_6238:
[----:B------:R-:W-:Y:S05]  /*7520*/  BSYNC B0 ;  /* 0x0000000000007941 */ /* 0x000fea0003800000 */
.L_x_6237:
        /* <DEDUP_REMOVED lines=24> */
.L_x_6240:
[----:B------:R-:W-:Y:S05]  /*76b0*/  BSYNC B0 ;  /* 0x0000000000007941 */ /* 0x000fea0003800000 */
.L_x_6239:
[----:B------:R-:W-:Y:S02]  /*76c0*/  UIADD3 UR7, UR7, 0x2, URZ ;  /* 0x0000000207077890 */ /* 0x000fe4000fffe03f */
[----:B------:R-:W-:Y:S02]  /*76d0*/  ULEA UR5, UR19, UR5, 0x1 ;  /* 0x0000000513057291 */ /* 0x000fe4000f8e083f */
[----:B------:R-:W-:Y:S02]  /*76e0*/  ULEA UR6, UR19, UR6, 0x1 ;  /* 0x0000000613067291 */ /* 0x000fe4000f8e083f */
[----:B------:R-:W-:-:S13]  /*76f0*/  ISETP.NE.AND P0, PT, RZ, UR7, PT ;  /* 0x00000007ff007c0c */ /* 0x000fda000bf05270 */
[----:B------:R-:W-:Y:S05]  /*7700*/  @!P0 BRA `(.L_x_6124) ;  /* 0x0000002c00388947 */ /* 0x000fea0003800000 */
[----:B------:R-:W-:Y:S05]  /*7710*/  BRA `(.L_x_6241) ;  /* 0xfffffffc00207947 */ /* 0x000fea000383ffff */
.L_x_6173:
        /* <DEDUP_REMOVED lines=14> */
.L_x_6242:
        /* <DEDUP_REMOVED lines=16> */
.L_x_6244:
[----:B------:R-:W-:-:S05]  /*7900*/  ULDC UR4, c[0x0][0x8c4] ;  /* 0x0002310000047ab9 */ /* 0x000fca0000000800 */
.L_x_6243:
        /* <DEDUP_REMOVED lines=62> */
.L_x_6246:
        /* <DEDUP_REMOVED lines=13> */
.L_x_6247:
        /* <DEDUP_REMOVED lines=10> */
.L_x_6248:
        /* <DEDUP_REMOVED lines=21> */
.L_x_6249:
        /* <DEDUP_REMOVED lines=57> */
.L_x_6293:
        /* <DEDUP_REMOVED lines=9> */
.L_x_6252:
        /* <DEDUP_REMOVED lines=116> */
.L_x_6263:
[----:B-1----:R-:W-:-:S05]  /*8b10*/  IMAD.MOV.U32 R9, RZ, RZ, 0x1 ;  /* 0x00000001ff097424 */ /* 0x002fca00078e00ff */
[----:B------:R-:W-:-:S04]  /*8b20*/  SHF.L.U32 R9, R9, 0x1f, RZ ;  /* 0x0000001f09097819 */ /* 0x000fc800000006ff */
[----:B------:R-:W1:Y:S02]  /*8b30*/  SYNCS.PHASECHK.TRANS64.TRYWAIT P1, [R8+URZ+0x36438], R9 ;  /* 0x03643809080075a7 */ /* 0x000e64000802017f */
[----:B-1----:R-:W-:Y:S05]  /*8b40*/  @!P1 BRA `(.L_x_6255) ;  /* 0x0000001c00289947 */ /* 0x002fea0003800000 */
.L_x_6294:
[----:B------:R-:W-:Y:S05]  /*8b50*/  @P0 BRA `(.L_x_6256) ;  /* 0x0000000000140947 */ /* 0x000fea0003800000 */
[----:B------:R-:W-:Y:S01]  /*8b60*/  ISETP.NE.AND P1, PT, R22, RZ, PT ;  /* 0x000000ff1600720c */ /* 0x000fe20003f25270 */
[----:B------:R-:W-:-:S04]  /*8b70*/  IMAD.MOV.U32 R3, RZ, RZ, 0x6100 ;  /* 0x00006100ff037424 */ /* 0x000fc800078e00ff */
[----:B------:R2:W-:Y:S08]  /*8b80*/  SYNCS.ARRIVE.TRANS64 RZ, [R8+URZ+0x36430], R3 ;  /* 0x0364300308ff79a7 */ /* 0x0005f0000800003f */
[----:B------:R-:W-:Y:S05]  /*8b90*/  @!P1 BRA `(.L_x_6256) ;  /* 0x0000000000049947 */ /* 0x000fea0003800000 */
[----:B------:R-:W-:Y:S01]  /*8ba0*/  BPT.TRAP 0x1 ;  /* 0x000000040000795c */ /* 0x000fe20000300000 */
.L_x_6256:
        /* <DEDUP_REMOVED lines=49> */
.L_x_6295:
[----:B------:R-:W-:Y:S05]  /*8ec0*/  @P0 BRA `(.L_x_6258) ;  /* 0x0000000000140947 */ /* 0x000fea0003800000 */
[----:B------:R-:W-:Y:S01]  /*8ed0*/  ISETP.NE.AND P1, PT, R22, RZ, PT ;  /* 0x000000ff1600720c */ /* 0x000fe20003f25270 */
[----:B--2---:R-:W-:-:S04]  /*8ee0*/  IMAD.MOV.U32 R7, RZ, RZ, 0x6100 ;  /* 0x00006100ff077424 */ /* 0x004fc800078e00ff */
[----:B------:R3:W-:Y:S08]  /*8ef0*/  SYNCS.ARRIVE.TRANS64 RZ, [R8+URZ+0x36418], R7 ;  /* 0x0364180708ff79a7 */ /* 0x0007f0000800003f */
[----:B------:R-:W-:Y:S05]  /*8f00*/  @!P1 BRA `(.L_x_6258) ;  /* 0x0000000000049947 */ /* 0x000fea0003800000 */
[----:B------:R-:W-:Y:S01]  /*8f10*/  BPT.TRAP 0x1 ;  /* 0x000000040000795c */ /* 0x000fe20000300000 */
.L_x_6258:
        /* <DEDUP_REMOVED lines=47> */
.L_x_6296:
        /* <DEDUP_REMOVED lines=8> */
.L_x_6260:
        /* <DEDUP_REMOVED lines=37> */
.L_x_6298:
[----:B------:R-:W-:Y:S05]  /*94e0*/  @P0 BRA `(.L_x_6262) ;  /* 0x0000000000140947 */ /* 0x000fea0003800000 */
[----:B------:R-:W-:Y:S01]  /*94f0*/  ISETP.NE.AND P1, PT, R22, RZ, PT ;  /* 0x000000ff1600720c */ /* 0x000fe20003f25270 */
[----:B--2---:R-:W-:-:S04]  /*9500*/  IMAD.MOV.U32 R5, RZ, RZ, 0x6100 ;  /* 0x00006100ff057424 */ /* 0x004fc800078e00ff */
[----:B------:R3:W-:Y:S08]  /*9510*/  SYNCS.ARRIVE.TRANS64 RZ, [R8+URZ+0x36410], R5 ;  /* 0x0364100508ff79a7 */ /* 0x0007f0000800003f */
[----:B------:R-:W-:Y:S05]  /*9520*/  @!P1 BRA `(.L_x_6262) ;  /* 0x0000000000049947 */ /* 0x000fea0003800000 */
[----:B------:R-:W-:Y:S01]  /*9530*/  BPT.TRAP 0x1 ;  /* 0x000000040000795c */ /* 0x000fe20000300000 */
.L_x_6262:
        /* <DEDUP_REMOVED lines=44> */
.L_x_6254:
[----:B------:R-:W-:Y:S01]  /*9800*/  ISETP.NE.AND P1, PT, R21, RZ, PT ;  /* 0x000000ff1500720c */ /* 0x000fe20003f25270 */
[----:B------:R-:W-:Y:S02]  /*9810*/  IMAD.MOV.U32 R4, RZ, RZ, R19 ;  /* 0x000000ffff047224 */ /* 0x000fe400078e0013 */
[----:B------:R-:W-:-:S10]  /*9820*/  IMAD.MOV.U32 R5, RZ, RZ, 0x1 ;  /* 0x00000001ff057424 */ /* 0x000fd400078e00ff */
[----:B------:R-:W-:Y:S05]  /*9830*/  @!P1 BRA `(.L_x_6253) ;  /* 0x00000004008c9947 */ /* 0x000fea0003800000 */
[----:B------:R-:W2:Y:S02]  /*9840*/  SYNCS.PHASECHK.TRANS64.TRYWAIT P1, [R8+URZ+0x36438], R9 ;  /* 0x03643809080075a7 */ /* 0x000ea4000802017f */
[----:B--2---:R-:W-:Y:S05]  /*9850*/  @!P1 BRA `(.L_x_6264) ;  /* 0x0000001000449947 */ /* 0x004fea0003800000 */
.L_x_6299:
[----:B------:R-:W-:Y:S05]  /*9860*/  @P0 BRA `(.L_x_6265) ;  /* 0x0000000000140947 */ /* 0x000fea0003800000 */
[----:B------:R-:W-:Y:S01]  /*9870*/  ISETP.NE.AND P1, PT, R22, RZ, PT ;  /* 0x000000ff1600720c */ /* 0x000fe20003f25270 */
[----:B------:R-:W-:-:S04]  /*9880*/  IMAD.MOV.U32 R5, RZ, RZ, 0x6100 ;  /* 0x00006100ff057424 */ /* 0x000fc800078e00ff */
[----:B------:R3:W-:Y:S08]  /*9890*/  SYNCS.ARRIVE.TRANS64 RZ, [R8+URZ+0x36430], R5 ;  /* 0x0364300508ff79a7 */ /* 0x0007f0000800003f */
[----:B------:R-:W-:Y:S05]  /*98a0*/  @!P1 BRA `(.L_x_6265) ;  /* 0x0000000000049947 */ /* 0x000fea0003800000 */
[----:B------:R-:W-:Y:S01]  /*98b0*/  BPT.TRAP 0x1 ;  /* 0x000000040000795c */ /* 0x000fe20000300000 */
.L_x_6265:
        /* <DEDUP_REMOVED lines=42> */
.L_x_6300:
[----:B-1----:R-:W-:Y:S01]  /*9b60*/  IMAD.MOV.U32 R5, RZ, RZ, RZ ;  /* 0x000000ffff057224 */ /* 0x002fe200078e00ff */
[----:B------:R-:W-:Y:S06]  /*9b70*/  @P0 BRA `(.L_x_6267) ;  /* 0x0000000000140947 */ /* 0x000fec0003800000 */
[----:B------:R-:W-:Y:S01]  /*9b80*/  ISETP.NE.AND P1, PT, R22, RZ, PT ;  /* 0x000000ff1600720c */ /* 0x000fe20003f25270 */
[----:B------:R-:W-:-:S04]  /*9b90*/  IMAD.MOV.U32 R9, RZ, RZ, 0x6100 ;  /* 0x00006100ff097424 */ /* 0x000fc800078e00ff */
[----:B------:R1:W-:Y:S08]  /*9ba0*/  SYNCS.ARRIVE.TRANS64 RZ, [R8+URZ+0x36418], R9 ;  /* 0x0364180908ff79a7 */ /* 0x0003f0000800003f */
[----:B------:R-:W-:Y:S05]  /*9bb0*/  @!P1 BRA `(.L_x_6267) ;  /* 0x0000000000049947 */ /* 0x000fea0003800000 */
[----:B------:R-:W-:Y:S01]  /*9bc0*/  BPT.TRAP 0x1 ;  /* 0x000000040000795c */ /* 0x000fe20000300000 */
.L_x_6267:
        /* <DEDUP_REMOVED lines=42> */
.L_x_6253:
[----:B------:R-:W-:-:S04]  /*9e70*/  SHF.L.U32 R3, R5, 0x1f, RZ ;  /* 0x0000001f05037819 */ /* 0x000fc800000006ff */
[----:B------:R-:W2:Y:S02]  /*9e80*/  SYNCS.PHASECHK.TRANS64.TRYWAIT P1, [R8+URZ+0x36438], R3 ;  /* 0x03643803080075a7 */ /* 0x000ea4000802017f */
[----:B--2---:R-:W-:Y:S05]  /*9e90*/  @!P1 BRA `(.L_x_6268) ;  /* 0x0000000800dc9947 */ /* 0x004fea0003800000 */
.L_x_6301:
[----:B------:R-:W-:Y:S05]  /*9ea0*/  @P0 BRA `(.L_x_6269) ;  /* 0x0000000000180947 */ /* 0x000fea0003800000 */
[----:B------:R-:W3:Y:S01]  /*9eb0*/  S2R R0, SR_TID.X ;  /* 0x0000000000007919 */ /* 0x000ee20000002100 */
[----:B--2---:R-:W-:-:S04]  /*9ec0*/  IMAD.MOV.U32 R3, RZ, RZ, 0x6100 ;  /* 0x00006100ff037424 */ /* 0x004fc800078e00ff */
[----:B------:R4:W-:Y:S01]  /*9ed0*/  SYNCS.ARRIVE.TRANS64 RZ, [R8+URZ+0x36430], R3 ;  /* 0x0364300308ff79a7 */ /* 0x0009e2000800003f */
[----:B---3--:R-:W-:-:S13]  /*9ee0*/  LOP3.LUT P0, RZ, R0, 0x1f, RZ, 0xc0, !PT ;  /* 0x0000001f00ff7812 */ /* 0x008fda000780c0ff */
[----:B----4-:R-:W-:Y:S05]  /*9ef0*/  @!P0 BRA `(.L_x_6269) ;  /* 0x0000000000048947 */ /* 0x010fea0003800000 */
[----:B------:R-:W-:Y:S01]  /*9f00*/  BPT.TRAP 0x1 ;  /* 0x000000040000795c */ /* 0x000fe20000300000 */
.L_x_6269:
        /* <DEDUP_REMOVED lines=44> */
.L_x_6250:
[----:B------:R-:W-:Y:S05]  /*a1d0*/  BSYNC B0 ;  /* 0x0000000000007941 */ /* 0x000fea0003800000 */
.L_x_6245:
[----:B------:R-:W-:-:S03]  /*a1e0*/  UMOV UR8, 0xffffffff ;  /* 0xffffffff00087882 */ /* 0x000fc60000000000 */
[----:B------:R-:W-:Y:S05]  /*a1f0*/  BRA.DIV UR8, `(.L_x_6270) ;  /* 0x0000000a08187947 */ /* 0x000fea000b800000 */
[----:B------:R-:W-:-:S13]  /*a200*/  ELECT P6, URZ, PT ;  /* 0x00000000003f782f */ /* 0x000fda00038c0000 */
.L_x_6304:
[----:B------:R-:W-:Y:S05]  /*a210*/  @!P6 BRA `(.L_x_6124) ;  /* 0x000000000074e947 */ /* 0x000fea0003800000 */
[----:B------:R-:W-:-:S06]  /*a220*/  ULOP3.LUT UR8, UR38, 0x2, URZ, 0xfc, !UPT ;  /* 0x0000000226087892 */ /* 0x000fcc000f8efc3f */
[----:B------:R-:W-:-:S05]  /*a230*/  IMAD.U32 R0, RZ, RZ, UR8 ;  /* 0x00000008ff007e24 */ /* 0x000fca000f8e00ff */
[----:B------:R-:W-:-:S13]  /*a240*/  ISETP.NE.AND P2, PT, R0, 0x3, PT ;  /* 0x000000030000780c */ /* 0x000fda0003f45270 */
[----:B------:R-:W-:Y:S05]  /*a250*/  @!P2 BRA `(.L_x_6271) ;  /* 0x000000000004a947 */ /* 0x000fea0003800000 */
[----:B---3--:R-:W-:Y:S01]  /*a260*/  BPT.TRAP 0x1 ;  /* 0x000000040000795c */ /* 0x008fe20000300000 */
.L_x_6271:
        /* <DEDUP_REMOVED lines=15> */
.L_x_6305:
[----:B------:R-:W2:Y:S02]  /*a360*/  SYNCS.PHASECHK.TRANS64.TRYWAIT P0, [R3+URZ], R2 ;  /* 0x00000002030075a7 */ /* 0x000ea4000800017f */
[----:B--2---:R-:W-:Y:S05]  /*a370*/  @!P0 BRA `(.L_x_6273) ;  /* 0x0000000400ec8947 */ /* 0x004fea0003800000 */
.L_x_6306:
[----:B------:R-:W-:Y:S05]  /*a380*/  @!P2 BRA `(.L_x_6274) ;  /* 0x000000000004a947 */ /* 0x000fea0003800000 */
[----:B---3--:R-:W-:Y:S01]  /*a390*/  BPT.TRAP 0x1 ;  /* 0x000000040000795c */ /* 0x008fe20000300000 */
.L_x_6274:
[----:B------:R-:W-:-:S07]  /*a3a0*/  SHF.L.U32 R5, R5, 0x1f, RZ ;  /* 0x0000001f05057819 */ /* 0x000fce00000006ff */
.L_x_6275:
[----:B----4-:R4:W1:Y:S02]  /*a3b0*/  SYNCS.PHASECHK.TRANS64.TRYWAIT P0, [R4+URZ+0x36438], R5 ;  /* 0x03643805040075a7 */ /* 0x010864000800017f */
[----:B-1----:R-:W-:Y:S05]  /*a3c0*/  @!P0 NANOSLEEP.SYNCS 0x989680 ;  /* 0x009896800000895d */ /* 0x002fea0003900000 */
[----:B------:R-:W1:Y:S02]  /*a3d0*/  @!P0 SYNCS.PHASECHK.TRANS64 P0, [R4+URZ+0x36438], R5 ;  /* 0x03643805040085a7 */ /* 0x000e64000800007f */
[----:B-1----:R-:W-:Y:S05]  /*a3e0*/  @!P0 BRA `(.L_x_6275) ;  /* 0xfffffffc00f08947 */ /* 0x002fea000383ffff */
.L_x_6124:
[----:B---3--:R-:W-:Y:S05]  /*a3f0*/  BSYNC B6 ;  /* 0x0000000000067941 */ /* 0x008fea0003800000 */
.L_x_6118:
[----:B------:R-:W-:Y:S05]  /*a400*/  EXIT ;  /* 0x000000000000794d */ /* 0x000fea0003800000 */
.L_x_6135:
[----:B------:R-:W-:Y:S02]  /*a410*/  IMAD.MOV.U32 R12, RZ, RZ, RZ ;  /* 0x000000ffff0c7224 */ /* 0x000fe400078e00ff */
[----:B------:R-:W-:Y:S02]  /*a420*/  IMAD.MOV.U32 R11, RZ, RZ, 0x1f ;  /* 0x0000001fff0b7424 */ /* 0x000fe400078e00ff */
[----:B------:R-:W-:-:S07]  /*a430*/  IMAD.MOV.U32 R15, RZ, RZ, -0x1 ;  /* 0xffffffffff0f7424 */ /* 0x000fce00078e00ff */
[----:B------:R-:W-:Y:S05]  /*a440*/  WARPSYNC.COLLECTIVE R15, `(.L_x_6276) ;  /* 0x000000000f087348 */ /* 0x000fea0003c00000 */
[----:B------:R1:W2:Y:S02]  /*a450*/  SHFL.IDX P6, R14, R13, R12, R11 ;  /* 0x0000000c0d0e7389 */ /* 0x0002a400000c000b */
[----:B-12---:R-:W-:Y:S01]  /*a460*/  ENDCOLLECTIVE ;  /* 0x000000000000791b */ /* 0x006fe20003800000 */
.L_x_6276:
[----:B------:R-:W-:Y:S05]  /*a470*/  BRA `(.L_x_6277) ;  /* 0xffffff6c00dc7947 */ /* 0x000fea000383ffff */
.L_x_6137:
[----:B--2---:R2:W3:Y:S02]  /*a480*/  SYNCS.PHASECHK.TRANS64.TRYWAIT P0, [R154+URZ+0x36400], R11 ;  /* 0x0364000b9a0075a7 */ /* 0x0044e4000800017f */
[----:B---3--:R-:W-:Y:S05]  /*a490*/  @!P0 NANOSLEEP.SYNCS 0x989680 ;  /* 0x009896800000895d */ /* 0x008fea0003900000 */
[----:B------:R-:W3:Y:S02]  /*a4a0*/  @!P0 SYNCS.PHASECHK.TRANS64 P0, [R154+URZ+0x36400], R11 ;  /* 0x0364000b9a0085a7 */ /* 0x000ee4000800007f */
[----:B---3--:R-:W-:Y:S05]  /*a4b0*/  @!P0 BRA `(.L_x_6137) ;  /* 0xfffffffc00f08947 */ /* 0x008fea000383ffff */
[----:B------:R-:W-:Y:S05]  /*a4c0*/  BRA `(.L_x_6136) ;  /* 0xffffff7000147947 */ /* 0x000fea000383ffff */
.L_x_6141:
[----:B--2---:R2:W3:Y:S02]  /*a4d0*/  SYNCS.PHASECHK.TRANS64.TRYWAIT P1, [R3+URZ+0x36410], R12 ;  /* 0x0364100c030075a7 */ /* 0x0044e4000802017f */
[----:B---3--:R-:W-:Y:S05]  /*a4e0*/  @!P1 NANOSLEEP.SYNCS 0x989680 ;  /* 0x009896800000995d */ /* 0x008fea0003900000 */
[----:B------:R-:W3:Y:S02]  /*a4f0*/  @!P1 SYNCS.PHASECHK.TRANS64 P1, [R3+URZ+0x36410], R12 ;  /* 0x0364100c030095a7 */ /* 0x000ee4000802007f */
[----:B---3--:R-:W-:Y:S05]  /*a500*/  @!P1 BRA `(.L_x_6141) ;  /* 0xfffffffc00f09947 */ /* 0x008fea000383ffff */
[----:B------:R-:W-:Y:S05]  /*a510*/  BRA `(.L_x_6140) ;  /* 0xffffff7400dc7947 */ /* 0x000fea000383ffff */
.L_x_6145:
[----:B------:R1:W1:Y:S02]  /*a520*/  SYNCS.PHASECHK.TRANS64.TRYWAIT P1, [R154+URZ+0x36430], R13 ;  /* 0x0364300d9a0075a7 */ /* 0x000264000802017f */
[----:B-1----:R-:W-:Y:S05]  /*a530*/  @!P1 NANOSLEEP.SYNCS 0x989680 ;  /* 0x009896800000995d */ /* 0x002fea0003900000 */
[----:B------:R-:W1:Y:S02]  /*a540*/  @!P1 SYNCS.PHASECHK.TRANS64 P1, [R154+URZ+0x36430], R13 ;  /* 0x0364300d9a0095a7 */ /* 0x000e64000802007f */
[----:B-1----:R-:W-:Y:S05]  /*a550*/  @!P1 BRA `(.L_x_6145) ;  /* 0xfffffffc00f09947 */ /* 0x002fea000383ffff */
[----:B------:R-:W-:Y:S05]  /*a560*/  BRA `(.L_x_6144) ;  /* 0xffffff7c00807947 */ /* 0x000fea000383ffff */
.L_x_6160:
[----:B------:R-:W-:Y:S01]  /*a570*/  BSSY B0, `(.L_x_6278) ;  /* 0x0000005000007945 */ /* 0x000fe20003800000 */
[----:B------:R-:W-:-:S07]  /*a580*/  IMAD.MOV.U32 R15, RZ, RZ, -0x1 ;  /* 0xffffffffff0f7424 */ /* 0x000fce00078e00ff */
[----:B------:R-:W-:Y:S05]  /*a590*/  WARPSYNC.COLLECTIVE R15, `(.L_x_6279) ;  /* 0x000000000f087348 */ /* 0x000fea0003c00000 */
[----:B------:R-:W-:Y:S01]  /*a5a0*/  NOP ;  /* 0x0000000000007918 */ /* 0x000fe20000000000 */
[----:B------:R-:W-:Y:S01]  /*a5b0*/  ENDCOLLECTIVE ;  /* 0x000000000000791b */ /* 0x000fe20003800000 */
.L_x_6279:
[----:B------:R-:W-:Y:S05]  /*a5c0*/  BSYNC B0 ;  /* 0x0000000000007941 */ /* 0x000fea0003800000 */
.L_x_6278:
[----:B------:R-:W-:Y:S05]  /*a5d0*/  BRA `(.L_x_6280) ;  /* 0xffffffa400407947 */ /* 0x000fea000383ffff */
.L_x_6169:
[----:B------:R-:W-:Y:S01]  /*a5e0*/  BSSY B0, `(.L_x_6281) ;  /* 0x0000005000007945 */ /* 0x000fe20003800000 */
[----:B------:R-:W-:-:S07]  /*a5f0*/  IMAD.MOV.U32 R15, RZ, RZ, -0x1 ;  /* 0xffffffffff0f7424 */ /* 0x000fce00078e00ff */
[----:B-1----:R-:W-:Y:S05]  /*a600*/  WARPSYNC.COLLECTIVE R15, `(.L_x_6282) ;  /* 0x000000000f087348 */ /* 0x002fea0003c00000 */
[----:B------:R-:W-:Y:S01]  /*a610*/  NOP ;  /* 0x0000000000007918 */ /* 0x000fe20000000000 */
[----:B-1----:R-:W-:Y:S01]  /*a620*/  ENDCOLLECTIVE ;  /* 0x000000000000791b */ /* 0x002fe20003800000 */
.L_x_6282:
[----:B------:R-:W-:Y:S05]  /*a630*/  BSYNC B0 ;  /* 0x0000000000007941 */ /* 0x000fea0003800000 */
.L_x_6281:
[----:B------:R-:W-:Y:S05]  /*a640*/  BRA `(.L_x_6283) ;  /* 0xffffffa8002c7947 */ /* 0x000fea000383ffff */
.L_x_6186:
[----:B------:R-:W-:Y:S01]  /*a650*/  BSSY B0, `(.L_x_6284) ;  /* 0x0000005000007945 */ /* 0x000fe20003800000 */
[----:B------:R-:W-:-:S07]  /*a660*/  IMAD.MOV.U32 R15, RZ, RZ, -0x1 ;  /* 0xffffffffff0f7424 */ /* 0x000fce00078e00ff */
[----:B------:R-:W-:Y:S05]  /*a670*/  WARPSYNC.COLLECTIVE R15, `(.L_x_6285) ;  /* 0x000000000f087348 */ /* 0x000fea0003c00000 */
[----:B------:R-:W-:Y:S01]  /*a680*/  NOP ;  /* 0x0000000000007918 */ /* 0x000fe20000000000 */
[----:B------:R-:W-:Y:S01]  /*a690*/  ENDCOLLECTIVE ;  /* 0x000000000000791b */ /* 0x000fe20003800000 */
.L_x_6285:
[----:B------:R-:W-:Y:S05]  /*a6a0*/  BSYNC B0 ;  /* 0x0000000000007941 */ /* 0x000fea0003800000 */
.L_x_6284:
[----:B------:R-:W-:Y:S05]  /*a6b0*/  BRA `(.L_x_6286) ;  /* 0xffffffb400747947 */ /* 0x000fea000383ffff */
.L_x_6203:
[----:B------:R-:W-:Y:S01]  /*a6c0*/  BSSY B0, `(.L_x_6287) ;  /* 0x0000005000007945 */ /* 0x000fe20003800000 */
[----:B------:R-:W-:-:S07]  /*a6d0*/  IMAD.MOV.U32 R15, RZ, RZ, -0x1 ;  /* 0xffffffffff0f7424 */ /* 0x000fce00078e00ff */
[----:B------:R-:W-:Y:S05]  /*a6e0*/  WARPSYNC.COLLECTIVE R15, `(.L_x_6288) ;  /* 0x000000000f087348 */ /* 0x000fea0003c00000 */
[----:B------:R-:W-:Y:S01]  /*a6f0*/  NOP ;  /* 0x0000000000007918 */ /* 0x000fe20000000000 */
[----:B------:R-:W-:Y:S01]  /*a700*/  ENDCOLLECTIVE ;  /* 0x000000000000791b */ /* 0x000fe20003800000 */
.L_x_6288:
[----:B------:R-:W-:Y:S05]  /*a710*/  BSYNC B0 ;  /* 0x0000000000007941 */ /* 0x000fea0003800000 */
.L_x_6287:
[----:B------:R-:W-:Y:S05]  /*a720*/  BRA `(.L_x_6289) ;  /* 0xffffffbc006c7947 */ /* 0x000fea000383ffff */
.L_x_6219:
[----:B------:R-:W-:Y:S01]  /*a730*/  BSSY B0, `(.L_x_6290) ;  /* 0x0000005000007945 */ /* 0x000fe20003800000 */
[----:B------:R-:W-:-:S07]  /*a740*/  IMAD.MOV.U32 R15, RZ, RZ, -0x1 ;  /* 0xffffffffff0f7424 */ /* 0x000fce00078e00ff */
[----:B------:R-:W-:Y:S05]  /*a750*/  WARPSYNC.COLLECTIVE R15, `(.L_x_6291) ;  /* 0x000000000f087348 */ /* 0x000fea0003c00000 */
[----:B------:R-:W-:Y:S01]  /*a760*/  NOP ;  /* 0x0000000000007918 */ /* 0x000fe20000000000 */
[----:B------:R-:W-:Y:S01]  /*a770*/  ENDCOLLECTIVE ;  /* 0x000000000000791b */ /* 0x000fe20003800000 */
.L_x_6291:
[----:B------:R-:W-:Y:S05]  /*a780*/  BSYNC B0 ;  /* 0x0000000000007941 */ /* 0x000fea0003800000 */
.L_x_6290:
[----:B------:R-:W-:Y:S05]  /*a790*/  BRA `(.L_x_6292) ;  /* 0xffffffc000dc7947 */ /* 0x000fea000383ffff */
.L_x_6251:
[----:B-1----:R1:W2:Y:S02]  /*a7a0*/  SYNCS.PHASECHK.TRANS64.TRYWAIT P1, [R8+URZ+0x36420], R9 ;  /* 0x03642009080075a7 */ /* 0x0022a4000802017f */
[----:B--2---:R-:W-:Y:S05]  /*a7b0*/  @!P1 NANOSLEEP.SYNCS 0x989680 ;  /* 0x009896800000995d */ /* 0x004fea0003900000 */
[----:B------:R-:W2:Y:S02]  /*a7c0*/  @!P1 SYNCS.PHASECHK.TRANS64 P1, [R8+URZ+0x36420], R9 ;  /* 0x03642009080095a7 */ /* 0x000ea4000802007f */
[----:B--2---:R-:W-:Y:S05]  /*a7d0*/  @!P1 BRA `(.L_x_6251) ;  /* 0xfffffffc00f09947 */ /* 0x004fea000383ffff */
[----:B------:R-:W-:Y:S05]  /*a7e0*/  BRA `(.L_x_6293) ;  /* 0xffffffd800d47947 */ /* 0x000fea000383ffff */
.L_x_6255:
[----:B-1----:R1:W2:Y:S02]  /*a7f0*/  SYNCS.PHASECHK.TRANS64.TRYWAIT P1, [R8+URZ+0x36438], R9 ;  /* 0x03643809080075a7 */ /* 0x0022a4000802017f */
[----:B--2---:R-:W-:Y:S05]  /*a800*/  @!P1 NANOSLEEP.SYNCS 0x989680 ;  /* 0x009896800000995d */ /* 0x004fea0003900000 */
[----:B------:R-:W2:Y:S02]  /*a810*/  @!P1 SYNCS.PHASECHK.TRANS64 P1, [R8+URZ+0x36438], R9 ;  /* 0x03643809080095a7 */ /* 0x000ea4000802007f */
[----:B--2---:R-:W-:Y:S05]  /*a820*/  @!P1 BRA `(.L_x_6255) ;  /* 0xfffffffc00f09947 */ /* 0x004fea000383ffff */
[----:B------:R-:W-:Y:S05]  /*a830*/  BRA `(.L_x_6294) ;  /* 0xffffffe000c47947 */ /* 0x000fea000383ffff */
.L_x_6257:
[----:B--2---:R2:W3:Y:S02]  /*a840*/  SYNCS.PHASECHK.TRANS64.TRYWAIT P1, [R8+URZ+0x36428], R7 ;  /* 0x03642807080075a7 */ /* 0x0044e4000802017f */
[----:B---3--:R-:W-:Y:S05]  /*a850*/  @!P1 NANOSLEEP.SYNCS 0x989680 ;  /* 0x009896800000995d */ /* 0x008fea0003900000 */
[----:B------:R-:W3:Y:S02]  /*a860*/  @!P1 SYNCS.PHASECHK.TRANS64 P1, [R8+URZ+0x36428], R7 ;  /* 0x03642807080095a7 */ /* 0x000ee4000802007f */
[----:B---3--:R-:W-:Y:S05]  /*a870*/  @!P1 BRA `(.L_x_6257) ;  /* 0xfffffffc00f09947 */ /* 0x008fea000383ffff */
[----:B------:R-:W-:Y:S05]  /*a880*/  BRA `(.L_x_6295) ;  /* 0xffffffe4008c7947 */ /* 0x000fea000383ffff */
.L_x_6259:
        /* <DEDUP_REMOVED lines=8> */
.L_x_6261:
[----:B------:R-:W-:-:S07]  /*a910*/  SHF.L.U32 R5, R10, 0x1f, RZ ;  /* 0x0000001f0a057819 */ /* 0x000fce00000006ff */
.L_x_6297:
[----:B--2---:R2:W3:Y:S02]  /*a920*/  SYNCS.PHASECHK.TRANS64.TRYWAIT P1, [R8+URZ+0x36420], R5 ;  /* 0x03642005080075a7 */ /* 0x0044e4000802017f */
[----:B---3--:R-:W-:Y:S05]  /*a930*/  @!P1 NANOSLEEP.SYNCS 0x989680 ;  /* 0x009896800000995d */ /* 0x008fea0003900000 */
[----:B------:R-:W3:Y:S02]  /*a940*/  @!P1 SYNCS.PHASECHK.TRANS64 P1, [R8+URZ+0x36420], R5 ;  /* 0x03642005080095a7 */ /* 0x000ee4000802007f */
[----:B---3--:R-:W-:Y:S05]  /*a950*/  @!P1 BRA `(.L_x_6297) ;  /* 0xfffffffc00f09947 */ /* 0x008fea000383ffff */
[----:B------:R-:W-:Y:S05]  /*a960*/  BRA `(.L_x_6298) ;  /* 0xffffffe800dc7947 */ /* 0x000fea000383ffff */
.L_x_6264:
[----:B--2---:R2:W3:Y:S02]  /*a970*/  SYNCS.PHASECHK.TRANS64.TRYWAIT P1, [R8+URZ+0x36438], R9 ;  /* 0x03643809080075a7 */ /* 0x0044e4000802017f */
[----:B---3--:R-:W-:Y:S05]  /*a980*/  @!P1 NANOSLEEP.SYNCS 0x989680 ;  /* 0x009896800000995d */ /* 0x008fea0003900000 */
[----:B------:R-:W3:Y:S02]  /*a990*/  @!P1 SYNCS.PHASECHK.TRANS64 P1, [R8+URZ+0x36438], R9 ;  /* 0x03643809080095a7 */ /* 0x000ee4000802007f */
[----:B---3--:R-:W-:Y:S05]  /*a9a0*/  @!P1 BRA `(.L_x_6264) ;  /* 0xfffffffc00f09947 */ /* 0x008fea000383ffff */
[----:B------:R-:W-:Y:S05]  /*a9b0*/  BRA `(.L_x_6299) ;  /* 0xffffffec00a87947 */ /* 0x000fea000383ffff */
.L_x_6266:
[----:B-1----:R1:W2:Y:S02]  /*a9c0*/  SYNCS.PHASECHK.TRANS64.TRYWAIT P1, [R8+URZ+0x36428], R5 ;  /* 0x03642805080075a7 */ /* 0x0022a4000802017f */
[----:B--2---:R-:W-:Y:S05]  /*a9d0*/  @!P1 NANOSLEEP.SYNCS 0x989680 ;  /* 0x009896800000995d */ /* 0x004fea0003900000 */
[----:B------:R-:W2:Y:S02]  /*a9e0*/  @!P1 SYNCS.PHASECHK.TRANS64 P1, [R8+URZ+0x36428], R5 ;  /* 0x03642805080095a7 */ /* 0x000ea4000802007f */
[----:B--2---:R-:W-:Y:S05]  /*a9f0*/  @!P1 BRA `(.L_x_6266) ;  /* 0xfffffffc00f09947 */ /* 0x004fea000383ffff */
[----:B------:R-:W-:Y:S05]  /*aa00*/  BRA `(.L_x_6300) ;  /* 0xfffffff000547947 */ /* 0x000fea000383ffff */
.L_x_6268:
[----:B--2---:R2:W3:Y:S02]  /*aa10*/  SYNCS.PHASECHK.TRANS64.TRYWAIT P1, [R8+URZ+0x36438], R3 ;  /* 0x03643803080075a7 */ /* 0x0044e4000802017f */
[----:B---3--:R-:W-:Y:S05]  /*aa20*/  @!P1 NANOSLEEP.SYNCS 0x989680 ;  /* 0x009896800000995d */ /* 0x008fea0003900000 */
[----:B------:R-:W3:Y:S02]  /*aa30*/  @!P1 SYNCS.PHASECHK.TRANS64 P1, [R8+URZ+0x36438], R3 ;  /* 0x03643803080095a7 */ /* 0x000ee4000802007f */
[----:B---3--:R-:W-:Y:S05]  /*aa40*/  @!P1 BRA `(.L_x_6268) ;  /* 0xfffffffc00f09947 */ /* 0x008fea000383ffff */
[----:B------:R-:W-:Y:S05]  /*aa50*/  BRA `(.L_x_6301) ;  /* 0xfffffff400107947 */ /* 0x000fea000383ffff */
.L_x_6270:
[----:B------:R-:W-:Y:S01]  /*aa60*/  BSSY B0, `(.L_x_6302) ;  /* 0x0000006000007945 */ /* 0x000fe20003800000 */
[----:B------:R-:W-:-:S07]  /*aa70*/  IMAD.MOV.U32 R15, RZ, RZ, -0x1 ;  /* 0xffffffffff0f7424 */ /* 0x000fce00078e00ff */
[----:B-1-3--:R-:W-:Y:S05]  /*aa80*/  WARPSYNC.COLLECTIVE R15, `(.L_x_6303) ;  /* 0x000000000f0c7348 */ /* 0x00afea0003c00000 */
[----:B------:R-:W-:Y:S02]  /*aa90*/  ELECT P6, UR62, PT ;  /* 0x00000000003e782f */ /* 0x000fe400038c0000 */
[----:B------:R-:W-:Y:S01]  /*aaa0*/  MOV R14, UR62 ;  /* 0x0000003e000e7c02 */ /* 0x000fe20008000f00 */
[----:B-1-3--:R-:W-:Y:S10]  /*aab0*/  ENDCOLLECTIVE ;  /* 0x000000000000791b */ /* 0x00aff40003800000 */
.L_x_6303:
[----:B------:R-:W-:Y:S05]  /*aac0*/  BSYNC B0 ;  /* 0x0000000000007941 */ /* 0x000fea0003800000 */
.L_x_6302:
[----:B------:R-:W-:Y:S05]  /*aad0*/  BRA `(.L_x_6304) ;  /* 0xfffffff400cc7947 */ /* 0x000fea000383ffff */
.L_x_6272:
[----:B-1----:R1:W2:Y:S02]  /*aae0*/  SYNCS.PHASECHK.TRANS64.TRYWAIT P0, [R9+URZ], R0 ;  /* 0x00000000090075a7 */ /* 0x0022a4000800017f */
[----:B--2---:R-:W-:Y:S05]  /*aaf0*/  @!P0 NANOSLEEP.SYNCS 0x989680 ;  /* 0x009896800000895d */ /* 0x004fea0003900000 */
[----:B------:R-:W2:Y:S02]  /*ab00*/  @!P0 SYNCS.PHASECHK.TRANS64 P0, [R9+URZ], R0 ;  /* 0x00000000090085a7 */ /* 0x000ea4000800007f */
[----:B--2---:R-:W-:Y:S05]  /*ab10*/  @!P0 BRA `(.L_x_6272) ;  /* 0xfffffffc00f08947 */ /* 0x004fea000383ffff */
[----:B------:R-:W-:Y:S05]  /*ab20*/  BRA `(.L_x_6305) ;  /* 0xfffffff8000c7947 */ /* 0x000fea000383ffff */
.L_x_6273:
[----:B--2---:R2:W4:Y:S02]  /*ab30*/  SYNCS.PHASECHK.TRANS64.TRYWAIT P0, [R3+URZ], R2 ;  /* 0x00000002030075a7 */ /* 0x004524000800017f */
[----:B----4-:R-:W-:Y:S05]  /*ab40*/  @!P0 NANOSLEEP.SYNCS 0x989680 ;  /* 0x009896800000895d */ /* 0x010fea0003900000 */
[----:B------:R-:W4:Y:S02]  /*ab50*/  @!P0 SYNCS.PHASECHK.TRANS64 P0, [R3+URZ], R2 ;  /* 0x00000002030085a7 */ /* 0x000f24000800007f */
[----:B----4-:R-:W-:Y:S05]  /*ab60*/  @!P0 BRA `(.L_x_6273) ;  /* 0xfffffffc00f08947 */ /* 0x010fea000383ffff */
[----:B------:R-:W-:Y:S05]  /*ab70*/  BRA `(.L_x_6306) ;  /* 0xfffffff800007947 */ /* 0x000fea000383ffff */
.L_x_6307:
        /* <DEDUP_REMOVED lines=16> */
.L_x_7688:


//--------------------- .text._ZN7cutlass13device_kernelIN5flash11enable_sm90INS1_16FlashAttnBwdSm90INS1_25CollectiveMainloopBwdSm90ILi2ELi1ELi1EN4cute5tupleIJNS5_1CILi1EEES8_S8_EEENS6_IJNS7_ILi64EEENS7_ILi96EEENS7_ILi192EEEEEENS_10bfloat16_tEfNS_4arch4Sm90ELb1ELb0ELb0ELb0ELb0ELb0ELb1ELb0ELi3ELi1ELi1ELi1ELb0EEENS1_21CollectiveEpilogueBwdISD_SE_SG_Li384ELb0ELb1ELi3EEENS1_25SingleTileBwdLPTSchedulerILb0ELi96ELb0EEEEEEEEEvNT_6ParamsE --------------------------
	.section	.text._ZN7cutlass13device_kernelIN5flash11enable_sm90INS1_16FlashAttnBwdSm90INS1_25CollectiveMainloopBwdSm90ILi2ELi1ELi1EN4cute5tupleIJNS5_1CILi1EEES8_S8_EEENS6_IJNS7_ILi64EEENS7_ILi96EEENS7_ILi192EEEEEENS_10bfloat16_tEfNS_4arch4Sm90ELb1ELb0ELb0ELb0ELb0ELb0ELb1ELb0ELi3ELi1ELi1ELi1ELb0EEENS1_21CollectiveEpilogueBwdISD_SE_SG_Li384ELb0ELb1ELi3EEENS1_25SingleTileBwdLPTSchedulerILb0ELi96ELb0EEEEEEEEEvNT_6ParamsE,"ax",@progbits
	.align	128
.text._ZN7cutlass13device_kernelIN5flash11enable_sm90INS1_16FlashAttnBwdSm90INS1_25CollectiveMainloopBwdSm90ILi2ELi1ELi1EN4cute5tupleIJNS5_1CILi1EEES8_S8_EEENS6_IJNS7_ILi64EEENS7_ILi96EEENS7_ILi192EEEEEENS_10bfloat16_tEfNS_4arch4Sm90ELb1ELb0ELb0ELb0ELb0ELb0ELb1ELb0ELi3ELi1ELi1ELi1ELb0EEENS1_21CollectiveEpilogueBwdISD_SE_SG_Li384ELb0ELb1ELi3EEENS1_25SingleTileBwdLPTSchedulerILb0ELi96ELb0EEEEEEEEEvNT_6ParamsE:
        .type           _ZN7cutlass13device_kernelIN5flash11enable_sm90INS1_16FlashAttnBwdSm90INS1_25CollectiveMainloopBwdSm90ILi2ELi1ELi1EN4cute5tupleIJNS5_1CILi1EEES8_S8_EEENS6_IJNS7_ILi64EEENS7_ILi96EEENS7_ILi192EEEEEENS_10bfloat16_tEfNS_4arch4Sm90ELb1ELb0ELb0ELb0ELb0ELb0ELb1ELb0ELi3ELi1ELi1ELi1ELb0EEENS1_21CollectiveEpilogueBwdISD_SE_SG_Li384ELb0ELb1ELi3EEENS1_25SingleTileBwdLPTSchedulerILb0ELi96ELb0EEEEEEEEEvNT_6ParamsE,@function
        .size           _ZN7cutlass13device_kernelIN5flash11enable_sm90INS1_16FlashAttnBwdSm90INS1_25CollectiveMainloopBwdSm90ILi2ELi1ELi1EN4cute5tupleIJNS5_1CILi1EEES8_S8_EEENS6_IJNS7_ILi64EEENS7_ILi96EEENS7_ILi192EEEEEENS_10bfloat16_tEfNS_4arch4Sm90ELb1ELb0ELb0ELb0ELb0ELb0ELb1ELb0ELi3ELi1ELi1ELi1ELb0EEENS1_21CollectiveEpilogueBwdISD_SE_SG_Li384ELb0ELb1ELi3EEENS1_25SingleTileBwdLPTSchedulerILb0ELi96ELb0EEEEEEEEEvNT_6ParamsE,(.L_x_7689 - _ZN7cutlass13device_kernelIN5flash11enable_sm90INS1_16FlashAttnBwdSm90INS1_25CollectiveMainloopBwdSm90ILi2ELi1ELi1EN4cute5tupleIJNS5_1CILi1EEES8_S8_EEENS6_IJNS7_ILi64EEENS7_ILi96EEENS7_ILi192EEEEEENS_10bfloat16_tEfNS_4arch4Sm90ELb1ELb0ELb0ELb0ELb0ELb0ELb1ELb0ELi3ELi1ELi1ELi1ELb0EEENS1_21CollectiveEpilogueBwdISD_SE_SG_Li384ELb0ELb1ELi3EEENS1_25SingleTileBwdLPTSchedulerILb0ELi96ELb0EEEEEEEEEvNT_6ParamsE)
        .other          _ZN7cutlass13device_kernelIN5flash11enable_sm90INS1_16FlashAttnBwdSm90INS1_25CollectiveMainloopBwdSm90ILi2ELi1ELi1EN4cute5tupleIJNS5_1CILi1EEES8_S8_EEENS6_IJNS7_ILi64EEENS7_ILi96EEENS7_ILi192EEEEEENS_10bfloat16_tEfNS_4arch4Sm90ELb1ELb0ELb0ELb0ELb0ELb0ELb1ELb0ELi3ELi1ELi1ELi1ELb0EEENS1_21CollectiveEpilogueBwdISD_SE_SG_Li384ELb0ELb1ELi3EEENS1_25SingleTileBwdLPTSchedulerILb0ELi96ELb0EEEEEEEEEvNT_6ParamsE,@"STO_CUDA_ENTRY STV_DEFAULT"
_ZN7cutlass13device_kernelIN5flash11enable_sm90INS1_16FlashAttnBwdSm90INS1_25CollectiveMainloopBwdSm90ILi2ELi1ELi1EN4cute5tupleIJNS5_1CILi1EEES8_S8_EEENS6_IJNS7_ILi64EEENS7_ILi96EEENS7_ILi192EEEEEENS_10bfloat16_tEfNS_4arch4Sm90ELb1ELb0ELb0ELb0ELb0ELb0ELb1ELb0ELi3ELi1ELi1ELi1ELb0EEENS1_21CollectiveEpilogueBwdISD_SE_SG_Li384ELb0ELb1ELi3EEENS1_25SingleTileBwdLPTSchedulerILb0ELi96ELb0EEEEEEEEEvNT_6ParamsE:
        /* <DEDUP_REMOVED lines=29> */
.L_x_6309:
[----:B------:R-:W-:Y:S05]  /*01d0*/  BSYNC B0 ;  /* 0x0000000000007941 */ /* 0x000fea0003800000 */
.L_x_6308:
        /* <DEDUP_REMOVED lines=34> */
.L_x_6310:
        /* <DEDUP_REMOVED lines=20> */
.L_x_6311:
[----:B---3--:R-:W-:Y:S01]  /*0540*/  ISETP.NE.AND P0, PT, R2, RZ, PT ;  /* 0x000000ff0200720c */ /* 0x008fe20003f05270 */
[----:B------:R-:W-:Y:S01]  /*0550*/  IMAD.MOV.U32 R2, RZ, RZ, 0x1 ;  /* 0x00000001ff027424 */ /* 0x000fe200078e00ff */
[----:B------:R-:W-:-:S04]  /*0560*/  NOP ;  /* 0x0000000000007918 */ /* 0x000fc80000000000 */
[----:B------:R-:W-:-:S05]  /*0570*/  SEL R2, R2, 0x2, !P0 ;  /* 0x0000000202027807 */ /* 0x000fca0004000000 */
[----:B------:R3:W-:Y:S01]  /*0580*/  STL [R1+0x8], R2 ;  /* 0x0000080201007387 */ /* 0x0007e20000100800 */
[----:B-12-4-:R-:W-:Y:S06]  /*0590*/  BAR.SYNC.DEFER_BLOCKING 0x0 ;  /* 0x0000000000007b1d */ /* 0x016fec0000010000 */
[----:B------:R-:W-:Y:S05]  /*05a0*/  @!P0 BRA `(.L_x_6312) ;  /* 0x00000054000c8947 */ /* 0x000fea0003800000 */
.L_x_6313:
        /* <DEDUP_REMOVED lines=32> */
.L_x_6314:
[----:B------:R-:W-:Y:S01]  /*07b0*/  ULDC UR7, c[0x0][0xb44] ;  /* 0x0002d10000077ab9 */ /* 0x000fe20000000800 */
[----:B------:R-:W-:Y:S01]  /*07c0*/  UMOV UR38, UR10 ;  /* 0x0000000a00267c82 */ /* 0x000fe20008000000 */
[----:B------:R-:W-:-:S11]  /*07d0*/  UISETP.NE.AND UP0, UPT, UR7, 0x1, UPT ;  /* 0x000000010700788c */ /* 0x000fd6000bf05270 */
[----:B------:R-:W-:Y:S02]  /*07e0*/  @UP0 ULDC.64 UR8, c[0x0][0xb48] ;  /* 0x0002d20000080ab9 */ /* 0x000fe40000000a00 */
[----:B------:R-:W-:-:S04]  /*07f0*/  UIMAD.WIDE.U32 UR4, UR10, UR8, URZ ;  /* 0x000000080a0472a5 */ /* 0x000fc8000f8e003f */
[----:B------:R-:W-:-:S04]  /*0800*/  @UP0 USHF.R.U32.HI UR38, URZ, UR9, UR5 ;  /* 0x000000093f260299 */ /* 0x000fc80008011605 */
[----:B------:R-:W-:-:S12]  /*0810*/  UIMAD UR4, UR38, UR7, URZ ;  /* 0x00000007260472a4 */ /* 0x000fd8000f8e023f */
.L_x_6315:
        /* <DEDUP_REMOVED lines=102> */
.L_x_6318:
        /* <DEDUP_REMOVED lines=15> */
.L_x_6317:
        /* <DEDUP_REMOVED lines=20> */
.L_x_6320:
        /* <DEDUP_REMOVED lines=15> */
.L_x_6319:
        /* <DEDUP_REMOVED lines=8> */
.L_x_6434:
        /* <DEDUP_REMOVED lines=19> */
.L_x_6322:
        /* <DEDUP_REMOVED lines=32> */
[----:B------:R-:W-:Y:S01]  /*1550*/  SHF.R.U32.HI R7, RZ, 0x3, R7 ;  /* 0x00000003ff077819 */ /* 0x000fe20000011607 */
[----:B------:R-:W-:Y:S01]  /*1560*/  IMAD.IADD R11, R0, 0x1, -R11 ;  /* 0x00000001000b7824 */ /* 0x000fe200078e0a0b */
[--C-:B------:R-:W-:Y:S01]  /*1570*/  SHF.R.S32.HI R5, RZ, 0x2, R2.reuse ;  /* 0x00000002ff057819 */ /* 0x100fe20000011402 */
[----:B------:R-:W-:Y:S01]  /*1580*/  IMAD R9, R12, 0x200, R9 ;  /* 0x000002000c097824 */ /* 0x000fe200078e0209 */
[----:B------:R-:W-:Y:S01]  /*1590*/  SHF.R.S32.HI R6, RZ, 0x1f, R2 ;  /* 0x0000001fff067819 */ /* 0x000fe20000011402 */
[----:B------:R-:W-:Y:S01]  /*15a0*/  IMAD R11, R20, 0x10, R11 ;  /* 0x00000010140b7824 */ /* 0x000fe200078e020b */
[----:B------:R-:W-:Y:S01]  /*15b0*/  LOP3.LUT R14, R14, R7, RZ, 0x3c, !PT ;  /* 0x000000070e0e7212 */ /* 0x000fe200078e3cff */
[----:B-1----:R-:W-:Y:S01]  /*15c0*/  IMAD R13, R13, 0x400, R0 ;  /* 0x000004000d0d7824 */ /* 0x002fe200078e0200 */
[----:B------:R-:W-:Y:S01]  /*15d0*/  LEA.HI R6, R6, R5, RZ, 0x3 ;  /* 0x0000000506067211 */ /* 0x000fe200078f18ff */
[----:B------:R-:W-:Y:S01]  /*15e0*/  IMAD.MOV.U32 R12, RZ, RZ, 0x20 ;  /* 0x00000020ff0c7424 */ /* 0x000fe200078e00ff */
[----:B------:R-:W-:Y:S01]  /*15f0*/  LEA.HI R3, R3, R0, RZ, 0x5 ;  /* 0x0000000003037211 */ /* 0x000fe200078f28ff */
[----:B------:R-:W-:Y:S01]  /*1600*/  IMAD.IADD R9, R9, 0x1, R14 ;  /* 0x0000000109097824 */ /* 0x000fe200078e020e */
[----:B------:R-:W-:Y:S01]  /*1610*/  LOP3.LUT R6, R6, 0xfffffff8, RZ, 0xc0, !PT ;  /* 0xfffffff806067812 */ /* 0x000fe200078ec0ff */
[----:B------:R-:W-:Y:S01]  /*1620*/  IMAD.SHL.U32 R0, R13, 0x4, RZ ;  /* 0x000000040d007824 */ /* 0x000fe200078e00ff */
        /* <DEDUP_REMOVED lines=59> */
[----:B------:R-:W-:Y:S02]  /*19e0*/  IADD3 R17, R12, 0x30400, R11 ;  /* 0x000304000c117810 */ /* 0x000fe40007ffe00b */
[----:B---3--:R-:W-:-:S07]  /*19f0*/  LOP3.LUT R10, R15, 0x1, RZ, 0xfc, !PT ;  /* 0x000000010f0a7812 */ /* 0x008fce00078efcff */
.L_x_6334:
[----:B------:R-:W-:Y:S01]  /*1a00*/  ISETP.NE.AND P0, PT, R10, 0x3, PT ;  /* 0x000000030a00780c */ /* 0x000fe20003f05270 */
[----:B------:R-:W-:-:S12]  /*1a10*/  YIELD ;  /* 0x0000000000007946 */ /* 0x000fd80003800000 */
[----:B-1----:R-:W-:Y:S05]  /*1a20*/  @!P0 BRA `(.L_x_6324) ;  /* 0x0000000000048947 */ /* 0x002fea0003800000 */
[----:B------:R-:W-:Y:S01]  /*1a30*/  BPT.TRAP 0x1 ;  /* 0x000000040000795c */ /* 0x000fe20000300000 */
.L_x_6324:
[----:B------:R-:W-:Y:S02]  /*1a40*/  LEA R3, R2, UR37, 0x3 ;  /* 0x0000002502037c11 */ /* 0x000fe4000f8e18ff */
[----:B------:R-:W-:-:S04]  /*1a50*/  SHF.L.U32 R12, R7, 0x1f, RZ ;  /* 0x0000001f070c7819 */ /* 0x000fc800000006ff */
[----:B------:R1:W2:Y:S01]  /*1a60*/  SYNCS.PHASECHK.TRANS64.TRYWAIT P1, [R3+URZ+0x36410], R12 ;  /* 0x0364100c030075a7 */ /* 0x0002a2000802017f */
[----:B------:R-:W-:Y:S05]  /*1a70*/  @!P0 BRA `(.L_x_6325) ;  /* 0x0000000000048947 */ /* 0x000fea0003800000 */
[----:B------:R-:W-:Y:S01]  /*1a80*/  BPT.TRAP 0x1 ;  /* 0x000000040000795c */ /* 0x000fe20000300000 */
.L_x_6325:
[----:B--2---:R-:W-:Y:S05]  /*1a90*/  @P1 BRA `(.L_x_6326) ;  /* 0x0000000000081947 */ /* 0x004fea0003800000 */
[----:B------:R-:W2:Y:S02]  /*1aa0*/  SYNCS.PHASECHK.TRANS64.TRYWAIT P1, [R3+URZ+0x36410], R12 ;  /* 0x0364100c030075a7 */ /* 0x000ea4000802017f */
[----:B--2---:R-:W-:Y:S05]  /*1ab0*/  @!P1 BRA `(.L_x_6327) ;  /* 0x0000007800749947 */ /* 0x004fea0003800000 */
.L_x_6326:
        /* <DEDUP_REMOVED lines=103> */
.L_x_6328:
[----:B------:R-:W-:-:S04]  /*2130*/  SHF.L.U32 R14, R5, 0x1f, RZ ;  /* 0x0000001f050e7819 */ /* 0x000fc800000006ff */
[----:B------:R4:W1:Y:S01]  /*2140*/  SYNCS.PHASECHK.TRANS64.TRYWAIT P1, [UR37+0x36430], R14 ;  /* 0x0364300eff0075a7 */ /* 0x0008620008020165 */
[----:B------:R-:W-:Y:S05]  /*2150*/  @!P0 BRA `(.L_x_6329) ;  /* 0x0000000000048947 */ /* 0x000fea0003800000 */
[----:B------:R-:W-:Y:S01]  /*2160*/  BPT.TRAP 0x1 ;  /* 0x000000040000795c */ /* 0x000fe20000300000 */
.L_x_6329:
[----:B-1----:R-:W-:Y:S05]  /*2170*/  @P1 BRA `(.L_x_6330) ;  /* 0x0000000000081947 */ /* 0x002fea0003800000 */
[----:B------:R-:W1:Y:S02]  /*2180*/  SYNCS.PHASECHK.TRANS64.TRYWAIT P1, [UR37+0x36430], R14 ;  /* 0x0364300eff0075a7 */ /* 0x000e640008020165 */
[----:B-1----:R-:W-:Y:S05]  /*2190*/  @!P1 BRA `(.L_x_6331) ;  /* 0x0000007000d09947 */ /* 0x002fea0003800000 */
.L_x_6330:
[----:B------:R-:W-:Y:S01]  /*21a0*/  UIADD3 UR5, UR37, 0x2a000, URZ ;  /* 0x0002a00025057890 */ /* 0x000fe2000fffe03f */
[----:B------:R-:W-:Y:S01]  /*21b0*/  WARPGROUP.ARRIVE ;  /* 0x00000000000079c5 */ /* 0x000fe20000000000 */
[----:B------:R-:W-:Y:S01]  /*21c0*/  UIADD3 UR4, UR4, 0x9000, URZ ;  /* 0x0000900004047890 */ /* 0x000fe2000fffe03f */
[----:B------:R-:W-:Y:S01]  /*21d0*/  IMAD R21, R16, 0x40, R6 ;  /* 0x0000004010157824 */ /* 0x000fe200078e0206 */
[----:B------:R-:W-:Y:S02]  /*21e0*/  USHF.R.U32.HI UR6, URZ, 0x4, UR5 ;  /* 0x000000043f067899 */ /* 0x000fe40008011605 */
[----:B------:R-:W-:Y:S02]  /*21f0*/  USHF.R.U32.HI UR4, URZ, 0x4, UR4 ;  /* 0x000000043f047899 */ /* 0x000fe40008011604 */
[----:B------:R-:W-:Y:S01]  /*2200*/  ULOP3.LUT UR7, UR6, 0x3fff, URZ, 0xc0, !UPT ;  /* 0x00003fff06077892 */ /* 0x000fe2000f8ec03f */
[----:B------:R-:W-:Y:S01]  /*2210*/  VIADDMNMX R22, R21, R8, R9, PT ;  /* 0x0000000815167246 */ /* 0x000fe20003800109 */
[----:B------:R-:W-:-:S02]  /*2220*/  ULOP3.LUT UR6, UR4, 0x3fff, URZ, 0xc0, !UPT ;  /* 0x00003fff04067892 */ /* 0x000fc4000f8ec03f */
[----:B------:R-:W-:Y:S01]  /*2230*/  ULOP3.LUT UR4, UR7, 0x10000, URZ, 0xfc, !UPT ;  /* 0x0001000007047892 */ /* 0x000fe2000f8efc3f */
[C---:B------:R-:W-:Y:S01]  /*2240*/  ISETP.GT.AND P1, PT, R22.reuse, RZ, PT ;  /* 0x000000ff1600720c */ /* 0x040fe20003f24270 */
[----:B------:R-:W-:Y:S01]  /*2250*/  ULOP3.LUT UR6, UR6, 0x10000, URZ, 0xfc, !UPT ;  /* 0x0001000006067892 */ /* 0x000fe2000f8efc3f */
[----:B------:R-:W-:Y:S01]  /*2260*/  ISETP.GT.AND P2, PT, R22, 0x18, PT ;  /* 0x000000181600780c */ /* 0x000fe20003f44270 */
[----:B------:R-:W-:Y:S01]  /*2270*/  UMOV UR9, 0x40000040 ;  /* 0x4000004000097882 */ /* 0x000fe20000000000 */
[----:B------:R-:W-:Y:S01]  /*2280*/  UMOV UR11, 0x40000040 ;  /* 0x40000040000b7882 */ /* 0x000fe20000000000 */
[----:B------:R-:W-:Y:S01]  /*2290*/  FSEL R136, R136, -INF , P1 ;  /* 0xff80000088887808 */ /* 0x000fe20000800000 */
[----:B------:R-:W-:Y:S01]  /*22a0*/  UMOV UR8, UR4 ;  /* 0x0000000400087c82 */ /* 0x000fe20008000000 */
[C---:B------:R-:W-:Y:S01]  /*22b0*/  ISETP.GT.AND P1, PT, R22.reuse, 0x1, PT ;  /* 0x000000011600780c */ /* 0x040fe20003f24270 */
[----:B------:R-:W-:Y:S01]  /*22c0*/  UMOV UR10, UR6 ;  /* 0x00000006000a7c82 */ /* 0x000fe20008000000 */
[C---:B------:R-:W-:Y:S01]  /*22d0*/  ISETP.GT.AND P3, PT, R22.reuse, 0x19, PT ;  /* 0x000000191600780c */ /* 0x040fe20003f64270 */
[----:B------:R-:W-:Y:S01]  /*22e0*/  HGMMA.64x32x16.F32.BF16 R120, gdesc[UR8], RZ, !UPT, gsb0 ;  /* 0x00600000087879f0 */ /* 0x000fe2000c0018ff */
[----:B------:R-:W-:Y:S01]  /*22f0*/  UIADD3 UR10, UR6, 0x2, URZ ;  /* 0x00000002060a7890 */ /* 0x000fe2000fffe03f */
[----:B----4-:R-:W-:Y:S01]  /*2300*/  FSEL R14, R137, -INF , P1 ;  /* 0xff800000890e7808 */ /* 0x010fe20000800000 */
[----:B------:R-:W-:Y:S01]  /*2310*/  UIADD3 UR8, UR4, 0x2, URZ ;  /* 0x0000000204087890 */ /* 0x000fe2000fffe03f */
[----:B------:R-:W-:Y:S01]  /*2320*/  ISETP.GT.AND P1, PT, R22, 0x8, PT ;  /* 0x000000081600780c */ /* 0x000fe20003f24270 */
[----:B------:R-:W-:Y:S01]  /*2330*/  UMOV UR11, 0x40000040 ;  /* 0x40000040000b7882 */ /* 0x000fe20000000000 */
[----:B------:R-:W-:Y:S01]  /*2340*/  UMOV UR9, 0x40000040 ;  /* 0x4000004000097882 */ /* 0x000fe20000000000 */
[--C-:B--2---:R-:W-:Y:S01]  /*2350*/  FFMA.FTZ R13, R136, UR40, -R23.reuse ;  /* 0x00000028880d7c23 */ /* 0x104fe20008010817 */
[----:B------:R-:W-:Y:S01]  /*2360*/  FSEL R140, R140, -INF , P1 ;  /* 0xff8000008c8c7808 */ /* 0x000fe20000800000 */
[--C-:B------:R-:W-:Y:S01]  /*2370*/  FFMA.FTZ R14, R14, UR40, -R23.reuse ;  /* 0x000000280e0e7c23 */ /* 0x100fe20008010817 */
[----:B------:R-:W-:Y:S01]  /*2380*/  ISETP.GT.AND P1, PT, R22, 0x9, PT ;  /* 0x000000091600780c */ /* 0x000fe20003f24270 */
[----:B------:R-:W-:Y:S01]  /*2390*/  UMOV UR7, 0x80000020 ;  /* 0x8000002000077882 */ /* 0x000fe20000000000 */
[----:B------:R-:W-:Y:S01]  /*23a0*/  FSEL R148, R148, -INF , P2 ;  /* 0xff80000094947808 */ /* 0x000fe20001000000 */
[--C-:B------:R-:W-:Y:S01]  /*23b0*/  FFMA.FTZ R15, R140, UR40, -R23.reuse ;  /* 0x000000288c0f7c23 */ /* 0x100fe20008010817 */
[----:B------:R-:W-:Y:S01]  /*23c0*/  FSEL R20, R141, -INF , P1 ;  /* 0xff8000008d147808 */ /* 0x000fe20000800000 */
[----:B------:R-:W1:Y:S01]  /*23d0*/  MUFU.EX2 R13, R13 ;  /* 0x0000000d000d7308 */ /* 0x000e620000000800 */
[----:B------:R-:W-:Y:S01]  /*23e0*/  ISETP.GT.AND P1, PT, R22, 0x10, PT ;  /* 0x000000101600780c */ /* 0x000fe20003f24270 */
[--C-:B------:R-:W-:Y:S01]  /*23f0*/  FFMA.FTZ R148, R148, UR40, -R23.reuse ;  /* 0x0000002894947c23 */ /* 0x100fe20008010817 */
[----:B------:R-:W-:Y:S01]  /*2400*/  FSEL R140, R149, -INF , P3 ;  /* 0xff800000958c7808 */ /* 0x000fe20001800000 */
[----:B------:R-:W-:Y:S01]  /*2410*/  FFMA.FTZ R136, R20, UR40, -R23 ;  /* 0x0000002814887c23 */ /* 0x000fe20008010817 */
[----:B------:R-:W-:-:S02]  /*2420*/  FSEL R144, R144, -INF , P1 ;  /* 0xff80000090907808 */ /* 0x000fc40000800000 */
[----:B------:R-:W-:Y:S01]  /*2430*/  ISETP.GT.AND P1, PT, R22, 0x11, PT ;  /* 0x000000111600780c */ /* 0x000fe20003f24270 */
[----:B------:R-:W2:Y:S01]  /*2440*/  MUFU.EX2 R14, R14 ;  /* 0x0000000e000e7308 */ /* 0x000ea20000000800 */
[----:B------:R-:W-:Y:S01]  /*2450*/  LEA R149, R6, UR37, 0x2 ;  /* 0x0000002506957c11 */ /* 0x000fe2000f8e10ff */
[----:B------:R-:W-:Y:S01]  /*2460*/  FFMA.FTZ R20, R144, UR40, -R23 ;  /* 0x0000002890147c23 */ /* 0x000fe20008010817 */
[----:B------:R-:W-:-:S05]  /*2470*/  FSEL R22, R145, -INF , P1 ;  /* 0xff80000091167808 */ /* 0x000fca0000800000 */
[----:B------:R-:W-:Y:S01]  /*2480*/  FFMA.FTZ R144, R22, UR40, -R23 ;  /* 0x0000002816907c23 */ /* 0x000fe20008010817 */
[----:B------:R-:W-:Y:S01]  /*2490*/  IADD3 R22, R8, 0x8, R21 ;  /* 0x0000000808167810 */ /* 0x000fe20007ffe015 */
[----:B------:R-:W-:Y:S01]  /*24a0*/  FFMA.FTZ R23, R140, UR40, -R23 ;  /* 0x000000288c177c23 */ /* 0x000fe20008010817 */
[----:B------:R-:W4:Y:S02]  /*24b0*/  MUFU.EX2 R15, R15 ;  /* 0x0000000f000f7308 */ /* 0x000f240000000800 */
[----:B------:R-:W-:-:S04]  /*24c0*/  VIMNMX R137, R9, R22, PT ;  /* 0x0000001609897248 */ /* 0x000fc80003fe0100 */
[C---:B------:R-:W-:Y:S02]  /*24d0*/  ISETP.GT.AND P1, PT, R137.reuse, RZ, PT ;  /* 0x000000ff8900720c */ /* 0x040fe40003f24270 */
[----:B------:R5:W-:Y:S01]  /*24e0*/  MUFU.EX2 R21, R144 ;  /* 0x0000009000157308 */ /* 0x000be20000000800 */
[C---:B------:R-:W-:Y:S02]  /*24f0*/  ISETP.GT.AND P2, PT, R137.reuse, 0x18, PT ;  /* 0x000000188900780c */ /* 0x040fe40003f44270 */
[----:B------:R-:W-:Y:S02]  /*2500*/  FSEL R141, R138, -INF , P1 ;  /* 0xff8000008a8d7808 */ /* 0x000fe40000800000 */
[C---:B------:R-:W-:Y:S02]  /*2510*/  ISETP.GT.AND P1, PT, R137.reuse, 0x1, PT ;  /* 0x000000018900780c */ /* 0x040fe40003f24270 */
[----:B------:R-:W-:Y:S01]  /*2520*/  ISETP.GT.AND P3, PT, R137, 0x19, PT ;  /* 0x000000198900780c */ /* 0x000fe20003f64270 */
[----:B---3--:R-:W-:Y:S01]  /*2530*/  FFMA.FTZ R138, R141, UR40, -R12 ;  /* 0x000000288d8a7c23 */ /* 0x008fe2000801080c */
[----:B------:R-:W-:Y:S01]  /*2540*/  FSEL R139, R139, -INF , P1 ;  /* 0xff8000008b8b7808 */ /* 0x000fe20000800000 */
[----:B------:R-:W3:Y:S01]  /*2550*/  MUFU.EX2 R136, R136 ;  /* 0x0000008800887308 */ /* 0x000ee20000000800 */
[----:B------:R-:W-:-:S02]  /*2560*/  ISETP.GT.AND P1, PT, R137, 0x8, PT ;  /* 0x000000088900780c */ /* 0x000fc40003f24270 */
[----:B------:R-:W-:Y:S01]  /*2570*/  FSEL R151, R151, -INF , P3 ;  /* 0xff80000097977808 */ /* 0x000fe20001800000 */
[--C-:B------:R-:W-:Y:S01]  /*2580*/  FFMA.FTZ R139, R139, UR40, -R12.reuse ;  /* 0x000000288b8b7c23 */ /* 0x100fe2000801080c */
[----:B------:R-:W-:Y:S02]  /*2590*/  FSEL R141, R142, -INF , P1 ;  /* 0xff8000008e8d7808 */ /* 0x000fe40000800000 */
[----:B------:R-:W-:Y:S01]  /*25a0*/  ISETP.GT.AND P1, PT, R137, 0x9, PT ;  /* 0x000000098900780c */ /* 0x000fe20003f24270 */
[----:B------:R-:W-:Y:S02]  /*25b0*/  WARPGROUP.DEPBAR.LE gsb0, 0x0 ;  /* 0x00008000000079c5 */ /* 0x000fe40000010000 */
[----:B------:R-:W-:Y:S01]  /*25c0*/  WARPGROUP.ARRIVE ;  /* 0x00000000000079c5 */ /* 0x000fe20000000000 */
[----:B------:R-:W-:Y:S01]  /*25d0*/  FSEL R143, R143, -INF , P1 ;  /* 0xff8000008f8f7808 */ /* 0x000fe20000800000 */
[--C-:B------:R-:W-:Y:S01]  /*25e0*/  FFMA.FTZ R141, R141, UR40, -R12.reuse ;  /* 0x000000288d8d7c23 */ /* 0x100fe2000801080c */
[----:B------:R-:W-:Y:S01]  /*25f0*/  ISETP.GT.AND P1, PT, R137, 0x10, PT ;  /* 0x000000108900780c */ /* 0x000fe20003f24270 */
[----:B------:R1:W-:Y:S02]  /*2600*/  MUFU.EX2 R22, R148 ;  /* 0x0000009400167308 */ /* 0x0003e40000000800 */
[----:B------:R-:W-:Y:S01]  /*2610*/  HGMMA.64x32x16.F32.BF16 R120, gdesc[UR8], R120, gsb0 ;  /* 0x00600000087879f0 */ /* 0x000fe20008001878 */
[----:B------:R-:W-:Y:S01]  /*2620*/  UIADD3 UR10, UR6, 0x4, URZ ;  /* 0x00000004060a7890 */ /* 0x000fe2000fffe03f */
[--C-:B-----5:R-:W-:Y:S01]  /*2630*/  FFMA.FTZ R144, R143, UR40, -R12.reuse ;  /* 0x000000288f907c23 */ /* 0x120fe2000801080c */
[----:B------:R-:W-:Y:S01]  /*2640*/  UIADD3 UR8, UR4, 0x4, URZ ;  /* 0x0000000404087890 */ /* 0x000fe2000fffe03f */
[----:B------:R-:W-:Y:S01]  /*2650*/  FSEL R143, R146, -INF , P1 ;  /* 0xff800000928f7808 */ /* 0x000fe20000800000 */
[----:B------:R-:W-:Y:S01]  /*2660*/  UMOV UR11, 0x40000040 ;  /* 0x40000040000b7882 */ /* 0x000fe20000000000 */
[----:B------:R-:W-:Y:S01]  /*2670*/  UMOV UR9, 0x40000040 ;  /* 0x4000004000097882 */ /* 0x000fe20000000000 */
[----:B------:R-:W-:Y:S01]  /*2680*/  ISETP.GT.AND P1, PT, R137, 0x11, PT ;  /* 0x000000118900780c */ /* 0x000fe20003f24270 */
[--C-:B------:R-:W-:Y:S01]  /*2690*/  FFMA.FTZ R146, R151, UR40, -R12.reuse ;  /* 0x0000002897927c23 */ /* 0x100fe2000801080c */
[----:B------:R-:W-:Y:S01]  /*26a0*/  FFMA.FTZ R137, R143, UR40, -R12 ;  /* 0x000000288f897c23 */ /* 0x000fe2000801080c */
[----:B------:R-:W-:Y:S01]  /*26b0*/  FSEL R143, R150, -INF , P2 ;  /* 0xff800000968f7808 */ /* 0x000fe20001000000 */
[----:B------:R-:W-:Y:S01]  /*26c0*/  MUFU.EX2 R141, R141 ;  /* 0x0000008d008d7308 */ /* 0x000fe20000000800 */
[----:B------:R-:W-:-:S05]  /*26d0*/  FSEL R147, R147, -INF , P1 ;  /* 0xff80000093937808 */ /* 0x000fca0000800000 */
[--C-:B------:R-:W-:Y:S01]  /*26e0*/  FFMA.FTZ R142, R147, UR40, -R12.reuse ;  /* 0x00000028938e7c23 */ /* 0x100fe2000801080c */
[----:B------:R-:W-:Y:S01]  /*26f0*/  FFMA.FTZ R147, R143, UR40, -R12 ;  /* 0x000000288f937c23 */ /* 0x000fe2000801080c */
[----:B------:R-:W5:Y:S08]  /*2700*/  MUFU.EX2 R144, R144 ;  /* 0x0000009000907308 */ /* 0x000f700000000800 */
[----:B------:R-:W-:Y:S08]  /*2710*/  MUFU.EX2 R138, R138 ;  /* 0x0000008a008a7308 */ /* 0x000ff00000000800 */
[----:B------:R-:W5:Y:S08]  /*2720*/  MUFU.EX2 R139, R139 ;  /* 0x0000008b008b7308 */ /* 0x000f700000000800 */
[----:B------:R-:W5:Y:S08]  /*2730*/  MUFU.EX2 R20, R20 ;  /* 0x0000001400147308 */ /* 0x000f700000000800 */
[----:B------:R-:W5:Y:S08]  /*2740*/  MUFU.EX2 R23, R23 ;  /* 0x0000001700177308 */ /* 0x000f700000000800 */
[----:B------:R-:W-:Y:S01]  /*2750*/  MUFU.EX2 R137, R137 ;  /* 0x0000008900897308 */ /* 0x000fe20000000800 */
[----:B------:R-:W-:-:S02]  /*2760*/  WARPGROUP.DEPBAR.LE gsb0, 0x0 ;  /* 0x00008000000079c5 */ /* 0x000fc40000010000 */
[----:B------:R-:W-:-:S05]  /*2770*/  WARPGROUP.ARRIVE ;  /* 0x00000000000079c5 */ /* 0x000fca0000000000 */
[----:B------:R-:W5:Y:S01]  /*2780*/  MUFU.EX2 R142, R142 ;  /* 0x0000008e008e7308 */ /* 0x000f620000000800 */
        /* <DEDUP_REMOVED lines=77> */
[----:B------:R2:W4:Y:S02]  /*2c60*/  LDS R140, [R149+0x30220] ;  /* 0x03022000958c7984 */ /* 0x0005240000000800 */
[--C-:B--2---:R-:W-:Y:S01]  /*2c70*/  FADD.FTZ R149, R121, -R145.reuse ;  /* 0x8000009179957221 */ /* 0x104fe20000010000 */
[--C-:B------:R-:W-:Y:S01]  /*2c80*/  FADD.FTZ R121, R128, -R145.reuse ;  /* 0x8000009180797221 */ /* 0x100fe20000010000 */
[--C-:B-1----:R-:W-:Y:S01]  /*2c90*/  FADD.FTZ R148, R133, -R145.reuse ;  /* 0x8000009185947221 */ /* 0x102fe20000010000 */
[----:B------:R-:W-:Y:S01]  /*2ca0*/  MUFU.EX2 R128, R147 ;  /* 0x0000009300807308 */ /* 0x000fe20000000800 */
[--C-:B------:R-:W-:Y:S01]  /*2cb0*/  FADD.FTZ R12, R120, -R145.reuse ;  /* 0x80000091780c7221 */ /* 0x100fe20000010000 */
[--C-:B------:R-:W-:Y:S01]  /*2cc0*/  FADD.FTZ R150, R124, -R145.reuse ;  /* 0x800000917c967221 */ /* 0x100fe20000010000 */
[--C-:B------:R-:W-:Y:S01]  /*2cd0*/  FADD.FTZ R151, R125, -R145.reuse ;  /* 0x800000917d977221 */ /* 0x100fe20000010000 */
[--C-:B------:R-:W-:Y:S01]  /*2ce0*/  FADD.FTZ R120, R129, -R145.reuse ;  /* 0x8000009181787221 */ /* 0x100fe20000010000 */
[----:B------:R-:W-:Y:S01]  /*2cf0*/  FADD.FTZ R143, R132, -R145 ;  /* 0x80000091848f7221 */ /* 0x000fe20000010000 */
[--C-:B----4-:R-:W-:Y:S01]  /*2d00*/  FADD.FTZ R145, R122, -R140.reuse ;  /* 0x8000008c7a917221 */ /* 0x110fe20000010000 */
[----:B------:R-:W-:Y:S01]  /*2d10*/  FMUL.FTZ R124, R13, R12 ;  /* 0x0000000c0d7c7220 */ /* 0x000fe20000410000 */
[----:B------:R-:W1:Y:S01]  /*2d20*/  MUFU.EX2 R133, R146 ;  /* 0x0000009200857308 */ /* 0x000e620000000800 */
[--C-:B------:R-:W-:Y:S01]  /*2d30*/  FADD.FTZ R122, R123, -R140.reuse ;  /* 0x8000008c7b7a7221 */ /* 0x100fe20000010000 */
[--C-:B------:R-:W-:Y:S01]  /*2d40*/  FADD.FTZ R126, R126, -R140.reuse ;  /* 0x8000008c7e7e7221 */ /* 0x100fe20000010000 */
[C---:B------:R-:W-:Y:S01]  /*2d50*/  FMUL.FTZ R125, R14.reuse, R149 ;  /* 0x000000950e7d7220 */ /* 0x040fe20000410000 */
[----:B------:R-:W-:Y:S01]  /*2d60*/  F2FP.BF16.F32.PACK_AB R12, R14, R13 ;  /* 0x0000000d0e0c723e */ /* 0x000fe200000010ff */
[--C-:B------:R-:W-:Y:S01]  /*2d70*/  FADD.FTZ R123, R127, -R140.reuse ;  /* 0x8000008c7f7b7221 */ /* 0x100fe20000010000 */
[----:B------:R-:W-:Y:S01]  /*2d80*/  FMUL.FTZ R132, R15, R150 ;  /* 0x000000960f847220 */ /* 0x000fe20000410000 */
[----:B---3--:R-:W-:Y:S01]  /*2d90*/  F2FP.BF16.F32.PACK_AB R14, R136, R15 ;  /* 0x0000000f880e723e */ /* 0x008fe200000010ff */
[--C-:B------:R-:W-:Y:S01]  /*2da0*/  FADD.FTZ R130, R130, -R140.reuse ;  /* 0x8000008c82827221 */ /* 0x100fe20000010000 */
[----:B-----5:R-:W-:Y:S01]  /*2db0*/  F2FP.BF16.F32.PACK_AB R15, R144, R141 ;  /* 0x0000008d900f723e */ /* 0x020fe200000010ff */
[--C-:B------:R-:W-:Y:S01]  /*2dc0*/  FADD.FTZ R131, R131, -R140.reuse ;  /* 0x8000008c83837221 */ /* 0x100fe20000010000 */
[--C-:B------:R-:W-:Y:S01]  /*2dd0*/  FADD.FTZ R127, R134, -R140.reuse ;  /* 0x8000008c867f7221 */ /* 0x100fe20000010000 */
[----:B------:R-:W-:Y:S01]  /*2de0*/  F2FP.BF16.F32.PACK_AB R13, R139, R138 ;  /* 0x0000008a8b0d723e */ /* 0x000fe200000010ff */
[----:B------:R-:W-:Y:S01]  /*2df0*/  BAR.SYNC.DEFER_BLOCKING 0x9, 0x180 ;  /* 0x0246000000007b1d */ /* 0x000fe20000010000 */
[----:B------:R-:W-:Y:S01]  /*2e00*/  FADD.FTZ R140, R135, -R140 ;  /* 0x8000008c878c7221 */ /* 0x000fe20000010000 */
[----:B------:R-:W-:Y:S01]  /*2e10*/  FMUL.FTZ R141, R141, R126 ;  /* 0x0000007e8d8d7220 */ /* 0x000fe20000410000 */
[----:B------:R-:W-:Y:S01]  /*2e20*/  FMUL.FTZ R139, R139, R122 ;  /* 0x0000007a8b8b7220 */ /* 0x000fe20000410000 */
[----:B------:R-:W-:Y:S01]  /*2e30*/  FMUL.FTZ R144, R144, R123 ;  /* 0x0000007b90907220 */ /* 0x000fe20000410000 */
[----:B------:R-:W-:Y:S01]  /*2e40*/  FMUL.FTZ R126, R20, R121 ;  /* 0x00000079147e7220 */ /* 0x000fe20000410000 */
[C---:B------:R-:W-:Y:S01]  /*2e50*/  FMUL.FTZ R135, R21.reuse, R120 ;  /* 0x0000007815877220 */ /* 0x040fe20000410000 */
[----:B------:R-:W-:Y:S01]  /*2e60*/  F2FP.BF16.F32.PACK_AB R120, R21, R20 ;  /* 0x000000141578723e */ /* 0x000fe200000010ff */
[----:B------:R-:W-:Y:S01]  /*2e70*/  FMUL.FTZ R129, R136, R151 ;  /* 0x0000009788817220 */ /* 0x000fe20000410000 */
[C---:B------:R-:W-:Y:S01]  /*2e80*/  F2FP.BF16.F32.PACK_AB R122, R23.reuse, R22 ;  /* 0x00000016177a723e */ /* 0x040fe200000010ff */
[----:B------:R-:W-:Y:S01]  /*2e90*/  FMUL.FTZ R138, R138, R145 ;  /* 0x000000918a8a7220 */ /* 0x000fe20000410000 */
[----:B------:R-:W-:Y:S01]  /*2ea0*/  F2FP.BF16.F32.PACK_AB R121, R142, R137 ;  /* 0x000000898e79723e */ /* 0x000fe200000010ff */
[----:B------:R-:W-:Y:S01]  /*2eb0*/  FMUL.FTZ R148, R23, R148 ;  /* 0x0000009417947220 */ /* 0x000fe20000410000 */
[----:B-1----:R-:W-:Y:S01]  /*2ec0*/  F2FP.BF16.F32.PACK_AB R123, R133, R128 ;  /* 0x00000080857b723e */ /* 0x002fe200000010ff */
[----:B------:R-:W-:Y:S01]  /*2ed0*/  FMUL.FTZ R143, R22, R143 ;  /* 0x0000008f168f7220 */ /* 0x000fe20000410000 */
[----:B------:R-:W-:Y:S01]  /*2ee0*/  FMUL.FTZ R21, R137, R130 ;  /* 0x0000008289157220 */ /* 0x000fe20000410000 */
[----:B------:R-:W-:Y:S01]  /*2ef0*/  FMUL.FTZ R142, R142, R131 ;  /* 0x000000838e8e7220 */ /* 0x000fe20000410000 */
[----:B------:R-:W-:Y:S01]  /*2f00*/  FMUL.FTZ R23, R128, R127 ;  /* 0x0000007f80177220 */ /* 0x000fe20000410000 */
[----:B------:R-:W-:Y:S01]  /*2f10*/  FMUL.FTZ R140, R133, R140 ;  /* 0x0000008c858c7220 */ /* 0x000fe20000410000 */
[----:B------:R-:W-:-:S02]  /*2f20*/  F2FP.BF16.F32.PACK_AB R20, R135, R126 ;  /* 0x0000007e8714723e */ /* 0x000fc400000010ff */
[----:B------:R-:W-:Y:S02]  /*2f30*/  F2FP.BF16.F32.PACK_AB R22, R148, R143 ;  /* 0x0000008f9416723e */ /* 0x000fe400000010ff */
[----:B------:R-:W-:Y:S01]  /*2f40*/  F2FP.BF16.F32.PACK_AB R21, R142, R21 ;  /* 0x000000158e15723e */ /* 0x000fe200000010ff */
[----:B------:R1:W-:Y:S01]  /*2f50*/  STSM.16.M88.4 [R11+0x30400], R12 ;  /* 0x0304000c0b007844 */ /* 0x0003e20000000200 */
[----:B------:R-:W-:-:S03]  /*2f60*/  F2FP.BF16.F32.PACK_AB R23, R140, R23 ;  /* 0x000000178c17723e */ /* 0x000fc600000010ff */
[----:B------:R2:W-:Y:S01]  /*2f70*/  STSM.16.M88.4 [R17], R120 ;  /* 0x0000007811007844 */ /* 0x0005e20000000200 */
[----:B------:R-:W-:Y:S01]  /*2f80*/  @!PT LDS RZ, [RZ] ;  /* 0x00000000fffff984 */ /* 0x000fe20000000800 */
[----:B------:R-:W-:Y:S01]  /*2f90*/  @!PT LDS RZ, [RZ] ;  /* 0x00000000fffff984 */ /* 0x000fe20000000800 */
[----:B------:R-:W-:Y:S01]  /*2fa0*/  @!PT LDS RZ, [RZ] ;  /* 0x00000000fffff984 */ /* 0x000fe20000000800 */
[----:B------:R-:W-:Y:S01]  /*2fb0*/  @!PT LDS RZ, [RZ] ;  /* 0x00000000fffff984 */ /* 0x000fe20000000800 */
[----:B------:R3:W-:Y:S06]  /*2fc0*/  MEMBAR.ALL.CTA ;  /* 0x0000000000007992 */ /* 0x0007ec0000008000 */
[----:B---3--:R-:W3:Y:S01]  /*2fd0*/  FENCE.VIEW.ASYNC.S ;  /* 0x00000000000073c6 */ /* 0x008ee20000000000 */
[----:B-1----:R-:W-:Y:S02]  /*2fe0*/  F2FP.BF16.F32.PACK_AB R12, R125, R124 ;  /* 0x0000007c7d0c723e */ /* 0x002fe400000010ff */
[----:B------:R-:W-:-:S02]  /*2ff0*/  F2FP.BF16.F32.PACK_AB R14, R129, R132 ;  /* 0x00000084810e723e */ /* 0x000fc400000010ff */
[----:B------:R-:W-:Y:S02]  /*3000*/  F2FP.BF16.F32.PACK_AB R13, R139, R138 ;  /* 0x0000008a8b0d723e */ /* 0x000fe400000010ff */
        /* <DEDUP_REMOVED lines=84> */
.L_x_6332:
        /* <DEDUP_REMOVED lines=60> */
.L_x_6333:
        /* <DEDUP_REMOVED lines=62> */
.L_x_6316:
        /* <DEDUP_REMOVED lines=23> */
.L_x_6336:
        /* <DEDUP_REMOVED lines=20> */
.L_x_6337:
        /* <DEDUP_REMOVED lines=18> */
.L_x_6338:
        /* <DEDUP_REMOVED lines=18> */
.L_x_6339:
        /* <DEDUP_REMOVED lines=134> */
.L_x_6341:
[----:B------:R-:W-:Y:S05]  /*4a40*/  BSYNC B0 ;  /* 0x0000000000007941 */ /* 0x000fea0003800000 */
.L_x_6340:
[----:B------:R-:W-:-:S04]  /*4a50*/  DEPBAR.LE SB0, 0x0 ;  /* 0x000080000000791a */ /* 0x000fc80000000000 */
[----:B------:R-:W-:Y:S05]  /*4a60*/  EXIT ;  /* 0x000000000000794d */ /* 0x000fea0003800000 */
.L_x_6335:
        /* <DEDUP_REMOVED lines=51> */
.L_x_6343:
[----:B------:R-:W-:Y:S05]  /*4da0*/  BSYNC B0 ;  /* 0x0000000000007941 */ /* 0x000fea0003800000 */
.L_x_6342:
        /* <DEDUP_REMOVED lines=16> */
.L_x_6345:
[----:B------:R-:W-:Y:S05]  /*4eb0*/  BSYNC B0 ;  /* 0x0000000000007941 */ /* 0x000fea0003800000 */
.L_x_6344:
        /* <DEDUP_REMOVED lines=16> */
.L_x_6347:
[----:B------:R-:W-:Y:S05]  /*4fc0*/  BSYNC B0 ;  /* 0x0000000000007941 */ /* 0x000fea0003800000 */
.L_x_6346:
        /* <DEDUP_REMOVED lines=17> */
.L_x_6349:
[----:B------:R-:W-:Y:S05]  /*50e0*/  BSYNC B0 ;  /* 0x0000000000007941 */ /* 0x000fea0003800000 */
.L_x_6348:
        /* <DEDUP_REMOVED lines=20> */
.L_x_6351:
[----:B------:R-:W-:Y:S05]  /*5230*/  BSYNC B0 ;  /* 0x0000000000007941 */ /* 0x000fea0003800000 */
.L_x_6350:
        /* <DEDUP_REMOVED lines=26> */
.L_x_6353:
[----:B------:R-:W-:Y:S05]  /*53e0*/  BSYNC B0 ;  /* 0x0000000000007941 */ /* 0x000fea0003800000 */
.L_x_6352:
        /* <DEDUP_REMOVED lines=13> */
.L_x_6355:
[----:B------:R-:W-:Y:S05]  /*54c0*/  BSYNC B0 ;  /* 0x0000000000007941 */ /* 0x000fea0003800000 */
.L_x_6354:
        /* <DEDUP_REMOVED lines=15> */
.L_x_6357:
[----:B------:R-:W-:Y:S05]  /*55c0*/  BSYNC B0 ;  /* 0x0000000000007941 */ /* 0x000fea0003800000 */
.L_x_6356:
        /* <DEDUP_REMOVED lines=15> */
.L_x_6359:
[----:B------:R-:W-:Y:S05]  /*56c0*/  BSYNC B0 ;  /* 0x0000000000007941 */ /* 0x000fea0003800000 */
.L_x_6358:
        /* <DEDUP_REMOVED lines=15> */
.L_x_6361:
[----:B------:R-:W-:Y:S05]  /*57c0*/  BSYNC B0 ;  /* 0x0000000000007941 */ /* 0x000fea0003800000 */
.L_x_6360:
        /* <DEDUP_REMOVED lines=15> */
.L_x_6363:
[----:B------:R-:W-:Y:S05]  /*58c0*/  BSYNC B0 ;  /* 0x0000000000007941 */ /* 0x000fea0003800000 */
.L_x_6362:
        /* <DEDUP_REMOVED lines=15> */
.L_x_6365:
[----:B------:R-:W-:Y:S05]  /*59c0*/  BSYNC B0 ;  /* 0x0000000000007941 */ /* 0x000fea0003800000 */
.L_x_6364:
[----:B------:R-:W-:Y:S05]  /*59d0*/  EXIT ;  /* 0x000000000000794d */ /* 0x000fea0003800000 */
.L_x_6312:
        /* <DEDUP_REMOVED lines=30> */
.L_x_6369:
[----:B------:R-:W-:Y:S01]  /*5bc0*/  ULDC UR9, c[0x0][0xb44] ;  /* 0x0002d10000097ab9 */ /* 0x000fe20000000800 */
[----:B------:R-:W-:Y:S01]  /*5bd0*/  UMOV UR7, UR8 ;  /* 0x0000000800077c82 */ /* 0x000fe20008000000 */
[----:B------:R-:W-:-:S11]  /*5be0*/  UISETP.NE.AND UP0, UPT, UR9, 0x1, UPT ;  /* 0x000000010900788c */ /* 0x000fd6000bf05270 */
[----:B------:R-:W-:Y:S02]  /*5bf0*/  @UP0 ULDC.64 UR10, c[0x0][0xb48] ;  /* 0x0002d200000a0ab9 */ /* 0x000fe40000000a00 */
[----:B------:R-:W-:-:S04]  /*5c00*/  UIMAD.WIDE.U32 UR4, UR8, UR10, URZ ;  /* 0x0000000a080472a5 */ /* 0x000fc8000f8e003f */
[----:B------:R-:W-:-:S04]  /*5c10*/  @UP0 USHF.R.U32.HI UR7, URZ, UR11, UR5 ;  /* 0x0000000b3f070299 */ /* 0x000fc80008011605 */
[----:B------:R-:W-:-:S12]  /*5c20*/  UIMAD UR4, UR7, UR9, URZ ;  /* 0x00000009070472a4 */ /* 0x000fd8000f8e023f */
.L_x_6370:
        /* <DEDUP_REMOVED lines=67> */
.L_x_6373:
[----:B------:R-:W-:Y:S05]  /*6060*/  BSYNC B1 ;  /* 0x0000000000017941 */ /* 0x000fea0003800000 */
.L_x_6372:
        /* <DEDUP_REMOVED lines=18> */
.L_x_6375:
[----:B------:R-:W-:Y:S05]  /*6190*/  BSYNC B1 ;  /* 0x0000000000017941 */ /* 0x000fea0003800000 */
.L_x_6374:
        /* <DEDUP_REMOVED lines=19> */
.L_x_6377:
[----:B------:R-:W-:Y:S05]  /*62d0*/  BSYNC B1 ;  /* 0x0000000000017941 */ /* 0x000fea0003800000 */
.L_x_6376:
[----:B------:R-:W-:Y:S06]  /*62e0*/  BAR.ARV 0xa, 0xa0 ;  /* 0x0282800000007b1d */ /* 0x000fec0000002000 */
[----:B------:R-:W-:Y:S04]  /*62f0*/  BSSY B1, `(.L_x_6378) ;  /* 0x0000003000017945 */ /* 0x000fe80003800000 */
[----:B------:R-:W-:Y:S05]  /*6300*/  @!P0 BRA `(.L_x_6379) ;  /* 0x0000000000048947 */ /* 0x000fea0003800000 */
[----:B------:R-:W-:-:S04]  /*6310*/  DEPBAR.LE SB0, 0x1 ;  /* 0x000080400000791a */ /* 0x000fc80000000000 */
.L_x_6379:
[----:B------:R-:W-:Y:S05]  /*6320*/  BSYNC B1 ;  /* 0x0000000000017941 */ /* 0x000fea0003800000 */
.L_x_6378:
[----:B------:R-:W-:Y:S06]  /*6330*/  BAR.ARV 0xb, 0xa0 ;  /* 0x02c2800000007b1d */ /* 0x000fec0000002000 */
[----:B------:R-:W-:Y:S04]  /*6340*/  BSSY B1, `(.L_x_6380) ;  /* 0x0000003000017945 */ /* 0x000fe80003800000 */
[----:B------:R-:W-:Y:S05]  /*6350*/  @!P0 BRA `(.L_x_6381) ;  /* 0x0000000000048947 */ /* 0x000fea0003800000 */
[----:B------:R-:W-:-:S04]  /*6360*/  DEPBAR.LE SB0, 0x0 ;  /* 0x000080000000791a */ /* 0x000fc80000000000 */
.L_x_6381:
[----:B------:R-:W-:Y:S05]  /*6370*/  BSYNC B1 ;  /* 0x0000000000017941 */ /* 0x000fea0003800000 */
.L_x_6380:
[----:B------:R-:W-:Y:S06]  /*6380*/  BAR.ARV 0xc, 0xa0 ;  /* 0x0302800000007b1d */ /* 0x000fec0000002000 */
[----:B------:R-:W-:Y:S01]  /*6390*/  UIADD3 UR12, UR8, 0x1, URZ ;  /* 0x00000001080c7890 */ /* 0x000fe2000fffe03f */
[----:B------:R-:W-:Y:S11]  /*63a0*/  BRA `(.L_x_6382) ;  /* 0x0000000000047947 */ /* 0x000ff60003800000 */
.L_x_6371:
[----:B------:R-:W-:-:S05]  /*63b0*/  UMOV UR12, UR8 ;  /* 0x00000008000c7c82 */ /* 0x000fca0008000000 */
.L_x_6382:
        /* <DEDUP_REMOVED lines=22> */
.L_x_6403:
        /* <DEDUP_REMOVED lines=22> */
.L_x_6384:
[----:B------:R-:W-:Y:S05]  /*6680*/  BSYNC B1 ;  /* 0x0000000000017941 */ /* 0x000fea0003800000 */
.L_x_6383:
        /* <DEDUP_REMOVED lines=12> */
.L_x_6386:
[----:B------:R-:W-:Y:S05]  /*6750*/  BSYNC B1 ;  /* 0x0000000000017941 */ /* 0x000fea0003800000 */
.L_x_6385:
        /* <DEDUP_REMOVED lines=13> */
.L_x_6388:
[----:B------:R-:W-:Y:S05]  /*6830*/  BSYNC B1 ;  /* 0x0000000000017941 */ /* 0x000fea0003800000 */
.L_x_6387:
[----:B------:R-:W-:Y:S06]  /*6840*/  BAR.ARV 0xa, 0xa0 ;  /* 0x0282800000007b1d */ /* 0x000fec0000002000 */
[----:B------:R-:W-:Y:S04]  /*6850*/  BSSY B1, `(.L_x_6389) ;  /* 0x0000003000017945 */ /* 0x000fe80003800000 */
[----:B------:R-:W-:Y:S05]  /*6860*/  @!P0 BRA `(.L_x_6390) ;  /* 0x0000000000048947 */ /* 0x000fea0003800000 */
[----:B------:R-:W-:-:S04]  /*6870*/  DEPBAR.LE SB0, 0x1 ;  /* 0x000080400000791a */ /* 0x000fc80000000000 */
.L_x_6390:
[----:B------:R-:W-:Y:S05]  /*6880*/  BSYNC B1 ;  /* 0x0000000000017941 */ /* 0x000fea0003800000 */
.L_x_6389:
[----:B------:R-:W-:Y:S06]  /*6890*/  BAR.ARV 0xb, 0xa0 ;  /* 0x02c2800000007b1d */ /* 0x000fec0000002000 */
[----:B------:R-:W-:Y:S04]  /*68a0*/  BSSY B1, `(.L_x_6391) ;  /* 0x0000003000017945 */ /* 0x000fe80003800000 */
[----:B------:R-:W-:Y:S05]  /*68b0*/  @!P0 BRA `(.L_x_6392) ;  /* 0x0000000000048947 */ /* 0x000fea0003800000 */
[----:B------:R-:W-:-:S04]  /*68c0*/  DEPBAR.LE SB0, 0x0 ;  /* 0x000080000000791a */ /* 0x000fc80000000000 */
.L_x_6392:
[----:B------:R-:W-:Y:S05]  /*68d0*/  BSYNC B1 ;  /* 0x0000000000017941 */ /* 0x000fea0003800000 */
.L_x_6391:
        /* <DEDUP_REMOVED lines=13> */
.L_x_6394:
[----:B------:R-:W-:Y:S05]  /*69b0*/  BSYNC B1 ;  /* 0x0000000000017941 */ /* 0x000fea0003800000 */
.L_x_6393:
        /* <DEDUP_REMOVED lines=12> */
.L_x_6396:
[----:B------:R-:W-:Y:S05]  /*6a80*/  BSYNC B1 ;  /* 0x0000000000017941 */ /* 0x000fea0003800000 */
.L_x_6395:
        /* <DEDUP_REMOVED lines=13> */
.L_x_6398:
[----:B------:R-:W-:Y:S05]  /*6b60*/  BSYNC B1 ;  /* 0x0000000000017941 */ /* 0x000fea0003800000 */
.L_x_6397:
[----:B------:R-:W-:Y:S06]  /*6b70*/  BAR.ARV 0xa, 0xa0 ;  /* 0x0282800000007b1d */ /* 0x000fec0000002000 */
[----:B------:R-:W-:Y:S04]  /*6b80*/  BSSY B1, `(.L_x_6399) ;  /* 0x0000003000017945 */ /* 0x000fe80003800000 */
[----:B------:R-:W-:Y:S05]  /*6b90*/  @!P0 BRA `(.L_x_6400) ;  /* 0x0000000000048947 */ /* 0x000fea0003800000 */
[----:B------:R-:W-:-:S04]  /*6ba0*/  DEPBAR.LE SB0, 0x1 ;  /* 0x000080400000791a */ /* 0x000fc80000000000 */
.L_x_6400:
[----:B------:R-:W-:Y:S05]  /*6bb0*/  BSYNC B1 ;  /* 0x0000000000017941 */ /* 0x000fea0003800000 */
.L_x_6399:
[----:B------:R-:W-:Y:S01]  /*6bc0*/  UIADD3 UR12, UR12, 0x2, URZ ;  /* 0x000000020c0c7890 */ /* 0x000fe2000fffe03f */
[----:B------:R-:W-:Y:S06]  /*6bd0*/  BAR.ARV 0xb, 0xa0 ;  /* 0x02c2800000007b1d */ /* 0x000fec0000002000 */
[----:B------:R-:W-:Y:S01]  /*6be0*/  UISETP.GE.AND UP0, UPT, UR12, UR5, UPT ;  /* 0x000000050c00728c */ /* 0x000fe2000bf06270 */
[----:B------:R-:W-:Y:S04]  /*6bf0*/  BSSY B1, `(.L_x_6401) ;  /* 0x0000003000017945 */ /* 0x000fe80003800000 */
[----:B------:R-:W-:Y:S06]  /*6c00*/  @!P0 BRA `(.L_x_6402) ;  /* 0x0000000000048947 */ /* 0x000fec0003800000 */
[----:B------:R-:W-:-:S04]  /*6c10*/  DEPBAR.LE SB0, 0x0 ;  /* 0x000080000000791a */ /* 0x000fc80000000000 */
.L_x_6402:
[----:B------:R-:W-:Y:S05]  /*6c20*/  BSYNC B1 ;  /* 0x0000000000017941 */ /* 0x000fea0003800000 */
.L_x_6401:
[----:B------:R-:W-:Y:S06]  /*6c30*/  BAR.ARV 0xc, 0xa0 ;  /* 0x0302800000007b1d */ /* 0x000fec0000002000 */
[----:B------:R-:W-:Y:S01]  /*6c40*/  PLOP3.LUT P1, PT, PT, PT, UP0, 0x80, 0x0 ;  /* 0x000000000000781c */ /* 0x000fe20003f2f008 */
[----:B------:R-:W-:Y:S02]  /*6c50*/  UIADD3 UR24, UR24, 0x6000, URZ ;  /* 0x0000600018187890 */ /* 0x000fe4000fffe03f */
[----:B------:R-:W-:-:S10]  /*6c60*/  UIADD3 UR4, UR4, 0x6000, URZ ;  /* 0x0000600004047890 */ /* 0x000fd4000fffe03f */
[----:B------:R-:W-:Y:S05]  /*6c70*/  @!P1 BRA `(.L_x_6403) ;  /* 0xfffffff800289947 */ /* 0x000fea000383ffff */
[----:B------:R-:W-:Y:S05]  /*6c80*/  BRA `(.L_x_6368) ;  /* 0x0000002400c87947 */ /* 0x000fea0003800000 */
.L_x_6367:
        /* <DEDUP_REMOVED lines=21> */
.L_x_6404:
[----:B------:R-:W-:Y:S01]  /*6de0*/  ULDC UR8, c[0x0][0xb44] ;  /* 0x0002d10000087ab9 */ /* 0x000fe20000000800 */
[----:B------:R-:W-:Y:S01]  /*6df0*/  UMOV UR35, UR7 ;  /* 0x0000000700237c82 */ /* 0x000fe20008000000 */
[----:B------:R-:W-:-:S11]  /*6e00*/  UISETP.NE.AND UP0, UPT, UR8, 0x1, UPT ;  /* 0x000000010800788c */ /* 0x000fd6000bf05270 */
[----:B------:R-:W-:Y:S02]  /*6e10*/  @UP0 ULDC.64 UR10, c[0x0][0xb48] ;  /* 0x0002d200000a0ab9 */ /* 0x000fe40000000a00 */
[----:B------:R-:W-:-:S04]  /*6e20*/  UIMAD.WIDE.U32 UR4, UR7, UR10, URZ ;  /* 0x0000000a070472a5 */ /* 0x000fc8000f8e003f */
[----:B------:R-:W-:-:S04]  /*6e30*/  @UP0 USHF.R.U32.HI UR35, URZ, UR11, UR5 ;  /* 0x0000000b3f230299 */ /* 0x000fc80008011605 */
[----:B------:R-:W-:-:S12]  /*6e40*/  UIMAD UR4, UR35, UR8, URZ ;  /* 0x00000008230472a4 */ /* 0x000fd8000f8e023f */
.L_x_6405:
        /* <DEDUP_REMOVED lines=77> */
.L_x_6435:
        /* <DEDUP_REMOVED lines=9> */
.L_x_6409:
        /* <DEDUP_REMOVED lines=103> */
[----:B------:R2:W-:Y:S04]  /*7a20*/  STL [R1], R4 ;  /* 0x0000000401007387 */ /* 0x0005e80000100800 */
[----:B------:R-:W-:Y:S05]  /*7a30*/  @!P1 BRA `(.L_x_6411) ;  /* 0x0000000c005c9947 */ /* 0x000fea0003800000 */
[----:B------:R-:W-:Y:S02]  /*7a40*/  IMAD.IADD R25, R17, 0x1, -R4 ;  /* 0x0000000111197824 */ /* 0x000fe400078e0a04 */
[----:B------:R-:W-:Y:S02]  /*7a50*/  IMAD.MOV.U32 R24, RZ, RZ, R5 ;  /* 0x000000ffff187224 */ /* 0x000fe400078e0005 */
[----:B------:R-:W-:-:S07]  /*7a60*/  IMAD.MOV.U32 R16, RZ, RZ, 0x1 ;  /* 0x00000001ff107424 */ /* 0x000fce00078e00ff */
.L_x_6420:
[----:B-1----:R-:W-:-:S05]  /*7a70*/  IMAD.MOV.U32 R13, RZ, RZ, 0x1 ;  /* 0x00000001ff0d7424 */ /* 0x002fca00078e00ff */
[----:B------:R-:W-:-:S04]  /*7a80*/  SHF.L.U32 R13, R13, 0x1f, RZ ;  /* 0x0000001f0d0d7819 */ /* 0x000fc800000006ff */
[----:B------:R-:W1:Y:S02]  /*7a90*/  SYNCS.PHASECHK.TRANS64.TRYWAIT P1, [R12+URZ+0x36438], R13 ;  /* 0x0364380d0c0075a7 */ /* 0x000e64000802017f */
[----:B-1----:R-:W-:Y:S05]  /*7aa0*/  @!P1 BRA `(.L_x_6412) ;  /* 0x0000001800b49947 */ /* 0x002fea0003800000 */
.L_x_6436:
        /* <DEDUP_REMOVED lines=8> */
.L_x_6413:
        /* <DEDUP_REMOVED lines=48> */
.L_x_6437:
        /* <DEDUP_REMOVED lines=8> */
.L_x_6415:
        /* <DEDUP_REMOVED lines=46> */
.L_x_6438:
        /* <DEDUP_REMOVED lines=12> */
.L_x_6417:
        /* <DEDUP_REMOVED lines=37> */
.L_x_6440:
        /* <DEDUP_REMOVED lines=8> */
.L_x_6419:
        /* <DEDUP_REMOVED lines=41> */
.L_x_6411:
[----:B--2---:R-:W2:Y:S01]  /*87b0*/  LDL.LU R4, [R1] ;  /* 0x0000000001047983 */ /* 0x004ea20000300800 */
[----:B------:R-:W-:-:S03]  /*87c0*/  IMAD.MOV.U32 R10, RZ, RZ, 0x1 ;  /* 0x00000001ff0a7424 */ /* 0x000fc600078e00ff */
[----:B------:R3:W5:Y:S01]  /*87d0*/  LDL R5, [R1+0x4] ;  /* 0x0000040001057983 */ /* 0x0007620000100800 */
[----:B--2---:R-:W-:-:S13]  /*87e0*/  ISETP.NE.AND P1, PT, R4, RZ, PT ;  /* 0x000000ff0400720c */ /* 0x004fda0003f25270 */
[----:B---3--:R-:W-:Y:S05]  /*87f0*/  @!P1 BRA `(.L_x_6410) ;  /* 0x0000000400889947 */ /* 0x008fea0003800000 */
[----:B------:R-:W2:Y:S02]  /*8800*/  SYNCS.PHASECHK.TRANS64.TRYWAIT P1, [R12+URZ+0x36438], R13 ;  /* 0x0364380d0c0075a7 */ /* 0x000ea4000802017f */
[----:B--2---:R-:W-:Y:S05]  /*8810*/  @!P1 BRA `(.L_x_6421) ;  /* 0x0000000c00b89947 */ /* 0x004fea0003800000 */
.L_x_6441:
        /* <DEDUP_REMOVED lines=8> */
.L_x_6422:
        /* <DEDUP_REMOVED lines=41> */
.L_x_6442:
        /* <DEDUP_REMOVED lines=9> */
.L_x_6424:
        /* <DEDUP_REMOVED lines=38> */
.L_x_6410:
[----:B------:R-:W-:-:S04]  /*8e20*/  SHF.L.U32 R3, R10, 0x1f, RZ ;  /* 0x0000001f0a037819 */ /* 0x000fc800000006ff */
[----:B------:R-:W2:Y:S02]  /*8e30*/  SYNCS.PHASECHK.TRANS64.TRYWAIT P1, [R12+URZ+0x36438], R3 ;  /* 0x036438030c0075a7 */ /* 0x000ea4000802017f */
[----:B--2---:R-:W-:Y:S05]  /*8e40*/  @!P1 BRA `(.L_x_6425) ;  /* 0x0000000800549947 */ /* 0x004fea0003800000 */
.L_x_6443:
[----:B------:R-:W-:Y:S05]  /*8e50*/  @P0 BRA `(.L_x_6426) ;  /* 0x0000000000180947 */ /* 0x000fea0003800000 */
[----:B------:R-:W3:Y:S01]  /*8e60*/  S2R R0, SR_TID.X ;  /* 0x0000000000007919 */ /* 0x000ee20000002100 */
[----:B--2---:R-:W-:-:S04]  /*8e70*/  IMAD.MOV.U32 R3, RZ, RZ, 0x6100 ;  /* 0x00006100ff037424 */ /* 0x004fc800078e00ff */
[----:B------:R4:W-:Y:S01]  /*8e80*/  SYNCS.ARRIVE.TRANS64 RZ, [R12+URZ+0x36430], R3 ;  /* 0x036430030cff79a7 */ /* 0x0009e2000800003f */
[----:B---3--:R-:W-:-:S13]  /*8e90*/  LOP3.LUT P0, RZ, R0, 0x1f, RZ, 0xc0, !PT ;  /* 0x0000001f00ff7812 */ /* 0x008fda000780c0ff */
[----:B----4-:R-:W-:Y:S05]  /*8ea0*/  @!P0 BRA `(.L_x_6426) ;  /* 0x0000000000048947 */ /* 0x010fea0003800000 */
[----:B------:R-:W-:Y:S01]  /*8eb0*/  BPT.TRAP 0x1 ;  /* 0x000000040000795c */ /* 0x000fe20000300000 */
.L_x_6426:
        /* <DEDUP_REMOVED lines=45> */
.L_x_6407:
[----:B------:R-:W-:Y:S05]  /*9190*/  BSYNC B1 ;  /* 0x0000000000017941 */ /* 0x000fea0003800000 */
.L_x_6406:
[----:B------:R-:W-:-:S03]  /*91a0*/  UMOV UR4, 0xffffffff ;  /* 0xffffffff00047882 */ /* 0x000fc60000000000 */
[----:B------:R-:W-:Y:S05]  /*91b0*/  BRA.DIV UR4, `(.L_x_6427) ;  /* 0x00000006048c7947 */ /* 0x000fea000b800000 */
[----:B------:R-:W-:-:S13]  /*91c0*/  ELECT P6, URZ, PT ;  /* 0x00000000003f782f */ /* 0x000fda00038c0000 */
.L_x_6446:
[----:B------:R-:W-:Y:S05]  /*91d0*/  @!P6 BRA `(.L_x_6368) ;  /* 0x000000000074e947 */ /* 0x000fea0003800000 */
[----:B------:R-:W2:Y:S02]  /*91e0*/  LDL.LU R0, [R1+0x8] ;  /* 0x0000080001007983 */ /* 0x000ea40000300800 */
[----:B--2---:R-:W-:-:S04]  /*91f0*/  LOP3.LUT R0, R0, 0x2, RZ, 0xfc, !PT ;  /* 0x0000000200007812 */ /* 0x004fc800078efcff */
[----:B------:R-:W-:-:S13]  /*9200*/  ISETP.NE.AND P2, PT, R0, 0x3, PT ;  /* 0x000000030000780c */ /* 0x000fda0003f45270 */
[----:B------:R-:W-:Y:S05]  /*9210*/  @!P2 BRA `(.L_x_6428) ;  /* 0x000000000004a947 */ /* 0x000fea0003800000 */
[----:B------:R-:W-:Y:S01]  /*9220*/  BPT.TRAP 0x1 ;  /* 0x000000040000795c */ /* 0x000fe20000300000 */
.L_x_6428:
        /* <DEDUP_REMOVED lines=15> */
.L_x_6447:
[----:B------:R-:W3:Y:S02]  /*9320*/  SYNCS.PHASECHK.TRANS64.TRYWAIT P0, [R23+URZ], R0 ;  /* 0x00000000170075a7 */ /* 0x000ee4000800017f */
[----:B---3--:R-:W-:Y:S05]  /*9330*/  @!P0 BRA `(.L_x_6430) ;  /* 0x0000000400608947 */ /* 0x008fea0003800000 */
.L_x_6448:
[----:B------:R-:W-:Y:S05]  /*9340*/  @!P2 BRA `(.L_x_6431) ;  /* 0x000000000004a947 */ /* 0x000fea0003800000 */
[----:B------:R-:W-:Y:S01]  /*9350*/  BPT.TRAP 0x1 ;  /* 0x000000040000795c */ /* 0x000fe20000300000 */
.L_x_6431:
[----:B------:R-:W-:-:S07]  /*9360*/  SHF.L.U32 R10, R10, 0x1f, RZ ;  /* 0x0000001f0a0a7819 */ /* 0x000fce00000006ff */
.L_x_6432:
[----:B----4-:R4:W1:Y:S02]  /*9370*/  SYNCS.PHASECHK.TRANS64.TRYWAIT P0, [R7+URZ+0x36438], R10 ;  /* 0x0364380a070075a7 */ /* 0x010864000800017f */
[----:B-1----:R-:W-:Y:S05]  /*9380*/  @!P0 NANOSLEEP.SYNCS 0x989680 ;  /* 0x009896800000895d */ /* 0x002fea0003900000 */
[----:B------:R-:W1:Y:S02]  /*9390*/  @!P0 SYNCS.PHASECHK.TRANS64 P0, [R7+URZ+0x36438], R10 ;  /* 0x0364380a070085a7 */ /* 0x000e64000800007f */
[----:B-1----:R-:W-:Y:S05]  /*93a0*/  @!P0 BRA `(.L_x_6432) ;  /* 0xfffffffc00f08947 */ /* 0x002fea000383ffff */
.L_x_6368:
[----:B------:R-:W-:Y:S05]  /*93b0*/  BSYNC B0 ;  /* 0x0000000000007941 */ /* 0x000fea0003800000 */
.L_x_6366:
[----:B------:R-:W-:Y:S05]  /*93c0*/  EXIT ;  /* 0x000000000000794d */ /* 0x000fea0003800000 */
.L_x_6321:
[----:B------:R-:W-:Y:S02]  /*93d0*/  IMAD.MOV.U32 R12, RZ, RZ, RZ ;  /* 0x000000ffff0c7224 */ /* 0x000fe400078e00ff */
[----:B------:R-:W-:Y:S02]  /*93e0*/  IMAD.MOV.U32 R11, RZ, RZ, 0x1f ;  /* 0x0000001fff0b7424 */ /* 0x000fe400078e00ff */
[----:B------:R-:W-:-:S07]  /*93f0*/  IMAD.MOV.U32 R15, RZ, RZ, -0x1 ;  /* 0xffffffffff0f7424 */ /* 0x000fce00078e00ff */
[----:B------:R-:W-:Y:S05]  /*9400*/  WARPSYNC.COLLECTIVE R15, `(.L_x_6433) ;  /* 0x000000000f087348 */ /* 0x000fea0003c00000 */
[----:B------:R1:W2:Y:S02]  /*9410*/  SHFL.IDX P6, R14, R13, R12, R11 ;  /* 0x0000000c0d0e7389 */ /* 0x0002a400000c000b */
[----:B-12---:R-:W-:Y:S01]  /*9420*/  ENDCOLLECTIVE ;  /* 0x000000000000791b */ /* 0x006fe20003800000 */
.L_x_6433:
[----:B------:R-:W-:Y:S05]  /*9430*/  BRA `(.L_x_6434) ;  /* 0xffffff7c00787947 */ /* 0x000fea000383ffff */
.L_x_6323:
[----:B--2---:R2:W3:Y:S02]  /*9440*/  SYNCS.PHASECHK.TRANS64.TRYWAIT P0, [R19+URZ+0x36400], R10 ;  /* 0x0364000a130075a7 */ /* 0x0044e4000800017f */
[----:B---3--:R-:W-:Y:S05]  /*9450*/  @!P0 NANOSLEEP.SYNCS 0x989680 ;  /* 0x009896800000895d */ /* 0x008fea0003900000 */
[----:B------:R-:W3:Y:S02]  /*9460*/  @!P0 SYNCS.PHASECHK.TRANS64 P0, [R19+URZ+0x36400], R10 ;  /* 0x0364000a130085a7 */ /* 0x000ee4000800007f */
[----:B---3--:R-:W-:Y:S05]  /*9470*/  @!P0 BRA `(.L_x_6323) ;  /* 0xfffffffc00f08947 */ /* 0x008fea000383ffff */
[----:B------:R-:W-:Y:S05]  /*9480*/  BRA `(.L_x_6322) ;  /* 0xffffff7c00b07947 */ /* 0x000fea000383ffff */
.L_x_6327:
[----:B--2---:R2:W3:Y:S02]  /*9490*/  SYNCS.PHASECHK.TRANS64.TRYWAIT P1, [R3+URZ+0x36410], R12 ;  /* 0x0364100c030075a7 */ /* 0x0044e4000802017f */
[----:B---3--:R-:W-:Y:S05]  /*94a0*/  @!P1 NANOSLEEP.SYNCS 0x989680 ;  /* 0x009896800000995d */ /* 0x008fea0003900000 */
[----:B------:R-:W3:Y:S02]  /*94b0*/  @!P1 SYNCS.PHASECHK.TRANS64 P1, [R3+URZ+0x36410], R12 ;  /* 0x0364100c030095a7 */ /* 0x000ee4000802007f */
[----:B---3--:R-:W-:Y:S05]  /*94c0*/  @!P1 BRA `(.L_x_6327) ;  /* 0xfffffffc00f09947 */ /* 0x008fea000383ffff */
[----:B------:R-:W-:Y:S05]  /*94d0*/  BRA `(.L_x_6326) ;  /* 0xffffff8400787947 */ /* 0x000fea000383ffff */
.L_x_6331:
[----:B------:R1:W1:Y:S02]  /*94e0*/  SYNCS.PHASECHK.TRANS64.TRYWAIT P1, [R19+URZ+0x36430], R14 ;  /* 0x0364300e130075a7 */ /* 0x000264000802017f */
[----:B-1----:R-:W-:Y:S05]  /*94f0*/  @!P1 NANOSLEEP.SYNCS 0x989680 ;  /* 0x009896800000995d */ /* 0x002fea0003900000 */
[----:B------:R-:W1:Y:S02]  /*9500*/  @!P1 SYNCS.PHASECHK.TRANS64 P1, [R19+URZ+0x36430], R14 ;  /* 0x0364300e130095a7 */ /* 0x000e64000802007f */
[----:B-1----:R-:W-:Y:S05]  /*9510*/  @!P1 BRA `(.L_x_6331) ;  /* 0xfffffffc00f09947 */ /* 0x002fea000383ffff */
[----:B------:R-:W-:Y:S05]  /*9520*/  BRA `(.L_x_6330) ;  /* 0xffffff8c001c7947 */ /* 0x000fea000383ffff */
.L_x_6408:
[----:B-1----:R1:W2:Y:S02]  /*9530*/  SYNCS.PHASECHK.TRANS64.TRYWAIT P1, [R12+URZ+0x36420], R13 ;  /* 0x0364200d0c0075a7 */ /* 0x0022a4000802017f */
[----:B--2---:R-:W-:Y:S05]  /*9540*/  @!P1 NANOSLEEP.SYNCS 0x989680 ;  /* 0x009896800000995d */ /* 0x004fea0003900000 */
[----:B------:R-:W2:Y:S02]  /*9550*/  @!P1 SYNCS.PHASECHK.TRANS64 P1, [R12+URZ+0x36420], R13 ;  /* 0x0364200d0c0095a7 */ /* 0x000ea4000802007f */
[----:B--2---:R-:W-:Y:S05]  /*9560*/  @!P1 BRA `(.L_x_6408) ;  /* 0xfffffffc00f09947 */ /* 0x004fea000383ffff */
[----:B------:R-:W-:Y:S05]  /*9570*/  BRA `(.L_x_6435) ;  /* 0xffffffdc00687947 */ /* 0x000fea000383ffff */
.L_x_6412:
[----:B-1----:R1:W3:Y:S02]  /*9580*/  SYNCS.PHASECHK.TRANS64.TRYWAIT P1, [R12+URZ+0x36438], R13 ;  /* 0x0364380d0c0075a7 */ /* 0x0022e4000802017f */
[----:B---3--:R-:W-:Y:S05]  /*9590*/  @!P1 NANOSLEEP.SYNCS 0x989680 ;  /* 0x009896800000995d */ /* 0x008fea0003900000 */
[----:B------:R-:W3:Y:S02]  /*95a0*/  @!P1 SYNCS.PHASECHK.TRANS64 P1, [R12+URZ+0x36438], R13 ;  /* 0x0364380d0c0095a7 */ /* 0x000ee4000802007f */
[----:B---3--:R-:W-:Y:S05]  /*95b0*/  @!P1 BRA `(.L_x_6412) ;  /* 0xfffffffc00f09947 */ /* 0x008fea000383ffff */
[----:B------:R-:W-:Y:S05]  /*95c0*/  BRA `(.L_x_6436) ;  /* 0xffffffe400387947 */ /* 0x000fea000383ffff */
.L_x_6414:
[----:B--2---:R2:W3:Y:S02]  /*95d0*/  SYNCS.PHASECHK.TRANS64.TRYWAIT P1, [R12+URZ+0x36428], R0 ;  /* 0x036428000c0075a7 */ /* 0x0044e4000802017f */
[----:B---3--:R-:W-:Y:S05]  /*95e0*/  @!P1 NANOSLEEP.SYNCS 0x989680 ;  /* 0x009896800000995d */ /* 0x008fea0003900000 */
[----:B------:R-:W3:Y:S02]  /*95f0*/  @!P1 SYNCS.PHASECHK.TRANS64 P1, [R12+URZ+0x36428], R0 ;  /* 0x036428000c0095a7 */ /* 0x000ee4000802007f */
[----:B---3--:R-:W-:Y:S05]  /*9600*/  @!P1 BRA `(.L_x_6414) ;  /* 0xfffffffc00f09947 */ /* 0x008fea000383ffff */
[----:B------:R-:W-:Y:S05]  /*9610*/  BRA `(.L_x_6437) ;  /* 0xffffffe800047947 */ /* 0x000fea000383ffff */
.L_x_6416:
        /* <DEDUP_REMOVED lines=8> */
.L_x_6418:
[----:B------:R-:W-:-:S07]  /*96a0*/  SHF.L.U32 R5, R16, 0x1f, RZ ;  /* 0x0000001f10057819 */ /* 0x000fce00000006ff */
.L_x_6439:
[----:B---3--:R3:W4:Y:S02]  /*96b0*/  SYNCS.PHASECHK.TRANS64.TRYWAIT P1, [R12+URZ+0x36420], R5 ;  /* 0x036420050c0075a7 */ /* 0x008724000802017f */
[----:B----4-:R-:W-:Y:S05]  /*96c0*/  @!P1 NANOSLEEP.SYNCS 0x989680 ;  /* 0x009896800000995d */ /* 0x010fea0003900000 */
[----:B------:R-:W4:Y:S02]  /*96d0*/  @!P1 SYNCS.PHASECHK.TRANS64 P1, [R12+URZ+0x36420], R5 ;  /* 0x036420050c0095a7 */ /* 0x000f24000802007f */
[----:B----4-:R-:W-:Y:S05]  /*96e0*/  @!P1 BRA `(.L_x_6439) ;  /* 0xfffffffc00f09947 */ /* 0x010fea000383ffff */
[----:B------:R-:W-:Y:S05]  /*96f0*/  BRA `(.L_x_6440) ;  /* 0xffffffec00687947 */ /* 0x000fea000383ffff */
.L_x_6421:
[----:B--2---:R2:W3:Y:S02]  /*9700*/  SYNCS.PHASECHK.TRANS64.TRYWAIT P1, [R12+URZ+0x36438], R13 ;  /* 0x0364380d0c0075a7 */ /* 0x0044e4000802017f */
[----:B---3--:R-:W-:Y:S05]  /*9710*/  @!P1 NANOSLEEP.SYNCS 0x989680 ;  /* 0x009896800000995d */ /* 0x008fea0003900000 */
[----:B------:R-:W3:Y:S02]  /*9720*/  @!P1 SYNCS.PHASECHK.TRANS64 P1, [R12+URZ+0x36438], R13 ;  /* 0x0364380d0c0095a7 */ /* 0x000ee4000802007f */
[----:B---3--:R-:W-:Y:S05]  /*9730*/  @!P1 BRA `(.L_x_6421) ;  /* 0xfffffffc00f09947 */ /* 0x008fea000383ffff */
[----:B------:R-:W-:Y:S05]  /*9740*/  BRA `(.L_x_6441) ;  /* 0xfffffff000347947 */ /* 0x000fea000383ffff */
.L_x_6423:
[----:B-1----:R1:W2:Y:S02]  /*9750*/  SYNCS.PHASECHK.TRANS64.TRYWAIT P1, [R12+URZ+0x36428], R5 ;  /* 0x036428050c0075a7 */ /* 0x0022a4000802017f */
[----:B--2---:R-:W-:Y:S05]  /*9760*/  @!P1 NANOSLEEP.SYNCS 0x989680 ;  /* 0x009896800000995d */ /* 0x004fea0003900000 */
[----:B------:R-:W2:Y:S02]  /*9770*/  @!P1 SYNCS.PHASECHK.TRANS64 P1, [R12+URZ+0x36428], R5 ;  /* 0x036428050c0095a7 */ /* 0x000ea4000802007f */
[----:B--2---:R-:W-:Y:S05]  /*9780*/  @!P1 BRA `(.L_x_6423) ;  /* 0xfffffffc00f09947 */ /* 0x004fea000383ffff */
[----:B------:R-:W-:Y:S05]  /*9790*/  BRA `(.L_x_6442) ;  /* 0xfffffff000e47947 */ /* 0x000fea000383ffff */
.L_x_6425:
[----:B--2---:R2:W3:Y:S02]  /*97a0*/  SYNCS.PHASECHK.TRANS64.TRYWAIT P1, [R12+URZ+0x36438], R3 ;  /* 0x036438030c0075a7 */ /* 0x0044e4000802017f */
[----:B---3--:R-:W-:Y:S05]  /*97b0*/  @!P1 NANOSLEEP.SYNCS 0x989680 ;  /* 0x009896800000995d */ /* 0x008fea0003900000 */
[----:B------:R-:W3:Y:S02]  /*97c0*/  @!P1 SYNCS.PHASECHK.TRANS64 P1, [R12+URZ+0x36438], R3 ;  /* 0x036438030c0095a7 */ /* 0x000ee4000802007f */
[----:B---3--:R-:W-:Y:S05]  /*97d0*/  @!P1 BRA `(.L_x_6425) ;  /* 0xfffffffc00f09947 */ /* 0x008fea000383ffff */
[----:B------:R-:W-:Y:S05]  /*97e0*/  BRA `(.L_x_6443) ;  /* 0xfffffff400987947 */ /* 0x000fea000383ffff */
.L_x_6427:
[----:B------:R-:W-:Y:S01]  /*97f0*/  BSSY B1, `(.L_x_6444) ;  /* 0x0000006000017945 */ /* 0x000fe20003800000 */
[----:B------:R-:W-:-:S07]  /*9800*/  IMAD.MOV.U32 R15, RZ, RZ, -0x1 ;  /* 0xffffffffff0f7424 */ /* 0x000fce00078e00ff */
[----:B-1----:R-:W-:Y:S05]  /*9810*/  WARPSYNC.COLLECTIVE R15, `(.L_x_6445) ;  /* 0x000000000f0c7348 */ /* 0x002fea0003c00000 */
[----:B------:R-:W-:Y:S02]  /*9820*/  ELECT P6, UR62, PT ;  /* 0x00000000003e782f */ /* 0x000fe400038c0000 */
[----:B------:R-:W-:Y:S01]  /*9830*/  MOV R14, UR62 ;  /* 0x0000003e000e7c02 */ /* 0x000fe20008000f00 */
[----:B-1----:R-:W-:Y:S10]  /*9840*/  ENDCOLLECTIVE ;  /* 0x000000000000791b */ /* 0x002ff40003800000 */
.L_x_6445:
[----:B------:R-:W-:Y:S05]  /*9850*/  BSYNC B1 ;  /* 0x0000000000017941 */ /* 0x000fea0003800000 */
.L_x_6444:
[----:B------:R-:W-:Y:S05]  /*9860*/  BRA `(.L_x_6446) ;  /* 0xfffffff800587947 */ /* 0x000fea000383ffff */
.L_x_6429:
[----:B--2---:R2:W3:Y:S02]  /*9870*/  SYNCS.PHASECHK.TRANS64.TRYWAIT P0, [R5+URZ], R2 ;  /* 0x00000002050075a7 */ /* 0x0044e4000800017f */
[----:B---3--:R-:W-:Y:S05]  /*9880*/  @!P0 NANOSLEEP.SYNCS 0x989680 ;  /* 0x009896800000895d */ /* 0x008fea0003900000 */
[----:B------:R-:W3:Y:S02]  /*9890*/  @!P0 SYNCS.PHASECHK.TRANS64 P0, [R5+URZ], R2 ;  /* 0x00000002050085a7 */ /* 0x000ee4000800007f */
[----:B---3--:R-:W-:Y:S05]  /*98a0*/  @!P0 BRA `(.L_x_6429) ;  /* 0xfffffffc00f08947 */ /* 0x008fea000383ffff */
[----:B------:R-:W-:Y:S05]  /*98b0*/  BRA `(.L_x_6447) ;  /* 0xfffffff800987947 */ /* 0x000fea000383ffff */
.L_x_6430:
[----:B---3--:R3:W4:Y:S02]  /*98c0*/  SYNCS.PHASECHK.TRANS64.TRYWAIT P0, [R23+URZ], R0 ;  /* 0x00000000170075a7 */ /* 0x008724000800017f */
[----:B----4-:R-:W-:Y:S05]  /*98d0*/  @!P0 NANOSLEEP.SYNCS 0x989680 ;  /* 0x009896800000895d */ /* 0x010fea0003900000 */
[----:B------:R-:W4:Y:S02]  /*98e0*/  @!P0 SYNCS.PHASECHK.TRANS64 P0, [R23+URZ], R0 ;  /* 0x00000000170085a7 */ /* 0x000f24000800007f */
[----:B----4-:R-:W-:Y:S05]  /*98f0*/  @!P0 BRA `(.L_x_6430) ;  /* 0xfffffffc00f08947 */ /* 0x010fea000383ffff */
[----:B------:R-:W-:Y:S05]  /*9900*/  BRA `(.L_x_6448) ;  /* 0xfffffff8008c7947 */ /* 0x000fea000383ffff */
.L_x_6449:
        /* <DEDUP_REMOVED lines=15> */
.L_x_7689:


//--------------------- .text._ZN7cutlass13device_kernelIN5flash11enable_sm90INS1_16FlashAttnBwdSm90INS1_25CollectiveMainloopBwdSm90ILi2ELi1ELi1EN4cute5tupleIJNS5_1CILi1EEES8_S8_EEENS6_IJNS7_ILi64EEENS7_ILi96EEENS7_ILi192EEEEEENS_10bfloat16_tEfNS_4arch4Sm90ELb1ELb0ELb0ELb0ELb1ELb0ELb1ELb0ELi3ELi1ELi1ELi1ELb0EEENS1_21CollectiveEpilogueBwdISD_SE_SG_Li384ELb0ELb1ELi3EEENS1_25SingleTileBwdLPTSchedulerILb0ELi96ELb1EEEEEEEEEvNT_6ParamsE --------------------------
	.section	.text._ZN7cutlass13device_kernelIN5flash11enable_sm90INS1_16FlashAttnBwdSm90INS1_25CollectiveMainloopBwdSm90ILi2ELi1ELi1EN4cute5tupleIJNS5_1CILi1EEES8_S8_EEENS6_IJNS7_ILi64EEENS7_ILi96EEENS7_ILi192EEEEEENS_10bfloat16_tEfNS_4arch4Sm90ELb1ELb0ELb0ELb0ELb1ELb0ELb1ELb0ELi3ELi1ELi1ELi1ELb0EEENS1_21CollectiveEpilogueBwdISD_SE_SG_Li384ELb0ELb1ELi3EEENS1_25SingleTileBwdLPTSchedulerILb0ELi96ELb1EEEEEEEEEvNT_6ParamsE,"ax",@progbits
	.align	128
.text._ZN7cutlass13device_kernelIN5flash11enable_sm90INS1_16FlashAttnBwdSm90INS1_25CollectiveMainloopBwdSm90ILi2ELi1ELi1EN4cute5tupleIJNS5_1CILi1EEES8_S8_EEENS6_IJNS7_ILi64EEENS7_ILi96EEENS7_ILi192EEEEEENS_10bfloat16_tEfNS_4arch4Sm90ELb1ELb0ELb0ELb0ELb1ELb0ELb1ELb0ELi3ELi1ELi1ELi1ELb0EEENS1_21CollectiveEpilogueBwdISD_SE_SG_Li384ELb0ELb1ELi3EEENS1_25SingleTileBwdLPTSchedulerILb0ELi96ELb1EEEEEEEEEvNT_6ParamsE:
        .type           _ZN7cutlass13device_kernelIN5flash11enable_sm90INS1_16FlashAttnBwdSm90INS1_25CollectiveMainloopBwdSm90ILi2ELi1ELi1EN4cute5tupleIJNS5_1CILi1EEES8_S8_EEENS6_IJNS7_ILi64EEENS7_ILi96EEENS7_ILi192EEEEEENS_10bfloat16_tEfNS_4arch4Sm90ELb1ELb0ELb0ELb0ELb1ELb0ELb1ELb0ELi3ELi1ELi1ELi1ELb0EEENS1_21CollectiveEpilogueBwdISD_SE_SG_Li384ELb0ELb1ELi3EEENS1_25SingleTileBwdLPTSchedulerILb0ELi96ELb1EEEEEEEEEvNT_6ParamsE,@function
        .size           _ZN7cutlass13device_kernelIN5flash11enable_sm90INS1_16FlashAttnBwdSm90INS1_25CollectiveMainloopBwdSm90ILi2ELi1ELi1EN4cute5tupleIJNS5_1CILi1EEES8_S8_EEENS6_IJNS7_ILi64EEENS7_ILi96EEENS7_ILi192EEEEEENS_10bfloat16_tEfNS_4arch4Sm90ELb1ELb0ELb0ELb0ELb1ELb0ELb1ELb0ELi3ELi1ELi1ELi1ELb0EEENS1_21CollectiveEpilogueBwdISD_SE_SG_Li384ELb0ELb1ELi3EEENS1_25SingleTileBwdLPTSchedulerILb0ELi96ELb1EEEEEEEEEvNT_6ParamsE,(.L_x_7690 - _ZN7cutlass13device_kernelIN5flash11enable_sm90INS1_16FlashAttnBwdSm90INS1_25CollectiveMainloopBwdSm90ILi2ELi1ELi1EN4cute5tupleIJNS5_1CILi1EEES8_S8_EEENS6_IJNS7_ILi64EEENS7_ILi96EEENS7_ILi192EEEEEENS_10bfloat16_tEfNS_4arch4Sm90ELb1ELb0ELb0ELb0ELb1ELb0ELb1ELb0ELi3ELi1ELi1ELi1ELb0EEENS1_21CollectiveEpilogueBwdISD_SE_SG_Li384ELb0ELb1ELi3EEENS1_25SingleTileBwdLPTSchedulerILb0ELi96ELb1EEEEEEEEEvNT_6ParamsE)
        .other          _ZN7cutlass13device_kernelIN5flash11enable_sm90INS1_16FlashAttnBwdSm90INS1_25CollectiveMainloopBwdSm90ILi2ELi1ELi1EN4cute5tupleIJNS5_1CILi1EEES8_S8_EEENS6_IJNS7_ILi64EEENS7_ILi96EEENS7_ILi192EEEEEENS_10bfloat16_tEfNS_4arch4Sm90ELb1ELb0ELb0ELb0ELb1ELb0ELb1ELb0ELi3ELi1ELi1ELi1ELb0EEENS1_21CollectiveEpilogueBwdISD_SE_SG_Li384ELb0ELb1ELi3EEENS1_25SingleTileBwdLPTSchedulerILb0ELi96ELb1EEEEEEEEEvNT_6ParamsE,@"STO_CUDA_ENTRY STV_DEFAULT"
_ZN7cutlass13device_kernelIN5flash11enable_sm90INS1_16FlashAttnBwdSm90INS1_25CollectiveMainloopBwdSm90ILi2ELi1ELi1EN4cute5tupleIJNS5_1CILi1EEES8_S8_EEENS6_IJNS7_ILi64EEENS7_ILi96EEENS7_ILi192EEEEEENS_10bfloat16_tEfNS_4arch4Sm90ELb1ELb0ELb0ELb0ELb1ELb0ELb1ELb0ELi3ELi1ELi1ELi1ELb0EEENS1_21CollectiveEpilogueBwdISD_SE_SG_Li384ELb0ELb1ELi3EEENS1_25SingleTileBwdLPTSchedulerILb0ELi96ELb1EEEEEEEEEvNT_6ParamsE:
        /* <DEDUP_REMOVED lines=29> */
.L_x_6451:
[----:B------:R-:W-:Y:S05]  /*01d0*/  BSYNC B0 ;  /* 0x0000000000007941 */ /* 0x000fea0003800000 */
.L_x_6450:
        /* <DEDUP_REMOVED lines=34> */
.L_x_6452:
        /* <DEDUP_REMOVED lines=20> */
.L_x_6453:
        /* <DEDUP_REMOVED lines=8> */
.L_x_6455:
        /* <DEDUP_REMOVED lines=32> */
.L_x_6456:
[----:B------:R-:W-:Y:S01]  /*07c0*/  ULDC UR7, c[0x0][0xb44] ;  /* 0x0002d10000077ab9 */ /* 0x000fe20000000800 */
[----:B------:R-:W-:Y:S01]  /*07d0*/  UMOV UR45, UR10 ;  /* 0x0000000a002d7c82 */ /* 0x000fe20008000000 */
[----:B------:R-:W-:-:S11]  /*07e0*/  UISETP.NE.AND UP0, UPT, UR7, 0x1, UPT ;  /* 0x000000010700788c */ /* 0x000fd6000bf05270 */
[----:B------:R-:W-:Y:S02]  /*07f0*/  @UP0 ULDC.64 UR8, c[0x0][0xb48] ;  /* 0x0002d20000080ab9 */ /* 0x000fe40000000a00 */
[----:B------:R-:W-:-:S04]  /*0800*/  UIMAD.WIDE.U32 UR4, UR10, UR8, URZ ;  /* 0x000000080a0472a5 */ /* 0x000fc8000f8e003f */
[----:B------:R-:W-:-:S04]  /*0810*/  @UP0 USHF.R.U32.HI UR45, URZ, UR9, UR5 ;  /* 0x000000093f2d0299 */ /* 0x000fc80008011605 */
[----:B------:R-:W-:-:S12]  /*0820*/  UIMAD UR4, UR45, UR7, URZ ;  /* 0x000000072d0472a4 */ /* 0x000fd8000f8e023f */
.L_x_6457:
        /* <DEDUP_REMOVED lines=105> */
.L_x_6460:
        /* <DEDUP_REMOVED lines=15> */
.L_x_6459:
        /* <DEDUP_REMOVED lines=20> */
.L_x_6462:
        /* <DEDUP_REMOVED lines=15> */
.L_x_6461:
        /* <DEDUP_REMOVED lines=8> */
.L_x_6594:
        /* <DEDUP_REMOVED lines=19> */
.L_x_6464:
        /* <DEDUP_REMOVED lines=107> */
.L_x_6476:
[----:B------:R-:W-:Y:S01]  /*1a40*/  ISETP.NE.AND P0, PT, R10, 0x3, PT ;  /* 0x000000030a00780c */ /* 0x000fe20003f05270 */
[----:B------:R-:W-:-:S12]  /*1a50*/  YIELD ;  /* 0x0000000000007946 */ /* 0x000fd80003800000 */
[----:B-1----:R-:W-:Y:S05]  /*1a60*/  @!P0 BRA `(.L_x_6466) ;  /* 0x0000000000048947 */ /* 0x002fea0003800000 */
[----:B------:R-:W-:Y:S01]  /*1a70*/  BPT.TRAP 0x1 ;  /* 0x000000040000795c */ /* 0x000fe20000300000 */
.L_x_6466:
[----:B------:R-:W-:Y:S02]  /*1a80*/  LEA R3, R2, UR40, 0x3 ;  /* 0x0000002802037c11 */ /* 0x000fe4000f8e18ff */
[----:B------:R-:W-:-:S04]  /*1a90*/  SHF.L.U32 R12, R7, 0x1f, RZ ;  /* 0x0000001f070c7819 */ /* 0x000fc800000006ff */
[----:B------:R1:W2:Y:S01]  /*1aa0*/  SYNCS.PHASECHK.TRANS64.TRYWAIT P1, [R3+URZ+0x36410], R12 ;  /* 0x0364100c030075a7 */ /* 0x0002a2000802017f */
[----:B------:R-:W-:Y:S05]  /*1ab0*/  @!P0 BRA `(.L_x_6467) ;  /* 0x0000000000048947 */ /* 0x000fea0003800000 */
[----:B------:R-:W-:Y:S01]  /*1ac0*/  BPT.TRAP 0x1 ;  /* 0x000000040000795c */ /* 0x000fe20000300000 */
.L_x_6467:
[----:B--2---:R-:W-:Y:S05]  /*1ad0*/  @P1 BRA `(.L_x_6468) ;  /* 0x0000000000081947 */ /* 0x004fea0003800000 */
[----:B------:R-:W2:Y:S02]  /*1ae0*/  SYNCS.PHASECHK.TRANS64.TRYWAIT P1, [R3+URZ+0x36410], R12 ;  /* 0x0364100c030075a7 */ /* 0x000ea4000802017f */
[----:B--2---:R-:W-:Y:S05]  /*1af0*/  @!P1 BRA `(.L_x_6469) ;  /* 0x0000008400009947 */ /* 0x004fea0003800000 */
.L_x_6468:
        /* <DEDUP_REMOVED lines=103> */
.L_x_6470:
[----:B------:R-:W-:-:S04]  /*2170*/  SHF.L.U32 R14, R5, 0x1f, RZ ;  /* 0x0000001f050e7819 */ /* 0x000fc800000006ff */
[----:B------:R4:W1:Y:S01]  /*2180*/  SYNCS.PHASECHK.TRANS64.TRYWAIT P1, [UR40+0x36430], R14 ;  /* 0x0364300eff0075a7 */ /* 0x0008620008020168 */
[----:B------:R-:W-:Y:S05]  /*2190*/  @!P0 BRA `(.L_x_6471) ;  /* 0x0000000000048947 */ /* 0x000fea0003800000 */
[----:B------:R-:W-:Y:S01]  /*21a0*/  BPT.TRAP 0x1 ;  /* 0x000000040000795c */ /* 0x000fe20000300000 */
.L_x_6471:
[----:B-1----:R-:W-:Y:S05]  /*21b0*/  @P1 BRA `(.L_x_6472) ;  /* 0x0000000000081947 */ /* 0x002fea0003800000 */
[----:B------:R-:W1:Y:S02]  /*21c0*/  SYNCS.PHASECHK.TRANS64.TRYWAIT P1, [UR40+0x36430], R14 ;  /* 0x0364300eff0075a7 */ /* 0x000e640008020168 */
[----:B-1----:R-:W-:Y:S05]  /*21d0*/  @!P1 BRA `(.L_x_6473) ;  /* 0x0000007c005c9947 */ /* 0x002fea0003800000 */
.L_x_6472:
        /* <DEDUP_REMOVED lines=39> */
[--C-:B------:R-:W-:Y:S01]  /*2450*/  FFMA.FTZ R136, R20, UR42, -R23.reuse ;  /* 0x0000002a14887c23 */ /* 0x100fe20008010817 */
[----:B------:R-:W-:Y:S01]  /*2460*/  FSEL R144, R144, -INF , P1 ;  /* 0xff80000090907808 */ /* 0x000fe20000800000 */
[----:B------:R-:W-:Y:S01]  /*2470*/  UMOV UR13, 0x80000020 ;  /* 0x80000020000d7882 */ /* 0x000fe20000000000 */
[----:B------:R-:W-:Y:S01]  /*2480*/  ISETP.GT.AND P1, PT, R22, 0x11, PT ;  /* 0x000000111600780c */ /* 0x000fe20003f24270 */
[----:B------:R-:W2:Y:S01]  /*2490*/  MUFU.EX2 R14, R14 ;  /* 0x0000000e000e7308 */ /* 0x000ea20000000800 */
[----:B------:R-:W-:Y:S01]  /*24a0*/  LEA R149, R6, UR40, 0x2 ;  /* 0x0000002806957c11 */ /* 0x000fe2000f8e10ff */
[----:B------:R-:W-:Y:S01]  /*24b0*/  FFMA.FTZ R20, R144, UR42, -R23 ;  /* 0x0000002a90147c23 */ /* 0x000fe20008010817 */
[----:B------:R-:W-:Y:S01]  /*24c0*/  FSEL R22, R145, -INF , P1 ;  /* 0xff80000091167808 */ /* 0x000fe20000800000 */
[----:B------:R-:W-:-:S04]  /*24d0*/  UMOV UR15, 0x40000040 ;  /* 0x40000040000f7882 */ /* 0x000fc80000000000 */
        /* <DEDUP_REMOVED lines=206> */
[----:B------:R-:W-:Y:S01]  /*31c0*/  HGMMA.64x96x16.F32.BF16 R72, gdesc[UR4].tnspA.tnspB, R72, gsb0 ;  /* 0x61600000044879f0 */ /* 0x000fe20008001848 */
[----:B------:R-:W-:Y:S01]  /*31d0*/  UIMAD UR5, UR9, 0x3000, UR40 ;  /* 0x00003000090578a4 */ /* 0x000fe2000f8e0228 */
[----:B------:R-:W-:Y:S02]  /*31e0*/  R2UR UR4, R18 ;  /* 0x00000000120472ca */ /* 0x000fe400000e0000 */
[----:B------:R-:W-:Y:S01]  /*31f0*/  UMOV UR9, 0x40000040 ;  /* 0x4000004000097882 */ /* 0x000fe20000000000 */
[----:B------:R-:W-:-:S04]  /*3200*/  USHF.R.U32.HI UR5, URZ, 0x4, UR5 ;  /* 0x000000043f057899 */ /* 0x000fc80008011605 */
[----:B------:R-:W-:-:S06]  /*3210*/  ULOP3.LUT UR14, UR5, 0x3fff, URZ, 0xc0, !UPT ;  /* 0x00003fff050e7892 */ /* 0x000fcc000f8ec03f */
[----:B------:R-:W-:-:S04]  /*3220*/  USHF.R.U32.HI UR4, URZ, 0x4, UR4 ;  /* 0x000000043f047899 */ /* 0x000fc80008011604 */
[----:B------:R-:W-:-:S04]  /*3230*/  ULOP3.LUT UR4, UR4, 0x3fff, URZ, 0xc0, !UPT ;  /* 0x00003fff04047892 */ /* 0x000fc8000f8ec03f */
        /* <DEDUP_REMOVED lines=52> */
.L_x_6474:
[----:B------:R-:W-:Y:S01]  /*3580*/  LEA R12, R4, UR40, 0xd ;  /* 0x00000028040c7c11 */ /* 0x000fe2000f8e68ff */
[----:B------:R-:W-:Y:S01]  /*3590*/  UIADD3 UR5, UR40, 0x36438, URZ ;  /* 0x0003643828057890 */ /* 0x000fe2000fffe03f */
[----:B------:R-:W1:Y:S01]  /*35a0*/  S2R R14, SR_TID.X ;  /* 0x00000000000e7919 */ /* 0x000e620000002100 */
[----:B------:R-:W-:Y:S02]  /*35b0*/  ULOP3.LUT UR9, UR4, 0x1000000, URZ, 0xfc, !UPT ;  /* 0x0100000004097892 */ /* 0x000fe4000f8efc3f */
[----:B------:R-:W-:Y:S01]  /*35c0*/  VIADD R12, R12, 0x1e000 ;  /* 0x0001e0000c0c7836 */ /* 0x000fe20000000000 */
[----:B------:R-:W-:Y:S01]  /*35d0*/  UPRMT UR5, URZ, 0x654, UR5 ;  /* 0x000006543f057896 */ /* 0x000fe20008000005 */
[----:B------:R-:W-:-:S03]  /*35e0*/  UMOV UR7, 0x80000020 ;  /* 0x8000002000077882 */ /* 0x000fc60000000000 */
[----:B------:R-:W-:Y:S01]  /*35f0*/  SHF.R.U32.HI R12, RZ, 0x4, R12 ;  /* 0x00000004ff0c7819 */ /* 0x000fe2000001160c */
[----:B------:R-:W-:-:S03]  /*3600*/  UMOV UR6, UR9 ;  /* 0x0000000900067c82 */ /* 0x000fc60008000000 */
[----:B------:R-:W-:Y:S01]  /*3610*/  LOP3.LUT R13, R12, 0x3fff, RZ, 0xc0, !PT ;  /* 0x00003fff0c0d7812 */ /* 0x000fe200078ec0ff */
[----:B------:R-:W-:Y:S01]  /*3620*/  SYNCS.ARRIVE.TRANS64.RED.A1T0 RZ, [UR5], RZ ;  /* 0x000000ffffff79a7 */ /* 0x000fe20008100405 */
[----:B------:R-:W-:Y:S01]  /*3630*/  WARPGROUP.ARRIVE ;  /* 0x00000000000079c5 */ /* 0x000fe20000000000 */
[----:B------:R-:W-:Y:S02]  /*3640*/  UMOV UR5, 0x40000040 ;  /* 0x4000004000057882 */ /* 0x000fe40000000000 */
        /* <DEDUP_REMOVED lines=47> */
.L_x_6475:
        /* <DEDUP_REMOVED lines=62> */
.L_x_6458:
        /* <DEDUP_REMOVED lines=23> */
.L_x_6478:
        /* <DEDUP_REMOVED lines=20> */
.L_x_6479:
        /* <DEDUP_REMOVED lines=18> */
.L_x_6480:
        /* <DEDUP_REMOVED lines=18> */
.L_x_6481:
        /* <DEDUP_REMOVED lines=137> */
.L_x_6483:
[----:B------:R-:W-:Y:S05]  /*4aa0*/  BSYNC B0 ;  /* 0x0000000000007941 */ /* 0x000fea0003800000 */
.L_x_6482:
[----:B------:R-:W-:-:S04]  /*4ab0*/  DEPBAR.LE SB0, 0x0 ;  /* 0x000080000000791a */ /* 0x000fc80000000000 */
[----:B------:R-:W-:Y:S05]  /*4ac0*/  EXIT ;  /* 0x000000000000794d */ /* 0x000fea0003800000 */
.L_x_6477:
        /* <DEDUP_REMOVED lines=52> */
.L_x_6485:
[----:B------:R-:W-:Y:S05]  /*4e10*/  BSYNC B0 ;  /* 0x0000000000007941 */ /* 0x000fea0003800000 */
.L_x_6484:
        /* <DEDUP_REMOVED lines=16> */
.L_x_6487:
[----:B------:R-:W-:Y:S05]  /*4f20*/  BSYNC B0 ;  /* 0x0000000000007941 */ /* 0x000fea0003800000 */
.L_x_6486:
        /* <DEDUP_REMOVED lines=16> */
.L_x_6489:
[----:B------:R-:W-:Y:S05]  /*5030*/  BSYNC B0 ;  /* 0x0000000000007941 */ /* 0x000fea0003800000 */
.L_x_6488:
        /* <DEDUP_REMOVED lines=17> */
.L_x_6491:
[----:B------:R-:W-:Y:S05]  /*5150*/  BSYNC B0 ;  /* 0x0000000000007941 */ /* 0x000fea0003800000 */
.L_x_6490:
        /* <DEDUP_REMOVED lines=17> */
.L_x_6493:
[----:B------:R-:W-:Y:S05]  /*5270*/  BSYNC B0 ;  /* 0x0000000000007941 */ /* 0x000fea0003800000 */
.L_x_6492:
        /* <DEDUP_REMOVED lines=29> */
.L_x_6495:
[----:B------:R-:W-:Y:S05]  /*5450*/  BSYNC B0 ;  /* 0x0000000000007941 */ /* 0x000fea0003800000 */
.L_x_6494:
        /* <DEDUP_REMOVED lines=13> */
.L_x_6497:
[----:B------:R-:W-:Y:S05]  /*5530*/  BSYNC B0 ;  /* 0x0000000000007941 */ /* 0x000fea0003800000 */
.L_x_6496:
        /* <DEDUP_REMOVED lines=15> */
.L_x_6499:
[----:B------:R-:W-:Y:S05]  /*5630*/  BSYNC B0 ;  /* 0x0000000000007941 */ /* 0x000fea0003800000 */
.L_x_6498:
        /* <DEDUP_REMOVED lines=15> */
.L_x_6501:
[----:B------:R-:W-:Y:S05]  /*5730*/  BSYNC B0 ;  /* 0x0000000000007941 */ /* 0x000fea0003800000 */
.L_x_6500:
        /* <DEDUP_REMOVED lines=15> */
.L_x_6503:
[----:B------:R-:W-:Y:S05]  /*5830*/  BSYNC B0 ;  /* 0x0000000000007941 */ /* 0x000fea0003800000 */
.L_x_6502:
        /* <DEDUP_REMOVED lines=15> */
.L_x_6505:
[----:B------:R-:W-:Y:S05]  /*5930*/  BSYNC B0 ;  /* 0x0000000000007941 */ /* 0x000fea0003800000 */
.L_x_6504:
        /* <DEDUP_REMOVED lines=15> */
.L_x_6507:
[----:B------:R-:W-:Y:S05]  /*5a30*/  BSYNC B0 ;  /* 0x0000000000007941 */ /* 0x000fea0003800000 */
.L_x_6506:
[----:B------:R-:W-:Y:S05]  /*5a40*/  EXIT ;  /* 0x000000000000794d */ /* 0x000fea0003800000 */
.L_x_6454:
        /* <DEDUP_REMOVED lines=30> */
.L_x_6511:
[----:B------:R-:W-:Y:S01]  /*5c30*/  ULDC UR9, c[0x0][0xb44] ;  /* 0x0002d10000097ab9 */ /* 0x000fe20000000800 */
[----:B------:R-:W-:Y:S01]  /*5c40*/  UMOV UR7, UR8 ;  /* 0x0000000800077c82 */ /* 0x000fe20008000000 */
[----:B------:R-:W-:-:S11]  /*5c50*/  UISETP.NE.AND UP0, UPT, UR9, 0x1, UPT ;  /* 0x000000010900788c */ /* 0x000fd6000bf05270 */
[----:B------:R-:W-:Y:S02]  /*5c60*/  @UP0 ULDC.64 UR10, c[0x0][0xb48] ;  /* 0x0002d200000a0ab9 */ /* 0x000fe40000000a00 */
[----:B------:R-:W-:-:S04]  /*5c70*/  UIMAD.WIDE.U32 UR4, UR8, UR10, URZ ;  /* 0x0000000a080472a5 */ /* 0x000fc8000f8e003f */
[----:B------:R-:W-:-:S04]  /*5c80*/  @UP0 USHF.R.U32.HI UR7, URZ, UR11, UR5 ;  /* 0x0000000b3f070299 */ /* 0x000fc80008011605 */
[----:B------:R-:W-:-:S12]  /*5c90*/  UIMAD UR4, UR7, UR9, URZ ;  /* 0x00000009070472a4 */ /* 0x000fd8000f8e023f */
.L_x_6512:
        /* <DEDUP_REMOVED lines=85> */
.L_x_6516:
[----:B------:R-:W2:Y:S04]  /*61f0*/  LDG.E.STRONG.GPU R4, desc[UR38][R2.64] ;  /* 0x0000002602047981 */ /* 0x000ea8000c1ef900 */
[----:B--2---:R-:W-:Y:S01]  /*6200*/  CCTL.IVALL ;  /* 0x00000000ff00798f */ /* 0x004fe20002000000 */
[----:B------:R-:W-:Y:S05]  /*6210*/  YIELD ;  /* 0x0000000000007946 */ /* 0x000fea0003800000 */
[----:B------:R-:W-:-:S13]  /*6220*/  ISETP.NE.AND P1, PT, R4, R5, PT ;  /* 0x000000050400720c */ /* 0x000fda0003f25270 */
[----:B------:R-:W-:Y:S05]  /*6230*/  @P1 BRA `(.L_x_6516) ;  /* 0xfffffffc00ec1947 */ /* 0x000fea000383ffff */
.L_x_6515:
[----:B------:R-:W-:Y:S05]  /*6240*/  BSYNC B1 ;  /* 0x0000000000017941 */ /* 0x000fea0003800000 */
.L_x_6514:
[----:B------:R-:W-:-:S03]  /*6250*/  UMOV UR4, 0xffffffff ;  /* 0xffffffff00047882 */ /* 0x000fc60000000000 */
[----:B------:R-:W-:Y:S05]  /*6260*/  BRA.DIV UR4, `(.L_x_6517) ;  /* 0x0000003e044c7947 */ /* 0x000fea000b800000 */
[----:B------:R-:W-:Y:S01]  /*6270*/  NOP ;  /* 0x0000000000007918 */ /* 0x000fe20000000000 */
.L_x_6597:
        /* <DEDUP_REMOVED lines=22> */
.L_x_6519:
[----:B------:R-:W-:Y:S05]  /*63e0*/  BSYNC B1 ;  /* 0x0000000000017941 */ /* 0x000fea0003800000 */
.L_x_6518:
        /* <DEDUP_REMOVED lines=19> */
.L_x_6521:
[----:B------:R-:W-:Y:S05]  /*6520*/  BSYNC B1 ;  /* 0x0000000000017941 */ /* 0x000fea0003800000 */
.L_x_6520:
        /* <DEDUP_REMOVED lines=20> */
.L_x_6523:
[----:B------:R-:W-:Y:S05]  /*6670*/  BSYNC B1 ;  /* 0x0000000000017941 */ /* 0x000fea0003800000 */
.L_x_6522:
[----:B------:R-:W-:Y:S06]  /*6680*/  BAR.ARV 0xa, 0xa0 ;  /* 0x0282800000007b1d */ /* 0x000fec0000002000 */
[----:B------:R-:W-:Y:S04]  /*6690*/  BSSY B1, `(.L_x_6524) ;  /* 0x0000003000017945 */ /* 0x000fe80003800000 */
[----:B------:R-:W-:Y:S05]  /*66a0*/  @!P0 BRA `(.L_x_6525) ;  /* 0x0000000000048947 */ /* 0x000fea0003800000 */
[----:B------:R-:W-:-:S04]  /*66b0*/  DEPBAR.LE SB0, 0x1 ;  /* 0x000080400000791a */ /* 0x000fc80000000000 */
.L_x_6525:
[----:B------:R-:W-:Y:S05]  /*66c0*/  BSYNC B1 ;  /* 0x0000000000017941 */ /* 0x000fea0003800000 */
.L_x_6524:
[----:B------:R-:W-:Y:S06]  /*66d0*/  BAR.ARV 0xb, 0xa0 ;  /* 0x02c2800000007b1d */ /* 0x000fec0000002000 */
[----:B------:R-:W-:Y:S04]  /*66e0*/  BSSY B1, `(.L_x_6526) ;  /* 0x0000003000017945 */ /* 0x000fe80003800000 */
[----:B------:R-:W-:Y:S05]  /*66f0*/  @!P0 BRA `(.L_x_6527) ;  /* 0x0000000000048947 */ /* 0x000fea0003800000 */
[----:B------:R-:W-:-:S04]  /*6700*/  DEPBAR.LE SB0, 0x0 ;  /* 0x000080000000791a */ /* 0x000fc80000000000 */
.L_x_6527:
[----:B------:R-:W-:Y:S05]  /*6710*/  BSYNC B1 ;  /* 0x0000000000017941 */ /* 0x000fea0003800000 */
.L_x_6526:
        /* <DEDUP_REMOVED lines=19> */
.L_x_6529:
[----:B------:R-:W-:Y:S05]  /*6850*/  BSYNC B1 ;  /* 0x0000000000017941 */ /* 0x000fea0003800000 */
.L_x_6528:
[----:B------:R-:W-:Y:S01]  /*6860*/  UIADD3 UR17, UR8, 0x1, URZ ;  /* 0x0000000108117890 */ /* 0x000fe2000fffe03f */
[----:B------:R-:W-:Y:S11]  /*6870*/  BRA `(.L_x_6530) ;  /* 0x0000000000047947 */ /* 0x000ff60003800000 */
.L_x_6513:
[----:B------:R-:W-:-:S05]  /*6880*/  UMOV UR17, UR8 ;  /* 0x0000000800117c82 */ /* 0x000fca0008000000 */
.L_x_6530:
        /* <DEDUP_REMOVED lines=12> */
.L_x_6563:
        /* <DEDUP_REMOVED lines=18> */
.L_x_6533:
[----:B------:R-:W2:Y:S04]  /*6a70*/  LDG.E.STRONG.GPU R4, desc[UR38][R2.64] ;  /* 0x0000002602047981 */ /* 0x000ea8000c1ef900 */
[----:B--2---:R-:W-:Y:S01]  /*6a80*/  CCTL.IVALL ;  /* 0x00000000ff00798f */ /* 0x004fe20002000000 */
[----:B------:R-:W-:Y:S05]  /*6a90*/  YIELD ;  /* 0x0000000000007946 */ /* 0x000fea0003800000 */
[----:B------:R-:W-:-:S13]  /*6aa0*/  ISETP.NE.AND P1, PT, R4, R5, PT ;  /* 0x000000050400720c */ /* 0x000fda0003f25270 */
[----:B------:R-:W-:Y:S05]  /*6ab0*/  @P1 BRA `(.L_x_6533) ;  /* 0xfffffffc00ec1947 */ /* 0x000fea000383ffff */
.L_x_6532:
[----:B------:R-:W-:Y:S05]  /*6ac0*/  BSYNC B1 ;  /* 0x0000000000017941 */ /* 0x000fea0003800000 */
.L_x_6531:
[----:B------:R-:W-:-:S03]  /*6ad0*/  UMOV UR18, 0xffffffff ;  /* 0xffffffff00127882 */ /* 0x000fc60000000000 */
[----:B------:R-:W-:Y:S05]  /*6ae0*/  BRA.DIV UR18, `(.L_x_6534) ;  /* 0x0000003612487947 */ /* 0x000fea000b800000 */
[----:B------:R-:W-:Y:S01]  /*6af0*/  NOP ;  /* 0x0000000000007918 */ /* 0x000fe20000000000 */
.L_x_6600:
        /* <DEDUP_REMOVED lines=19> */
.L_x_6536:
[----:B------:R-:W-:Y:S05]  /*6c30*/  BSYNC B1 ;  /* 0x0000000000017941 */ /* 0x000fea0003800000 */
.L_x_6535:
        /* <DEDUP_REMOVED lines=14> */
.L_x_6538:
[----:B------:R-:W-:Y:S05]  /*6d20*/  BSYNC B1 ;  /* 0x0000000000017941 */ /* 0x000fea0003800000 */
.L_x_6537:
        /* <DEDUP_REMOVED lines=15> */
.L_x_6540:
[----:B------:R-:W-:Y:S05]  /*6e20*/  BSYNC B1 ;  /* 0x0000000000017941 */ /* 0x000fea0003800000 */
.L_x_6539:
[----:B------:R-:W-:Y:S06]  /*6e30*/  BAR.ARV 0xa, 0xa0 ;  /* 0x0282800000007b1d */ /* 0x000fec0000002000 */
[----:B------:R-:W-:Y:S04]  /*6e40*/  BSSY B1, `(.L_x_6541) ;  /* 0x0000003000017945 */ /* 0x000fe80003800000 */
[----:B------:R-:W-:Y:S05]  /*6e50*/  @!P0 BRA `(.L_x_6542) ;  /* 0x0000000000048947 */ /* 0x000fea0003800000 */
[----:B------:R-:W-:-:S04]  /*6e60*/  DEPBAR.LE SB0, 0x1 ;  /* 0x000080400000791a */ /* 0x000fc80000000000 */
.L_x_6542:
[----:B------:R-:W-:Y:S05]  /*6e70*/  BSYNC B1 ;  /* 0x0000000000017941 */ /* 0x000fea0003800000 */
.L_x_6541:
[----:B------:R-:W-:Y:S06]  /*6e80*/  BAR.ARV 0xb, 0xa0 ;  /* 0x02c2800000007b1d */ /* 0x000fec0000002000 */
[----:B------:R-:W-:Y:S04]  /*6e90*/  BSSY B1, `(.L_x_6543) ;  /* 0x0000003000017945 */ /* 0x000fe80003800000 */
[----:B------:R-:W-:Y:S05]  /*6ea0*/  @!P0 BRA `(.L_x_6544) ;  /* 0x0000000000048947 */ /* 0x000fea0003800000 */
[----:B------:R-:W-:-:S04]  /*6eb0*/  DEPBAR.LE SB0, 0x0 ;  /* 0x000080000000791a */ /* 0x000fc80000000000 */
.L_x_6544:
[----:B------:R-:W-:Y:S05]  /*6ec0*/  BSYNC B1 ;  /* 0x0000000000017941 */ /* 0x000fea0003800000 */
.L_x_6543:
        /* <DEDUP_REMOVED lines=19> */
.L_x_6546:
[----:B------:R-:W-:Y:S05]  /*7000*/  BSYNC B1 ;  /* 0x0000000000017941 */ /* 0x000fea0003800000 */
.L_x_6545:
        /* <DEDUP_REMOVED lines=16> */
.L_x_6549:
[----:B------:R-:W2:Y:S04]  /*7110*/  LDG.E.STRONG.GPU R4, desc[UR38][R2.64] ;  /* 0x0000002602047981 */ /* 0x000ea8000c1ef900 */
[----:B--2---:R-:W-:Y:S01]  /*7120*/  CCTL.IVALL ;  /* 0x00000000ff00798f */ /* 0x004fe20002000000 */
[----:B------:R-:W-:Y:S05]  /*7130*/  YIELD ;  /* 0x0000000000007946 */ /* 0x000fea0003800000 */
[----:B------:R-:W-:-:S13]  /*7140*/  ISETP.NE.AND P1, PT, R4, R5, PT ;  /* 0x000000050400720c */ /* 0x000fda0003f25270 */
[----:B------:R-:W-:Y:S05]  /*7150*/  @P1 BRA `(.L_x_6549) ;  /* 0xfffffffc00ec1947 */ /* 0x000fea000383ffff */
.L_x_6548:
[----:B------:R-:W-:Y:S05]  /*7160*/  BSYNC B1 ;  /* 0x0000000000017941 */ /* 0x000fea0003800000 */
.L_x_6547:
[----:B------:R-:W-:-:S03]  /*7170*/  UMOV UR14, 0xffffffff ;  /* 0xffffffff000e7882 */ /* 0x000fc60000000000 */
[----:B------:R-:W-:Y:S05]  /*7180*/  BRA.DIV UR14, `(.L_x_6550) ;  /* 0x0000002e0ebc7947 */ /* 0x000fea000b800000 */
[----:B------:R-:W-:Y:S01]  /*7190*/  NOP ;  /* 0x0000000000007918 */ /* 0x000fe20000000000 */
.L_x_6603:
        /* <DEDUP_REMOVED lines=15> */
.L_x_6552:
[----:B------:R-:W-:Y:S05]  /*7290*/  BSYNC B1 ;  /* 0x0000000000017941 */ /* 0x000fea0003800000 */
.L_x_6551:
        /* <DEDUP_REMOVED lines=14> */
.L_x_6554:
[----:B------:R-:W-:Y:S05]  /*7380*/  BSYNC B1 ;  /* 0x0000000000017941 */ /* 0x000fea0003800000 */
.L_x_6553:
        /* <DEDUP_REMOVED lines=15> */
.L_x_6556:
[----:B------:R-:W-:Y:S05]  /*7480*/  BSYNC B1 ;  /* 0x0000000000017941 */ /* 0x000fea0003800000 */
.L_x_6555:
[----:B------:R-:W-:Y:S06]  /*7490*/  BAR.ARV 0xa, 0xa0 ;  /* 0x0282800000007b1d */ /* 0x000fec0000002000 */
[----:B------:R-:W-:Y:S04]  /*74a0*/  BSSY B1, `(.L_x_6557) ;  /* 0x0000003000017945 */ /* 0x000fe80003800000 */
[----:B------:R-:W-:Y:S05]  /*74b0*/  @!P0 BRA `(.L_x_6558) ;  /* 0x0000000000048947 */ /* 0x000fea0003800000 */
[----:B------:R-:W-:-:S04]  /*74c0*/  DEPBAR.LE SB0, 0x1 ;  /* 0x000080400000791a */ /* 0x000fc80000000000 */
.L_x_6558:
[----:B------:R-:W-:Y:S05]  /*74d0*/  BSYNC B1 ;  /* 0x0000000000017941 */ /* 0x000fea0003800000 */
.L_x_6557:
[----:B------:R-:W-:Y:S06]  /*74e0*/  BAR.ARV 0xb, 0xa0 ;  /* 0x02c2800000007b1d */ /* 0x000fec0000002000 */
[----:B------:R-:W-:Y:S04]  /*74f0*/  BSSY B1, `(.L_x_6559) ;  /* 0x0000003000017945 */ /* 0x000fe80003800000 */
[----:B------:R-:W-:Y:S05]  /*7500*/  @!P0 BRA `(.L_x_6560) ;  /* 0x0000000000048947 */ /* 0x000fea0003800000 */
[----:B------:R-:W-:-:S04]  /*7510*/  DEPBAR.LE SB0, 0x0 ;  /* 0x000080000000791a */ /* 0x000fc80000000000 */
.L_x_6560:
[----:B------:R-:W-:Y:S05]  /*7520*/  BSYNC B1 ;  /* 0x0000000000017941 */ /* 0x000fea0003800000 */
.L_x_6559:
        /* <DEDUP_REMOVED lines=19> */
.L_x_6562:
[----:B------:R-:W-:Y:S05]  /*7660*/  BSYNC B1 ;  /* 0x0000000000017941 */ /* 0x000fea0003800000 */
.L_x_6561:
[----:B------:R-:W-:Y:S02]  /*7670*/  UIADD3 UR17, UR17, 0x2, URZ ;  /* 0x0000000211117890 */ /* 0x000fe4000fffe03f */
[----:B------:R-:W-:Y:S02]  /*7680*/  UIADD3 UR4, UR4, 0x6000, URZ ;  /* 0x0000600004047890 */ /* 0x000fe4000fffe03f */
[----:B------:R-:W-:-:S06]  /*7690*/  UISETP.GE.AND UP0, UPT, UR17, UR5, UPT ;  /* 0x000000051100728c */ /* 0x000fcc000bf06270 */
[----:B------:R-:W-:-:S13]  /*76a0*/  PLOP3.LUT P1, PT, PT, PT, UP0, 0x80, 0x0 ;  /* 0x000000000000781c */ /* 0x000fda0003f2f008 */
[----:B------:R-:W-:Y:S05]  /*76b0*/  @!P1 BRA `(.L_x_6563) ;  /* 0xfffffff000a49947 */ /* 0x000fea000383ffff */
[----:B------:R-:W-:Y:S05]  /*76c0*/  BRA `(.L_x_6510) ;  /* 0x0000002400d47947 */ /* 0x000fea0003800000 */
.L_x_6509:
        /* <DEDUP_REMOVED lines=21> */
.L_x_6564:
[----:B------:R-:W-:Y:S01]  /*7820*/  ULDC UR9, c[0x0][0xb44] ;  /* 0x0002d10000097ab9 */ /* 0x000fe20000000800 */
[----:B------:R-:W-:Y:S01]  /*7830*/  UMOV UR7, UR8 ;  /* 0x0000000800077c82 */ /* 0x000fe20008000000 */
[----:B------:R-:W-:-:S11]  /*7840*/  UISETP.NE.AND UP0, UPT, UR9, 0x1, UPT ;  /* 0x000000010900788c */ /* 0x000fd6000bf05270 */
[----:B------:R-:W-:Y:S02]  /*7850*/  @UP0 ULDC.64 UR10, c[0x0][0xb48] ;  /* 0x0002d200000a0ab9 */ /* 0x000fe40000000a00 */
[----:B------:R-:W-:-:S04]  /*7860*/  UIMAD.WIDE.U32 UR4, UR8, UR10, URZ ;  /* 0x0000000a080472a5 */ /* 0x000fc8000f8e003f */
[----:B------:R-:W-:-:S04]  /*7870*/  @UP0 USHF.R.U32.HI UR7, URZ, UR11, UR5 ;  /* 0x0000000b3f070299 */ /* 0x000fc80008011605 */
[----:B------:R-:W-:-:S12]  /*7880*/  UIMAD UR4, UR7, UR9, URZ ;  /* 0x00000009070472a4 */ /* 0x000fd8000f8e023f */
.L_x_6565:
        /* <DEDUP_REMOVED lines=80> */
.L_x_6604:
        /* <DEDUP_REMOVED lines=9> */
.L_x_6569:
        /* <DEDUP_REMOVED lines=108> */
.L_x_6580:
[----:B-1----:R-:W-:-:S05]  /*84e0*/  IMAD.MOV.U32 R13, RZ, RZ, 0x1 ;  /* 0x00000001ff0d7424 */ /* 0x002fca00078e00ff */
[----:B------:R-:W-:-:S04]  /*84f0*/  SHF.L.U32 R13, R13, 0x1f, RZ ;  /* 0x0000001f0d0d7819 */ /* 0x000fc800000006ff */
[----:B------:R-:W1:Y:S02]  /*8500*/  SYNCS.PHASECHK.TRANS64.TRYWAIT P1, [R12+URZ+0x36438], R13 ;  /* 0x0364380d0c0075a7 */ /* 0x000e64000802017f */
[----:B-1----:R-:W-:Y:S05]  /*8510*/  @!P1 BRA `(.L_x_6572) ;  /* 0x0000001c00089947 */ /* 0x002fea0003800000 */
.L_x_6605:
        /* <DEDUP_REMOVED lines=8> */
.L_x_6573:
        /* <DEDUP_REMOVED lines=48> */
.L_x_6606:
        /* <DEDUP_REMOVED lines=8> */
.L_x_6575:
        /* <DEDUP_REMOVED lines=46> */
.L_x_6607:
        /* <DEDUP_REMOVED lines=12> */
.L_x_6577:
        /* <DEDUP_REMOVED lines=37> */
.L_x_6609:
        /* <DEDUP_REMOVED lines=8> */
.L_x_6579:
        /* <DEDUP_REMOVED lines=41> */
.L_x_6571:
[----:B--2---:R-:W2:Y:S01]  /*9220*/  LDL.LU R4, [R1] ;  /* 0x0000000001047983 */ /* 0x004ea20000300800 */
[----:B------:R-:W-:-:S03]  /*9230*/  IMAD.MOV.U32 R10, RZ, RZ, 0x1 ;  /* 0x00000001ff0a7424 */ /* 0x000fc600078e00ff */
[----:B------:R3:W5:Y:S01]  /*9240*/  LDL R5, [R1+0x4] ;  /* 0x0000040001057983 */ /* 0x0007620000100800 */
[----:B--2---:R-:W-:-:S13]  /*9250*/  ISETP.NE.AND P1, PT, R4, RZ, PT ;  /* 0x000000ff0400720c */ /* 0x004fda0003f25270 */
[----:B---3--:R-:W-:Y:S05]  /*9260*/  @!P1 BRA `(.L_x_6570) ;  /* 0x0000000400889947 */ /* 0x008fea0003800000 */
[----:B------:R-:W2:Y:S02]  /*9270*/  SYNCS.PHASECHK.TRANS64.TRYWAIT P1, [R12+URZ+0x36438], R13 ;  /* 0x0364380d0c0075a7 */ /* 0x000ea4000802017f */
[----:B--2---:R-:W-:Y:S05]  /*9280*/  @!P1 BRA `(.L_x_6581) ;  /* 0x00000010000c9947 */ /* 0x004fea0003800000 */
.L_x_6610:
        /* <DEDUP_REMOVED lines=8> */
.L_x_6582:
        /* <DEDUP_REMOVED lines=41> */
.L_x_6611:
        /* <DEDUP_REMOVED lines=9> */
.L_x_6584:
        /* <DEDUP_REMOVED lines=38> */
.L_x_6570:
[----:B------:R-:W-:-:S04]  /*9890*/  SHF.L.U32 R3, R10, 0x1f, RZ ;  /* 0x0000001f0a037819 */ /* 0x000fc800000006ff */
[----:B------:R-:W2:Y:S02]  /*98a0*/  SYNCS.PHASECHK.TRANS64.TRYWAIT P1, [R12+URZ+0x36438], R3 ;  /* 0x036438030c0075a7 */ /* 0x000ea4000802017f */
[----:B--2---:R-:W-:Y:S05]  /*98b0*/  @!P1 BRA `(.L_x_6585) ;  /* 0x0000000800a89947 */ /* 0x004fea0003800000 */
.L_x_6612:
[----:B------:R-:W-:Y:S05]  /*98c0*/  @P0 BRA `(.L_x_6586) ;  /* 0x0000000000180947 */ /* 0x000fea0003800000 */
[----:B------:R-:W3:Y:S01]  /*98d0*/  S2R R0, SR_TID.X ;  /* 0x0000000000007919 */ /* 0x000ee20000002100 */
[----:B--2---:R-:W-:-:S04]  /*98e0*/  IMAD.MOV.U32 R3, RZ, RZ, 0x6100 ;  /* 0x00006100ff037424 */ /* 0x004fc800078e00ff */
[----:B------:R4:W-:Y:S01]  /*98f0*/  SYNCS.ARRIVE.TRANS64 RZ, [R12+URZ+0x36430], R3 ;  /* 0x036430030cff79a7 */ /* 0x0009e2000800003f */
[----:B---3--:R-:W-:-:S13]  /*9900*/  LOP3.LUT P0, RZ, R0, 0x1f, RZ, 0xc0, !PT ;  /* 0x0000001f00ff7812 */ /* 0x008fda000780c0ff */
[----:B----4-:R-:W-:Y:S05]  /*9910*/  @!P0 BRA `(.L_x_6586) ;  /* 0x0000000000048947 */ /* 0x010fea0003800000 */
[----:B------:R-:W-:Y:S01]  /*9920*/  BPT.TRAP 0x1 ;  /* 0x000000040000795c */ /* 0x000fe20000300000 */
.L_x_6586:
        /* <DEDUP_REMOVED lines=45> */
.L_x_6567:
[----:B------:R-:W-:Y:S05]  /*9c00*/  BSYNC B1 ;  /* 0x0000000000017941 */ /* 0x000fea0003800000 */
.L_x_6566:
[----:B------:R-:W-:-:S03]  /*9c10*/  UMOV UR4, 0xffffffff ;  /* 0xffffffff00047882 */ /* 0x000fc60000000000 */
[----:B------:R-:W-:Y:S05]  /*9c20*/  BRA.DIV UR4, `(.L_x_6587) ;  /* 0x0000000604e07947 */ /* 0x000fea000b800000 */
[----:B------:R-:W-:-:S13]  /*9c30*/  ELECT P6, URZ, PT ;  /* 0x00000000003f782f */ /* 0x000fda00038c0000 */
.L_x_6615:
[----:B------:R-:W-:Y:S05]  /*9c40*/  @!P6 BRA `(.L_x_6510) ;  /* 0x000000000074e947 */ /* 0x000fea0003800000 */
[----:B------:R-:W2:Y:S02]  /*9c50*/  LDL.LU R0, [R1+0x8] ;  /* 0x0000080001007983 */ /* 0x000ea40000300800 */
[----:B--2---:R-:W-:-:S04]  /*9c60*/  LOP3.LUT R0, R0, 0x2, RZ, 0xfc, !PT ;  /* 0x0000000200007812 */ /* 0x004fc800078efcff */
[----:B------:R-:W-:-:S13]  /*9c70*/  ISETP.NE.AND P2, PT, R0, 0x3, PT ;  /* 0x000000030000780c */ /* 0x000fda0003f45270 */
[----:B------:R-:W-:Y:S05]  /*9c80*/  @!P2 BRA `(.L_x_6588) ;  /* 0x000000000004a947 */ /* 0x000fea0003800000 */
[----:B------:R-:W-:Y:S01]  /*9c90*/  BPT.TRAP 0x1 ;  /* 0x000000040000795c */ /* 0x000fe20000300000 */
.L_x_6588:
        /* <DEDUP_REMOVED lines=15> */
.L_x_6616:
[----:B------:R-:W3:Y:S02]  /*9d90*/  SYNCS.PHASECHK.TRANS64.TRYWAIT P0, [R23+URZ], R0 ;  /* 0x00000000170075a7 */ /* 0x000ee4000800017f */
[----:B---3--:R-:W-:Y:S05]  /*9da0*/  @!P0 BRA `(.L_x_6590) ;  /* 0x0000000400b48947 */ /* 0x008fea0003800000 */
.L_x_6617:
[----:B------:R-:W-:Y:S05]  /*9db0*/  @!P2 BRA `(.L_x_6591) ;  /* 0x000000000004a947 */ /* 0x000fea0003800000 */
[----:B------:R-:W-:Y:S01]  /*9dc0*/  BPT.TRAP 0x1 ;  /* 0x000000040000795c */ /* 0x000fe20000300000 */
.L_x_6591:
[----:B------:R-:W-:-:S07]  /*9dd0*/  SHF.L.U32 R10, R10, 0x1f, RZ ;  /* 0x0000001f0a0a7819 */ /* 0x000fce00000006ff */
.L_x_6592:
[----:B----4-:R4:W1:Y:S02]  /*9de0*/  SYNCS.PHASECHK.TRANS64.TRYWAIT P0, [R7+URZ+0x36438], R10 ;  /* 0x0364380a070075a7 */ /* 0x010864000800017f */
[----:B-1----:R-:W-:Y:S05]  /*9df0*/  @!P0 NANOSLEEP.SYNCS 0x989680 ;  /* 0x009896800000895d */ /* 0x002fea0003900000 */
[----:B------:R-:W1:Y:S02]  /*9e00*/  @!P0 SYNCS.PHASECHK.TRANS64 P0, [R7+URZ+0x36438], R10 ;  /* 0x0364380a070085a7 */ /* 0x000e64000800007f */
[----:B-1----:R-:W-:Y:S05]  /*9e10*/  @!P0 BRA `(.L_x_6592) ;  /* 0xfffffffc00f08947 */ /* 0x002fea000383ffff */
.L_x_6510:
[----:B------:R-:W-:Y:S05]  /*9e20*/  BSYNC B0 ;  /* 0x0000000000007941 */ /* 0x000fea0003800000 */
.L_x_6508:
[----:B------:R-:W-:Y:S05]  /*9e30*/  EXIT ;  /* 0x000000000000794d */ /* 0x000fea0003800000 */
.L_x_6463:
[----:B------:R-:W-:Y:S02]  /*9e40*/  IMAD.MOV.U32 R12, RZ, RZ, RZ ;  /* 0x000000ffff0c7224 */ /* 0x000fe400078e00ff */
[----:B------:R-:W-:Y:S02]  /*9e50*/  IMAD.MOV.U32 R11, RZ, RZ, 0x1f ;  /* 0x0000001fff0b7424 */ /* 0x000fe400078e00ff */
[----:B------:R-:W-:-:S07]  /*9e60*/  IMAD.MOV.U32 R15, RZ, RZ, -0x1 ;  /* 0xffffffffff0f7424 */ /* 0x000fce00078e00ff */
[----:B------:R-:W-:Y:S05]  /*9e70*/  WARPSYNC.COLLECTIVE R15, `(.L_x_6593) ;  /* 0x000000000f087348 */ /* 0x000fea0003c00000 */
[----:B------:R1:W2:Y:S02]  /*9e80*/  SHFL.IDX P6, R14, R13, R12, R11 ;  /* 0x0000000c0d0e7389 */ /* 0x0002a400000c000b */
[----:B-12---:R-:W-:Y:S01]  /*9e90*/  ENDCOLLECTIVE ;  /* 0x000000000000791b */ /* 0x006fe20003800000 */
.L_x_6593:
[----:B------:R-:W-:Y:S05]  /*9ea0*/  BRA `(.L_x_6594) ;  /* 0xffffff7000ec7947 */ /* 0x000fea000383ffff */
.L_x_6465:
[----:B--2---:R2:W3:Y:S02]  /*9eb0*/  SYNCS.PHASECHK.TRANS64.TRYWAIT P0, [R19+URZ+0x36400], R10 ;  /* 0x0364000a130075a7 */ /* 0x0044e4000800017f */
[----:B---3--:R-:W-:Y:S05]  /*9ec0*/  @!P0 NANOSLEEP.SYNCS 0x989680 ;  /* 0x009896800000895d */ /* 0x008fea0003900000 */
[----:B------:R-:W3:Y:S02]  /*9ed0*/  @!P0 SYNCS.PHASECHK.TRANS64 P0, [R19+URZ+0x36400], R10 ;  /* 0x0364000a130085a7 */ /* 0x000ee4000800007f */
[----:B---3--:R-:W-:Y:S05]  /*9ee0*/  @!P0 BRA `(.L_x_6465) ;  /* 0xfffffffc00f08947 */ /* 0x008fea000383ffff */
[----:B------:R-:W-:Y:S05]  /*9ef0*/  BRA `(.L_x_6464) ;  /* 0xffffff7400247947 */ /* 0x000fea000383ffff */
.L_x_6469:
[----:B--2---:R2:W3:Y:S02]  /*9f00*/  SYNCS.PHASECHK.TRANS64.TRYWAIT P1, [R3+URZ+0x36410], R12 ;  /* 0x0364100c030075a7 */ /* 0x0044e4000802017f */
[----:B---3--:R-:W-:Y:S05]  /*9f10*/  @!P1 NANOSLEEP.SYNCS 0x989680 ;  /* 0x009896800000995d */ /* 0x008fea0003900000 */
[----:B------:R-:W3:Y:S02]  /*9f20*/  @!P1 SYNCS.PHASECHK.TRANS64 P1, [R3+URZ+0x36410], R12 ;  /* 0x0364100c030095a7 */ /* 0x000ee4000802007f */
[----:B---3--:R-:W-:Y:S05]  /*9f30*/  @!P1 BRA `(.L_x_6469) ;  /* 0xfffffffc00f09947 */ /* 0x008fea000383ffff */
[----:B------:R-:W-:Y:S05]  /*9f40*/  BRA `(.L_x_6468) ;  /* 0xffffff7800ec7947 */ /* 0x000fea000383ffff */
.L_x_6473:
[----:B------:R1:W1:Y:S02]  /*9f50*/  SYNCS.PHASECHK.TRANS64.TRYWAIT P1, [R19+URZ+0x36430], R14 ;  /* 0x0364300e130075a7 */ /* 0x000264000802017f */
[----:B-1----:R-:W-:Y:S05]  /*9f60*/  @!P1 NANOSLEEP.SYNCS 0x989680 ;  /* 0x009896800000995d */ /* 0x002fea0003900000 */
[----:B------:R-:W1:Y:S02]  /*9f70*/  @!P1 SYNCS.PHASECHK.TRANS64 P1, [R19+URZ+0x36430], R14 ;  /* 0x0364300e130095a7 */ /* 0x000e64000802007f */
[----:B-1----:R-:W-:Y:S05]  /*9f80*/  @!P1 BRA `(.L_x_6473) ;  /* 0xfffffffc00f09947 */ /* 0x002fea000383ffff */
[----:B------:R-:W-:Y:S05]  /*9f90*/  BRA `(.L_x_6472) ;  /* 0xffffff8000907947 */ /* 0x000fea000383ffff */
.L_x_6517:
[----:B------:R-:W-:Y:S01]  /*9fa0*/  BSSY B1, `(.L_x_6595) ;  /* 0x0000005000017945 */ /* 0x000fe20003800000 */
[----:B------:R-:W-:-:S07]  /*9fb0*/  IMAD.MOV.U32 R15, RZ, RZ, -0x1 ;  /* 0xffffffffff0f7424 */ /* 0x000fce00078e00ff */
[----:B------:R-:W-:Y:S05]  /*9fc0*/  WARPSYNC.COLLECTIVE R15, `(.L_x_6596) ;  /* 0x000000000f087348 */ /* 0x000fea0003c00000 */
[----:B------:R-:W-:Y:S01]  /*9fd0*/  NOP ;  /* 0x0000000000007918 */ /* 0x000fe20000000000 */
[----:B------:R-:W-:Y:S01]  /*9fe0*/  ENDCOLLECTIVE ;  /* 0x000000000000791b */ /* 0x000fe20003800000 */
.L_x_6596:
[----:B------:R-:W-:Y:S05]  /*9ff0*/  BSYNC B1 ;  /* 0x0000000000017941 */ /* 0x000fea0003800000 */
.L_x_6595:
[----:B------:R-:W-:Y:S05]  /*a000*/  BRA `(.L_x_6597) ;  /* 0xffffffc0009c7947 */ /* 0x000fea000383ffff */
.L_x_6534:
[----:B------:R-:W-:Y:S01]  /*a010*/  BSSY B1, `(.L_x_6598) ;  /* 0x0000005000017945 */ /* 0x000fe20003800000 */
[----:B------:R-:W-:-:S07]  /*a020*/  IMAD.MOV.U32 R15, RZ, RZ, -0x1 ;  /* 0xffffffffff0f7424 */ /* 0x000fce00078e00ff */
[----:B------:R-:W-:Y:S05]  /*a030*/  WARPSYNC.COLLECTIVE R15, `(.L_x_6599) ;  /* 0x000000000f087348 */ /* 0x000fea0003c00000 */
[----:B------:R-:W-:Y:S01]  /*a040*/  NOP ;  /* 0x0000000000007918 */ /* 0x000fe20000000000 */
[----:B------:R-:W-:Y:S01]  /*a050*/  ENDCOLLECTIVE ;  /* 0x000000000000791b */ /* 0x000fe20003800000 */
.L_x_6599:
[----:B------:R-:W-:Y:S05]  /*a060*/  BSYNC B1 ;  /* 0x0000000000017941 */ /* 0x000fea0003800000 */
.L_x_6598:
[----:B------:R-:W-:Y:S05]  /*a070*/  BRA `(.L_x_6600) ;  /* 0xffffffc800a07947 */ /* 0x000fea000383ffff */
.L_x_6550:
[----:B------:R-:W-:Y:S01]  /*a080*/  BSSY B1, `(.L_x_6601) ;  /* 0x0000005000017945 */ /* 0x000fe20003800000 */
[----:B------:R-:W-:-:S07]  /*a090*/  IMAD.MOV.U32 R15, RZ, RZ, -0x1 ;  /* 0xffffffffff0f7424 */ /* 0x000fce00078e00ff */
[----:B------:R-:W-:Y:S05]  /*a0a0*/  WARPSYNC.COLLECTIVE R15, `(.L_x_6602) ;  /* 0x000000000f087348 */ /* 0x000fea0003c00000 */
[----:B------:R-:W-:Y:S01]  /*a0b0*/  NOP ;  /* 0x0000000000007918 */ /* 0x000fe20000000000 */
[----:B------:R-:W-:Y:S01]  /*a0c0*/  ENDCOLLECTIVE ;  /* 0x000000000000791b */ /* 0x000fe20003800000 */
.L_x_6602:
[----:B------:R-:W-:Y:S05]  /*a0d0*/  BSYNC B1 ;  /* 0x0000000000017941 */ /* 0x000fea0003800000 */
.L_x_6601:
[----:B------:R-:W-:Y:S05]  /*a0e0*/  BRA `(.L_x_6603) ;  /* 0xffffffd0002c7947 */ /* 0x000fea000383ffff */
.L_x_6568:
[----:B-1----:R1:W2:Y:S02]  /*a0f0*/  SYNCS.PHASECHK.TRANS64.TRYWAIT P1, [R12+URZ+0x36420], R13 ;  /* 0x0364200d0c0075a7 */ /* 0x0022a4000802017f */
[----:B--2---:R-:W-:Y:S05]  /*a100*/  @!P1 NANOSLEEP.SYNCS 0x989680 ;  /* 0x009896800000995d */ /* 0x004fea0003900000 */
[----:B------:R-:W2:Y:S02]  /*a110*/  @!P1 SYNCS.PHASECHK.TRANS64 P1, [R12+URZ+0x36420], R13 ;  /* 0x0364200d0c0095a7 */ /* 0x000ea4000802007f */
[----:B--2---:R-:W-:Y:S05]  /*a120*/  @!P1 BRA `(.L_x_6568) ;  /* 0xfffffffc00f09947 */ /* 0x004fea000383ffff */
[----:B------:R-:W-:Y:S05]  /*a130*/  BRA `(.L_x_6604) ;  /* 0xffffffdc00147947 */ /* 0x000fea000383ffff */
.L_x_6572:
[----:B-1----:R1:W3:Y:S02]  /*a140*/  SYNCS.PHASECHK.TRANS64.TRYWAIT P1, [R12+URZ+0x36438], R13 ;  /* 0x0364380d0c0075a7 */ /* 0x0022e4000802017f */
[----:B---3--:R-:W-:Y:S05]  /*a150*/  @!P1 NANOSLEEP.SYNCS 0x989680 ;  /* 0x009896800000995d */ /* 0x008fea0003900000 */
[----:B------:R-:W3:Y:S02]  /*a160*/  @!P1 SYNCS.PHASECHK.TRANS64 P1, [R12+URZ+0x36438], R13 ;  /* 0x0364380d0c0095a7 */ /* 0x000ee4000802007f */
[----:B---3--:R-:W-:Y:S05]  /*a170*/  @!P1 BRA `(.L_x_6572) ;  /* 0xfffffffc00f09947 */ /* 0x008fea000383ffff */
[----:B------:R-:W-:Y:S05]  /*a180*/  BRA `(.L_x_6605) ;  /* 0xffffffe000e47947 */ /* 0x000fea000383ffff */
.L_x_6574:
[----:B--2---:R2:W3:Y:S02]  /*a190*/  SYNCS.PHASECHK.TRANS64.TRYWAIT P1, [R12+URZ+0x36428], R0 ;  /* 0x036428000c0075a7 */ /* 0x0044e4000802017f */
[----:B---3--:R-:W-:Y:S05]  /*a1a0*/  @!P1 NANOSLEEP.SYNCS 0x989680 ;  /* 0x009896800000995d */ /* 0x008fea0003900000 */
[----:B------:R-:W3:Y:S02]  /*a1b0*/  @!P1 SYNCS.PHASECHK.TRANS64 P1, [R12+URZ+0x36428], R0 ;  /* 0x036428000c0095a7 */ /* 0x000ee4000802007f */
[----:B---3--:R-:W-:Y:S05]  /*a1c0*/  @!P1 BRA `(.L_x_6574) ;  /* 0xfffffffc00f09947 */ /* 0x008fea000383ffff */
[----:B------:R-:W-:Y:S05]  /*a1d0*/  BRA `(.L_x_6606) ;  /* 0xffffffe400b07947 */ /* 0x000fea000383ffff */
.L_x_6576:
        /* <DEDUP_REMOVED lines=8> */
.L_x_6578:
[----:B------:R-:W-:-:S07]  /*a260*/  SHF.L.U32 R5, R16, 0x1f, RZ ;  /* 0x0000001f10057819 */ /* 0x000fce00000006ff */
.L_x_6608:
[----:B---3--:R3:W4:Y:S02]  /*a270*/  SYNCS.PHASECHK.TRANS64.TRYWAIT P1, [R12+URZ+0x36420], R5 ;  /* 0x036420050c0075a7 */ /* 0x008724000802017f */
[----:B----4-:R-:W-:Y:S05]  /*a280*/  @!P1 NANOSLEEP.SYNCS 0x989680 ;  /* 0x009896800000995d */ /* 0x010fea0003900000 */
[----:B------:R-:W4:Y:S02]  /*a290*/  @!P1 SYNCS.PHASECHK.TRANS64 P1, [R12+URZ+0x36420], R5 ;  /* 0x036420050c0095a7 */ /* 0x000f24000802007f */
[----:B----4-:R-:W-:Y:S05]  /*a2a0*/  @!P1 BRA `(.L_x_6608) ;  /* 0xfffffffc00f09947 */ /* 0x010fea000383ffff */
[----:B------:R-:W-:Y:S05]  /*a2b0*/  BRA `(.L_x_6609) ;  /* 0xffffffec00147947 */ /* 0x000fea000383ffff */
.L_x_6581:
[----:B--2---:R2:W3:Y:S02]  /*a2c0*/  SYNCS.PHASECHK.TRANS64.TRYWAIT P1, [R12+URZ+0x36438], R13 ;  /* 0x0364380d0c0075a7 */ /* 0x0044e4000802017f */
[----:B---3--:R-:W-:Y:S05]  /*a2d0*/  @!P1 NANOSLEEP.SYNCS 0x989680 ;  /* 0x009896800000995d */ /* 0x008fea0003900000 */
[----:B------:R-:W3:Y:S02]  /*a2e0*/  @!P1 SYNCS.PHASECHK.TRANS64 P1, [R12+URZ+0x36438], R13 ;  /* 0x0364380d0c0095a7 */ /* 0x000ee4000802007f */
[----:B---3--:R-:W-:Y:S05]  /*a2f0*/  @!P1 BRA `(.L_x_6581) ;  /* 0xfffffffc00f09947 */ /* 0x008fea000383ffff */
[----:B------:R-:W-:Y:S05]  /*a300*/  BRA `(.L_x_6610) ;  /* 0xffffffec00e07947 */ /* 0x000fea000383ffff */
.L_x_6583:
[----:B-1----:R1:W2:Y:S02]  /*a310*/  SYNCS.PHASECHK.TRANS64.TRYWAIT P1, [R12+URZ+0x36428], R5 ;  /* 0x036428050c0075a7 */ /* 0x0022a4000802017f */
[----:B--2---:R-:W-:Y:S05]  /*a320*/  @!P1 NANOSLEEP.SYNCS 0x989680 ;  /* 0x009896800000995d */ /* 0x004fea0003900000 */
[----:B------:R-:W2:Y:S02]  /*a330*/  @!P1 SYNCS.PHASECHK.TRANS64 P1, [R12+URZ+0x36428], R5 ;  /* 0x036428050c0095a7 */ /* 0x000ea4000802007f */
[----:B--2---:R-:W-:Y:S05]  /*a340*/  @!P1 BRA `(.L_x_6583) ;  /* 0xfffffffc00f09947 */ /* 0x004fea000383ffff */
[----:B------:R-:W-:Y:S05]  /*a350*/  BRA `(.L_x_6611) ;  /* 0xfffffff000907947 */ /* 0x000fea000383ffff */
.L_x_6585:
[----:B--2---:R2:W3:Y:S02]  /*a360*/  SYNCS.PHASECHK.TRANS64.TRYWAIT P1, [R12+URZ+0x36438], R3 ;  /* 0x036438030c0075a7 */ /* 0x0044e4000802017f */
[----:B---3--:R-:W-:Y:S05]  /*a370*/  @!P1 NANOSLEEP.SYNCS 0x989680 ;  /* 0x009896800000995d */ /* 0x008fea0003900000 */
[----:B------:R-:W3:Y:S02]  /*a380*/  @!P1 SYNCS.PHASECHK.TRANS64 P1, [R12+URZ+0x36438], R3 ;  /* 0x036438030c0095a7 */ /* 0x000ee4000802007f */
[----:B---3--:R-:W-:Y:S05]  /*a390*/  @!P1 BRA `(.L_x_6585) ;  /* 0xfffffffc00f09947 */ /* 0x008fea000383ffff */
[----:B------:R-:W-:Y:S05]  /*a3a0*/  BRA `(.L_x_6612) ;  /* 0xfffffff400447947 */ /* 0x000fea000383ffff */
.L_x_6587:
[----:B------:R-:W-:Y:S01]  /*a3b0*/  BSSY B1, `(.L_x_6613) ;  /* 0x0000006000017945 */ /* 0x000fe20003800000 */
[----:B------:R-:W-:-:S07]  /*a3c0*/  IMAD.MOV.U32 R15, RZ, RZ, -0x1 ;  /* 0xffffffffff0f7424 */ /* 0x000fce00078e00ff */
[----:B-1----:R-:W-:Y:S05]  /*a3d0*/  WARPSYNC.COLLECTIVE R15, `(.L_x_6614) ;  /* 0x000000000f0c7348 */ /* 0x002fea0003c00000 */
[----:B------:R-:W-:Y:S02]  /*a3e0*/  ELECT P6, UR62, PT ;  /* 0x00000000003e782f */ /* 0x000fe400038c0000 */
[----:B------:R-:W-:Y:S01]  /*a3f0*/  MOV R14, UR62 ;  /* 0x0000003e000e7c02 */ /* 0x000fe20008000f00 */
[----:B-1----:R-:W-:Y:S10]  /*a400*/  ENDCOLLECTIVE ;  /* 0x000000000000791b */ /* 0x002ff40003800000 */
.L_x_6614:
[----:B------:R-:W-:Y:S05]  /*a410*/  BSYNC B1 ;  /* 0x0000000000017941 */ /* 0x000fea0003800000 */
.L_x_6613:
[----:B------:R-:W-:Y:S05]  /*a420*/  BRA `(.L_x_6615) ;  /* 0xfffffff800047947 */ /* 0x000fea000383ffff */
.L_x_6589:
[----:B--2---:R2:W3:Y:S02]  /*a430*/  SYNCS.PHASECHK.TRANS64.TRYWAIT P0, [R5+URZ], R2 ;  /* 0x00000002050075a7 */ /* 0x0044e4000800017f */
[----:B---3--:R-:W-:Y:S05]  /*a440*/  @!P0 NANOSLEEP.SYNCS 0x989680 ;  /* 0x009896800000895d */ /* 0x008fea0003900000 */
[----:B------:R-:W3:Y:S02]  /*a450*/  @!P0 SYNCS.PHASECHK.TRANS64 P0, [R5+URZ], R2 ;  /* 0x00000002050085a7 */ /* 0x000ee4000800007f */
[----:B---3--:R-:W-:Y:S05]  /*a460*/  @!P0 BRA `(.L_x_6589) ;  /* 0xfffffffc00f08947 */ /* 0x008fea000383ffff */
[----:B------:R-:W-:Y:S05]  /*a470*/  BRA `(.L_x_6616) ;  /* 0xfffffff800447947 */ /* 0x000fea000383ffff */
.L_x_6590:
[----:B---3--:R3:W4:Y:S02]  /*a480*/  SYNCS.PHASECHK.TRANS64.TRYWAIT P0, [R23+URZ], R0 ;  /* 0x00000000170075a7 */ /* 0x008724000800017f */
[----:B----4-:R-:W-:Y:S05]  /*a490*/  @!P0 NANOSLEEP.SYNCS 0x989680 ;  /* 0x009896800000895d */ /* 0x010fea0003900000 */
[----:B------:R-:W4:Y:S02]  /*a4a0*/  @!P0 SYNCS.PHASECHK.TRANS64 P0, [R23+URZ], R0 ;  /* 0x00000000170085a7 */ /* 0x000f24000800007f */
[----:B----4-:R-:W-:Y:S05]  /*a4b0*/  @!P0 BRA `(.L_x_6590) ;  /* 0xfffffffc00f08947 */ /* 0x010fea000383ffff */
[----:B------:R-:W-:Y:S05]  /*a4c0*/  BRA `(.L_x_6617) ;  /* 0xfffffff800387947 */ /* 0x000fea000383ffff */
.L_x_6618:
        /* <DEDUP_REMOVED lines=11> */
.L_x_7690:


//--------------------- .text._ZN7cutlass13device_kernelIN5flash11enable_sm90INS1_16FlashAttnBwdSm90INS1_25CollectiveMainloopBwdSm90ILi2ELi1ELi1EN4cute5tupleIJNS5_1CILi1EEES8_S8_EEENS6_IJNS7_ILi64EEENS7_ILi96EEENS7_ILi192EEEEEENS_10bfloat16_tEfNS_4arch4Sm90ELb1ELb0ELb0ELb0ELb0ELb0ELb1ELb0ELi3ELi1ELi1ELi1ELb0EEENS1_24CollectiveEpilogueBwdGQAISD_fSG_Li384ELb0ELb0EEENS1_25SingleTileBwdLPTSchedulerILb0ELi96ELb0EEEEEEEEEvNT_6ParamsE --------------------------
	.section	.text._ZN7cutlass13device_kernelIN5flash11enable_sm90INS1_16FlashAttnBwdSm90INS1_25CollectiveMainloopBwdSm90ILi2ELi1ELi1EN4cute5tupleIJNS5_1CILi1EEES8_S8_EEENS6_IJNS7_ILi64EEENS7_ILi96EEENS7_ILi192EEEEEENS_10bfloat16_tEfNS_4arch4Sm90ELb1ELb0ELb0ELb0ELb0ELb0ELb1ELb0ELi3ELi1ELi1ELi1ELb0EEENS1_24CollectiveEpilogueBwdGQAISD_fSG_Li384ELb0ELb0EEENS1_25SingleTileBwdLPTSchedulerILb0ELi96ELb0EEEEEEEEEvNT_6ParamsE,"ax",@progbits
	.align	128
.text._ZN7cutlass13device_kernelIN5flash11enable_sm90INS1_16FlashAttnBwdSm90INS1_25CollectiveMainloopBwdSm90ILi2ELi1ELi1EN4cute5tupleIJNS5_1CILi1EEES8_S8_EEENS6_IJNS7_ILi64EEENS7_ILi96EEENS7_ILi192EEEEEENS_10bfloat16_tEfNS_4arch4Sm90ELb1ELb0ELb0ELb0ELb0ELb0ELb1ELb0ELi3ELi1ELi1ELi1ELb0EEENS1_24CollectiveEpilogueBwdGQAISD_fSG_Li384ELb0ELb0EEENS1_25SingleTileBwdLPTSchedulerILb0ELi96ELb0EEEEEEEEEvNT_6ParamsE:
        .type           _ZN7cutlass13device_kernelIN5flash11enable_sm90INS1_16FlashAttnBwdSm90INS1_25CollectiveMainloopBwdSm90ILi2ELi1ELi1EN4cute5tupleIJNS5_1CILi1EEES8_S8_EEENS6_IJNS7_ILi64EEENS7_ILi96EEENS7_ILi192EEEEEENS_10bfloat16_tEfNS_4arch4Sm90ELb1ELb0ELb0ELb0ELb0ELb0ELb1ELb0ELi3ELi1ELi1ELi1ELb0EEENS1_24CollectiveEpilogueBwdGQAISD_fSG_Li384ELb0ELb0EEENS1_25SingleTileBwdLPTSchedulerILb0ELi96ELb0EEEEEEEEEvNT_6ParamsE,@function
        .size           _ZN7cutlass13device_kernelIN5flash11enable_sm90INS1_16FlashAttnBwdSm90INS1_25CollectiveMainloopBwdSm90ILi2ELi1ELi1EN4cute5tupleIJNS5_1CILi1EEES8_S8_EEENS6_IJNS7_ILi64EEENS7_ILi96EEENS7_ILi192EEEEEENS_10bfloat16_tEfNS_4arch4Sm90ELb1ELb0ELb0ELb0ELb0ELb0ELb1ELb0ELi3ELi1ELi1ELi1ELb0EEENS1_24CollectiveEpilogueBwdGQAISD_fSG_Li384ELb0ELb0EEENS1_25SingleTileBwdLPTSchedulerILb0ELi96ELb0EEEEEEEEEvNT_6ParamsE,(.L_x_7691 - _ZN7cutlass13device_kernelIN5flash11enable_sm90INS1_16FlashAttnBwdSm90INS1_25CollectiveMainloopBwdSm90ILi2ELi1ELi1EN4cute5tupleIJNS5_1CILi1EEES8_S8_EEENS6_IJNS7_ILi64EEENS7_ILi96EEENS7_ILi192EEEEEENS_10bfloat16_tEfNS_4arch4Sm90ELb1ELb0ELb0ELb0ELb0ELb0ELb1ELb0ELi3ELi1ELi1ELi1ELb0EEENS1_24CollectiveEpilogueBwdGQAISD_fSG_Li384ELb0ELb0EEENS1_25SingleTileBwdLPTSchedulerILb0ELi96ELb0EEEEEEEEEvNT_6ParamsE)
        .other          _ZN7cutlass13device_kernelIN5flash11enable_sm90INS1_16FlashAttnBwdSm90INS1_25CollectiveMainloopBwdSm90ILi2ELi1ELi1EN4cute5tupleIJNS5_1CILi1EEES8_S8_EEENS6_IJNS7_ILi64EEENS7_ILi96EEENS7_ILi192EEEEEENS_10bfloat16_tEfNS_4arch4Sm90ELb1ELb0ELb0ELb0ELb0ELb0ELb1ELb0ELi3ELi1ELi1ELi1ELb0EEENS1_24CollectiveEpilogueBwdGQAISD_fSG_Li384ELb0ELb0EEENS1_25SingleTileBwdLPTSchedulerILb0ELi96ELb0EEEEEEEEEvNT_6ParamsE,@"STO_CUDA_ENTRY STV_DEFAULT"
_ZN7cutlass13device_kernelIN5flash11enable_sm90INS1_16FlashAttnBwdSm90INS1_25CollectiveMainloopBwdSm90ILi2ELi1ELi1EN4cute5tupleIJNS5_1CILi1EEES8_S8_EEENS6_IJNS7_ILi64EEENS7_ILi96EEENS7_ILi192EEEEEENS_10bfloat16_tEfNS_4arch4Sm90ELb1ELb0ELb0ELb0ELb0ELb0ELb1ELb0ELi3ELi1ELi1ELi1ELb0EEENS1_24CollectiveEpilogueBwdGQAISD_fSG_Li384ELb0ELb0EEENS1_25SingleTileBwdLPTSchedulerILb0ELi96ELb0EEEEEEEEEvNT_6ParamsE:
        /* <DEDUP_REMOVED lines=23> */
.L_x_6620:
[----:B------:R-:W-:Y:S05]  /*0170*/  BSYNC B0 ;  /* 0x0000000000007941 */ /* 0x000fea0003800000 */
.L_x_6619:
        /* <DEDUP_REMOVED lines=34> */
.L_x_6621:
        /* <DEDUP_REMOVED lines=20> */
.L_x_6622:
        /* <DEDUP_REMOVED lines=8> */
.L_x_6625:
        /* <DEDUP_REMOVED lines=32> */
.L_x_6626:
[----:B------:R-:W-:Y:S01]  /*0760*/  ULDC UR7, c[0x0][0x8cc] ;  /* 0x0002330000077ab9 */ /* 0x000fe20000000800 */
[----:B------:R-:W-:Y:S01]  /*0770*/  UMOV UR36, UR10 ;  /* 0x0000000a00247c82 */ /* 0x000fe20008000000 */
[----:B------:R-:W-:-:S11]  /*0780*/  UISETP.NE.AND UP0, UPT, UR7, 0x1, UPT ;  /* 0x000000010700788c */ /* 0x000fd6000bf05270 */
[----:B------:R-:W-:Y:S02]  /*0790*/  @UP0 ULDC.64 UR8, c[0x0][0x8d0] ;  /* 0x0002340000080ab9 */ /* 0x000fe40000000a00 */
[----:B------:R-:W-:-:S04]  /*07a0*/  UIMAD.WIDE.U32 UR4, UR10, UR8, URZ ;  /* 0x000000080a0472a5 */ /* 0x000fc8000f8e003f */
[----:B------:R-:W-:-:S04]  /*07b0*/  @UP0 USHF.R.U32.HI UR36, URZ, UR9, UR5 ;  /* 0x000000093f240299 */ /* 0x000fc80008011605 */
[----:B------:R-:W-:-:S12]  /*07c0*/  UIMAD UR4, UR36, UR7, URZ ;  /* 0x00000007240472a4 */ /* 0x000fd8000f8e023f */
.L_x_6627:
        /* <DEDUP_REMOVED lines=102> */
.L_x_6631:
        /* <DEDUP_REMOVED lines=15> */
.L_x_6630:
        /* <DEDUP_REMOVED lines=20> */
.L_x_6633:
        /* <DEDUP_REMOVED lines=15> */
.L_x_6632:
        /* <DEDUP_REMOVED lines=8> */
.L_x_6718:
        /* <DEDUP_REMOVED lines=19> */
.L_x_6635:
        /* <DEDUP_REMOVED lines=107> */
.L_x_6647:
[----:B------:R-:W-:-:S13]  /*19b0*/  ISETP.NE.AND P0, PT, R10, 0x3, PT ;  /* 0x000000030a00780c */ /* 0x000fda0003f05270 */
[----:B-1----:R-:W-:Y:S05]  /*19c0*/  @!P0 BRA `(.L_x_6637) ;  /* 0x0000000000048947 */ /* 0x002fea0003800000 */
[----:B------:R-:W-:Y:S01]  /*19d0*/  BPT.TRAP 0x1 ;  /* 0x000000040000795c */ /* 0x000fe20000300000 */
.L_x_6637:
[----:B------:R-:W-:Y:S02]  /*19e0*/  LEA R3, R2, UR40, 0x3 ;  /* 0x0000002802037c11 */ /* 0x000fe4000f8e18ff */
[----:B------:R-:W-:-:S04]  /*19f0*/  SHF.L.U32 R12, R7, 0x1f, RZ ;  /* 0x0000001f070c7819 */ /* 0x000fc800000006ff */
[----:B------:R1:W2:Y:S01]  /*1a00*/  SYNCS.PHASECHK.TRANS64.TRYWAIT P1, [R3+URZ+0x36410], R12 ;  /* 0x0364100c030075a7 */ /* 0x0002a2000802017f */
[----:B------:R-:W-:Y:S05]  /*1a10*/  @!P0 BRA `(.L_x_6638) ;  /* 0x0000000000048947 */ /* 0x000fea0003800000 */
[----:B------:R-:W-:Y:S01]  /*1a20*/  BPT.TRAP 0x1 ;  /* 0x000000040000795c */ /* 0x000fe20000300000 */
.L_x_6638:
[----:B--2---:R-:W-:Y:S05]  /*1a30*/  @P1 BRA `(.L_x_6639) ;  /* 0x0000000000081947 */ /* 0x004fea0003800000 */
[----:B------:R-:W2:Y:S02]  /*1a40*/  SYNCS.PHASECHK.TRANS64.TRYWAIT P1, [R3+URZ+0x36410], R12 ;  /* 0x0364100c030075a7 */ /* 0x000ea4000802017f */
[----:B--2---:R-:W-:Y:S05]  /*1a50*/  @!P1 BRA `(.L_x_6640) ;  /* 0x00000064001c9947 */ /* 0x004fea0003800000 */
.L_x_6639:
        /* <DEDUP_REMOVED lines=103> */
.L_x_6641:
[----:B------:R-:W-:-:S04]  /*20d0*/  SHF.L.U32 R14, R5, 0x1f, RZ ;  /* 0x0000001f050e7819 */ /* 0x000fc800000006ff */
[----:B------:R4:W1:Y:S01]  /*20e0*/  SYNCS.PHASECHK.TRANS64.TRYWAIT P1, [UR40+0x36430], R14 ;  /* 0x0364300eff0075a7 */ /* 0x0008620008020168 */
[----:B------:R-:W-:Y:S05]  /*20f0*/  @!P0 BRA `(.L_x_6642) ;  /* 0x0000000000048947 */ /* 0x000fea0003800000 */
[----:B------:R-:W-:Y:S01]  /*2100*/  BPT.TRAP 0x1 ;  /* 0x000000040000795c */ /* 0x000fe20000300000 */
.L_x_6642:
[----:B-1----:R-:W-:Y:S05]  /*2110*/  @P1 BRA `(.L_x_6643) ;  /* 0x0000000000081947 */ /* 0x002fea0003800000 */
[----:B------:R-:W1:Y:S02]  /*2120*/  SYNCS.PHASECHK.TRANS64.TRYWAIT P1, [UR40+0x36430], R14 ;  /* 0x0364300eff0075a7 */ /* 0x000e640008020168 */
[----:B-1----:R-:W-:Y:S05]  /*2130*/  @!P1 BRA `(.L_x_6644) ;  /* 0x0000005c00789947 */ /* 0x002fea0003800000 */
.L_x_6643:
        /* <DEDUP_REMOVED lines=315> */
.L_x_6645:
        /* <DEDUP_REMOVED lines=60> */
.L_x_6646:
        /* <DEDUP_REMOVED lines=62> */
.L_x_6629:
        /* <DEDUP_REMOVED lines=40> */
[----:B------:R-:W-:Y:S02]  /*3f10*/  UIADD3 UR9, UR9, UR12, URZ ;  /* 0x0000000c09097290 */ /* 0x000fe4000fffe03f */
        /* <DEDUP_REMOVED lines=37> */
.L_x_6650:
[----:B------:R-:W-:Y:S01]  /*4170*/  @P0 ELECT P1, URZ, PT ;  /* 0x00000000003f082f */ /* 0x000fe20003820000 */
[----:B------:R2:W-:-:S12]  /*4180*/  UBLKRED.G.S.ADD.F32.RN [UR6], [UR4], UR5, desc[UR8] ;  /* 0x00000806040073bb */ /* 0x0005d800080a1405 */
[----:B------:R-:W-:Y:S02]  /*4190*/  @P1 PLOP3.LUT P0, PT, P1, PT, PT, 0x8, 0x0 ;  /* 0x000000000000181c */ /* 0x000fe40000f0e170 */
[----:B------:R-:W-:-:S11]  /*41a0*/  PLOP3.LUT P1, PT, PT, PT, PT, 0x8, 0x0 ;  /* 0x000000000000781c */ /* 0x000fd60003f2e170 */
[----:B--2---:R-:W-:Y:S05]  /*41b0*/  @P0 BRA.U.ANY `(.L_x_6650) ;  /* 0xfffffffd00ec0947 */ /* 0x004fea000393ffff */
[----:B------:R0:W-:Y:S01]  /*41c0*/  UTMACMDFLUSH ;  /* 0x00000000000079b7 */ /* 0x0001e20000000000 */
[----:B------:R-:W-:-:S04]  /*41d0*/  DEPBAR.LE SB0, 0x0 ;  /* 0x000080000000791a */ /* 0x000fc80000000000 */
.L_x_6649:
[----:B------:R-:W-:Y:S05]  /*41e0*/  BSYNC B0 ;  /* 0x0000000000007941 */ /* 0x000fea0003800000 */
.L_x_6648:
        /* <DEDUP_REMOVED lines=28> */
.L_x_6651:
        /* <DEDUP_REMOVED lines=8> */
.L_x_6624:
        /* <DEDUP_REMOVED lines=29> */
.L_x_6653:
[----:B------:R-:W-:Y:S01]  /*4600*/  ULDC UR9, c[0x0][0x8cc] ;  /* 0x0002330000097ab9 */ /* 0x000fe20000000800 */
[----:B------:R-:W-:Y:S01]  /*4610*/  UMOV UR7, UR8 ;  /* 0x0000000800077c82 */ /* 0x000fe20008000000 */
[----:B------:R-:W-:-:S11]  /*4620*/  UISETP.NE.AND UP0, UPT, UR9, 0x1, UPT ;  /* 0x000000010900788c */ /* 0x000fd6000bf05270 */
[----:B------:R-:W-:Y:S02]  /*4630*/  @UP0 ULDC.64 UR10, c[0x0][0x8d0] ;  /* 0x00023400000a0ab9 */ /* 0x000fe40000000a00 */
[----:B------:R-:W-:-:S04]  /*4640*/  UIMAD.WIDE.U32 UR4, UR8, UR10, URZ ;  /* 0x0000000a080472a5 */ /* 0x000fc8000f8e003f */
[----:B------:R-:W-:-:S04]  /*4650*/  @UP0 USHF.R.U32.HI UR7, URZ, UR11, UR5 ;  /* 0x0000000b3f070299 */ /* 0x000fc80008011605 */
[----:B------:R-:W-:-:S12]  /*4660*/  UIMAD UR4, UR7, UR9, URZ ;  /* 0x00000009070472a4 */ /* 0x000fd8000f8e023f */
.L_x_6654:
        /* <DEDUP_REMOVED lines=67> */
.L_x_6657:
[----:B------:R-:W-:Y:S05]  /*4aa0*/  BSYNC B0 ;  /* 0x0000000000007941 */ /* 0x000fea0003800000 */
.L_x_6656:
        /* <DEDUP_REMOVED lines=18> */
.L_x_6659:
[----:B------:R-:W-:Y:S05]  /*4bd0*/  BSYNC B0 ;  /* 0x0000000000007941 */ /* 0x000fea0003800000 */
.L_x_6658:
        /* <DEDUP_REMOVED lines=19> */
.L_x_6661:
[----:B------:R-:W-:Y:S05]  /*4d10*/  BSYNC B0 ;  /* 0x0000000000007941 */ /* 0x000fea0003800000 */
.L_x_6660:
[----:B------:R-:W-:Y:S06]  /*4d20*/  BAR.ARV 0xa, 0xa0 ;  /* 0x0282800000007b1d */ /* 0x000fec0000002000 */
[----:B------:R-:W-:Y:S04]  /*4d30*/  BSSY B0, `(.L_x_6662) ;  /* 0x0000003000007945 */ /* 0x000fe80003800000 */
[----:B------:R-:W-:Y:S05]  /*4d40*/  @!P0 BRA `(.L_x_6663) ;  /* 0x0000000000048947 */ /* 0x000fea0003800000 */
[----:B------:R-:W-:-:S04]  /*4d50*/  DEPBAR.LE SB0, 0x1 ;  /* 0x000080400000791a */ /* 0x000fc80000000000 */
.L_x_6663:
[----:B------:R-:W-:Y:S05]  /*4d60*/  BSYNC B0 ;  /* 0x0000000000007941 */ /* 0x000fea0003800000 */
.L_x_6662:
[----:B------:R-:W-:Y:S06]  /*4d70*/  BAR.ARV 0xb, 0xa0 ;  /* 0x02c2800000007b1d */ /* 0x000fec0000002000 */
[----:B------:R-:W-:Y:S04]  /*4d80*/  BSSY B0, `(.L_x_6664) ;  /* 0x0000003000007945 */ /* 0x000fe80003800000 */
[----:B------:R-:W-:Y:S05]  /*4d90*/  @!P0 BRA `(.L_x_6665) ;  /* 0x0000000000048947 */ /* 0x000fea0003800000 */
[----:B------:R-:W-:-:S04]  /*4da0*/  DEPBAR.LE SB0, 0x0 ;  /* 0x000080000000791a */ /* 0x000fc80000000000 */
.L_x_6665:
[----:B------:R-:W-:Y:S05]  /*4db0*/  BSYNC B0 ;  /* 0x0000000000007941 */ /* 0x000fea0003800000 */
.L_x_6664:
[----:B------:R-:W-:Y:S06]  /*4dc0*/  BAR.ARV 0xc, 0xa0 ;  /* 0x0302800000007b1d */ /* 0x000fec0000002000 */
[----:B------:R-:W-:Y:S01]  /*4dd0*/  UIADD3 UR12, UR8, 0x1, URZ ;  /* 0x00000001080c7890 */ /* 0x000fe2000fffe03f */
[----:B------:R-:W-:Y:S11]  /*4de0*/  BRA `(.L_x_6666) ;  /* 0x0000000000047947 */ /* 0x000ff60003800000 */
.L_x_6655:
[----:B------:R-:W-:-:S05]  /*4df0*/  UMOV UR12, UR8 ;  /* 0x00000008000c7c82 */ /* 0x000fca0008000000 */
.L_x_6666:
        /* <DEDUP_REMOVED lines=22> */
.L_x_6687:
        /* <DEDUP_REMOVED lines=22> */
.L_x_6668:
[----:B------:R-:W-:Y:S05]  /*50c0*/  BSYNC B0 ;  /* 0x0000000000007941 */ /* 0x000fea0003800000 */
.L_x_6667:
        /* <DEDUP_REMOVED lines=12> */
.L_x_6670:
[----:B------:R-:W-:Y:S05]  /*5190*/  BSYNC B0 ;  /* 0x0000000000007941 */ /* 0x000fea0003800000 */
.L_x_6669:
        /* <DEDUP_REMOVED lines=13> */
.L_x_6672:
[----:B------:R-:W-:Y:S05]  /*5270*/  BSYNC B0 ;  /* 0x0000000000007941 */ /* 0x000fea0003800000 */
.L_x_6671:
[----:B------:R-:W-:Y:S06]  /*5280*/  BAR.ARV 0xa, 0xa0 ;  /* 0x0282800000007b1d */ /* 0x000fec0000002000 */
[----:B------:R-:W-:Y:S04]  /*5290*/  BSSY B0, `(.L_x_6673) ;  /* 0x0000003000007945 */ /* 0x000fe80003800000 */
[----:B------:R-:W-:Y:S05]  /*52a0*/  @!P0 BRA `(.L_x_6674) ;  /* 0x0000000000048947 */ /* 0x000fea0003800000 */
[----:B------:R-:W-:-:S04]  /*52b0*/  DEPBAR.LE SB0, 0x1 ;  /* 0x000080400000791a */ /* 0x000fc80000000000 */
.L_x_6674:
[----:B------:R-:W-:Y:S05]  /*52c0*/  BSYNC B0 ;  /* 0x0000000000007941 */ /* 0x000fea0003800000 */
.L_x_6673:
[----:B------:R-:W-:Y:S06]  /*52d0*/  BAR.ARV 0xb, 0xa0 ;  /* 0x02c2800000007b1d */ /* 0x000fec0000002000 */
[----:B------:R-:W-:Y:S04]  /*52e0*/  BSSY B0, `(.L_x_6675) ;  /* 0x0000003000007945 */ /* 0x000fe80003800000 */
[----:B------:R-:W-:Y:S05]  /*52f0*/  @!P0 BRA `(.L_x_6676) ;  /* 0x0000000000048947 */ /* 0x000fea0003800000 */
[----:B------:R-:W-:-:S04]  /*5300*/  DEPBAR.LE SB0, 0x0 ;  /* 0x000080000000791a */ /* 0x000fc80000000000 */
.L_x_6676:
[----:B------:R-:W-:Y:S05]  /*5310*/  BSYNC B0 ;  /* 0x0000000000007941 */ /* 0x000fea0003800000 */
.L_x_6675:
        /* <DEDUP_REMOVED lines=13> */
.L_x_6678:
[----:B------:R-:W-:Y:S05]  /*53f0*/  BSYNC B0 ;  /* 0x0000000000007941 */ /* 0x000fea0003800000 */
.L_x_6677:
        /* <DEDUP_REMOVED lines=12> */
.L_x_6680:
[----:B------:R-:W-:Y:S05]  /*54c0*/  BSYNC B0 ;  /* 0x0000000000007941 */ /* 0x000fea0003800000 */
.L_x_6679:
        /* <DEDUP_REMOVED lines=13> */
.L_x_6682:
[----:B------:R-:W-:Y:S05]  /*55a0*/  BSYNC B0 ;  /* 0x0000000000007941 */ /* 0x000fea0003800000 */
.L_x_6681:
[----:B------:R-:W-:Y:S06]  /*55b0*/  BAR.ARV 0xa, 0xa0 ;  /* 0x0282800000007b1d */ /* 0x000fec0000002000 */
[----:B------:R-:W-:Y:S04]  /*55c0*/  BSSY B0, `(.L_x_6683) ;  /* 0x0000003000007945 */ /* 0x000fe80003800000 */
[----:B------:R-:W-:Y:S05]  /*55d0*/  @!P0 BRA `(.L_x_6684) ;  /* 0x0000000000048947 */ /* 0x000fea0003800000 */
[----:B------:R-:W-:-:S04]  /*55e0*/  DEPBAR.LE SB0, 0x1 ;  /* 0x000080400000791a */ /* 0x000fc80000000000 */
.L_x_6684:
[----:B------:R-:W-:Y:S05]  /*55f0*/  BSYNC B0 ;  /* 0x0000000000007941 */ /* 0x000fea0003800000 */
.L_x_6683:
[----:B------:R-:W-:Y:S01]  /*5600*/  UIADD3 UR12, UR12, 0x2, URZ ;  /* 0x000000020c0c7890 */ /* 0x000fe2000fffe03f */
[----:B------:R-:W-:Y:S06]  /*5610*/  BAR.ARV 0xb, 0xa0 ;  /* 0x02c2800000007b1d */ /* 0x000fec0000002000 */
[----:B------:R-:W-:Y:S01]  /*5620*/  UISETP.GE.AND UP0, UPT, UR12, UR5, UPT ;  /* 0x000000050c00728c */ /* 0x000fe2000bf06270 */
[----:B------:R-:W-:Y:S04]  /*5630*/  BSSY B0, `(.L_x_6685) ;  /* 0x0000003000007945 */ /* 0x000fe80003800000 */
[----:B------:R-:W-:Y:S06]  /*5640*/  @!P0 BRA `(.L_x_6686) ;  /* 0x0000000000048947 */ /* 0x000fec0003800000 */
[----:B------:R-:W-:-:S04]  /*5650*/  DEPBAR.LE SB0, 0x0 ;  /* 0x000080000000791a */ /* 0x000fc80000000000 */
.L_x_6686:
[----:B------:R-:W-:Y:S05]  /*5660*/  BSYNC B0 ;  /* 0x0000000000007941 */ /* 0x000fea0003800000 */
.L_x_6685:
[----:B------:R-:W-:Y:S06]  /*5670*/  BAR.ARV 0xc, 0xa0 ;  /* 0x0302800000007b1d */ /* 0x000fec0000002000 */
[----:B------:R-:W-:Y:S01]  /*5680*/  PLOP3.LUT P1, PT, PT, PT, UP0, 0x80, 0x0 ;  /* 0x000000000000781c */ /* 0x000fe20003f2f008 */
[----:B------:R-:W-:Y:S02]  /*5690*/  UIADD3 UR24, UR24, 0x6000, URZ ;  /* 0x0000600018187890 */ /* 0x000fe4000fffe03f */
[----:B------:R-:W-:-:S10]  /*56a0*/  UIADD3 UR4, UR4, 0x6000, URZ ;  /* 0x0000600004047890 */ /* 0x000fd4000fffe03f */
[----:B------:R-:W-:Y:S05]  /*56b0*/  @!P1 BRA `(.L_x_6687) ;  /* 0xfffffff800289947 */ /* 0x000fea000383ffff */
[----:B------:R-:W-:Y:S05]  /*56c0*/  BRA `(.L_x_6628) ;  /* 0x0000002400c87947 */ /* 0x000fea0003800000 */
.L_x_6652:
        /* <DEDUP_REMOVED lines=21> */
.L_x_6688:
[----:B------:R-:W-:Y:S01]  /*5820*/  ULDC UR8, c[0x0][0x8cc] ;  /* 0x0002330000087ab9 */ /* 0x000fe20000000800 */
[----:B------:R-:W-:Y:S01]  /*5830*/  UMOV UR35, UR7 ;  /* 0x0000000700237c82 */ /* 0x000fe20008000000 */
[----:B------:R-:W-:-:S11]  /*5840*/  UISETP.NE.AND UP0, UPT, UR8, 0x1, UPT ;  /* 0x000000010800788c */ /* 0x000fd6000bf05270 */
[----:B------:R-:W-:Y:S02]  /*5850*/  @UP0 ULDC.64 UR10, c[0x0][0x8d0] ;  /* 0x00023400000a0ab9 */ /* 0x000fe40000000a00 */
[----:B------:R-:W-:-:S04]  /*5860*/  UIMAD.WIDE.U32 UR4, UR7, UR10, URZ ;  /* 0x0000000a070472a5 */ /* 0x000fc8000f8e003f */
[----:B------:R-:W-:-:S04]  /*5870*/  @UP0 USHF.R.U32.HI UR35, URZ, UR11, UR5 ;  /* 0x0000000b3f230299 */ /* 0x000fc80008011605 */
[----:B------:R-:W-:-:S12]  /*5880*/  UIMAD UR4, UR35, UR8, URZ ;  /* 0x00000008230472a4 */ /* 0x000fd8000f8e023f */
.L_x_6689:
        /* <DEDUP_REMOVED lines=77> */
.L_x_6719:
        /* <DEDUP_REMOVED lines=9> */
.L_x_6693:
        /* <DEDUP_REMOVED lines=108> */
.L_x_6704:
[----:B-1----:R-:W-:-:S05]  /*64b0*/  IMAD.MOV.U32 R13, RZ, RZ, 0x1 ;  /* 0x00000001ff0d7424 */ /* 0x002fca00078e00ff */
[----:B------:R-:W-:-:S04]  /*64c0*/  SHF.L.U32 R13, R13, 0x1f, RZ ;  /* 0x0000001f0d0d7819 */ /* 0x000fc800000006ff */
[----:B------:R-:W1:Y:S02]  /*64d0*/  SYNCS.PHASECHK.TRANS64.TRYWAIT P1, [R12+URZ+0x36438], R13 ;  /* 0x0364380d0c0075a7 */ /* 0x000e64000802017f */
[----:B-1----:R-:W-:Y:S05]  /*64e0*/  @!P1 BRA `(.L_x_6696) ;  /* 0x0000001800b49947 */ /* 0x002fea0003800000 */
.L_x_6720:
        /* <DEDUP_REMOVED lines=8> */
.L_x_6697:
        /* <DEDUP_REMOVED lines=48> */
.L_x_6721:
        /* <DEDUP_REMOVED lines=8> */
.L_x_6699:
        /* <DEDUP_REMOVED lines=46> */
.L_x_6722:
        /* <DEDUP_REMOVED lines=12> */
.L_x_6701:
        /* <DEDUP_REMOVED lines=37> */
.L_x_6724:
        /* <DEDUP_REMOVED lines=8> */
.L_x_6703:
        /* <DEDUP_REMOVED lines=41> */
.L_x_6695:
[----:B--2---:R-:W2:Y:S01]  /*71f0*/  LDL.LU R4, [R1] ;  /* 0x0000000001047983 */ /* 0x004ea20000300800 */
[----:B------:R-:W-:-:S03]  /*7200*/  IMAD.MOV.U32 R10, RZ, RZ, 0x1 ;  /* 0x00000001ff0a7424 */ /* 0x000fc600078e00ff */
[----:B------:R3:W5:Y:S01]  /*7210*/  LDL R5, [R1+0x4] ;  /* 0x0000040001057983 */ /* 0x0007620000100800 */
[----:B--2---:R-:W-:-:S13]  /*7220*/  ISETP.NE.AND P1, PT, R4, RZ, PT ;  /* 0x000000ff0400720c */ /* 0x004fda0003f25270 */
[----:B---3--:R-:W-:Y:S05]  /*7230*/  @!P1 BRA `(.L_x_6694) ;  /* 0x0000000400889947 */ /* 0x008fea0003800000 */
[----:B------:R-:W2:Y:S02]  /*7240*/  SYNCS.PHASECHK.TRANS64.TRYWAIT P1, [R12+URZ+0x36438], R13 ;  /* 0x0364380d0c0075a7 */ /* 0x000ea4000802017f */
[----:B--2---:R-:W-:Y:S05]  /*7250*/  @!P1 BRA `(.L_x_6705) ;  /* 0x0000000c00b89947 */ /* 0x004fea0003800000 */
.L_x_6725:
        /* <DEDUP_REMOVED lines=8> */
.L_x_6706:
        /* <DEDUP_REMOVED lines=41> */
.L_x_6726:
        /* <DEDUP_REMOVED lines=9> */
.L_x_6708:
        /* <DEDUP_REMOVED lines=38> */
.L_x_6694:
[----:B------:R-:W-:-:S04]  /*7860*/  SHF.L.U32 R3, R10, 0x1f, RZ ;  /* 0x0000001f0a037819 */ /* 0x000fc800000006ff */
[----:B------:R-:W2:Y:S02]  /*7870*/  SYNCS.PHASECHK.TRANS64.TRYWAIT P1, [R12+URZ+0x36438], R3 ;  /* 0x036438030c0075a7 */ /* 0x000ea4000802017f */
[----:B--2---:R-:W-:Y:S05]  /*7880*/  @!P1 BRA `(.L_x_6709) ;  /* 0x0000000800549947 */ /* 0x004fea0003800000 */
.L_x_6727:
[----:B------:R-:W-:Y:S05]  /*7890*/  @P0 BRA `(.L_x_6710) ;  /* 0x0000000000180947 */ /* 0x000fea0003800000 */
[----:B------:R-:W3:Y:S01]  /*78a0*/  S2R R0, SR_TID.X ;  /* 0x0000000000007919 */ /* 0x000ee20000002100 */
[----:B--2---:R-:W-:-:S04]  /*78b0*/  IMAD.MOV.U32 R3, RZ, RZ, 0x6100 ;  /* 0x00006100ff037424 */ /* 0x004fc800078e00ff */
[----:B------:R4:W-:Y:S01]  /*78c0*/  SYNCS.ARRIVE.TRANS64 RZ, [R12+URZ+0x36430], R3 ;  /* 0x036430030cff79a7 */ /* 0x0009e2000800003f */
[----:B---3--:R-:W-:-:S13]  /*78d0*/  LOP3.LUT P0, RZ, R0, 0x1f, RZ, 0xc0, !PT ;  /* 0x0000001f00ff7812 */ /* 0x008fda000780c0ff */
[----:B----4-:R-:W-:Y:S05]  /*78e0*/  @!P0 BRA `(.L_x_6710) ;  /* 0x0000000000048947 */ /* 0x010fea0003800000 */
[----:B------:R-:W-:Y:S01]  /*78f0*/  BPT.TRAP 0x1 ;  /* 0x000000040000795c */ /* 0x000fe20000300000 */
.L_x_6710:
        /* <DEDUP_REMOVED lines=45> */
.L_x_6691:
[----:B------:R-:W-:Y:S05]  /*7bd0*/  BSYNC B0 ;  /* 0x0000000000007941 */ /* 0x000fea0003800000 */
.L_x_6690:
[----:B------:R-:W-:-:S03]  /*7be0*/  UMOV UR4, 0xffffffff ;  /* 0xffffffff00047882 */ /* 0x000fc60000000000 */
[----:B------:R-:W-:Y:S05]  /*7bf0*/  BRA.DIV UR4, `(.L_x_6711) ;  /* 0x00000006048c7947 */ /* 0x000fea000b800000 */
[----:B------:R-:W-:-:S13]  /*7c00*/  ELECT P0, URZ, PT ;  /* 0x00000000003f782f */ /* 0x000fda0003800000 */
.L_x_6730:
[----:B------:R-:W-:Y:S05]  /*7c10*/  @!P0 BRA `(.L_x_6628) ;  /* 0x0000000000748947 */ /* 0x000fea0003800000 */
[----:B------:R-:W2:Y:S02]  /*7c20*/  LDL.LU R0, [R1+0x8] ;  /* 0x0000080001007983 */ /* 0x000ea40000300800 */
[----:B--2---:R-:W-:-:S04]  /*7c30*/  LOP3.LUT R0, R0, 0x2, RZ, 0xfc, !PT ;  /* 0x0000000200007812 */ /* 0x004fc800078efcff */
[----:B------:R-:W-:-:S13]  /*7c40*/  ISETP.NE.AND P0, PT, R0, 0x3, PT ;  /* 0x000000030000780c */ /* 0x000fda0003f05270 */
[----:B------:R-:W-:Y:S05]  /*7c50*/  @!P0 BRA `(.L_x_6712) ;  /* 0x0000000000048947 */ /* 0x000fea0003800000 */
[----:B------:R-:W-:Y:S01]  /*7c60*/  BPT.TRAP 0x1 ;  /* 0x000000040000795c */ /* 0x000fe20000300000 */
.L_x_6712:
        /* <DEDUP_REMOVED lines=15> */
.L_x_6731:
[----:B------:R-:W3:Y:S02]  /*7d60*/  SYNCS.PHASECHK.TRANS64.TRYWAIT P1, [R23+URZ], R0 ;  /* 0x00000000170075a7 */ /* 0x000ee4000802017f */
[----:B---3--:R-:W-:Y:S05]  /*7d70*/  @!P1 BRA `(.L_x_6714) ;  /* 0x0000000400649947 */ /* 0x008fea0003800000 */
.L_x_6732:
[----:B------:R-:W-:Y:S05]  /*7d80*/  @!P0 BRA `(.L_x_6715) ;  /* 0x0000000000048947 */ /* 0x000fea0003800000 */
[----:B------:R-:W-:Y:S01]  /*7d90*/  BPT.TRAP 0x1 ;  /* 0x000000040000795c */ /* 0x000fe20000300000 */
.L_x_6715:
[----:B------:R-:W-:-:S07]  /*7da0*/  SHF.L.U32 R10, R10, 0x1f, RZ ;  /* 0x0000001f0a0a7819 */ /* 0x000fce00000006ff */
.L_x_6716:
[----:B----4-:R4:W1:Y:S02]  /*7db0*/  SYNCS.PHASECHK.TRANS64.TRYWAIT P0, [R7+URZ+0x36438], R10 ;  /* 0x0364380a070075a7 */ /* 0x010864000800017f */
[----:B-1----:R-:W-:Y:S05]  /*7dc0*/  @!P0 NANOSLEEP.SYNCS 0x989680 ;  /* 0x009896800000895d */ /* 0x002fea0003900000 */
[----:B------:R-:W1:Y:S02]  /*7dd0*/  @!P0 SYNCS.PHASECHK.TRANS64 P0, [R7+URZ+0x36438], R10 ;  /* 0x0364380a070085a7 */ /* 0x000e64000800007f */
[----:B-1----:R-:W-:Y:S05]  /*7de0*/  @!P0 BRA `(.L_x_6716) ;  /* 0xfffffffc00f08947 */ /* 0x002fea000383ffff */
.L_x_6628:
[----:B------:R-:W-:Y:S05]  /*7df0*/  BSYNC B6 ;  /* 0x0000000000067941 */ /* 0x000fea0003800000 */
.L_x_6623:
[----:B------:R-:W-:Y:S05]  /*7e00*/  EXIT ;  /* 0x000000000000794d */ /* 0x000fea0003800000 */
.L_x_6634:
[----:B------:R-:W-:Y:S02]  /*7e10*/  IMAD.MOV.U32 R12, RZ, RZ, RZ ;  /* 0x000000ffff0c7224 */ /* 0x000fe400078e00ff */
[----:B------:R-:W-:Y:S02]  /*7e20*/  IMAD.MOV.U32 R11, RZ, RZ, 0x1f ;  /* 0x0000001fff0b7424 */ /* 0x000fe400078e00ff */
[----:B------:R-:W-:-:S07]  /*7e30*/  IMAD.MOV.U32 R15, RZ, RZ, -0x1 ;  /* 0xffffffffff0f7424 */ /* 0x000fce00078e00ff */
[----:B------:R-:W-:Y:S05]  /*7e40*/  WARPSYNC.COLLECTIVE R15, `(.L_x_6717) ;  /* 0x000000000f087348 */ /* 0x000fea0003c00000 */
[----:B------:R1:W2:Y:S02]  /*7e50*/  SHFL.IDX P6, R14, R13, R12, R11 ;  /* 0x0000000c0d0e7389 */ /* 0x0002a400000c000b */
[----:B-12---:R-:W-:Y:S01]  /*7e60*/  ENDCOLLECTIVE ;  /* 0x000000000000791b */ /* 0x006fe20003800000 */
.L_x_6717:
[----:B------:R-:W-:Y:S05]  /*7e70*/  BRA `(.L_x_6718) ;  /* 0xffffff9000d47947 */ /* 0x000fea000383ffff */
.L_x_6636:
[----:B--2---:R2:W3:Y:S02]  /*7e80*/  SYNCS.PHASECHK.TRANS64.TRYWAIT P0, [R19+URZ+0x36400], R10 ;  /* 0x0364000a130075a7 */ /* 0x0044e4000800017f */
[----:B---3--:R-:W-:Y:S05]  /*7e90*/  @!P0 NANOSLEEP.SYNCS 0x989680 ;  /* 0x009896800000895d */ /* 0x008fea0003900000 */
[----:B------:R-:W3:Y:S02]  /*7ea0*/  @!P0 SYNCS.PHASECHK.TRANS64 P0, [R19+URZ+0x36400], R10 ;  /* 0x0364000a130085a7 */ /* 0x000ee4000800007f */
[----:B---3--:R-:W-:Y:S05]  /*7eb0*/  @!P0 BRA `(.L_x_6636) ;  /* 0xfffffffc00f08947 */ /* 0x008fea000383ffff */
[----:B------:R-:W-:Y:S05]  /*7ec0*/  BRA `(.L_x_6635) ;  /* 0xffffff94000c7947 */ /* 0x000fea000383ffff */
.L_x_6640:
[----:B--2---:R2:W3:Y:S02]  /*7ed0*/  SYNCS.PHASECHK.TRANS64.TRYWAIT P1, [R3+URZ+0x36410], R12 ;  /* 0x0364100c030075a7 */ /* 0x0044e4000802017f */
[----:B---3--:R-:W-:Y:S05]  /*7ee0*/  @!P1 NANOSLEEP.SYNCS 0x989680 ;  /* 0x009896800000995d */ /* 0x008fea0003900000 */
[----:B------:R-:W3:Y:S02]  /*7ef0*/  @!P1 SYNCS.PHASECHK.TRANS64 P1, [R3+URZ+0x36410], R12 ;  /* 0x0364100c030095a7 */ /* 0x000ee4000802007f */
[----:B---3--:R-:W-:Y:S05]  /*7f00*/  @!P1 BRA `(.L_x_6640) ;  /* 0xfffffffc00f09947 */ /* 0x008fea000383ffff */
[----:B------:R-:W-:Y:S05]  /*7f10*/  BRA `(.L_x_6639) ;  /* 0xffffff9800d07947 */ /* 0x000fea000383ffff */
.L_x_6644:
[----:B------:R1:W1:Y:S02]  /*7f20*/  SYNCS.PHASECHK.TRANS64.TRYWAIT P1, [R19+URZ+0x36430], R14 ;  /* 0x0364300e130075a7 */ /* 0x000264000802017f */
[----:B-1----:R-:W-:Y:S05]  /*7f30*/  @!P1 NANOSLEEP.SYNCS 0x989680 ;  /* 0x009896800000995d */ /* 0x002fea0003900000 */
[----:B------:R-:W1:Y:S02]  /*7f40*/  @!P1 SYNCS.PHASECHK.TRANS64 P1, [R19+URZ+0x36430], R14 ;  /* 0x0364300e130095a7 */ /* 0x000e64000802007f */
[----:B-1----:R-:W-:Y:S05]  /*7f50*/  @!P1 BRA `(.L_x_6644) ;  /* 0xfffffffc00f09947 */ /* 0x002fea000383ffff */
[----:B------:R-:W-:Y:S05]  /*7f60*/  BRA `(.L_x_6643) ;  /* 0xffffffa000747947 */ /* 0x000fea000383ffff */
.L_x_6692:
[----:B-1----:R1:W2:Y:S02]  /*7f70*/  SYNCS.PHASECHK.TRANS64.TRYWAIT P1, [R12+URZ+0x36420], R13 ;  /* 0x0364200d0c0075a7 */ /* 0x0022a4000802017f */
[----:B--2---:R-:W-:Y:S05]  /*7f80*/  @!P1 NANOSLEEP.SYNCS 0x989680 ;  /* 0x009896800000995d */ /* 0x004fea0003900000 */
[----:B------:R-:W2:Y:S02]  /*7f90*/  @!P1 SYNCS.PHASECHK.TRANS64 P1, [R12+URZ+0x36420], R13 ;  /* 0x0364200d0c0095a7 */ /* 0x000ea4000802007f */
[----:B--2---:R-:W-:Y:S05]  /*7fa0*/  @!P1 BRA `(.L_x_6692) ;  /* 0xfffffffc00f09947 */ /* 0x004fea000383ffff */
[----:B------:R-:W-:Y:S05]  /*7fb0*/  BRA `(.L_x_6719) ;  /* 0xffffffdc00687947 */ /* 0x000fea000383ffff */
.L_x_6696:
[----:B-1----:R1:W3:Y:S02]  /*7fc0*/  SYNCS.PHASECHK.TRANS64.TRYWAIT P1, [R12+URZ+0x36438], R13 ;  /* 0x0364380d0c0075a7 */ /* 0x0022e4000802017f */
[----:B---3--:R-:W-:Y:S05]  /*7fd0*/  @!P1 NANOSLEEP.SYNCS 0x989680 ;  /* 0x009896800000995d */ /* 0x008fea0003900000 */
[----:B------:R-:W3:Y:S02]  /*7fe0*/  @!P1 SYNCS.PHASECHK.TRANS64 P1, [R12+URZ+0x36438], R13 ;  /* 0x0364380d0c0095a7 */ /* 0x000ee4000802007f */
[----:B---3--:R-:W-:Y:S05]  /*7ff0*/  @!P1 BRA `(.L_x_6696) ;  /* 0xfffffffc00f09947 */ /* 0x008fea000383ffff */
[----:B------:R-:W-:Y:S05]  /*8000*/  BRA `(.L_x_6720) ;  /* 0xffffffe400387947 */ /* 0x000fea000383ffff */
.L_x_6698:
[----:B--2---:R2:W3:Y:S02]  /*8010*/  SYNCS.PHASECHK.TRANS64.TRYWAIT P1, [R12+URZ+0x36428], R0 ;  /* 0x036428000c0075a7 */ /* 0x0044e4000802017f */
[----:B---3--:R-:W-:Y:S05]  /*8020*/  @!P1 NANOSLEEP.SYNCS 0x989680 ;  /* 0x009896800000995d */ /* 0x008fea0003900000 */
[----:B------:R-:W3:Y:S02]  /*8030*/  @!P1 SYNCS.PHASECHK.TRANS64 P1, [R12+URZ+0x36428], R0 ;  /* 0x036428000c0095a7 */ /* 0x000ee4000802007f */
[----:B---3--:R-:W-:Y:S05]  /*8040*/  @!P1 BRA `(.L_x_6698) ;  /* 0xfffffffc00f09947 */ /* 0x008fea000383ffff */
[----:B------:R-:W-:Y:S05]  /*8050*/  BRA `(.L_x_6721) ;  /* 0xffffffe800047947 */ /* 0x000fea000383ffff */
.L_x_6700:
        /* <DEDUP_REMOVED lines=8> */
.L_x_6702:
[----:B------:R-:W-:-:S07]  /*80e0*/  SHF.L.U32 R5, R16, 0x1f, RZ ;  /* 0x0000001f10057819 */ /* 0x000fce00000006ff */
.L_x_6723:
[----:B---3--:R3:W4:Y:S02]  /*80f0*/  SYNCS.PHASECHK.TRANS64.TRYWAIT P1, [R12+URZ+0x36420], R5 ;  /* 0x036420050c0075a7 */ /* 0x008724000802017f */
[----:B----4-:R-:W-:Y:S05]  /*8100*/  @!P1 NANOSLEEP.SYNCS 0x989680 ;  /* 0x009896800000995d */ /* 0x010fea0003900000 */
[----:B------:R-:W4:Y:S02]  /*8110*/  @!P1 SYNCS.PHASECHK.TRANS64 P1, [R12+URZ+0x36420], R5 ;  /* 0x036420050c0095a7 */ /* 0x000f24000802007f */
[----:B----4-:R-:W-:Y:S05]  /*8120*/  @!P1 BRA `(.L_x_6723) ;  /* 0xfffffffc00f09947 */ /* 0x010fea000383ffff */
[----:B------:R-:W-:Y:S05]  /*8130*/  BRA `(.L_x_6724) ;  /* 0xffffffec00687947 */ /* 0x000fea000383ffff */
.L_x_6705:
[----:B--2---:R2:W3:Y:S02]  /*8140*/  SYNCS.PHASECHK.TRANS64.TRYWAIT P1, [R12+URZ+0x36438], R13 ;  /* 0x0364380d0c0075a7 */ /* 0x0044e4000802017f */
[----:B---3--:R-:W-:Y:S05]  /*8150*/  @!P1 NANOSLEEP.SYNCS 0x989680 ;  /* 0x009896800000995d */ /* 0x008fea0003900000 */
[----:B------:R-:W3:Y:S02]  /*8160*/  @!P1 SYNCS.PHASECHK.TRANS64 P1, [R12+URZ+0x36438], R13 ;  /* 0x0364380d0c0095a7 */ /* 0x000ee4000802007f */
[----:B---3--:R-:W-:Y:S05]  /*8170*/  @!P1 BRA `(.L_x_6705) ;  /* 0xfffffffc00f09947 */ /* 0x008fea000383ffff */
[----:B------:R-:W-:Y:S05]  /*8180*/  BRA `(.L_x_6725) ;  /* 0xfffffff000347947 */ /* 0x000fea000383ffff */
.L_x_6707:
[----:B-1----:R1:W2:Y:S02]  /*8190*/  SYNCS.PHASECHK.TRANS64.TRYWAIT P1, [R12+URZ+0x36428], R5 ;  /* 0x036428050c0075a7 */ /* 0x0022a4000802017f */
[----:B--2---:R-:W-:Y:S05]  /*81a0*/  @!P1 NANOSLEEP.SYNCS 0x989680 ;  /* 0x009896800000995d */ /* 0x004fea0003900000 */
[----:B------:R-:W2:Y:S02]  /*81b0*/  @!P1 SYNCS.PHASECHK.TRANS64 P1, [R12+URZ+0x36428], R5 ;  /* 0x036428050c0095a7 */ /* 0x000ea4000802007f */
[----:B--2---:R-:W-:Y:S05]  /*81c0*/  @!P1 BRA `(.L_x_6707) ;  /* 0xfffffffc00f09947 */ /* 0x004fea000383ffff */
[----:B------:R-:W-:Y:S05]  /*81d0*/  BRA `(.L_x_6726) ;  /* 0xfffffff000e47947 */ /* 0x000fea000383ffff */
.L_x_6709:
[----:B--2---:R2:W3:Y:S02]  /*81e0*/  SYNCS.PHASECHK.TRANS64.TRYWAIT P1, [R12+URZ+0x36438], R3 ;  /* 0x036438030c0075a7 */ /* 0x0044e4000802017f */
[----:B---3--:R-:W-:Y:S05]  /*81f0*/  @!P1 NANOSLEEP.SYNCS 0x989680 ;  /* 0x009896800000995d */ /* 0x008fea0003900000 */
[----:B------:R-:W3:Y:S02]  /*8200*/  @!P1 SYNCS.PHASECHK.TRANS64 P1, [R12+URZ+0x36438], R3 ;  /* 0x036438030c0095a7 */ /* 0x000ee4000802007f */
[----:B---3--:R-:W-:Y:S05]  /*8210*/  @!P1 BRA `(.L_x_6709) ;  /* 0xfffffffc00f09947 */ /* 0x008fea000383ffff */
[----:B------:R-:W-:Y:S05]  /*8220*/  BRA `(.L_x_6727) ;  /* 0xfffffff400987947 */ /* 0x000fea000383ffff */
.L_x_6711:
[----:B------:R-:W-:Y:S01]  /*8230*/  BSSY B0, `(.L_x_6728) ;  /* 0x0000006000007945 */ /* 0x000fe20003800000 */
[----:B------:R-:W-:-:S07]  /*8240*/  IMAD.MOV.U32 R15, RZ, RZ, -0x1 ;  /* 0xffffffffff0f7424 */ /* 0x000fce00078e00ff */
[----:B-1----:R-:W-:Y:S05]  /*8250*/  WARPSYNC.COLLECTIVE R15, `(.L_x_6729) ;  /* 0x000000000f0c7348 */ /* 0x002fea0003c00000 */
[----:B------:R-:W-:Y:S02]  /*8260*/  ELECT P6, UR62, PT ;  /* 0x00000000003e782f */ /* 0x000fe400038c0000 */
[----:B------:R-:W-:Y:S01]  /*8270*/  MOV R14, UR62 ;  /* 0x0000003e000e7c02 */ /* 0x000fe20008000f00 */
[----:B-1----:R-:W-:Y:S10]  /*8280*/  ENDCOLLECTIVE ;  /* 0x000000000000791b */ /* 0x002ff40003800000 */
.L_x_6729:
[----:B------:R-:W-:Y:S05]  /*8290*/  BSYNC B0 ;  /* 0x0000000000007941 */ /* 0x000fea0003800000 */
.L_x_6728:
[----:B------:R-:W-:Y:S01]  /*82a0*/  PLOP3.LUT P0, PT, P6, PT, PT, 0x80, 0x0 ;  /* 0x000000000000781c */ /* 0x000fe2000370f070 */
[----:B------:R-:W-:-:S12]  /*82b0*/  BRA `(.L_x_6730) ;  /* 0xfffffff800547947 */ /* 0x000fd8000383ffff */
.L_x_6713:
[----:B--2---:R2:W3:Y:S02]  /*82c0*/  SYNCS.PHASECHK.TRANS64.TRYWAIT P1, [R5+URZ], R2 ;  /* 0x00000002050075a7 */ /* 0x0044e4000802017f */
[----:B---3--:R-:W-:Y:S05]  /*82d0*/  @!P1 NANOSLEEP.SYNCS 0x989680 ;  /* 0x009896800000995d */ /* 0x008fea0003900000 */
[----:B------:R-:W3:Y:S02]  /*82e0*/  @!P1 SYNCS.PHASECHK.TRANS64 P1, [R5+URZ], R2 ;  /* 0x00000002050095a7 */ /* 0x000ee4000802007f */
[----:B---3--:R-:W-:Y:S05]  /*82f0*/  @!P1 BRA `(.L_x_6713) ;  /* 0xfffffffc00f09947 */ /* 0x008fea000383ffff */
[----:B------:R-:W-:Y:S05]  /*8300*/  BRA `(.L_x_6731) ;  /* 0xfffffff800947947 */ /* 0x000fea000383ffff */
.L_x_6714:
[----:B---3--:R3:W4:Y:S02]  /*8310*/  SYNCS.PHASECHK.TRANS64.TRYWAIT P1, [R23+URZ], R0 ;  /* 0x00000000170075a7 */ /* 0x008724000802017f */
[----:B----4-:R-:W-:Y:S05]  /*8320*/  @!P1 NANOSLEEP.SYNCS 0x989680 ;  /* 0x009896800000995d */ /* 0x010fea0003900000 */
[----:B------:R-:W4:Y:S02]  /*8330*/  @!P1 SYNCS.PHASECHK.TRANS64 P1, [R23+URZ], R0 ;  /* 0x00000000170095a7 */ /* 0x000f24000802007f */
[----:B----4-:R-:W-:Y:S05]  /*8340*/  @!P1 BRA `(.L_x_6714) ;  /* 0xfffffffc00f09947 */ /* 0x010fea000383ffff */
[----:B------:R-:W-:Y:S05]  /*8350*/  BRA `(.L_x_6732) ;  /* 0xfffffff800887947 */ /* 0x000fea000383ffff */
.L_x_6733:
        /* <DEDUP_REMOVED lines=10> */
.L_x_7691:


//--------------------- .text._ZN7cutlass13device_kernelIN5flash11enable_sm90INS1_16FlashAttnBwdSm90INS1_25CollectiveMainloopBwdSm90ILi2ELi1ELi1EN4cute5tupleIJNS5_1CILi1EEES8_S8_EEENS6_IJNS7_ILi64EEENS7_ILi96EEENS7_ILi192EEEEEENS_10bfloat16_tEfNS_4arch4Sm90ELb1ELb0ELb0ELb0ELb1ELb0ELb1ELb0ELi3ELi1ELi1ELi1ELb0EEENS1_24CollectiveEpilogueBwdGQAISD_fSG_Li384ELb0ELb1EEENS1_25SingleTileBwdLPTSchedulerILb0ELi96ELb1EEEEEEEEEvNT_6ParamsE --------------------------
	.section	.text._ZN7cutlass13device_kernelIN5flash11enable_sm90INS1_16FlashAttnBwdSm90INS1_25CollectiveMainloopBwdSm90ILi2ELi1ELi1EN4cute5tupleIJNS5_1CILi1EEES8_S8_EEENS6_IJNS7_ILi64EEENS7_ILi96EEENS7_ILi192EEEEEENS_10bfloat16_tEfNS_4arch4Sm90ELb1ELb0ELb0ELb0ELb1ELb0ELb1ELb0ELi3ELi1ELi1ELi1ELb0EEENS1_24CollectiveEpilogueBwdGQAISD_fSG_Li384ELb0ELb1EEENS1_25SingleTileBwdLPTSchedulerILb0ELi96ELb1EEEEEEEEEvNT_6ParamsE,"ax",@progbits
	.align	128
.text._ZN7cutlass13device_kernelIN5flash11enable_sm90INS1_16FlashAttnBwdSm90INS1_25CollectiveMainloopBwdSm90ILi2ELi1ELi1EN4cute5tupleIJNS5_1CILi1EEES8_S8_EEENS6_IJNS7_ILi64EEENS7_ILi96EEENS7_ILi192EEEEEENS_10bfloat16_tEfNS_4arch4Sm90ELb1ELb0ELb0ELb0ELb1ELb0ELb1ELb0ELi3ELi1ELi1ELi1ELb0EEENS1_24CollectiveEpilogueBwdGQAISD_fSG_Li384ELb0ELb1EEENS1_25SingleTileBwdLPTSchedulerILb0ELi96ELb1EEEEEEEEEvNT_6ParamsE:
        .type           _ZN7cutlass13device_kernelIN5flash11enable_sm90INS1_16FlashAttnBwdSm90INS1_25CollectiveMainloopBwdSm90ILi2ELi1ELi1EN4cute5tupleIJNS5_1CILi1EEES8_S8_EEENS6_IJNS7_ILi64EEENS7_ILi96EEENS7_ILi192EEEEEENS_10bfloat16_tEfNS_4arch4Sm90ELb1ELb0ELb0ELb0ELb1ELb0ELb1ELb0ELi3ELi1ELi1ELi1ELb0EEENS1_24CollectiveEpilogueBwdGQAISD_fSG_Li384ELb0ELb1EEENS1_25SingleTileBwdLPTSchedulerILb0ELi96ELb1EEEEEEEEEvNT_6ParamsE,@function
        .size           _ZN7cutlass13device_kernelIN5flash11enable_sm90INS1_16FlashAttnBwdSm90INS1_25CollectiveMainloopBwdSm90ILi2ELi1ELi1EN4cute5tupleIJNS5_1CILi1EEES8_S8_EEENS6_IJNS7_ILi64EEENS7_ILi96EEENS7_ILi192EEEEEENS_10bfloat16_tEfNS_4arch4Sm90ELb1ELb0ELb0ELb0ELb1ELb0ELb1ELb0ELi3ELi1ELi1ELi1ELb0EEENS1_24CollectiveEpilogueBwdGQAISD_fSG_Li384ELb0ELb1EEENS1_25SingleTileBwdLPTSchedulerILb0ELi96ELb1EEEEEEEEEvNT_6ParamsE,(.L_x_7692 - _ZN7cutlass13device_kernelIN5flash11enable_sm90INS1_16FlashAttnBwdSm90INS1_25CollectiveMainloopBwdSm90ILi2ELi1ELi1EN4cute5tupleIJNS5_1CILi1EEES8_S8_EEENS6_IJNS7_ILi64EEENS7_ILi96EEENS7_ILi192EEEEEENS_10bfloat16_tEfNS_4arch4Sm90ELb1ELb0ELb0ELb0ELb1ELb0ELb1ELb0ELi3ELi1ELi1ELi1ELb0EEENS1_24CollectiveEpilogueBwdGQAISD_fSG_Li384ELb0ELb1EEENS1_25SingleTileBwdLPTSchedulerILb0ELi96ELb1EEEEEEEEEvNT_6ParamsE)
        .other          _ZN7cutlass13device_kernelIN5flash11enable_sm90INS1_16FlashAttnBwdSm90INS1_25CollectiveMainloopBwdSm90ILi2ELi1ELi1EN4cute5tupleIJNS5_1CILi1EEES8_S8_EEENS6_IJNS7_ILi64EEENS7_ILi96EEENS7_ILi192EEEEEENS_10bfloat16_tEfNS_4arch4Sm90ELb1ELb0ELb0ELb0ELb1ELb0ELb1ELb0ELi3ELi1ELi1ELi1ELb0EEENS1_24CollectiveEpilogueBwdGQAISD_fSG_Li384ELb0ELb1EEENS1_25SingleTileBwdLPTSchedulerILb0ELi96ELb1EEEEEEEEEvNT_6ParamsE,@"STO_CUDA_ENTRY STV_DEFAULT"
_ZN7cutlass13device_kernelIN5flash11enable_sm90INS1_16FlashAttnBwdSm90INS1_25CollectiveMainloopBwdSm90ILi2ELi1ELi1EN4cute5tupleIJNS5_1CILi1EEES8_S8_EEENS6_IJNS7_ILi64EEENS7_ILi96EEENS7_ILi192EEEEEENS_10bfloat16_tEfNS_4arch4Sm90ELb1ELb0ELb0ELb0ELb1ELb0ELb1ELb0ELi3ELi1ELi1ELi1ELb0EEENS1_24CollectiveEpilogueBwdGQAISD_fSG_Li384ELb0ELb1EEENS1_25SingleTileBwdLPTSchedulerILb0ELi96ELb1EEEEEEEEEvNT_6ParamsE:
        /* <DEDUP_REMOVED lines=23> */
.L_x_6735:
[----:B------:R-:W-:Y:S05]  /*0170*/  BSYNC B0 ;  /* 0x0000000000007941 */ /* 0x000fea0003800000 */
.L_x_6734:
        /* <DEDUP_REMOVED lines=34> */
.L_x_6736:
        /* <DEDUP_REMOVED lines=20> */
.L_x_6737:
        /* <DEDUP_REMOVED lines=9> */
.L_x_6740:
        /* <DEDUP_REMOVED lines=32> */
.L_x_6741:
[----:B------:R-:W-:Y:S01]  /*0770*/  ULDC UR7, c[0x0][0x8cc] ;  /* 0x0002330000077ab9 */ /* 0x000fe20000000800 */
[----:B------:R-:W-:Y:S01]  /*0780*/  UMOV UR40, UR10 ;  /* 0x0000000a00287c82 */ /* 0x000fe20008000000 */
[----:B------:R-:W-:-:S11]  /*0790*/  UISETP.NE.AND UP0, UPT, UR7, 0x1, UPT ;  /* 0x000000010700788c */ /* 0x000fd6000bf05270 */
[----:B------:R-:W-:Y:S02]  /*07a0*/  @UP0 ULDC.64 UR8, c[0x0][0x8d0] ;  /* 0x0002340000080ab9 */ /* 0x000fe40000000a00 */
[----:B------:R-:W-:-:S04]  /*07b0*/  UIMAD.WIDE.U32 UR4, UR10, UR8, URZ ;  /* 0x000000080a0472a5 */ /* 0x000fc8000f8e003f */
[----:B------:R-:W-:-:S04]  /*07c0*/  @UP0 USHF.R.U32.HI UR40, URZ, UR9, UR5 ;  /* 0x000000093f280299 */ /* 0x000fc80008011605 */
[----:B------:R-:W-:-:S12]  /*07d0*/  UIMAD UR4, UR40, UR7, URZ ;  /* 0x00000007280472a4 */ /* 0x000fd8000f8e023f */
.L_x_6742:
        /* <DEDUP_REMOVED lines=105> */
.L_x_6746:
        /* <DEDUP_REMOVED lines=15> */
.L_x_6745:
        /* <DEDUP_REMOVED lines=20> */
.L_x_6748:
        /* <DEDUP_REMOVED lines=15> */
.L_x_6747:
        /* <DEDUP_REMOVED lines=8> */
.L_x_6863:
        /* <DEDUP_REMOVED lines=19> */
.L_x_6750:
        /* <DEDUP_REMOVED lines=107> */
.L_x_6762:
[----:B------:R-:W-:-:S13]  /*19f0*/  ISETP.NE.AND P0, PT, R10, 0x3, PT ;  /* 0x000000030a00780c */ /* 0x000fda0003f05270 */
[----:B-1----:R-:W-:Y:S05]  /*1a00*/  @!P0 BRA `(.L_x_6752) ;  /* 0x0000000000048947 */ /* 0x002fea0003800000 */
[----:B------:R-:W-:Y:S01]  /*1a10*/  BPT.TRAP 0x1 ;  /* 0x000000040000795c */ /* 0x000fe20000300000 */
.L_x_6752:
[----:B------:R-:W-:Y:S02]  /*1a20*/  LEA R3, R2, UR43, 0x3 ;  /* 0x0000002b02037c11 */ /* 0x000fe4000f8e18ff */
[----:B------:R-:W-:-:S04]  /*1a30*/  SHF.L.U32 R12, R7, 0x1f, RZ ;  /* 0x0000001f070c7819 */ /* 0x000fc800000006ff */
[----:B------:R1:W2:Y:S01]  /*1a40*/  SYNCS.PHASECHK.TRANS64.TRYWAIT P1, [R3+URZ+0x36410], R12 ;  /* 0x0364100c030075a7 */ /* 0x0002a2000802017f */
[----:B------:R-:W-:Y:S05]  /*1a50*/  @!P0 BRA `(.L_x_6753) ;  /* 0x0000000000048947 */ /* 0x000fea0003800000 */
[----:B------:R-:W-:Y:S01]  /*1a60*/  BPT.TRAP 0x1 ;  /* 0x000000040000795c */ /* 0x000fe20000300000 */
.L_x_6753:
[----:B--2---:R-:W-:Y:S05]  /*1a70*/  @P1 BRA `(.L_x_6754) ;  /* 0x0000000000081947 */ /* 0x004fea0003800000 */
[----:B------:R-:W2:Y:S02]  /*1a80*/  SYNCS.PHASECHK.TRANS64.TRYWAIT P1, [R3+URZ+0x36410], R12 ;  /* 0x0364100c030075a7 */ /* 0x000ea4000802017f */
[----:B--2---:R-:W-:Y:S05]  /*1a90*/  @!P1 BRA `(.L_x_6755) ;  /* 0x0000007000dc9947 */ /* 0x004fea0003800000 */
.L_x_6754:
        /* <DEDUP_REMOVED lines=103> */
.L_x_6756:
[----:B------:R-:W-:-:S04]  /*2110*/  SHF.L.U32 R14, R5, 0x1f, RZ ;  /* 0x0000001f050e7819 */ /* 0x000fc800000006ff */
[----:B------:R4:W1:Y:S01]  /*2120*/  SYNCS.PHASECHK.TRANS64.TRYWAIT P1, [UR43+0x36430], R14 ;  /* 0x0364300eff0075a7 */ /* 0x000862000802016b */
[----:B------:R-:W-:Y:S05]  /*2130*/  @!P0 BRA `(.L_x_6757) ;  /* 0x0000000000048947 */ /* 0x000fea0003800000 */
[----:B------:R-:W-:Y:S01]  /*2140*/  BPT.TRAP 0x1 ;  /* 0x000000040000795c */ /* 0x000fe20000300000 */
.L_x_6757:
[----:B-1----:R-:W-:Y:S05]  /*2150*/  @P1 BRA `(.L_x_6758) ;  /* 0x0000000000081947 */ /* 0x002fea0003800000 */
[----:B------:R-:W1:Y:S02]  /*2160*/  SYNCS.PHASECHK.TRANS64.TRYWAIT P1, [UR43+0x36430], R14 ;  /* 0x0364300eff0075a7 */ /* 0x000e64000802016b */
[----:B-1----:R-:W-:Y:S05]  /*2170*/  @!P1 BRA `(.L_x_6759) ;  /* 0x0000006c00389947 */ /* 0x002fea0003800000 */
.L_x_6758:
        /* <DEDUP_REMOVED lines=314> */
.L_x_6760:
        /* <DEDUP_REMOVED lines=60> */
.L_x_6761:
        /* <DEDUP_REMOVED lines=62> */
.L_x_6744:
        /* <DEDUP_REMOVED lines=89> */
.L_x_6765:
[----:B------:R-:W2:Y:S04]  /*4250*/  LDG.E.STRONG.GPU R4, desc[UR38][R2.64] ;  /* 0x0000002602047981 */ /* 0x000ea8000c1ef900 */
[----:B--2---:R-:W-:Y:S01]  /*4260*/  CCTL.IVALL ;  /* 0x00000000ff00798f */ /* 0x004fe20002000000 */
[----:B------:R-:W-:Y:S05]  /*4270*/  YIELD ;  /* 0x0000000000007946 */ /* 0x000fea0003800000 */
[----:B------:R-:W-:-:S13]  /*4280*/  ISETP.NE.AND P0, PT, R4, UR17, PT ;  /* 0x0000001104007c0c */ /* 0x000fda000bf05270 */
[----:B------:R-:W-:Y:S05]  /*4290*/  @P0 BRA `(.L_x_6765) ;  /* 0xfffffffc00ec0947 */ /* 0x000fea000383ffff */
.L_x_6764:
[----:B------:R-:W-:Y:S05]  /*42a0*/  BSYNC B0 ;  /* 0x0000000000007941 */ /* 0x000fea0003800000 */
.L_x_6763:
[----:B------:R-:W-:-:S03]  /*42b0*/  UMOV UR4, 0xffffffff ;  /* 0xffffffff00047882 */ /* 0x000fc60000000000 */
[----:B------:R-:W-:Y:S05]  /*42c0*/  BRA.DIV UR4, `(.L_x_6766) ;  /* 0x0000004a04f87947 */ /* 0x000fea000b800000 */
[----:B------:R-:W-:Y:S01]  /*42d0*/  NOP ;  /* 0x0000000000007918 */ /* 0x000fe20000000000 */
.L_x_6866:
        /* <DEDUP_REMOVED lines=15> */
.L_x_6769:
[----:B------:R-:W-:Y:S01]  /*43d0*/  @P0 ELECT P2, URZ, PT ;  /* 0x00000000003f082f */ /* 0x000fe20003840000 */
[----:B------:R2:W-:-:S12]  /*43e0*/  UBLKRED.G.S.ADD.F32.RN [UR4], [UR9], UR6, desc[UR12] ;  /* 0x00000c04090073bb */ /* 0x0005d800080a1406 */
[----:B------:R-:W-:Y:S02]  /*43f0*/  @P2 PLOP3.LUT P0, PT, P2, PT, PT, 0x8, 0x0 ;  /* 0x000000000000281c */ /* 0x000fe4000170e170 */
[----:B------:R-:W-:-:S11]  /*4400*/  PLOP3.LUT P2, PT, PT, PT, PT, 0x8, 0x0 ;  /* 0x000000000000781c */ /* 0x000fd60003f4e170 */
[----:B--2---:R-:W-:Y:S05]  /*4410*/  @P0 BRA.U.ANY `(.L_x_6769) ;  /* 0xfffffffd00ec0947 */ /* 0x004fea000393ffff */
[----:B------:R0:W-:Y:S01]  /*4420*/  UTMACMDFLUSH ;  /* 0x00000000000079b7 */ /* 0x0001e20000000000 */
[----:B------:R-:W-:-:S04]  /*4430*/  DEPBAR.LE SB0, 0x0 ;  /* 0x000080000000791a */ /* 0x000fc80000000000 */
.L_x_6768:
[----:B------:R-:W-:Y:S05]  /*4440*/  BSYNC B0 ;  /* 0x0000000000007941 */ /* 0x000fea0003800000 */
.L_x_6767:
        /* <DEDUP_REMOVED lines=14> */
.L_x_6771:
[----:B------:R-:W-:Y:S05]  /*4530*/  BSYNC B0 ;  /* 0x0000000000007941 */ /* 0x000fea0003800000 */
.L_x_6770:
        /* <DEDUP_REMOVED lines=20> */
.L_x_6774:
[----:B-12---:R-:W2:Y:S04]  /*4680*/  LDG.E.STRONG.GPU R0, desc[UR38][R2.64] ;  /* 0x0000002602007981 */ /* 0x006ea8000c1ef900 */
[----:B--2---:R-:W-:Y:S01]  /*4690*/  CCTL.IVALL ;  /* 0x00000000ff00798f */ /* 0x004fe20002000000 */
[----:B------:R-:W-:Y:S05]  /*46a0*/  YIELD ;  /* 0x0000000000007946 */ /* 0x000fea0003800000 */
[----:B------:R-:W-:-:S13]  /*46b0*/  ISETP.NE.AND P0, PT, R0, UR17, PT ;  /* 0x0000001100007c0c */ /* 0x000fda000bf05270 */
[----:B------:R-:W-:Y:S05]  /*46c0*/  @P0 BRA `(.L_x_6774) ;  /* 0xfffffffc00ec0947 */ /* 0x000fea000383ffff */
.L_x_6773:
[----:B------:R-:W-:Y:S05]  /*46d0*/  BSYNC B0 ;  /* 0x0000000000007941 */ /* 0x000fea0003800000 */
.L_x_6772:
[----:B------:R-:W-:-:S03]  /*46e0*/  UMOV UR4, 0xffffffff ;  /* 0xffffffff00047882 */ /* 0x000fc60000000000 */
[----:B------:R-:W-:Y:S05]  /*46f0*/  BRA.DIV UR4, `(.L_x_6775) ;  /* 0x0000004a04087947 */ /* 0x000fea000b800000 */
[----:B------:R-:W-:Y:S01]  /*4700*/  NOP ;  /* 0x0000000000007918 */ /* 0x000fe20000000000 */
.L_x_6869:
        /* <DEDUP_REMOVED lines=16> */
.L_x_6778:
[----:B------:R-:W-:Y:S01]  /*4810*/  @P0 ELECT P2, URZ, PT ;  /* 0x00000000003f082f */ /* 0x000fe20003840000 */
[----:B------:R3:W-:-:S12]  /*4820*/  UBLKRED.G.S.ADD.F32.RN [UR4], [UR9], UR6, desc[UR10] ;  /* 0x00000a04090073bb */ /* 0x0007d800080a1406 */
[----:B------:R-:W-:Y:S02]  /*4830*/  @P2 PLOP3.LUT P0, PT, P2, PT, PT, 0x8, 0x0 ;  /* 0x000000000000281c */ /* 0x000fe4000170e170 */
[----:B------:R-:W-:-:S11]  /*4840*/  PLOP3.LUT P2, PT, PT, PT, PT, 0x8, 0x0 ;  /* 0x000000000000781c */ /* 0x000fd60003f4e170 */
[----:B---3--:R-:W-:Y:S05]  /*4850*/  @P0 BRA.U.ANY `(.L_x_6778) ;  /* 0xfffffffd00ec0947 */ /* 0x008fea000393ffff */
[----:B------:R0:W-:Y:S01]  /*4860*/  UTMACMDFLUSH ;  /* 0x00000000000079b7 */ /* 0x0001e20000000000 */
[----:B------:R-:W-:-:S04]  /*4870*/  DEPBAR.LE SB0, 0x0 ;  /* 0x000080000000791a */ /* 0x000fc80000000000 */
.L_x_6777:
[----:B------:R-:W-:Y:S05]  /*4880*/  BSYNC B0 ;  /* 0x0000000000007941 */ /* 0x000fea0003800000 */
.L_x_6776:
        /* <DEDUP_REMOVED lines=14> */
.L_x_6739:
        /* <DEDUP_REMOVED lines=29> */
.L_x_6780:
[----:B------:R-:W-:Y:S01]  /*4b40*/  ULDC UR9, c[0x0][0x8cc] ;  /* 0x0002330000097ab9 */ /* 0x000fe20000000800 */
[----:B------:R-:W-:Y:S01]  /*4b50*/  UMOV UR7, UR8 ;  /* 0x0000000800077c82 */ /* 0x000fe20008000000 */
[----:B------:R-:W-:-:S11]  /*4b60*/  UISETP.NE.AND UP0, UPT, UR9, 0x1, UPT ;  /* 0x000000010900788c */ /* 0x000fd6000bf05270 */
[----:B------:R-:W-:Y:S02]  /*4b70*/  @UP0 ULDC.64 UR10, c[0x0][0x8d0] ;  /* 0x00023400000a0ab9 */ /* 0x000fe40000000a00 */
[----:B------:R-:W-:-:S04]  /*4b80*/  UIMAD.WIDE.U32 UR4, UR8, UR10, URZ ;  /* 0x0000000a080472a5 */ /* 0x000fc8000f8e003f */
[----:B------:R-:W-:-:S04]  /*4b90*/  @UP0 USHF.R.U32.HI UR7, URZ, UR11, UR5 ;  /* 0x0000000b3f070299 */ /* 0x000fc80008011605 */
[----:B------:R-:W-:-:S12]  /*4ba0*/  UIMAD UR4, UR7, UR9, URZ ;  /* 0x00000009070472a4 */ /* 0x000fd8000f8e023f */
.L_x_6781:
        /* <DEDUP_REMOVED lines=85> */
.L_x_6785:
[----:B------:R-:W2:Y:S04]  /*5100*/  LDG.E.STRONG.GPU R4, desc[UR38][R2.64] ;  /* 0x0000002602047981 */ /* 0x000ea8000c1ef900 */
[----:B--2---:R-:W-:Y:S01]  /*5110*/  CCTL.IVALL ;  /* 0x00000000ff00798f */ /* 0x004fe20002000000 */
[----:B------:R-:W-:Y:S05]  /*5120*/  YIELD ;  /* 0x0000000000007946 */ /* 0x000fea0003800000 */
[----:B------:R-:W-:-:S13]  /*5130*/  ISETP.NE.AND P2, PT, R4, R5, PT ;  /* 0x000000050400720c */ /* 0x000fda0003f45270 */
[----:B------:R-:W-:Y:S05]  /*5140*/  @P2 BRA `(.L_x_6785) ;  /* 0xfffffffc00ec2947 */ /* 0x000fea000383ffff */
.L_x_6784:
[----:B------:R-:W-:Y:S05]  /*5150*/  BSYNC B0 ;  /* 0x0000000000007941 */ /* 0x000fea0003800000 */
.L_x_6783:
[----:B------:R-:W-:-:S03]  /*5160*/  UMOV UR4, 0xffffffff ;  /* 0xffffffff00047882 */ /* 0x000fc60000000000 */
[----:B------:R-:W-:Y:S05]  /*5170*/  BRA.DIV UR4, `(.L_x_6786) ;  /* 0x0000003e04847947 */ /* 0x000fea000b800000 */
[----:B------:R-:W-:Y:S01]  /*5180*/  NOP ;  /* 0x0000000000007918 */ /* 0x000fe20000000000 */
.L_x_6872:
        /* <DEDUP_REMOVED lines=22> */
.L_x_6788:
[----:B------:R-:W-:Y:S05]  /*52f0*/  BSYNC B0 ;  /* 0x0000000000007941 */ /* 0x000fea0003800000 */
.L_x_6787:
        /* <DEDUP_REMOVED lines=19> */
.L_x_6790:
[----:B------:R-:W-:Y:S05]  /*5430*/  BSYNC B0 ;  /* 0x0000000000007941 */ /* 0x000fea0003800000 */
.L_x_6789:
        /* <DEDUP_REMOVED lines=20> */
.L_x_6792:
[----:B------:R-:W-:Y:S05]  /*5580*/  BSYNC B0 ;  /* 0x0000000000007941 */ /* 0x000fea0003800000 */
.L_x_6791:
[----:B------:R-:W-:Y:S06]  /*5590*/  BAR.ARV 0xa, 0xa0 ;  /* 0x0282800000007b1d */ /* 0x000fec0000002000 */
[----:B------:R-:W-:Y:S04]  /*55a0*/  BSSY B0, `(.L_x_6793) ;  /* 0x0000003000007945 */ /* 0x000fe80003800000 */
[----:B------:R-:W-:Y:S05]  /*55b0*/  @!P0 BRA `(.L_x_6794) ;  /* 0x0000000000048947 */ /* 0x000fea0003800000 */
[----:B------:R-:W-:-:S04]  /*55c0*/  DEPBAR.LE SB0, 0x1 ;  /* 0x000080400000791a */ /* 0x000fc80000000000 */
.L_x_6794:
[----:B------:R-:W-:Y:S05]  /*55d0*/  BSYNC B0 ;  /* 0x0000000000007941 */ /* 0x000fea0003800000 */
.L_x_6793:
[----:B------:R-:W-:Y:S06]  /*55e0*/  BAR.ARV 0xb, 0xa0 ;  /* 0x02c2800000007b1d */ /* 0x000fec0000002000 */
[----:B------:R-:W-:Y:S04]  /*55f0*/  BSSY B0, `(.L_x_6795) ;  /* 0x0000003000007945 */ /* 0x000fe80003800000 */
[----:B------:R-:W-:Y:S05]  /*5600*/  @!P0 BRA `(.L_x_6796) ;  /* 0x0000000000048947 */ /* 0x000fea0003800000 */
[----:B------:R-:W-:-:S04]  /*5610*/  DEPBAR.LE SB0, 0x0 ;  /* 0x000080000000791a */ /* 0x000fc80000000000 */
.L_x_6796:
[----:B------:R-:W-:Y:S05]  /*5620*/  BSYNC B0 ;  /* 0x0000000000007941 */ /* 0x000fea0003800000 */
.L_x_6795:
        /* <DEDUP_REMOVED lines=19> */
.L_x_6798:
[----:B------:R-:W-:Y:S05]  /*5760*/  BSYNC B0 ;  /* 0x0000000000007941 */ /* 0x000fea0003800000 */
.L_x_6797:
[----:B------:R-:W-:Y:S01]  /*5770*/  UIADD3 UR17, UR8, 0x1, URZ ;  /* 0x0000000108117890 */ /* 0x000fe2000fffe03f */
[----:B------:R-:W-:Y:S11]  /*5780*/  BRA `(.L_x_6799) ;  /* 0x0000000000047947 */ /* 0x000ff60003800000 */
.L_x_6782:
[----:B------:R-:W-:-:S05]  /*5790*/  UMOV UR17, UR8 ;  /* 0x0000000800117c82 */ /* 0x000fca0008000000 */
.L_x_6799:
        /* <DEDUP_REMOVED lines=12> */
.L_x_6832:
        /* <DEDUP_REMOVED lines=18> */
.L_x_6802:
[----:B------:R-:W2:Y:S04]  /*5980*/  LDG.E.STRONG.GPU R4, desc[UR38][R2.64] ;  /* 0x0000002602047981 */ /* 0x000ea8000c1ef900 */
[----:B--2---:R-:W-:Y:S01]  /*5990*/  CCTL.IVALL ;  /* 0x00000000ff00798f */ /* 0x004fe20002000000 */
[----:B------:R-:W-:Y:S05]  /*59a0*/  YIELD ;  /* 0x0000000000007946 */ /* 0x000fea0003800000 */
[----:B------:R-:W-:-:S13]  /*59b0*/  ISETP.NE.AND P2, PT, R4, R5, PT ;  /* 0x000000050400720c */ /* 0x000fda0003f45270 */
[----:B------:R-:W-:Y:S05]  /*59c0*/  @P2 BRA `(.L_x_6802) ;  /* 0xfffffffc00ec2947 */ /* 0x000fea000383ffff */
.L_x_6801:
[----:B------:R-:W-:Y:S05]  /*59d0*/  BSYNC B0 ;  /* 0x0000000000007941 */ /* 0x000fea0003800000 */
.L_x_6800:
[----:B------:R-:W-:-:S03]  /*59e0*/  UMOV UR18, 0xffffffff ;  /* 0xffffffff00127882 */ /* 0x000fc60000000000 */
[----:B------:R-:W-:Y:S05]  /*59f0*/  BRA.DIV UR18, `(.L_x_6803) ;  /* 0x0000003612807947 */ /* 0x000fea000b800000 */
[----:B------:R-:W-:Y:S01]  /*5a00*/  NOP ;  /* 0x0000000000007918 */ /* 0x000fe20000000000 */
.L_x_6875:
        /* <DEDUP_REMOVED lines=19> */
.L_x_6805:
[----:B------:R-:W-:Y:S05]  /*5b40*/  BSYNC B0 ;  /* 0x0000000000007941 */ /* 0x000fea0003800000 */
.L_x_6804:
        /* <DEDUP_REMOVED lines=14> */
.L_x_6807:
[----:B------:R-:W-:Y:S05]  /*5c30*/  BSYNC B0 ;  /* 0x0000000000007941 */ /* 0x000fea0003800000 */
.L_x_6806:
        /* <DEDUP_REMOVED lines=15> */
.L_x_6809:
[----:B------:R-:W-:Y:S05]  /*5d30*/  BSYNC B0 ;  /* 0x0000000000007941 */ /* 0x000fea0003800000 */
.L_x_6808:
[----:B------:R-:W-:Y:S06]  /*5d40*/  BAR.ARV 0xa, 0xa0 ;  /* 0x0282800000007b1d */ /* 0x000fec0000002000 */
[----:B------:R-:W-:Y:S04]  /*5d50*/  BSSY B0, `(.L_x_6810) ;  /* 0x0000003000007945 */ /* 0x000fe80003800000 */
[----:B------:R-:W-:Y:S05]  /*5d60*/  @!P0 BRA `(.L_x_6811) ;  /* 0x0000000000048947 */ /* 0x000fea0003800000 */
[----:B------:R-:W-:-:S04]  /*5d70*/  DEPBAR.LE SB0, 0x1 ;  /* 0x000080400000791a */ /* 0x000fc80000000000 */
.L_x_6811:
[----:B------:R-:W-:Y:S05]  /*5d80*/  BSYNC B0 ;  /* 0x0000000000007941 */ /* 0x000fea0003800000 */
.L_x_6810:
[----:B------:R-:W-:Y:S06]  /*5d90*/  BAR.ARV 0xb, 0xa0 ;  /* 0x02c2800000007b1d */ /* 0x000fec0000002000 */
[----:B------:R-:W-:Y:S04]  /*5da0*/  BSSY B0, `(.L_x_6812) ;  /* 0x0000003000007945 */ /* 0x000fe80003800000 */
[----:B------:R-:W-:Y:S05]  /*5db0*/  @!P0 BRA `(.L_x_6813) ;  /* 0x0000000000048947 */ /* 0x000fea0003800000 */
[----:B------:R-:W-:-:S04]  /*5dc0*/  DEPBAR.LE SB0, 0x0 ;  /* 0x000080000000791a */ /* 0x000fc80000000000 */
.L_x_6813:
[----:B------:R-:W-:Y:S05]  /*5dd0*/  BSYNC B0 ;  /* 0x0000000000007941 */ /* 0x000fea0003800000 */
.L_x_6812:
        /* <DEDUP_REMOVED lines=19> */
.L_x_6815:
[----:B------:R-:W-:Y:S05]  /*5f10*/  BSYNC B0 ;  /* 0x0000000000007941 */ /* 0x000fea0003800000 */
.L_x_6814:
        /* <DEDUP_REMOVED lines=16> */
.L_x_6818:
[----:B------:R-:W2:Y:S04]  /*6020*/  LDG.E.STRONG.GPU R4, desc[UR38][R2.64] ;  /* 0x0000002602047981 */ /* 0x000ea8000c1ef900 */
[----:B--2---:R-:W-:Y:S01]  /*6030*/  CCTL.IVALL ;  /* 0x00000000ff00798f */ /* 0x004fe20002000000 */
[----:B------:R-:W-:Y:S05]  /*6040*/  YIELD ;  /* 0x0000000000007946 */ /* 0x000fea0003800000 */
[----:B------:R-:W-:-:S13]  /*6050*/  ISETP.NE.AND P2, PT, R4, R5, PT ;  /* 0x000000050400720c */ /* 0x000fda0003f45270 */
[----:B------:R-:W-:Y:S05]  /*6060*/  @P2 BRA `(.L_x_6818) ;  /* 0xfffffffc00ec2947 */ /* 0x000fea000383ffff */
.L_x_6817:
[----:B------:R-:W-:Y:S05]  /*6070*/  BSYNC B0 ;  /* 0x0000000000007941 */ /* 0x000fea0003800000 */
.L_x_6816:
[----:B------:R-:W-:-:S03]  /*6080*/  UMOV UR14, 0xffffffff ;  /* 0xffffffff000e7882 */ /* 0x000fc60000000000 */
[----:B------:R-:W-:Y:S05]  /*6090*/  BRA.DIV UR14, `(.L_x_6819) ;  /* 0x0000002e0ef47947 */ /* 0x000fea000b800000 */
[----:B------:R-:W-:Y:S01]  /*60a0*/  NOP ;  /* 0x0000000000007918 */ /* 0x000fe20000000000 */
.L_x_6878:
        /* <DEDUP_REMOVED lines=15> */
.L_x_6821:
[----:B------:R-:W-:Y:S05]  /*61a0*/  BSYNC B0 ;  /* 0x0000000000007941 */ /* 0x000fea0003800000 */
.L_x_6820:
        /* <DEDUP_REMOVED lines=14> */
.L_x_6823:
[----:B------:R-:W-:Y:S05]  /*6290*/  BSYNC B0 ;  /* 0x0000000000007941 */ /* 0x000fea0003800000 */
.L_x_6822:
        /* <DEDUP_REMOVED lines=15> */
.L_x_6825:
[----:B------:R-:W-:Y:S05]  /*6390*/  BSYNC B0 ;  /* 0x0000000000007941 */ /* 0x000fea0003800000 */
.L_x_6824:
[----:B------:R-:W-:Y:S06]  /*63a0*/  BAR.ARV 0xa, 0xa0 ;  /* 0x0282800000007b1d */ /* 0x000fec0000002000 */
[----:B------:R-:W-:Y:S04]  /*63b0*/  BSSY B0, `(.L_x_6826) ;  /* 0x0000003000007945 */ /* 0x000fe80003800000 */
[----:B------:R-:W-:Y:S05]  /*63c0*/  @!P0 BRA `(.L_x_6827) ;  /* 0x0000000000048947 */ /* 0x000fea0003800000 */
[----:B------:R-:W-:-:S04]  /*63d0*/  DEPBAR.LE SB0, 0x1 ;  /* 0x000080400000791a */ /* 0x000fc80000000000 */
.L_x_6827:
[----:B------:R-:W-:Y:S05]  /*63e0*/  BSYNC B0 ;  /* 0x0000000000007941 */ /* 0x000fea0003800000 */
.L_x_6826:
[----:B------:R-:W-:Y:S06]  /*63f0*/  BAR.ARV 0xb, 0xa0 ;  /* 0x02c2800000007b1d */ /* 0x000fec0000002000 */
[----:B------:R-:W-:Y:S04]  /*6400*/  BSSY B0, `(.L_x_6828) ;  /* 0x0000003000007945 */ /* 0x000fe80003800000 */
[----:B------:R-:W-:Y:S05]  /*6410*/  @!P0 BRA `(.L_x_6829) ;  /* 0x0000000000048947 */ /* 0x000fea0003800000 */
[----:B------:R-:W-:-:S04]  /*6420*/  DEPBAR.LE SB0, 0x0 ;  /* 0x000080000000791a */ /* 0x000fc80000000000 */
.L_x_6829:
[----:B------:R-:W-:Y:S05]  /*6430*/  BSYNC B0 ;  /* 0x0000000000007941 */ /* 0x000fea0003800000 */
.L_x_6828:
        /* <DEDUP_REMOVED lines=19> */
.L_x_6831:
[----:B------:R-:W-:Y:S05]  /*6570*/  BSYNC B0 ;  /* 0x0000000000007941 */ /* 0x000fea0003800000 */
.L_x_6830:
[----:B------:R-:W-:Y:S02]  /*6580*/  UIADD3 UR17, UR17, 0x2, URZ ;  /* 0x0000000211117890 */ /* 0x000fe4000fffe03f */
[----:B------:R-:W-:Y:S02]  /*6590*/  UIADD3 UR4, UR4, 0x6000, URZ ;  /* 0x0000600004047890 */ /* 0x000fe4000fffe03f */
[----:B------:R-:W-:-:S06]  /*65a0*/  UISETP.GE.AND UP0, UPT, UR17, UR5, UPT ;  /* 0x000000051100728c */ /* 0x000fcc000bf06270 */
[----:B------:R-:W-:-:S13]  /*65b0*/  PLOP3.LUT P1, PT, PT, PT, UP0, 0x80, 0x0 ;  /* 0x000000000000781c */ /* 0x000fda0003f2f008 */
[----:B------:R-:W-:Y:S05]  /*65c0*/  @!P1 BRA `(.L_x_6832) ;  /* 0xfffffff000a49947 */ /* 0x000fea000383ffff */
[----:B------:R-:W-:Y:S05]  /*65d0*/  BRA `(.L_x_6743) ;  /* 0x0000002400d47947 */ /* 0x000fea0003800000 */
.L_x_6779:
        /* <DEDUP_REMOVED lines=21> */
.L_x_6833:
[----:B------:R-:W-:Y:S01]  /*6730*/  ULDC UR9, c[0x0][0x8cc] ;  /* 0x0002330000097ab9 */ /* 0x000fe20000000800 */
[----:B------:R-:W-:Y:S01]  /*6740*/  UMOV UR7, UR8 ;  /* 0x0000000800077c82 */ /* 0x000fe20008000000 */
[----:B------:R-:W-:-:S11]  /*6750*/  UISETP.NE.AND UP0, UPT, UR9, 0x1, UPT ;  /* 0x000000010900788c */ /* 0x000fd6000bf05270 */
[----:B------:R-:W-:Y:S02]  /*6760*/  @UP0 ULDC.64 UR10, c[0x0][0x8d0] ;  /* 0x00023400000a0ab9 */ /* 0x000fe40000000a00 */
[----:B------:R-:W-:-:S04]  /*6770*/  UIMAD.WIDE.U32 UR4, UR8, UR10, URZ ;  /* 0x0000000a080472a5 */ /* 0x000fc8000f8e003f */
[----:B------:R-:W-:-:S04]  /*6780*/  @UP0 USHF.R.U32.HI UR7, URZ, UR11, UR5 ;  /* 0x0000000b3f070299 */ /* 0x000fc80008011605 */
[----:B------:R-:W-:-:S12]  /*6790*/  UIMAD UR4, UR7, UR9, URZ ;  /* 0x00000009070472a4 */ /* 0x000fd8000f8e023f */
.L_x_6834:
        /* <DEDUP_REMOVED lines=80> */
.L_x_6879:
        /* <DEDUP_REMOVED lines=9> */
.L_x_6838:
        /* <DEDUP_REMOVED lines=108> */
.L_x_6849:
[----:B-1----:R-:W-:-:S05]  /*73f0*/  IMAD.MOV.U32 R13, RZ, RZ, 0x1 ;  /* 0x00000001ff0d7424 */ /* 0x002fca00078e00ff */
[----:B------:R-:W-:-:S04]  /*7400*/  SHF.L.U32 R13, R13, 0x1f, RZ ;  /* 0x0000001f0d0d7819 */ /* 0x000fc800000006ff */
[----:B------:R-:W1:Y:S02]  /*7410*/  SYNCS.PHASECHK.TRANS64.TRYWAIT P1, [R12+URZ+0x36438], R13 ;  /* 0x0364380d0c0075a7 */ /* 0x000e64000802017f */
[----:B-1----:R-:W-:Y:S05]  /*7420*/  @!P1 BRA `(.L_x_6841) ;  /* 0x0000001c00409947 */ /* 0x002fea0003800000 */
.L_x_6880:
        /* <DEDUP_REMOVED lines=8> */
.L_x_6842:
        /* <DEDUP_REMOVED lines=48> */
.L_x_6881:
        /* <DEDUP_REMOVED lines=8> */
.L_x_6844:
        /* <DEDUP_REMOVED lines=46> */
.L_x_6882:
        /* <DEDUP_REMOVED lines=12> */
.L_x_6846:
        /* <DEDUP_REMOVED lines=37> */
.L_x_6884:
        /* <DEDUP_REMOVED lines=8> */
.L_x_6848:
        /* <DEDUP_REMOVED lines=41> */
.L_x_6840:
[----:B--2---:R-:W2:Y:S01]  /*8130*/  LDL.LU R4, [R1] ;  /* 0x0000000001047983 */ /* 0x004ea20000300800 */
[----:B------:R-:W-:-:S03]  /*8140*/  IMAD.MOV.U32 R10, RZ, RZ, 0x1 ;  /* 0x00000001ff0a7424 */ /* 0x000fc600078e00ff */
[----:B------:R3:W5:Y:S01]  /*8150*/  LDL R5, [R1+0x4] ;  /* 0x0000040001057983 */ /* 0x0007620000100800 */
[----:B--2---:R-:W-:-:S13]  /*8160*/  ISETP.NE.AND P1, PT, R4, RZ, PT ;  /* 0x000000ff0400720c */ /* 0x004fda0003f25270 */
[----:B---3--:R-:W-:Y:S05]  /*8170*/  @!P1 BRA `(.L_x_6839) ;  /* 0x0000000400889947 */ /* 0x008fea0003800000 */
[----:B------:R-:W2:Y:S02]  /*8180*/  SYNCS.PHASECHK.TRANS64.TRYWAIT P1, [R12+URZ+0x36438], R13 ;  /* 0x0364380d0c0075a7 */ /* 0x000ea4000802017f */
[----:B--2---:R-:W-:Y:S05]  /*8190*/  @!P1 BRA `(.L_x_6850) ;  /* 0x0000001000449947 */ /* 0x004fea0003800000 */
.L_x_6885:
        /* <DEDUP_REMOVED lines=8> */
.L_x_6851:
        /* <DEDUP_REMOVED lines=41> */
.L_x_6886:
        /* <DEDUP_REMOVED lines=9> */
.L_x_6853:
        /* <DEDUP_REMOVED lines=38> */
.L_x_6839:
[----:B------:R-:W-:-:S04]  /*87a0*/  SHF.L.U32 R3, R10, 0x1f, RZ ;  /* 0x0000001f0a037819 */ /* 0x000fc800000006ff */
[----:B------:R-:W2:Y:S02]  /*87b0*/  SYNCS.PHASECHK.TRANS64.TRYWAIT P1, [R12+URZ+0x36438], R3 ;  /* 0x036438030c0075a7 */ /* 0x000ea4000802017f */
[----:B--2---:R-:W-:Y:S05]  /*87c0*/  @!P1 BRA `(.L_x_6854) ;  /* 0x0000000800e09947 */ /* 0x004fea0003800000 */
.L_x_6887:
[----:B------:R-:W-:Y:S05]  /*87d0*/  @P0 BRA `(.L_x_6855) ;  /* 0x0000000000180947 */ /* 0x000fea0003800000 */
[----:B------:R-:W3:Y:S01]  /*87e0*/  S2R R0, SR_TID.X ;  /* 0x0000000000007919 */ /* 0x000ee20000002100 */
[----:B--2---:R-:W-:-:S04]  /*87f0*/  IMAD.MOV.U32 R3, RZ, RZ, 0x6100 ;  /* 0x00006100ff037424 */ /* 0x004fc800078e00ff */
[----:B------:R4:W-:Y:S01]  /*8800*/  SYNCS.ARRIVE.TRANS64 RZ, [R12+URZ+0x36430], R3 ;  /* 0x036430030cff79a7 */ /* 0x0009e2000800003f */
[----:B---3--:R-:W-:-:S13]  /*8810*/  LOP3.LUT P0, RZ, R0, 0x1f, RZ, 0xc0, !PT ;  /* 0x0000001f00ff7812 */ /* 0x008fda000780c0ff */
[----:B----4-:R-:W-:Y:S05]  /*8820*/  @!P0 BRA `(.L_x_6855) ;  /* 0x0000000000048947 */ /* 0x010fea0003800000 */
[----:B------:R-:W-:Y:S01]  /*8830*/  BPT.TRAP 0x1 ;  /* 0x000000040000795c */ /* 0x000fe20000300000 */
.L_x_6855:
        /* <DEDUP_REMOVED lines=45> */
.L_x_6836:
[----:B------:R-:W-:Y:S05]  /*8b10*/  BSYNC B0 ;  /* 0x0000000000007941 */ /* 0x000fea0003800000 */
.L_x_6835:
[----:B------:R-:W-:-:S03]  /*8b20*/  UMOV UR4, 0xffffffff ;  /* 0xffffffff00047882 */ /* 0x000fc60000000000 */
[----:B------:R-:W-:Y:S05]  /*8b30*/  BRA.DIV UR4, `(.L_x_6856) ;  /* 0x0000000a04187947 */ /* 0x000fea000b800000 */
[----:B------:R-:W-:-:S13]  /*8b40*/  ELECT P0, URZ, PT ;  /* 0x00000000003f782f */ /* 0x000fda0003800000 */
.L_x_6890:
[----:B------:R-:W-:Y:S05]  /*8b50*/  @!P0 BRA `(.L_x_6743) ;  /* 0x0000000000748947 */ /* 0x000fea0003800000 */
[----:B------:R-:W2:Y:S02]  /*8b60*/  LDL.LU R0, [R1+0x8] ;  /* 0x0000080001007983 */ /* 0x000ea40000300800 */
[----:B--2---:R-:W-:-:S04]  /*8b70*/  LOP3.LUT R0, R0, 0x2, RZ, 0xfc, !PT ;  /* 0x0000000200007812 */ /* 0x004fc800078efcff */
[----:B------:R-:W-:-:S13]  /*8b80*/  ISETP.NE.AND P0, PT, R0, 0x3, PT ;  /* 0x000000030000780c */ /* 0x000fda0003f05270 */
[----:B------:R-:W-:Y:S05]  /*8b90*/  @!P0 BRA `(.L_x_6857) ;  /* 0x0000000000048947 */ /* 0x000fea0003800000 */
[----:B------:R-:W-:Y:S01]  /*8ba0*/  BPT.TRAP 0x1 ;  /* 0x000000040000795c */ /* 0x000fe20000300000 */
.L_x_6857:
        /* <DEDUP_REMOVED lines=15> */
.L_x_6891:
[----:B------:R-:W3:Y:S02]  /*8ca0*/  SYNCS.PHASECHK.TRANS64.TRYWAIT P1, [R23+URZ], R0 ;  /* 0x00000000170075a7 */ /* 0x000ee4000802017f */
[----:B---3--:R-:W-:Y:S05]  /*8cb0*/  @!P1 BRA `(.L_x_6859) ;  /* 0x0000000400f09947 */ /* 0x008fea0003800000 */
.L_x_6892:
[----:B------:R-:W-:Y:S05]  /*8cc0*/  @!P0 BRA `(.L_x_6860) ;  /* 0x0000000000048947 */ /* 0x000fea0003800000 */
[----:B------:R-:W-:Y:S01]  /*8cd0*/  BPT.TRAP 0x1 ;  /* 0x000000040000795c */ /* 0x000fe20000300000 */
.L_x_6860:
[----:B------:R-:W-:-:S07]  /*8ce0*/  SHF.L.U32 R10, R10, 0x1f, RZ ;  /* 0x0000001f0a0a7819 */ /* 0x000fce00000006ff */
.L_x_6861:
[----:B----4-:R4:W1:Y:S02]  /*8cf0*/  SYNCS.PHASECHK.TRANS64.TRYWAIT P0, [R7+URZ+0x36438], R10 ;  /* 0x0364380a070075a7 */ /* 0x010864000800017f */
[----:B-1----:R-:W-:Y:S05]  /*8d00*/  @!P0 NANOSLEEP.SYNCS 0x989680 ;  /* 0x009896800000895d */ /* 0x002fea0003900000 */
[----:B------:R-:W1:Y:S02]  /*8d10*/  @!P0 SYNCS.PHASECHK.TRANS64 P0, [R7+URZ+0x36438], R10 ;  /* 0x0364380a070085a7 */ /* 0x000e64000800007f */
[----:B-1----:R-:W-:Y:S05]  /*8d20*/  @!P0 BRA `(.L_x_6861) ;  /* 0xfffffffc00f08947 */ /* 0x002fea000383ffff */
.L_x_6743:
[----:B------:R-:W-:Y:S05]  /*8d30*/  BSYNC B6 ;  /* 0x0000000000067941 */ /* 0x000fea0003800000 */
.L_x_6738:
[----:B------:R-:W-:Y:S05]  /*8d40*/  EXIT ;  /* 0x000000000000794d */ /* 0x000fea0003800000 */
.L_x_6749:
[----:B------:R-:W-:Y:S02]  /*8d50*/  IMAD.MOV.U32 R12, RZ, RZ, RZ ;  /* 0x000000ffff0c7224 */ /* 0x000fe400078e00ff */
[----:B------:R-:W-:Y:S02]  /*8d60*/  IMAD.MOV.U32 R11, RZ, RZ, 0x1f ;  /* 0x0000001fff0b7424 */ /* 0x000fe400078e00ff */
[----:B------:R-:W-:-:S07]  /*8d70*/  IMAD.MOV.U32 R15, RZ, RZ, -0x1 ;  /* 0xffffffffff0f7424 */ /* 0x000fce00078e00ff */
[----:B------:R-:W-:Y:S05]  /*8d80*/  WARPSYNC.COLLECTIVE R15, `(.L_x_6862) ;  /* 0x000000000f087348 */ /* 0x000fea0003c00000 */
[----:B------:R1:W2:Y:S02]  /*8d90*/  SHFL.IDX P6, R14, R13, R12, R11 ;  /* 0x0000000c0d0e7389 */ /* 0x0002a400000c000b */
[----:B-12---:R-:W-:Y:S01]  /*8da0*/  ENDCOLLECTIVE ;  /* 0x000000000000791b */ /* 0x006fe20003800000 */
.L_x_6862:
[----:B------:R-:W-:Y:S05]  /*8db0*/  BRA `(.L_x_6863) ;  /* 0xffffff8400147947 */ /* 0x000fea000383ffff */
.L_x_6751:
[----:B--2---:R2:W3:Y:S02]  /*8dc0*/  SYNCS.PHASECHK.TRANS64.TRYWAIT P0, [R19+URZ+0x36400], R10 ;  /* 0x0364000a130075a7 */ /* 0x0044e4000800017f */
[----:B---3--:R-:W-:Y:S05]  /*8dd0*/  @!P0 NANOSLEEP.SYNCS 0x989680 ;  /* 0x009896800000895d */ /* 0x008fea0003900000 */
[----:B------:R-:W3:Y:S02]  /*8de0*/  @!P0 SYNCS.PHASECHK.TRANS64 P0, [R19+URZ+0x36400], R10 ;  /* 0x0364000a130085a7 */ /* 0x000ee4000800007f */
[----:B---3--:R-:W-:Y:S05]  /*8df0*/  @!P0 BRA `(.L_x_6751) ;  /* 0xfffffffc00f08947 */ /* 0x008fea000383ffff */
[----:B------:R-:W-:Y:S05]  /*8e00*/  BRA `(.L_x_6750) ;  /* 0xffffff84004c7947 */ /* 0x000fea000383ffff */
.L_x_6755:
[----:B--2---:R2:W3:Y:S02]  /*8e10*/  SYNCS.PHASECHK.TRANS64.TRYWAIT P1, [R3+URZ+0x36410], R12 ;  /* 0x0364100c030075a7 */ /* 0x0044e4000802017f */
[----:B---3--:R-:W-:Y:S05]  /*8e20*/  @!P1 NANOSLEEP.SYNCS 0x989680 ;  /* 0x009896800000995d */ /* 0x008fea0003900000 */
[----:B------:R-:W3:Y:S02]  /*8e30*/  @!P1 SYNCS.PHASECHK.TRANS64 P1, [R3+URZ+0x36410], R12 ;  /* 0x0364100c030095a7 */ /* 0x000ee4000802007f */
[----:B---3--:R-:W-:Y:S05]  /*8e40*/  @!P1 BRA `(.L_x_6755) ;  /* 0xfffffffc00f09947 */ /* 0x008fea000383ffff */
[----:B------:R-:W-:Y:S05]  /*8e50*/  BRA `(.L_x_6754) ;  /* 0xffffff8c00107947 */ /* 0x000fea000383ffff */
.L_x_6759:
[----:B------:R1:W1:Y:S02]  /*8e60*/  SYNCS.PHASECHK.TRANS64.TRYWAIT P1, [R19+URZ+0x36430], R14 ;  /* 0x0364300e130075a7 */ /* 0x000264000802017f */
[----:B-1----:R-:W-:Y:S05]  /*8e70*/  @!P1 NANOSLEEP.SYNCS 0x989680 ;  /* 0x009896800000995d */ /* 0x002fea0003900000 */
[----:B------:R-:W1:Y:S02]  /*8e80*/  @!P1 SYNCS.PHASECHK.TRANS64 P1, [R19+URZ+0x36430], R14 ;  /* 0x0364300e130095a7 */ /* 0x000e64000802007f */
[----:B-1----:R-:W-:Y:S05]  /*8e90*/  @!P1 BRA `(.L_x_6759) ;  /* 0xfffffffc00f09947 */ /* 0x002fea000383ffff */
[----:B------:R-:W-:Y:S05]  /*8ea0*/  BRA `(.L_x_6758) ;  /* 0xffffff9000b47947 */ /* 0x000fea000383ffff */
.L_x_6766:
[----:B------:R-:W-:Y:S01]  /*8eb0*/  BSSY B0, `(.L_x_6864) ;  /* 0x0000005000007945 */ /* 0x000fe20003800000 */
[----:B------:R-:W-:-:S07]  /*8ec0*/  IMAD.MOV.U32 R15, RZ, RZ, -0x1 ;  /* 0xffffffffff0f7424 */ /* 0x000fce00078e00ff */
[----:B-1----:R-:W-:Y:S05]  /*8ed0*/  WARPSYNC.COLLECTIVE R15, `(.L_x_6865) ;  /* 0x000000000f087348 */ /* 0x002fea0003c00000 */
[----:B------:R-:W-:Y:S01]  /*8ee0*/  NOP ;  /* 0x0000000000007918 */ /* 0x000fe20000000000 */
[----:B-1----:R-:W-:Y:S01]  /*8ef0*/  ENDCOLLECTIVE ;  /* 0x000000000000791b */ /* 0x002fe20003800000 */
.L_x_6865:
[----:B------:R-:W-:Y:S05]  /*8f00*/  BSYNC B0 ;  /* 0x0000000000007941 */ /* 0x000fea0003800000 */
.L_x_6864:
[----:B------:R-:W-:Y:S05]  /*8f10*/  BRA `(.L_x_6866) ;  /* 0xffffffb000f07947 */ /* 0x000fea000383ffff */
.L_x_6775:
[----:B------:R-:W-:Y:S01]  /*8f20*/  BSSY B0, `(.L_x_6867) ;  /* 0x0000005000007945 */ /* 0x000fe20003800000 */
[----:B------:R-:W-:-:S07]  /*8f30*/  IMAD.MOV.U32 R15, RZ, RZ, -0x1 ;  /* 0xffffffffff0f7424 */ /* 0x000fce00078e00ff */
[----:B-12---:R-:W-:Y:S05]  /*8f40*/  WARPSYNC.COLLECTIVE R15, `(.L_x_6868) ;  /* 0x000000000f087348 */ /* 0x006fea0003c00000 */
[----:B------:R-:W-:Y:S01]  /*8f50*/  NOP ;  /* 0x0000000000007918 */ /* 0x000fe20000000000 */
[----:B-12---:R-:W-:Y:S01]  /*8f60*/  ENDCOLLECTIVE ;  /* 0x000000000000791b */ /* 0x006fe20003800000 */
.L_x_6868:
[----:B------:R-:W-:Y:S05]  /*8f70*/  BSYNC B0 ;  /* 0x0000000000007941 */ /* 0x000fea0003800000 */
.L_x_6867:
[----:B------:R-:W-:Y:S05]  /*8f80*/  BRA `(.L_x_6869) ;  /* 0xffffffb400e07947 */ /* 0x000fea000383ffff */
.L_x_6786:
[----:B------:R-:W-:Y:S01]  /*8f90*/  BSSY B0, `(.L_x_6870) ;  /* 0x0000005000007945 */ /* 0x000fe20003800000 */
[----:B------:R-:W-:-:S07]  /*8fa0*/  IMAD.MOV.U32 R15, RZ, RZ, -0x1 ;  /* 0xffffffffff0f7424 */ /* 0x000fce00078e00ff */
[----:B------:R-:W-:Y:S05]  /*8fb0*/  WARPSYNC.COLLECTIVE R15, `(.L_x_6871) ;  /* 0x000000000f087348 */ /* 0x000fea0003c00000 */
[----:B------:R-:W-:Y:S01]  /*8fc0*/  NOP ;  /* 0x0000000000007918 */ /* 0x000fe20000000000 */
[----:B------:R-:W-:Y:S01]  /*8fd0*/  ENDCOLLECTIVE ;  /* 0x000000000000791b */ /* 0x000fe20003800000 */
.L_x_6871:
[----:B------:R-:W-:Y:S05]  /*8fe0*/  BSYNC B0 ;  /* 0x0000000000007941 */ /* 0x000fea0003800000 */
.L_x_6870:
[----:B------:R-:W-:Y:S05]  /*8ff0*/  BRA `(.L_x_6872) ;  /* 0xffffffc000647947 */ /* 0x000fea000383ffff */
.L_x_6803:
[----:B------:R-:W-:Y:S01]  /*9000*/  BSSY B0, `(.L_x_6873) ;  /* 0x0000005000007945 */ /* 0x000fe20003800000 */
[----:B------:R-:W-:-:S07]  /*9010*/  IMAD.MOV.U32 R15, RZ, RZ, -0x1 ;  /* 0xffffffffff0f7424 */ /* 0x000fce00078e00ff */
[----:B------:R-:W-:Y:S05]  /*9020*/  WARPSYNC.COLLECTIVE R15, `(.L_x_6874) ;  /* 0x000000000f087348 */ /* 0x000fea0003c00000 */
[----:B------:R-:W-:Y:S01]  /*9030*/  NOP ;  /* 0x0000000000007918 */ /* 0x000fe20000000000 */
[----:B------:R-:W-:Y:S01]  /*9040*/  ENDCOLLECTIVE ;  /* 0x000000000000791b */ /* 0x000fe20003800000 */
.L_x_6874:
[----:B------:R-:W-:Y:S05]  /*9050*/  BSYNC B0 ;  /* 0x0000000000007941 */ /* 0x000fea0003800000 */
.L_x_6873:
[----:B------:R-:W-:Y:S05]  /*9060*/  BRA `(.L_x_6875) ;  /* 0xffffffc800687947 */ /* 0x000fea000383ffff */
.L_x_6819:
[----:B------:R-:W-:Y:S01]  /*9070*/  BSSY B0, `(.L_x_6876) ;  /* 0x0000005000007945 */ /* 0x000fe20003800000 */
[----:B------:R-:W-:-:S07]  /*9080*/  IMAD.MOV.U32 R15, RZ, RZ, -0x1 ;  /* 0xffffffffff0f7424 */ /* 0x000fce00078e00ff */
[----:B------:R-:W-:Y:S05]  /*9090*/  WARPSYNC.COLLECTIVE R15, `(.L_x_6877) ;  /* 0x000000000f087348 */ /* 0x000fea0003c00000 */
[----:B------:R-:W-:Y:S01]  /*90a0*/  NOP ;  /* 0x0000000000007918 */ /* 0x000fe20000000000 */
[----:B------:R-:W-:Y:S01]  /*90b0*/  ENDCOLLECTIVE ;  /* 0x000000000000791b */ /* 0x000fe20003800000 */
.L_x_6877:
[----:B------:R-:W-:Y:S05]  /*90c0*/  BSYNC B0 ;  /* 0x0000000000007941 */ /* 0x000fea0003800000 */
.L_x_6876:
[----:B------:R-:W-:Y:S05]  /*90d0*/  BRA `(.L_x_6878) ;  /* 0xffffffcc00f47947 */ /* 0x000fea000383ffff */
.L_x_6837:
[----:B-1----:R1:W2:Y:S02]  /*90e0*/  SYNCS.PHASECHK.TRANS64.TRYWAIT P1, [R12+URZ+0x36420], R13 ;  /* 0x0364200d0c0075a7 */ /* 0x0022a4000802017f */
[----:B--2---:R-:W-:Y:S05]  /*90f0*/  @!P1 NANOSLEEP.SYNCS 0x989680 ;  /* 0x009896800000995d */ /* 0x004fea0003900000 */
[----:B------:R-:W2:Y:S02]  /*9100*/  @!P1 SYNCS.PHASECHK.TRANS64 P1, [R12+URZ+0x36420], R13 ;  /* 0x0364200d0c0095a7 */ /* 0x000ea4000802007f */
[----:B--2---:R-:W-:Y:S05]  /*9110*/  @!P1 BRA `(.L_x_6837) ;  /* 0xfffffffc00f09947 */ /* 0x004fea000383ffff */
[----:B------:R-:W-:Y:S05]  /*9120*/  BRA `(.L_x_6879) ;  /* 0xffffffd800dc7947 */ /* 0x000fea000383ffff */
.L_x_6841:
[----:B-1----:R1:W3:Y:S02]  /*9130*/  SYNCS.PHASECHK.TRANS64.TRYWAIT P1, [R12+URZ+0x36438], R13 ;  /* 0x0364380d0c0075a7 */ /* 0x0022e4000802017f */
[----:B---3--:R-:W-:Y:S05]  /*9140*/  @!P1 NANOSLEEP.SYNCS 0x989680 ;  /* 0x009896800000995d */ /* 0x008fea0003900000 */
[----:B------:R-:W3:Y:S02]  /*9150*/  @!P1 SYNCS.PHASECHK.TRANS64 P1, [R12+URZ+0x36438], R13 ;  /* 0x0364380d0c0095a7 */ /* 0x000ee4000802007f */
[----:B---3--:R-:W-:Y:S05]  /*9160*/  @!P1 BRA `(.L_x_6841) ;  /* 0xfffffffc00f09947 */ /* 0x008fea000383ffff */
[----:B------:R-:W-:Y:S05]  /*9170*/  BRA `(.L_x_6880) ;  /* 0xffffffe000ac7947 */ /* 0x000fea000383ffff */
.L_x_6843:
[----:B--2---:R2:W3:Y:S02]  /*9180*/  SYNCS.PHASECHK.TRANS64.TRYWAIT P1, [R12+URZ+0x36428], R0 ;  /* 0x036428000c0075a7 */ /* 0x0044e4000802017f */
[----:B---3--:R-:W-:Y:S05]  /*9190*/  @!P1 NANOSLEEP.SYNCS 0x989680 ;  /* 0x009896800000995d */ /* 0x008fea0003900000 */
[----:B------:R-:W3:Y:S02]  /*91a0*/  @!P1 SYNCS.PHASECHK.TRANS64 P1, [R12+URZ+0x36428], R0 ;  /* 0x036428000c0095a7 */ /* 0x000ee4000802007f */
[----:B---3--:R-:W-:Y:S05]  /*91b0*/  @!P1 BRA `(.L_x_6843) ;  /* 0xfffffffc00f09947 */ /* 0x008fea000383ffff */
[----:B------:R-:W-:Y:S05]  /*91c0*/  BRA `(.L_x_6881) ;  /* 0xffffffe400787947 */ /* 0x000fea000383ffff */
.L_x_6845:
        /* <DEDUP_REMOVED lines=8> */
.L_x_6847:
[----:B------:R-:W-:-:S07]  /*9250*/  SHF.L.U32 R5, R16, 0x1f, RZ ;  /* 0x0000001f10057819 */ /* 0x000fce00000006ff */
.L_x_6883:
[----:B---3--:R3:W4:Y:S02]  /*9260*/  SYNCS.PHASECHK.TRANS64.TRYWAIT P1, [R12+URZ+0x36420], R5 ;  /* 0x036420050c0075a7 */ /* 0x008724000802017f */
[----:B----4-:R-:W-:Y:S05]  /*9270*/  @!P1 NANOSLEEP.SYNCS 0x989680 ;  /* 0x009896800000995d */ /* 0x010fea0003900000 */
[----:B------:R-:W4:Y:S02]  /*9280*/  @!P1 SYNCS.PHASECHK.TRANS64 P1, [R12+URZ+0x36420], R5 ;  /* 0x036420050c0095a7 */ /* 0x000f24000802007f */
[----:B----4-:R-:W-:Y:S05]  /*9290*/  @!P1 BRA `(.L_x_6883) ;  /* 0xfffffffc00f09947 */ /* 0x010fea000383ffff */
[----:B------:R-:W-:Y:S05]  /*92a0*/  BRA `(.L_x_6884) ;  /* 0xffffffe800dc7947 */ /* 0x000fea000383ffff */
.L_x_6850:
[----:B--2---:R2:W3:Y:S02]  /*92b0*/  SYNCS.PHASECHK.TRANS64.TRYWAIT P1, [R12+URZ+0x36438], R13 ;  /* 0x0364380d0c0075a7 */ /* 0x0044e4000802017f */
[----:B---3--:R-:W-:Y:S05]  /*92c0*/  @!P1 NANOSLEEP.SYNCS 0x989680 ;  /* 0x009896800000995d */ /* 0x008fea0003900000 */
[----:B------:R-:W3:Y:S02]  /*92d0*/  @!P1 SYNCS.PHASECHK.TRANS64 P1, [R12+URZ+0x36438], R13 ;  /* 0x0364380d0c0095a7 */ /* 0x000ee4000802007f */
[----:B---3--:R-:W-:Y:S05]  /*92e0*/  @!P1 BRA `(.L_x_6850) ;  /* 0xfffffffc00f09947 */ /* 0x008fea000383ffff */
[----:B------:R-:W-:Y:S05]  /*92f0*/  BRA `(.L_x_6885) ;  /* 0xffffffec00a87947 */ /* 0x000fea000383ffff */
.L_x_6852:
[----:B-1----:R1:W2:Y:S02]  /*9300*/  SYNCS.PHASECHK.TRANS64.TRYWAIT P1, [R12+URZ+0x36428], R5 ;  /* 0x036428050c0075a7 */ /* 0x0022a4000802017f */
[----:B--2---:R-:W-:Y:S05]  /*9310*/  @!P1 NANOSLEEP.SYNCS 0x989680 ;  /* 0x009896800000995d */ /* 0x004fea0003900000 */
[----:B------:R-:W2:Y:S02]  /*9320*/  @!P1 SYNCS.PHASECHK.TRANS64 P1, [R12+URZ+0x36428], R5 ;  /* 0x036428050c0095a7 */ /* 0x000ea4000802007f */
[----:B--2---:R-:W-:Y:S05]  /*9330*/  @!P1 BRA `(.L_x_6852) ;  /* 0xfffffffc00f09947 */ /* 0x004fea000383ffff */
[----:B------:R-:W-:Y:S05]  /*9340*/  BRA `(.L_x_6886) ;  /* 0xfffffff000587947 */ /* 0x000fea000383ffff */
.L_x_6854:
[----:B--2---:R2:W3:Y:S02]  /*9350*/  SYNCS.PHASECHK.TRANS64.TRYWAIT P1, [R12+URZ+0x36438], R3 ;  /* 0x036438030c0075a7 */ /* 0x0044e4000802017f */
[----:B---3--:R-:W-:Y:S05]  /*9360*/  @!P1 NANOSLEEP.SYNCS 0x989680 ;  /* 0x009896800000995d */ /* 0x008fea0003900000 */
[----:B------:R-:W3:Y:S02]  /*9370*/  @!P1 SYNCS.PHASECHK.TRANS64 P1, [R12+URZ+0x36438], R3 ;  /* 0x036438030c0095a7 */ /* 0x000ee4000802007f */
[----:B---3--:R-:W-:Y:S05]  /*9380*/  @!P1 BRA `(.L_x_6854) ;  /* 0xfffffffc00f09947 */ /* 0x008fea000383ffff */
[----:B------:R-:W-:Y:S05]  /*9390*/  BRA `(.L_x_6887) ;  /* 0xfffffff4000c7947 */ /* 0x000fea000383ffff */
.L_x_6856:
[----:B------:R-:W-:Y:S01]  /*93a0*/  BSSY B0, `(.L_x_6888) ;  /* 0x0000006000007945 */ /* 0x000fe20003800000 */
[----:B------:R-:W-:-:S07]  /*93b0*/  IMAD.MOV.U32 R15, RZ, RZ, -0x1 ;  /* 0xffffffffff0f7424 */ /* 0x000fce00078e00ff */
[----:B-1----:R-:W-:Y:S05]  /*93c0*/  WARPSYNC.COLLECTIVE R15, `(.L_x_6889) ;  /* 0x000000000f0c7348 */ /* 0x002fea0003c00000 */
[----:B------:R-:W-:Y:S02]  /*93d0*/  ELECT P6, UR62, PT ;  /* 0x00000000003e782f */ /* 0x000fe400038c0000 */
[----:B------:R-:W-:Y:S01]  /*93e0*/  MOV R14, UR62 ;  /* 0x0000003e000e7c02 */ /* 0x000fe20008000f00 */
[----:B-1----:R-:W-:Y:S10]  /*93f0*/  ENDCOLLECTIVE ;  /* 0x000000000000791b */ /* 0x002ff40003800000 */
.L_x_6889:
[----:B------:R-:W-:Y:S05]  /*9400*/  BSYNC B0 ;  /* 0x0000000000007941 */ /* 0x000fea0003800000 */
.L_x_6888:
[----:B------:R-:W-:Y:S01]  /*9410*/  PLOP3.LUT P0, PT, P6, PT, PT, 0x80, 0x0 ;  /* 0x000000000000781c */ /* 0x000fe2000370f070 */
[----:B------:R-:W-:-:S12]  /*9420*/  BRA `(.L_x_6890) ;  /* 0xfffffff400c87947 */ /* 0x000fd8000383ffff */
.L_x_6858:
[----:B--2---:R2:W3:Y:S02]  /*9430*/  SYNCS.PHASECHK.TRANS64.TRYWAIT P1, [R5+URZ], R2 ;  /* 0x00000002050075a7 */ /* 0x0044e4000802017f */
[----:B---3--:R-:W-:Y:S05]  /*9440*/  @!P1 NANOSLEEP.SYNCS 0x989680 ;  /* 0x009896800000995d */ /* 0x008fea0003900000 */
[----:B------:R-:W3:Y:S02]  /*9450*/  @!P1 SYNCS.PHASECHK.TRANS64 P1, [R5+URZ], R2 ;  /* 0x00000002050095a7 */ /* 0x000ee4000802007f */
[----:B---3--:R-:W-:Y:S05]  /*9460*/  @!P1 BRA `(.L_x_6858) ;  /* 0xfffffffc00f09947 */ /* 0x008fea000383ffff */
[----:B------:R-:W-:Y:S05]  /*9470*/  BRA `(.L_x_6891) ;  /* 0xfffffff800087947 */ /* 0x000fea000383ffff */
.L_x_6859:
[----:B---3--:R3:W4:Y:S02]  /*9480*/  SYNCS.PHASECHK.TRANS64.TRYWAIT P1, [R23+URZ], R0 ;  /* 0x00000000170075a7 */ /* 0x008724000802017f */
[----:B----4-:R-:W-:Y:S05]  /*9490*/  @!P1 NANOSLEEP.SYNCS 0x989680 ;  /* 0x009896800000995d */ /* 0x010fea0003900000 */
[----:B------:R-:W4:Y:S02]  /*94a0*/  @!P1 SYNCS.PHASECHK.TRANS64 P1, [R23+URZ], R0 ;  /* 0x00000000170095a7 */ /* 0x000f24000802007f */
[----:B----4-:R-:W-:Y:S05]  /*94b0*/  @!P1 BRA `(.L_x_6859) ;  /* 0xfffffffc00f09947 */ /* 0x010fea000383ffff */
[----:B------:R-:W-:Y:S05]  /*94c0*/  BRA `(.L_x_6892) ;  /* 0xfffffff400fc7947 */ /* 0x000fea000383ffff */
.L_x_6893:
        /* <DEDUP_REMOVED lines=11> */
.L_x_7692:


//--------------------- .text._ZN7cutlass13device_kernelIN5flash22FlashAttnBwdPreprocessIN4cute5tupleIJNS3_1CILi64EEENS5_ILi192EEEEEENS_10bfloat16_tEfNS_4arch4Sm90ELb1ELb0EEEEEvNT_6ParamsE --------------------------
	.section	.text._ZN7cutlass13device_kernelIN5flash22FlashAttnBwdPreprocessIN4cute5tupleIJNS3_1CILi64EEENS5_ILi192EEEEEENS_10bfloat16_tEfNS_4arch4Sm90ELb1ELb0EEEEEvNT_6ParamsE,"ax",@progbits
	.align	128
.text._ZN7cutlass13device_kernelIN5flash22FlashAttnBwdPreprocessIN4cute5tupleIJNS3_1CILi64EEENS5_ILi192EEEEEENS_10bfloat16_tEfNS_4arch4Sm90ELb1ELb0EEEEEvNT_6ParamsE:
        .type           _ZN7cutlass13device_kernelIN5flash22FlashAttnBwdPreprocessIN4cute5tupleIJNS3_1CILi64EEENS5_ILi192EEEEEENS_10bfloat16_tEfNS_4arch4Sm90ELb1ELb0EEEEEvNT_6ParamsE,@function
        .size           _ZN7cutlass13device_kernelIN5flash22FlashAttnBwdPreprocessIN4cute5tupleIJNS3_1CILi64EEENS5_ILi192EEEEEENS_10bfloat16_tEfNS_4arch4Sm90ELb1ELb0EEEEEvNT_6ParamsE,(.L_x_7693 - _ZN7cutlass13device_kernelIN5flash22FlashAttnBwdPreprocessIN4cute5tupleIJNS3_1CILi64EEENS5_ILi192EEEEEENS_10bfloat16_tEfNS_4arch4Sm90ELb1ELb0EEEEEvNT_6ParamsE)
        .other          _ZN7cutlass13device_kernelIN5flash22FlashAttnBwdPreprocessIN4cute5tupleIJNS3_1CILi64EEENS5_ILi192EEEEEENS_10bfloat16_tEfNS_4arch4Sm90ELb1ELb0EEEEEvNT_6ParamsE,@"STO_CUDA_ENTRY STV_DEFAULT"
_ZN7cutlass13device_kernelIN5flash22FlashAttnBwdPreprocessIN4cute5tupleIJNS3_1CILi64EEENS5_ILi192EEEEEENS_10bfloat16_tEfNS_4arch4Sm90ELb1ELb0EEEEEvNT_6ParamsE:
[----:B------:R-:W-:Y:S01]  /*0000*/  LDC R1, c[0x0][0x28] ;  /* 0x00000a00ff017b82 */ /* 0x000fe20000000800 */
[----:B------:R-:W0:Y:S01]  /*0010*/  S2R R55, SR_CTAID.X ;  /* 0x0000000000377919 */ /* 0x000e220000002500 */
[----:B------:R-:W-:-:S06]  /*0020*/  ULDC UR4, c[0x0][0x218] ;  /* 0x0000860000047ab9 */ /* 0x000fcc0000000800 */
[----:B------:R-:W1:Y:S01]  /*0030*/  S2UR UR8, SR_CTAID.Y ;  /* 0x00000000000879c3 */ /* 0x000e620000002600 */
[----:B------:R-:W-:Y:S01]  /*0040*/  IMAD.MOV.U32 R56, RZ, RZ, 0x7f800000 ;  /* 0x7f800000ff387424 */ /* 0x000fe200078e00ff */
[----:B------:R-:W2:Y:S01]  /*0050*/  S2R R57, SR_TID.X ;  /* 0x0000000000397919 */ /* 0x000ea20000002100 */
[----:B------:R-:W-:-:S05]  /*0060*/  ULDC.64 UR6, c[0x0][0x208] ;  /* 0x0000820000067ab9 */ /* 0x000fca0000000a00 */
[----:B------:R-:W3:Y:S08]  /*0070*/  S2UR UR9, SR_CTAID.Z ;  /* 0x00000000000979c3 */ /* 0x000ef00000002700 */
[----:B------:R-:W4:Y:S01]  /*0080*/  LDC.64 R30, c[0x0][0x250] ;  /* 0x00009400ff1e7b82 */ /* 0x000f220000000a00 */
[----:B-1----:R-:W-:-:S07]  /*0090*/  USHF.R.S32.HI UR10, URZ, 0x1f, UR8 ;  /* 0x0000001f3f0a7899 */ /* 0x002fce0008011408 */
[----:B------:R-:W1:Y:S01]  /*00a0*/  LDC.64 R38, c[0x0][0x238] ;  /* 0x00008e00ff267b82 */ /* 0x000e620000000a00 */
[----:B0-----:R-:W-:Y:S01]  /*00b0*/  IMAD.SHL.U32 R2, R55, 0x40, RZ ;  /* 0x0000004037027824 */ /* 0x001fe200078e00ff */
[----:B---3--:R-:W-:-:S06]  /*00c0*/  USHF.R.S32.HI UR11, URZ, 0x1f, UR9 ;  /* 0x0000001f3f0b7899 */ /* 0x008fcc0008011409 */
[----:B------:R-:W0:Y:S01]  /*00d0*/  LDC.64 R62, c[0x0][0x258] ;  /* 0x00009600ff3e7b82 */ /* 0x000e220000000a00 */
[----:B------:R-:W-:-:S04]  /*00e0*/  IADD3 R59, -R2, UR4, RZ ;  /* 0x00000004023b7c10 */ /* 0x000fc8000fffe1ff */
[----:B--2---:R-:W-:-:S04]  /*00f0*/  ISETP.GE.AND P0, PT, R57, R59, PT ;  /* 0x0000003b3900720c */ /* 0x004fc80003f06270 */
[----:B------:R-:W-:-:S13]  /*0100*/  ISETP.GT.OR P0, PT, R57, 0x3f, P0 ;  /* 0x0000003f3900780c */ /* 0x000fda0000704670 */
[----:B------:R-:W2:Y:S01]  /*0110*/  @!P0 LDC.64 R6, c[0x0][0x290] ;  /* 0x0000a400ff068b82 */ /* 0x000ea20000000a00 */
[----:B------:R-:W-:Y:S02]  /*0120*/  @!P0 SHF.R.S32.HI R5, RZ, 0x1f, R57 ;  /* 0x0000001fff058819 */ /* 0x000fe40000011439 */
[----:B------:R-:W-:-:S04]  /*0130*/  @!P0 IADD3 R4, P1, R2, R57, RZ ;  /* 0x0000003902048210 */ /* 0x000fc80007f3e0ff */
[----:B------:R-:W-:Y:S01]  /*0140*/  @!P0 LEA.HI.X.SX32 R5, R2, R5, 0x1, P1 ;  /* 0x0000000502058211 */ /* 0x000fe200008f0eff */
[----:B------:R-:W3:Y:S08]  /*0150*/  @!P0 LDC.64 R8, c[0x0][0x298] ;  /* 0x0000a600ff088b82 */ /* 0x000ef00000000a00 */
[----:B------:R-:W4:Y:S01]  /*0160*/  @!P0 LDC.64 R10, c[0x0][0x288] ;  /* 0x0000a200ff0a8b82 */ /* 0x000f220000000a00 */
[----:B--2---:R-:W-:-:S02]  /*0170*/  @!P0 IMAD R0, R6, UR10, RZ ;  /* 0x0000000a06008c24 */ /* 0x004fc4000f8e02ff */
[----:B------:R-:W-:-:S04]  /*0180*/  @!P0 IMAD.WIDE.U32 R4, R6, UR8, R4 ;  /* 0x0000000806048c25 */ /* 0x000fc8000f8e0004 */
[----:B------:R-:W-:Y:S02]  /*0190*/  @!P0 IMAD R7, R7, UR8, R0 ;  /* 0x0000000807078c24 */ /* 0x000fe4000f8e0200 */
[C---:B---3--:R-:W-:Y:S02]  /*01a0*/  @!P0 IMAD R0, R8.reuse, UR11, RZ ;  /* 0x0000000b08008c24 */ /* 0x048fe4000f8e02ff */
[----:B------:R-:W-:Y:S02]  /*01b0*/  @!P0 IMAD.IADD R5, R5, 0x1, R7 ;  /* 0x0000000105058824 */ /* 0x000fe400078e0207 */
[----:B------:R-:W-:Y:S02]  /*01c0*/  @!P0 IMAD R7, R9, UR9, R0 ;  /* 0x0000000909078c24 */ /* 0x000fe4000f8e0200 */
[----:B------:R-:W-:Y:S02]  /*01d0*/  @!P0 IMAD.WIDE.U32 R4, R8, UR9, R4 ;  /* 0x0000000908048c25 */ /* 0x000fe4000f8e0004 */
[----:B------:R-:W2:Y:S03]  /*01e0*/  LDC.64 R8, c[0x0][0x230] ;  /* 0x00008c00ff087b82 */ /* 0x000ea60000000a00 */
[----:B------:R-:W-:-:S02]  /*01f0*/  @!P0 IADD3 R0, R5, R7, RZ ;  /* 0x0000000705008210 */ /* 0x000fc40007ffe0ff */
[----:B----4-:R-:W-:-:S04]  /*0200*/  @!P0 LEA R6, P1, R4, R10, 0x2 ;  /* 0x0000000a04068211 */ /* 0x010fc800078210ff */
[----:B------:R-:W-:Y:S02]  /*0210*/  @!P0 LEA.HI.X R7, R4, R11, R0, 0x2, P1 ;  /* 0x0000000b04078211 */ /* 0x000fe400008f1400 */
[----:B------:R-:W-:-:S03]  /*0220*/  SHF.R.S32.HI R0, RZ, 0x1f, R57 ;  /* 0x0000001fff007819 */ /* 0x000fc60000011439 */
[----:B------:R1:W5:Y:S01]  /*0230*/  @!P0 LDG.E R56, desc[UR6][R6.64] ;  /* 0x0000000606388981 */ /* 0x000362000c1e1900 */
[----:B------:R-:W-:Y:S01]  /*0240*/  LEA.HI R0, R0, R57, RZ, 0x3 ;  /* 0x0000003900007211 */ /* 0x000fe200078f18ff */
[----:B------:R-:W-:Y:S01]  /*0250*/  BSSY B0, `(.L_x_6894) ;  /* 0x0000037000007945 */ /* 0x000fe20003800000 */
[----:B------:R-:W-:Y:S02]  /*0260*/  CS2R R10, SRZ ;  /* 0x00000000000a7805 */ /* 0x000fe4000001ff00 */
[----:B------:R-:W-:Y:S02]  /*0270*/  CS2R R12, SRZ ;  /* 0x00000000000c7805 */ /* 0x000fe4000001ff00 */
[----:B------:R-:W-:Y:S02]  /*0280*/  LOP3.LUT R54, R0, 0xfffffff8, RZ, 0xc0, !PT ;  /* 0xfffffff800367812 */ /* 0x000fe400078ec0ff */
[----:B------:R-:W-:Y:S02]  /*0290*/  CS2R R14, SRZ ;  /* 0x00000000000e7805 */ /* 0x000fe4000001ff00 */
[----:B------:R-:W-:-:S02]  /*02a0*/  SHF.R.S32.HI R52, RZ, 0x3, R0 ;  /* 0x00000003ff347819 */ /* 0x000fc40000011400 */
[----:B------:R-:W-:Y:S02]  /*02b0*/  CS2R R16, SRZ ;  /* 0x0000000000107805 */ /* 0x000fe4000001ff00 */
[----:B------:R-:W-:Y:S01]  /*02c0*/  CS2R R18, SRZ ;  /* 0x0000000000127805 */ /* 0x000fe2000001ff00 */
[----:B------:R-:W-:Y:S01]  /*02d0*/  IMAD.IADD R54, R57, 0x1, -R54 ;  /* 0x0000000139367824 */ /* 0x000fe200078e0a36 */
[----:B------:R-:W-:Y:S01]  /*02e0*/  ISETP.GE.AND P0, PT, R52, R59, PT ;  /* 0x0000003b3400720c */ /* 0x000fe20003f06270 */
[----:B--2---:R-:W-:Y:S01]  /*02f0*/  IMAD R4, R8, UR10, RZ ;  /* 0x0000000a08047c24 */ /* 0x004fe2000f8e02ff */
[----:B------:R-:W-:Y:S01]  /*0300*/  CS2R R24, SRZ ;  /* 0x0000000000187805 */ /* 0x000fe2000001ff00 */
[----:B-1----:R-:W-:Y:S01]  /*0310*/  IMAD R6, R38, UR11, RZ ;  /* 0x0000000b26067c24 */ /* 0x002fe2000f8e02ff */
[----:B------:R-:W-:Y:S01]  /*0320*/  SHF.L.U32 R60, R54, 0x3, RZ ;  /* 0x00000003363c7819 */ /* 0x000fe200000006ff */
[----:B------:R-:W-:Y:S01]  /*0330*/  IMAD R7, R9, UR8, R4 ;  /* 0x0000000809077c24 */ /* 0x000fe2000f8e0204 */
[----:B------:R-:W-:Y:S01]  /*0340*/  CS2R R20, SRZ ;  /* 0x0000000000147805 */ /* 0x000fe2000001ff00 */
[----:B------:R-:W-:Y:S01]  /*0350*/  VIADD R0, R52, 0x20 ;  /* 0x0000002034007836 */ /* 0x000fe20000000000 */
[----:B------:R-:W-:Y:S01]  /*0360*/  SHF.R.S32.HI R61, RZ, 0x1f, R60 ;  /* 0x0000001fff3d7819 */ /* 0x000fe2000001143c */
[----:B------:R-:W-:Y:S01]  /*0370*/  IMAD R39, R39, UR9, R6 ;  /* 0x0000000927277c24 */ /* 0x000fe2000f8e0206 */
[----:B------:R-:W-:-:S02]  /*0380*/  CS2R R22, SRZ ;  /* 0x0000000000167805 */ /* 0x000fc4000001ff00 */
[----:B------:R-:W-:Y:S02]  /*0390*/  SHF.R.S32.HI R53, RZ, 0x1f, R52 ;  /* 0x0000001fff357819 */ /* 0x000fe40000011434 */
[----:B------:R-:W-:Y:S01]  /*03a0*/  CS2R R26, SRZ ;  /* 0x00000000001a7805 */ /* 0x000fe2000001ff00 */
[----:B------:R-:W-:Y:S01]  /*03b0*/  IMAD.WIDE.U32 R4, R8, UR8, R60 ;  /* 0x0000000808047c25 */ /* 0x000fe2000f8e003c */
[----:B------:R-:W-:-:S03]  /*03c0*/  ISETP.GE.AND P1, PT, R0, R59, PT ;  /* 0x0000003b0000720c */ /* 0x000fc60003f26270 */
[C---:B------:R-:W-:Y:S02]  /*03d0*/  IMAD R8, R30.reuse, UR10, RZ ;  /* 0x0000000a1e087c24 */ /* 0x040fe4000f8e02ff */
[----:B------:R-:W-:Y:S01]  /*03e0*/  IMAD.IADD R5, R5, 0x1, R7 ;  /* 0x0000000105057824 */ /* 0x000fe200078e0207 */
[----:B------:R-:W-:Y:S01]  /*03f0*/  CS2R R6, SRZ ;  /* 0x0000000000067805 */ /* 0x000fe2000001ff00 */
[----:B------:R-:W-:Y:S01]  /*0400*/  IMAD R31, R31, UR8, R8 ;  /* 0x000000081f1f7c24 */ /* 0x000fe2000f8e0208 */
[----:B------:R-:W-:Y:S01]  /*0410*/  CS2R R8, SRZ ;  /* 0x0000000000087805 */ /* 0x000fe2000001ff00 */
[----:B------:R-:W-:-:S04]  /*0420*/  IMAD.WIDE.U32 R28, R30, UR8, R60 ;  /* 0x000000081e1c7c25 */ /* 0x000fc8000f8e003c */
[----:B------:R-:W-:Y:S01]  /*0430*/  IMAD.WIDE.U32 R34, R38, UR9, R4 ;  /* 0x0000000926227c25 */ /* 0x000fe2000f8e0004 */
[----:B------:R-:W-:Y:S02]  /*0440*/  CS2R R4, SRZ ;  /* 0x0000000000047805 */ /* 0x000fe4000001ff00 */
[----:B------:R-:W-:Y:S01]  /*0450*/  IADD3 R31, R29, R31, RZ ;  /* 0x0000001f1d1f7210 */ /* 0x000fe20007ffe0ff */
[----:B0-----:R-:W-:Y:S02]  /*0460*/  IMAD R40, R62, UR11, RZ ;  /* 0x0000000b3e287c24 */ /* 0x001fe4000f8e02ff */
[----:B------:R-:W-:Y:S01]  /*0470*/  IMAD.IADD R39, R35, 0x1, R39 ;  /* 0x0000000123277824 */ /* 0x000fe200078e0227 */
[----:B------:R-:W-:Y:S06]  /*0480*/  @P0 BRA `(.L_x_6895) ;  /* 0x00000000004c0947 */ /* 0x000fec0003800000 */
[----:B------:R-:W-:Y:S01]  /*0490*/  IMAD.WIDE R32, R55, 0x40, R52 ;  /* 0x0000004037207825 */ /* 0x000fe200078e0234 */
[----:B------:R-:W-:Y:S01]  /*04a0*/  ULDC.64 UR12, c[0x0][0x228] ;  /* 0x00008a00000c7ab9 */ /* 0x000fe20000000a00 */
[----:B------:R-:W-:Y:S01]  /*04b0*/  ULDC UR5, c[0x0][0x21c] ;  /* 0x0000870000057ab9 */ /* 0x000fe20000000800 */
[C---:B------:R-:W-:Y:S01]  /*04c0*/  IADD3 R41, R60.reuse, 0x80, RZ ;  /* 0x000000803c297810 */ /* 0x040fe20007ffe0ff */
[C---:B------:R-:W-:Y:S01]  /*04d0*/  VIADD R36, R60.reuse, 0x40 ;  /* 0x000000403c247836 */ /* 0x040fe20000000000 */
[----:B------:R-:W-:Y:S01]  /*04e0*/  ISETP.GE.AND P2, PT, R60, UR5, PT ;  /* 0x000000053c007c0c */ /* 0x000fe2000bf46270 */
[----:B------:R-:W-:Y:S01]  /*04f0*/  IMAD R33, R33, UR12, RZ ;  /* 0x0000000c21217c24 */ /* 0x000fe2000f8e02ff */
[----:B------:R-:W-:Y:S01]  /*0500*/  ISETP.GE.AND P4, PT, R41, UR5, PT ;  /* 0x0000000529007c0c */ /* 0x000fe2000bf86270 */
[----:B------:R-:W-:Y:S01]  /*0510*/  IMAD.MOV.U32 R38, RZ, RZ, R34 ;  /* 0x000000ffff267224 */ /* 0x000fe200078e0022 */
[----:B------:R-:W-:Y:S01]  /*0520*/  ISETP.GE.AND P3, PT, R36, UR5, PT ;  /* 0x0000000524007c0c */ /* 0x000fe2000bf66270 */
[----:B------:R-:W-:-:S02]  /*0530*/  IMAD R33, R32, UR13, R33 ;  /* 0x0000000d20217c24 */ /* 0x000fc4000f8e0221 */
[----:B------:R-:W-:Y:S01]  /*0540*/  IMAD.WIDE.U32 R36, R32, UR12, R38 ;  /* 0x0000000c20247c25 */ /* 0x000fe2000f8e0026 */
[----:B------:R-:W-:-:S03]  /*0550*/  ULDC.64 UR12, c[0x0][0x210] ;  /* 0x00008400000c7ab9 */ /* 0x000fc60000000a00 */
[----:B------:R-:W-:Y:S01]  /*0560*/  IMAD.IADD R33, R37, 0x1, R33 ;  /* 0x0000000125217824 */ /* 0x000fe200078e0221 */
[----:B------:R-:W-:-:S04]  /*0570*/  LEA R32, P5, R36, UR12, 0x1 ;  /* 0x0000000c24207c11 */ /* 0x000fc8000f8a08ff */
[----:B------:R-:W-:-:S05]  /*0580*/  LEA.HI.X R33, R36, UR13, R33, 0x1, P5 ;  /* 0x0000000d24217c11 */ /* 0x000fca000a8f0c21 */
[----:B------:R0:W5:Y:S04]  /*0590*/  @!P2 LDG.E.128 R4, desc[UR6][R32.64] ;  /* 0x000000062004a981 */ /* 0x000168000c1e1d00 */
[----:B------:R0:W5:Y:S04]  /*05a0*/  @!P3 LDG.E.128 R8, desc[UR6][R32.64+0x80] ;  /* 0x000080062008b981 */ /* 0x000168000c1e1d00 */
[----:B------:R0:W5:Y:S02]  /*05b0*/  @!P4 LDG.E.128 R20, desc[UR6][R32.64+0x100] ;  /* 0x000100062014c981 */ /* 0x000164000c1e1d00 */
.L_x_6895:
[----:B------:R-:W-:Y:S05]  /*05c0*/  BSYNC B0 ;  /* 0x0000000000007941 */ /* 0x000fea0003800000 */
.L_x_6894:
[----:B------:R-:W-:Y:S04]  /*05d0*/  BSSY B0, `(.L_x_6896) ;  /* 0x0000017000007945 */ /* 0x000fe80003800000 */
[----:B------:R-:W-:Y:S05]  /*05e0*/  @P1 BRA `(.L_x_6897) ;  /* 0x0000000000541947 */ /* 0x000fea0003800000 */
[----:B0-----:R-:W-:Y:S01]  /*05f0*/  IMAD.WIDE R32, R55, 0x40, R52 ;  /* 0x0000004037207825 */ /* 0x001fe200078e0234 */
[----:B------:R-:W-:Y:S01]  /*0600*/  ULDC.64 UR12, c[0x0][0x228] ;  /* 0x00008a00000c7ab9 */ /* 0x000fe20000000a00 */
[----:B------:R-:W-:Y:S01]  /*0610*/  ULDC UR5, c[0x0][0x21c] ;  /* 0x0000870000057ab9 */ /* 0x000fe20000000800 */
[----:B------:R-:W-:Y:S01]  /*0620*/  IADD3 R36, R60, 0x80, RZ ;  /* 0x000000803c247810 */ /* 0x000fe20007ffe0ff */
[----:B------:R-:W-:Y:S01]  /*0630*/  IMAD.MOV.U32 R35, RZ, RZ, R39 ;  /* 0x000000ffff237224 */ /* 0x000fe200078e0027 */
[----:B------:R-:W-:Y:S02]  /*0640*/  IADD3 R37, P2, R32, 0x20, RZ ;  /* 0x0000002020257810 */ /* 0x000fe40007f5e0ff */
[C---:B------:R-:W-:Y:S02]  /*0650*/  ISETP.GE.AND P3, PT, R60.reuse, UR5, PT ;  /* 0x000000053c007c0c */ /* 0x040fe4000bf66270 */
[----:B------:R-:W-:Y:S01]  /*0660*/  IADD3.X R32, RZ, R33, RZ, P2, !PT ;  /* 0x00000021ff207210 */ /* 0x000fe200017fe4ff */
[----:B------:R-:W-:Y:S01]  /*0670*/  VIADD R33, R60, 0x40 ;  /* 0x000000403c217836 */ /* 0x000fe20000000000 */
[----:B------:R-:W-:Y:S01]  /*0680*/  ISETP.GE.AND P5, PT, R36, UR5, PT ;  /* 0x0000000524007c0c */ /* 0x000fe2000bfa6270 */
[----:B------:R-:W-:-:S03]  /*0690*/  IMAD.WIDE.U32 R34, R37, UR12, R34 ;  /* 0x0000000c25227c25 */ /* 0x000fc6000f8e0022 */
[----:B------:R-:W-:Y:S01]  /*06a0*/  ISETP.GE.AND P4, PT, R33, UR5, PT ;  /* 0x0000000521007c0c */ /* 0x000fe2000bf86270 */
[----:B------:R-:W-:-:S04]  /*06b0*/  IMAD R32, R32, UR12, RZ ;  /* 0x0000000c20207c24 */ /* 0x000fc8000f8e02ff */
[----:B------:R-:W-:Y:S01]  /*06c0*/  IMAD R33, R37, UR13, R32 ;  /* 0x0000000d25217c24 */ /* 0x000fe2000f8e0220 */
[----:B------:R-:W-:Y:S02]  /*06d0*/  ULDC.64 UR12, c[0x0][0x210] ;  /* 0x00008400000c7ab9 */ /* 0x000fe40000000a00 */
[----:B------:R-:W-:Y:S01]  /*06e0*/  LEA R32, P2, R34, UR12, 0x1 ;  /* 0x0000000c22207c11 */ /* 0x000fe2000f8408ff */
[----:B------:R-:W-:-:S05]  /*06f0*/  IMAD.IADD R33, R35, 0x1, R33 ;  /* 0x0000000123217824 */ /* 0x000fca00078e0221 */
[----:B------:R-:W-:-:S05]  /*0700*/  LEA.HI.X R33, R34, UR13, R33, 0x1, P2 ;  /* 0x0000000d22217c11 */ /* 0x000fca00090f0c21 */
[----:B------:R1:W5:Y:S04]  /*0710*/  @!P3 LDG.E.128 R12, desc[UR6][R32.64] ;  /* 0x00000006200cb981 */ /* 0x000368000c1e1d00 */
[----:B------:R1:W5:Y:S04]  /*0720*/  @!P4 LDG.E.128 R16, desc[UR6][R32.64+0x80] ;  /* 0x000080062010c981 */ /* 0x000368000c1e1d00 */
[----:B------:R1:W5:Y:S02]  /*0730*/  @!P5 LDG.E.128 R24, desc[UR6][R32.64+0x100] ;  /* 0x000100062018d981 */ /* 0x000364000c1e1d00 */
.L_x_6897:
[----:B------:R-:W-:Y:S05]  /*0740*/  BSYNC B0 ;  /* 0x0000000000007941 */ /* 0x000fea0003800000 */
.L_x_6896:
[----:B------:R-:W-:Y:S01]  /*0750*/  IMAD.MOV.U32 R30, RZ, RZ, R28 ;  /* 0x000000ffff1e7224 */ /* 0x000fe200078e001c */
[----:B------:R-:W-:Y:S01]  /*0760*/  BSSY B0, `(.L_x_6898) ;  /* 0x000003a000007945 */ /* 0x000fe20003800000 */
[----:B------:R-:W-:Y:S01]  /*0770*/  IMAD R65, R63, UR9, R40 ;  /* 0x000000093f417c24 */ /* 0x000fe2000f8e0228 */
[----:B------:R-:W-:Y:S01]  /*0780*/  CS2R R28, SRZ ;  /* 0x00000000001c7805 */ /* 0x000fe2000001ff00 */
[----:B------:R-:W-:Y:S01]  /*0790*/  IMAD.WIDE.U32 R62, R62, UR9, R30 ;  /* 0x000000093e3e7c25 */ /* 0x000fe2000f8e001e */
[----:B------:R-:W-:Y:S02]  /*07a0*/  CS2R R30, SRZ ;  /* 0x00000000001e7805 */ /* 0x000fe4000001ff00 */
[----:B01----:R-:W-:Y:S02]  /*07b0*/  CS2R R32, SRZ ;  /* 0x0000000000207805 */ /* 0x003fe4000001ff00 */
        /* <DEDUP_REMOVED lines=9> */
[----:B------:R-:W-:Y:S01]  /*0850*/  IADD3 R65, R63, R65, RZ ;  /* 0x000000413f417210 */ /* 0x000fe20007ffe0ff */
[----:B------:R-:W-:Y:S06]  /*0860*/  @P0 BRA `(.L_x_6899) ;  /* 0x0000000000a40947 */ /* 0x000fec0003800000 */
[----:B------:R-:W-:Y:S01]  /*0870*/  ULDC UR5, c[0x0][0x21c] ;  /* 0x0000870000057ab9 */ /* 0x000fe20000000800 */
[C---:B------:R-:W-:Y:S01]  /*0880*/  VIADD R58, R60.reuse, 0x40 ;  /* 0x000000403c3a7836 */ /* 0x040fe20000000000 */
[C---:B------:R-:W-:Y:S01]  /*0890*/  ISETP.GE.AND P2, PT, R60.reuse, UR5, PT ;  /* 0x000000053c007c0c */ /* 0x040fe2000bf46270 */
[----:B------:R-:W-:-:S03]  /*08a0*/  VIADD R64, R60, 0x80 ;  /* 0x000000803c407836 */ /* 0x000fc60000000000 */
[----:B------:R-:W-:Y:S02]  /*08b0*/  ISETP.GE.AND P3, PT, R58, UR5, PT ;  /* 0x000000053a007c0c */ /* 0x000fe4000bf66270 */
[----:B------:R-:W-:-:S07]  /*08c0*/  ISETP.GE.AND P5, PT, R64, UR5, PT ;  /* 0x0000000540007c0c */ /* 0x000fce000bfa6270 */
[----:B------:R-:W0:Y:S01]  /*08d0*/  @!P2 LDC.64 R76, c[0x0][0x248] ;  /* 0x00009200ff4cab82 */ /* 0x000e220000000a00 */
[----:B------:R-:W-:Y:S01]  /*08e0*/  @!P2 IMAD.WIDE R68, R55, 0x40, R52 ;  /* 0x000000403744a825 */ /* 0x000fe200078e0234 */
[----:B------:R-:W-:-:S03]  /*08f0*/  @!P2 MOV R64, R62 ;  /* 0x0000003e0040a202 */ /* 0x000fc60000000f00 */
[----:B------:R-:W-:Y:S01]  /*0900*/  @!P3 IMAD.WIDE R78, R55, 0x40, R52 ;  /* 0x00000040374eb825 */ /* 0x000fe200078e0234 */
[----:B------:R-:W-:Y:S02]  /*0910*/  @!P5 MOV R84, R62 ;  /* 0x0000003e0054d202 */ /* 0x000fe40000000f00 */
[----:B------:R-:W1:Y:S01]  /*0920*/  @!P3 LDC.64 R80, c[0x0][0x248] ;  /* 0x00009200ff50bb82 */ /* 0x000e620000000a00 */
[----:B------:R-:W-:-:S07]  /*0930*/  @!P5 IMAD.MOV.U32 R85, RZ, RZ, R65 ;  /* 0x000000ffff55d224 */ /* 0x000fce00078e0041 */
[----:B------:R-:W2:Y:S08]  /*0940*/  @!P5 LDC.64 R82, c[0x0][0x248] ;  /* 0x00009200ff52db82 */ /* 0x000eb00000000a00 */
[----:B------:R-:W3:Y:S01]  /*0950*/  @!P2 LDC.64 R74, c[0x0][0x240] ;  /* 0x00009000ff4aab82 */ /* 0x000ee20000000a00 */
[-C--:B0-----:R-:W-:Y:S02]  /*0960*/  @!P2 IMAD R87, R69, R76.reuse, RZ ;  /* 0x0000004c4557a224 */ /* 0x081fe400078e02ff */
[----:B------:R-:W-:-:S04]  /*0970*/  @!P2 IMAD.WIDE.U32 R72, R68, R76, R64 ;  /* 0x0000004c4448a225 */ /* 0x000fc800078e0040 */
[----:B------:R-:W-:Y:S01]  /*0980*/  @!P2 IMAD R87, R68, R77, R87 ;  /* 0x0000004d4457a224 */ /* 0x000fe200078e0257 */
[----:B------:R-:W0:Y:S01]  /*0990*/  @!P3 LDC.64 R70, c[0x0][0x240] ;  /* 0x00009000ff46bb82 */ /* 0x000e220000000a00 */
[----:B------:R-:W-:Y:S02]  /*09a0*/  @!P3 IMAD.MOV.U32 R68, RZ, RZ, R62 ;  /* 0x000000ffff44b224 */ /* 0x000fe400078e003e */
[----:B------:R-:W-:Y:S02]  /*09b0*/  @!P3 IMAD.MOV.U32 R69, RZ, RZ, R65 ;  /* 0x000000ffff45b224 */ /* 0x000fe400078e0041 */
[----:B------:R-:W-:-:S03]  /*09c0*/  @!P5 IMAD.WIDE R76, R55, 0x40, R52 ;  /* 0x00000040374cd825 */ /* 0x000fc600078e0234 */
[----:B------:R-:W4:Y:S01]  /*09d0*/  @!P5 LDC.64 R66, c[0x0][0x240] ;  /* 0x00009000ff42db82 */ /* 0x000f220000000a00 */
[----:B-1----:R-:W-:-:S04]  /*09e0*/  @!P3 IMAD.WIDE.U32 R68, R78, R80, R68 ;  /* 0x000000504e44b225 */ /* 0x002fc800078e0044 */
[----:B------:R-:W-:Y:S02]  /*09f0*/  @!P3 IMAD R80, R79, R80, RZ ;  /* 0x000000504f50b224 */ /* 0x000fe400078e02ff */
[----:B--2---:R-:W-:Y:S01]  /*0a00*/  @!P5 IMAD R58, R77, R82, RZ ;  /* 0x000000524d3ad224 */ /* 0x004fe200078e02ff */
[----:B---3--:R-:W-:Y:S01]  /*0a10*/  @!P2 LEA R74, P0, R72, R74, 0x1 ;  /* 0x0000004a484aa211 */ /* 0x008fe200078008ff */
[----:B------:R-:W-:-:S04]  /*0a20*/  @!P5 IMAD.WIDE.U32 R84, R76, R82, R84 ;  /* 0x000000524c54d225 */ /* 0x000fc800078e0054 */
[----:B------:R-:W-:Y:S02]  /*0a30*/  @!P3 IMAD R81, R78, R81, R80 ;  /* 0x000000514e51b224 */ /* 0x000fe400078e0250 */
[----:B------:R-:W-:Y:S01]  /*0a40*/  @!P5 IMAD R83, R76, R83, R58 ;  /* 0x000000534c53d224 */ /* 0x000fe200078e023a */
[----:B0-----:R-:W-:Y:S01]  /*0a50*/  @!P3 LEA R70, P4, R68, R70, 0x1 ;  /* 0x000000464446b211 */ /* 0x001fe200078808ff */
[----:B------:R-:W-:Y:S01]  /*0a60*/  @!P2 IMAD.IADD R87, R73, 0x1, R87 ;  /* 0x000000014957a824 */ /* 0x000fe200078e0257 */
[----:B------:R-:W-:Y:S01]  /*0a70*/  @!P3 IADD3 R81, R69, R81, RZ ;  /* 0x000000514551b210 */ /* 0x000fe20007ffe0ff */
[----:B------:R-:W-:-:S03]  /*0a80*/  @!P5 IMAD.IADD R83, R85, 0x1, R83 ;  /* 0x000000015553d824 */ /* 0x000fc600078e0253 */
[----:B------:R-:W-:Y:S02]  /*0a90*/  @!P2 LEA.HI.X R75, R72, R75, R87, 0x1, P0 ;  /* 0x0000004b484ba211 */ /* 0x000fe400000f0c57 */
[----:B----4-:R-:W-:Y:S02]  /*0aa0*/  @!P5 LEA R66, P6, R84, R66, 0x1 ;  /* 0x000000425442d211 */ /* 0x010fe400078c08ff */
[----:B------:R-:W-:Y:S01]  /*0ab0*/  @!P3 LEA.HI.X R71, R68, R71, R81, 0x1, P4 ;  /* 0x000000474447b211 */ /* 0x000fe200020f0c51 */
[----:B------:R0:W5:Y:S01]  /*0ac0*/  @!P2 LDG.E.128 R28, desc[UR6][R74.64] ;  /* 0x000000064a1ca981 */ /* 0x000162000c1e1d00 */
[----:B------:R-:W-:-:S03]  /*0ad0*/  @!P5 LEA.HI.X R67, R84, R67, R83, 0x1, P6 ;  /* 0x000000435443d211 */ /* 0x000fc600030f0c53 */
[----:B------:R0:W5:Y:S04]  /*0ae0*/  @!P3 LDG.E.128 R32, desc[UR6][R70.64+0x80] ;  /* 0x000080064620b981 */ /* 0x000168000c1e1d00 */
[----:B------:R0:W5:Y:S02]  /*0af0*/  @!P5 LDG.E.128 R44, desc[UR6][R66.64+0x100] ;  /* 0x00010006422cd981 */ /* 0x000164000c1e1d00 */
.L_x_6899:
[----:B------:R-:W-:Y:S05]  /*0b00*/  BSYNC B0 ;  /* 0x0000000000007941 */ /* 0x000fea0003800000 */
.L_x_6898:
[----:B------:R-:W-:Y:S04]  /*0b10*/  BSSY B0, `(.L_x_6900) ;  /* 0x0000017000007945 */ /* 0x000fe80003800000 */
[----:B------:R-:W-:Y:S05]  /*0b20*/  @P1 BRA `(.L_x_6901) ;  /* 0x0000000000541947 */ /* 0x000fea0003800000 */
[----:B0-----:R-:W-:Y:S01]  /*0b30*/  IMAD.WIDE R66, R55, 0x40, R52 ;  /* 0x0000004037427825 */ /* 0x001fe200078e0234 */
[----:B------:R-:W-:Y:S01]  /*0b40*/  ULDC UR5, c[0x0][0x21c] ;  /* 0x0000870000057ab9 */ /* 0x000fe20000000800 */
[----:B------:R-:W-:Y:S01]  /*0b50*/  MOV R63, R65 ;  /* 0x00000041003f7202 */ /* 0x000fe20000000f00 */
[----:B------:R-:W-:Y:S01]  /*0b60*/  ULDC.64 UR12, c[0x0][0x248] ;  /* 0x00009200000c7ab9 */ /* 0x000fe20000000a00 */
[----:B------:R-:W-:Y:S01]  /*0b70*/  VIADD R64, R60, 0x40 ;  /* 0x000000403c407836 */ /* 0x000fe20000000000 */
[----:B------:R-:W-:Y:S02]  /*0b80*/  IADD3 R61, P0, R66, 0x20, RZ ;  /* 0x00000020423d7810 */ /* 0x000fe40007f1e0ff */
[C---:B------:R-:W-:Y:S01]  /*0b90*/  ISETP.GE.AND P1, PT, R60.reuse, UR5, PT ;  /* 0x000000053c007c0c */ /* 0x040fe2000bf26270 */
[----:B------:R-:W-:Y:S01]  /*0ba0*/  VIADD R60, R60, 0x80 ;  /* 0x000000803c3c7836 */ /* 0x000fe20000000000 */
[----:B------:R-:W-:Y:S01]  /*0bb0*/  ISETP.GE.AND P2, PT, R64, UR5, PT ;  /* 0x0000000540007c0c */ /* 0x000fe2000bf46270 */
[----:B------:R-:W-:-:S02]  /*0bc0*/  IMAD.X R58, RZ, RZ, R67, P0 ;  /* 0x000000ffff3a7224 */ /* 0x000fc400000e0643 */
[----:B------:R-:W-:Y:S01]  /*0bd0*/  IMAD.WIDE.U32 R62, R61, UR12, R62 ;  /* 0x0000000c3d3e7c25 */ /* 0x000fe2000f8e003e */
[----:B------:R-:W-:-:S03]  /*0be0*/  ISETP.GE.AND P3, PT, R60, UR5, PT ;  /* 0x000000053c007c0c */ /* 0x000fc6000bf66270 */
[----:B------:R-:W-:-:S04]  /*0bf0*/  IMAD R58, R58, UR12, RZ ;  /* 0x0000000c3a3a7c24 */ /* 0x000fc8000f8e02ff */
[----:B------:R-:W-:Y:S01]  /*0c00*/  IMAD R61, R61, UR13, R58 ;  /* 0x0000000d3d3d7c24 */ /* 0x000fe2000f8e023a */
[----:B------:R-:W-:Y:S02]  /*0c10*/  ULDC.64 UR12, c[0x0][0x240] ;  /* 0x00009000000c7ab9 */ /* 0x000fe40000000a00 */
[----:B------:R-:W-:Y:S02]  /*0c20*/  LEA R60, P0, R62, UR12, 0x1 ;  /* 0x0000000c3e3c7c11 */ /* 0x000fe4000f8008ff */
[----:B------:R-:W-:-:S04]  /*0c30*/  IADD3 R61, R63, R61, RZ ;  /* 0x0000003d3f3d7210 */ /* 0x000fc80007ffe0ff */
[----:B------:R-:W-:-:S05]  /*0c40*/  LEA.HI.X R61, R62, UR13, R61, 0x1, P0 ;  /* 0x0000000d3e3d7c11 */ /* 0x000fca00080f0c3d */
[----:B------:R1:W5:Y:S04]  /*0c50*/  @!P1 LDG.E.128 R36, desc[UR6][R60.64] ;  /* 0x000000063c249981 */ /* 0x000368000c1e1d00 */
[----:B------:R1:W5:Y:S04]  /*0c60*/  @!P2 LDG.E.128 R40, desc[UR6][R60.64+0x80] ;  /* 0x000080063c28a981 */ /* 0x000368000c1e1d00 */
[----:B------:R1:W5:Y:S02]  /*0c70*/  @!P3 LDG.E.128 R48, desc[UR6][R60.64+0x100] ;  /* 0x000100063c30b981 */ /* 0x000364000c1e1d00 */
.L_x_6901:
[----:B------:R-:W-:Y:S05]  /*0c80*/  BSYNC B0 ;  /* 0x0000000000007941 */ /* 0x000fea0003800000 */
.L_x_6900:
[C---:B0----5:R-:W-:Y:S01]  /*0c90*/  IMAD.U32 R75, R32.reuse, 0x10000, RZ ;  /* 0x00010000204b7824 */ /* 0x061fe200078e00ff */
[----:B------:R-:W-:Y:S01]  /*0ca0*/  LOP3.LUT R68, R32, 0xffff0000, RZ, 0xc0, !PT ;  /* 0xffff000020447812 */ /* 0x000fe200078ec0ff */
[----:B------:R-:W-:Y:S01]  /*0cb0*/  IMAD.U32 R67, R31, 0x10000, RZ ;  /* 0x000100001f437824 */ /* 0x000fe200078e00ff */
[----:B------:R-:W-:Y:S01]  /*0cc0*/  LOP3.LUT R74, R4, 0xffff0000, RZ, 0xc0, !PT ;  /* 0xffff0000044a7812 */ /* 0x000fe200078ec0ff */
[----:B------:R-:W-:Y:S01]  /*0cd0*/  IMAD.U32 R69, R29, 0x10000, RZ ;  /* 0x000100001d457824 */ /* 0x000fe200078e00ff */
[----:B------:R-:W-:Y:S01]  /*0ce0*/  LOP3.LUT R79, R28, 0xffff0000, RZ, 0xc0, !PT ;  /* 0xffff00001c4f7812 */ /* 0x000fe200078ec0ff */
[----:B------:R-:W-:Y:S01]  /*0cf0*/  IMAD.U32 R66, R6, 0x10000, RZ ;  /* 0x0001000006427824 */ /* 0x000fe200078e00ff */
[C---:B------:R-:W-:Y:S01]  /*0d00*/  SHF.L.U32 R65, R33.reuse, 0x10, RZ ;  /* 0x0000001021417819 */ /* 0x040fe200000006ff */
[----:B------:R-:W-:Y:S01]  /*0d10*/  IMAD.U32 R77, R30, 0x10000, RZ ;  /* 0x000100001e4d7824 */ /* 0x000fe200078e00ff */
[----:B------:R-:W-:Y:S01]  /*0d20*/  LOP3.LUT R32, R33, 0xffff0000, RZ, 0xc0, !PT ;  /* 0xffff000021207812 */ /* 0x000fe200078ec0ff */
[----:B------:R-:W-:Y:S01]  /*0d30*/  IMAD.U32 R63, R4, 0x10000, RZ ;  /* 0x00010000043f7824 */ /* 0x000fe200078e00ff */
[----:B------:R-:W-:Y:S01]  /*0d40*/  LOP3.LUT R71, R31, 0xffff0000, RZ, 0xc0, !PT ;  /* 0xffff00001f477812 */ /* 0x000fe200078ec0ff */
[----:B------:R-:W-:Y:S01]  /*0d50*/  IMAD.U32 R4, R11, 0x10000, RZ ;  /* 0x000100000b047824 */ /* 0x000fe200078e00ff */
[----:B------:R-:W-:Y:S01]  /*0d60*/  LOP3.LUT R33, R12, 0xffff0000, RZ, 0xc0, !PT ;  /* 0xffff00000c217812 */ /* 0x000fe200078ec0ff */
[----:B------:R-:W-:Y:S01]  /*0d70*/  FMUL.FTZ R74, R74, R79 ;  /* 0x0000004f4a4a7220 */ /* 0x000fe20000410000 */
[----:B------:R-:W-:Y:S01]  /*0d80*/  LOP3.LUT R76, R36, 0xffff0000, RZ, 0xc0, !PT ;  /* 0xffff0000244c7812 */ /* 0x000fe200078ec0ff */
[----:B------:R-:W-:Y:S01]  /*0d90*/  IMAD.U32 R58, R5, 0x10000, RZ ;  /* 0x00010000053a7824 */ /* 0x000fe200078e00ff */
[----:B------:R-:W-:Y:S01]  /*0da0*/  SHF.L.U32 R72, R28, 0x10, RZ ;  /* 0x000000101c487819 */ /* 0x000fe200000006ff */
[----:B------:R-:W-:Y:S01]  /*0db0*/  BSSY B0, `(.L_x_6902) ;  /* 0x00000a4000007945 */ /* 0x000fe20003800000 */
[----:B------:R-:W-:Y:S01]  /*0dc0*/  LOP3.LUT R73, R29, 0xffff0000, RZ, 0xc0, !PT ;  /* 0xffff00001d497812 */ /* 0x000fe200078ec0ff */
[----:B------:R-:W-:Y:S01]  /*0dd0*/  FMUL.FTZ R76, R33, R76 ;  /* 0x0000004c214c7220 */ /* 0x000fe20000410000 */
[C---:B------:R-:W-:Y:S01]  /*0de0*/  SHF.L.U32 R64, R8.reuse, 0x10, RZ ;  /* 0x0000001008407819 */ /* 0x040fe200000006ff */
[----:B------:R-:W-:Y:S01]  /*0df0*/  FFMA.FTZ R63, R63, R72, R74 ;  /* 0x000000483f3f7223 */ /* 0x000fe2000001004a */
[----:B------:R-:W-:Y:S01]  /*0e00*/  LOP3.LUT R31, R8, 0xffff0000, RZ, 0xc0, !PT ;  /* 0xffff0000081f7812 */ /* 0x000fe200078ec0ff */
[----:B------:R-:W-:Y:S01]  /*0e10*/  IMAD.U32 R8, R9, 0x10000, RZ ;  /* 0x0001000009087824 */ /* 0x000fe200078e00ff */
[----:B-1----:R-:W-:Y:S01]  /*0e20*/  LOP3.LUT R61, R6, 0xffff0000, RZ, 0xc0, !PT ;  /* 0xffff0000063d7812 */ /* 0x002fe200078ec0ff */
[----:B------:R-:W-:Y:S01]  /*0e30*/  IMAD.U32 R6, R10, 0x10000, RZ ;  /* 0x000100000a067824 */ /* 0x000fe200078e00ff */
[----:B------:R-:W-:Y:S01]  /*0e40*/  SHF.L.U32 R28, R7, 0x10, RZ ;  /* 0x00000010071c7819 */ /* 0x000fe200000006ff */
[----:B------:R-:W-:Y:S01]  /*0e50*/  IMAD.U32 R33, R37, 0x10000, RZ ;  /* 0x0001000025217824 */ /* 0x000fe200078e00ff */
[----:B------:R-:W-:Y:S01]  /*0e60*/  LOP3.LUT R60, R7, 0xffff0000, RZ, 0xc0, !PT ;  /* 0xffff0000073c7812 */ /* 0x000fe200078ec0ff */
[----:B------:R-:W-:Y:S01]  /*0e70*/  FFMA.FTZ R63, R58, R69, R63 ;  /* 0x000000453a3f7223 */ /* 0x000fe2000001003f */
[----:B------:R-:W-:-:S02]  /*0e80*/  LOP3.LUT R70, R30, 0xffff0000, RZ, 0xc0, !PT ;  /* 0xffff00001e467812 */ /* 0x000fc400078ec0ff */
[----:B------:R-:W-:Y:S02]  /*0e90*/  LOP3.LUT R29, R9, 0xffff0000, RZ, 0xc0, !PT ;  /* 0xffff0000091d7812 */ /* 0x000fe400078ec0ff */
[----:B------:R-:W-:Y:S02]  /*0ea0*/  LOP3.LUT R7, R10, 0xffff0000, RZ, 0xc0, !PT ;  /* 0xffff00000a077812 */ /* 0x000fe400078ec0ff */
[C---:B------:R-:W-:Y:S02]  /*0eb0*/  SHF.L.U32 R9, R34.reuse, 0x10, RZ ;  /* 0x0000001022097819 */ /* 0x040fe400000006ff */
[----:B------:R-:W-:Y:S02]  /*0ec0*/  LOP3.LUT R30, R34, 0xffff0000, RZ, 0xc0, !PT ;  /* 0xffff0000221e7812 */ /* 0x000fe400078ec0ff */
[----:B------:R-:W-:Y:S01]  /*0ed0*/  LOP3.LUT R10, R11, 0xffff0000, RZ, 0xc0, !PT ;  /* 0xffff00000b0a7812 */ /* 0x000fe200078ec0ff */
[----:B------:R-:W-:Y:S01]  /*0ee0*/  IMAD.U32 R11, R12, 0x10000, RZ ;  /* 0x000100000c0b7824 */ /* 0x000fe200078e00ff */
[----:B------:R-:W-:Y:S01]  /*0ef0*/  SHF.L.U32 R34, R36, 0x10, RZ ;  /* 0x0000001024227819 */ /* 0x000fe200000006ff */
[----:B------:R-:W-:Y:S01]  /*0f00*/  IMAD.U32 R12, R13, 0x10000, RZ ;  /* 0x000100000d0c7824 */ /* 0x000fe200078e00ff */
[----:B------:R-:W-:Y:S01]  /*0f10*/  LOP3.LUT R62, R5, 0xffff0000, RZ, 0xc0, !PT ;  /* 0xffff0000053e7812 */ /* 0x000fe200078ec0ff */
[----:B------:R-:W-:Y:S01]  /*0f20*/  IMAD.U32 R5, R35, 0x10000, RZ ;  /* 0x0001000023057824 */ /* 0x000fe200078e00ff */
[----:B------:R-:W-:Y:S01]  /*0f30*/  LOP3.LUT R13, R13, 0xffff0000, RZ, 0xc0, !PT ;  /* 0xffff00000d0d7812 */ /* 0x000fe200078ec0ff */
[----:B------:R-:W-:Y:S01]  /*0f40*/  FFMA.FTZ R11, R11, R34, R76 ;  /* 0x000000220b0b7223 */ /* 0x000fe2000001004c */
[----:B------:R-:W-:Y:S01]  /*0f50*/  LOP3.LUT R36, R37, 0xffff0000, RZ, 0xc0, !PT ;  /* 0xffff000025247812 */ /* 0x000fe200078ec0ff */
[----:B------:R-:W-:Y:S01]  /*0f60*/  FFMA.FTZ R63, R62, R73, R63 ;  /* 0x000000493e3f7223 */ /* 0x000fe2000001003f */
[----:B------:R-:W-:-:S02]  /*0f70*/  IMAD.U32 R34, R38, 0x10000, RZ ;  /* 0x0001000026227824 */ /* 0x000fc400078e00ff */
[----:B------:R-:W-:Y:S01]  /*0f80*/  FFMA.FTZ R12, R12, R33, R11 ;  /* 0x000000210c0c7223 */ /* 0x000fe2000001000b */
[----:B------:R-:W-:Y:S01]  /*0f90*/  SHF.L.U32 R11, R14, 0x10, RZ ;  /* 0x000000100e0b7819 */ /* 0x000fe200000006ff */
[----:B------:R-:W-:Y:S01]  /*0fa0*/  FFMA.FTZ R66, R66, R77, R63 ;  /* 0x0000004d42427223 */ /* 0x000fe2000001003f */
[----:B------:R-:W-:Y:S01]  /*0fb0*/  LOP3.LUT R35, R35, 0xffff0000, RZ, 0xc0, !PT ;  /* 0xffff000023237812 */ /* 0x000fe200078ec0ff */
[----:B------:R-:W-:Y:S01]  /*0fc0*/  FFMA.FTZ R36, R13, R36, R12 ;  /* 0x000000240d247223 */ /* 0x000fe2000001000c */
[----:B------:R-:W-:Y:S01]  /*0fd0*/  LOP3.LUT R12, R14, 0xffff0000, RZ, 0xc0, !PT ;  /* 0xffff00000e0c7812 */ /* 0x000fe200078ec0ff */
[----:B------:R-:W-:Y:S01]  /*0fe0*/  FFMA.FTZ R61, R61, R70, R66 ;  /* 0x000000463d3d7223 */ /* 0x000fe20000010042 */
[----:B------:R-:W-:Y:S01]  /*0ff0*/  LOP3.LUT R13, R38, 0xffff0000, RZ, 0xc0, !PT ;  /* 0xffff0000260d7812 */ /* 0x000fe200078ec0ff */
[----:B------:R-:W-:Y:S01]  /*1000*/  FFMA.FTZ R33, R11, R34, R36 ;  /* 0x000000220b217223 */ /* 0x000fe20000010024 */
[----:B------:R-:W-:Y:S01]  /*1010*/  SHF.L.U32 R34, R39, 0x10, RZ ;  /* 0x0000001027227819 */ /* 0x000fe200000006ff */
[----:B------:R-:W-:-:S02]  /*1020*/  IMAD.U32 R11, R15, 0x10000, RZ ;  /* 0x000100000f0b7824 */ /* 0x000fc400078e00ff */
[----:B------:R-:W-:Y:S01]  /*1030*/  FFMA.FTZ R61, R28, R67, R61 ;  /* 0x000000431c3d7223 */ /* 0x000fe2000001003d */
[----:B------:R-:W-:Y:S01]  /*1040*/  FFMA.FTZ R12, R12, R13, R33 ;  /* 0x0000000d0c0c7223 */ /* 0x000fe20000010021 */
[----:B------:R-:W-:Y:S02]  /*1050*/  LOP3.LUT R14, R15, 0xffff0000, RZ, 0xc0, !PT ;  /* 0xffff00000f0e7812 */ /* 0x000fe400078ec0ff */
[----:B------:R-:W-:Y:S01]  /*1060*/  LOP3.LUT R39, R39, 0xffff0000, RZ, 0xc0, !PT ;  /* 0xffff000027277812 */ /* 0x000fe200078ec0ff */
[----:B------:R-:W-:Y:S01]  /*1070*/  FFMA.FTZ R13, R11, R34, R12 ;  /* 0x000000220b0d7223 */ /* 0x000fe2000001000c */
[----:B------:R-:W-:Y:S01]  /*1080*/  FFMA.FTZ R61, R60, R71, R61 ;  /* 0x000000473c3d7223 */ /* 0x000fe2000001003d */
[----:B------:R-:W-:Y:S01]  /*1090*/  SHF.L.U32 R28, R40, 0x10, RZ ;  /* 0x00000010281c7819 */ /* 0x000fe200000006ff */
[----:B------:R-:W-:Y:S02]  /*10a0*/  IMAD.U32 R11, R16, 0x10000, RZ ;  /* 0x00010000100b7824 */ /* 0x000fe400078e00ff */
[----:B------:R-:W-:Y:S01]  /*10b0*/  FFMA.FTZ R14, R14, R39, R13 ;  /* 0x000000270e0e7223 */ /* 0x000fe2000001000d */
[----:B------:R-:W-:Y:S01]  /*10c0*/  FFMA.FTZ R64, R64, R75, R61 ;  /* 0x0000004b40407223 */ /* 0x000fe2000001003d */
[----:B------:R-:W-:-:S02]  /*10d0*/  LOP3.LUT R12, R16, 0xffff0000, RZ, 0xc0, !PT ;  /* 0xffff0000100c7812 */ /* 0x000fc400078ec0ff */
[----:B------:R-:W-:Y:S01]  /*10e0*/  LOP3.LUT R13, R40, 0xffff0000, RZ, 0xc0, !PT ;  /* 0xffff0000280d7812 */ /* 0x000fe200078ec0ff */
[----:B------:R-:W-:Y:S01]  /*10f0*/  FFMA.FTZ R15, R11, R28, R14 ;  /* 0x0000001c0b0f7223 */ /* 0x000fe2000001000e */
[----:B------:R-:W-:Y:S01]  /*1100*/  FFMA.FTZ R31, R31, R68, R64 ;  /* 0x000000441f1f7223 */ /* 0x000fe20000010040 */
[----:B------:R-:W-:Y:S01]  /*1110*/  SHF.L.U32 R14, R41, 0x10, RZ ;  /* 0x00000010290e7819 */ /* 0x000fe200000006ff */
[C---:B------:R-:W-:Y:S02]  /*1120*/  IMAD.U32 R11, R17.reuse, 0x10000, RZ ;  /* 0x00010000110b7824 */ /* 0x040fe400078e00ff */
[----:B------:R-:W-:Y:S01]  /*1130*/  FFMA.FTZ R12, R12, R13, R15 ;  /* 0x0000000d0c0c7223 */ /* 0x000fe2000001000f */
[----:B------:R-:W-:Y:S01]  /*1140*/  FFMA.FTZ R8, R8, R65, R31 ;  /* 0x0000004108087223 */ /* 0x000fe2000001001f */
[----:B------:R-:W-:Y:S01]  /*1150*/  LOP3.LUT R16, R17, 0xffff0000, RZ, 0xc0, !PT ;  /* 0xffff000011107812 */ /* 0x000fe200078ec0ff */
[----:B------:R-:W-:Y:S01]  /*1160*/  IMAD.U32 R17, R46, 0x10000, RZ ;  /* 0x000100002e117824 */ /* 0x000fe200078e00ff */
[----:B------:R-:W-:Y:S01]  /*1170*/  LOP3.LUT R41, R41, 0xffff0000, RZ, 0xc0, !PT ;  /* 0xffff000029297812 */ /* 0x000fe200078ec0ff */
[----:B------:R-:W-:Y:S01]  /*1180*/  FFMA.FTZ R13, R11, R14, R12 ;  /* 0x0000000e0b0d7223 */ /* 0x000fe2000001000c */
[----:B------:R-:W-:Y:S01]  /*1190*/  FFMA.FTZ R29, R29, R32, R8 ;  /* 0x000000201d1d7223 */ /* 0x000fe20000010008 */
[C---:B------:R-:W-:Y:S01]  /*11a0*/  IMAD.U32 R8, R18.reuse, 0x10000, RZ ;  /* 0x0001000012087824 */ /* 0x040fe200078e00ff */
[----:B------:R-:W-:Y:S01]  /*11b0*/  LOP3.LUT R11, R18, 0xffff0000, RZ, 0xc0, !PT ;  /* 0xffff0000120b7812 */ /* 0x000fe200078ec0ff */
[----:B------:R-:W-:Y:S01]  /*11c0*/  FFMA.FTZ R41, R16, R41, R13 ;  /* 0x0000002910297223 */ /* 0x000fe2000001000d */
[----:B------:R-:W-:-:S02]  /*11d0*/  IMAD.U32 R13, R42, 0x10000, RZ ;  /* 0x000100002a0d7824 */ /* 0x000fc400078e00ff */
[----:B------:R-:W-:Y:S01]  /*11e0*/  FFMA.FTZ R6, R6, R9, R29 ;  /* 0x0000000906067223 */ /* 0x000fe2000001001d */
[----:B------:R-:W-:Y:S01]  /*11f0*/  LOP3.LUT R14, R42, 0xffff0000, RZ, 0xc0, !PT ;  /* 0xffff00002a0e7812 */ /* 0x000fe200078ec0ff */
[----:B------:R-:W-:Y:S02]  /*1200*/  FFMA.FTZ R16, R8, R13, R41 ;  /* 0x0000000d08107223 */ /* 0x000fe40000010029 */
[----:B------:R-:W-:Y:S01]  /*1210*/  FFMA.FTZ R13, R7, R30, R6 ;  /* 0x0000001e070d7223 */ /* 0x000fe20000010006 */
[----:B------:R-:W-:Y:S01]  /*1220*/  SHF.L.U32 R12, R19, 0x10, RZ ;  /* 0x00000010130c7819 */ /* 0x000fe200000006ff */
[----:B------:R-:W-:Y:S01]  /*1230*/  IMAD.U32 R6, R20, 0x10000, RZ ;  /* 0x0001000014067824 */ /* 0x000fe200078e00ff */
[----:B------:R-:W-:Y:S01]  /*1240*/  SHF.L.U32 R15, R43, 0x10, RZ ;  /* 0x000000102b0f7819 */ /* 0x000fe200000006ff */
[----:B------:R-:W-:Y:S01]  /*1250*/  FFMA.FTZ R29, R11, R14, R16 ;  /* 0x0000000e0b1d7223 */ /* 0x000fe20000010010 */
[----:B------:R-:W-:Y:S01]  /*1260*/  FFMA.FTZ R13, R4, R5, R13 ;  /* 0x00000005040d7223 */ /* 0x000fe2000001000d */
[----:B------:R-:W-:Y:S01]  /*1270*/  LOP3.LUT R18, R19, 0xffff0000, RZ, 0xc0, !PT ;  /* 0xffff000013127812 */ /* 0x000fe200078ec0ff */
[----:B------:R-:W-:Y:S01]  /*1280*/  IMAD.U32 R5, R44, 0x10000, RZ ;  /* 0x000100002c057824 */ /* 0x000fe200078e00ff */
[----:B------:R-:W-:Y:S01]  /*1290*/  LOP3.LUT R43, R43, 0xffff0000, RZ, 0xc0, !PT ;  /* 0xffff00002b2b7812 */ /* 0x000fe200078ec0ff */
[----:B------:R-:W-:Y:S01]  /*12a0*/  FFMA.FTZ R15, R12, R15, R29 ;  /* 0x0000000f0c0f7223 */ /* 0x000fe2000001001d */
[----:B------:R-:W-:Y:S01]  /*12b0*/  FFMA.FTZ R35, R10, R35, R13 ;  /* 0x000000230a237223 */ /* 0x000fe2000001000d */
[----:B------:R-:W-:Y:S01]  /*12c0*/  SHF.L.U32 R13, R48, 0x10, RZ ;  /* 0x00000010300d7819 */ /* 0x000fe200000006ff */
[----:B------:R-:W-:-:S02]  /*12d0*/  IMAD.U32 R4, R24, 0x10000, RZ ;  /* 0x0001000018047824 */ /* 0x000fc400078e00ff */
[----:B------:R-:W-:Y:S01]  /*12e0*/  FFMA.FTZ R15, R18, R43, R15 ;  /* 0x0000002b120f7223 */ /* 0x000fe2000001000f */
[----:B------:R-:W-:Y:S01]  /*12f0*/  LOP3.LUT R20, R20, 0xffff0000, RZ, 0xc0, !PT ;  /* 0xffff000014147812 */ /* 0x000fe200078ec0ff */
[----:B------:R-:W-:Y:S01]  /*1300*/  FFMA.FTZ R35, R6, R5, R35 ;  /* 0x0000000506237223 */ /* 0x000fe20000010023 */
[----:B------:R-:W-:Y:S01]  /*1310*/  LOP3.LUT R11, R44, 0xffff0000, RZ, 0xc0, !PT ;  /* 0xffff00002c0b7812 */ /* 0x000fe200078ec0ff */
[----:B------:R-:W-:Y:S01]  /*1320*/  FFMA.FTZ R13, R4, R13, R15 ;  /* 0x0000000d040d7223 */ /* 0x000fe2000001000f */
[----:B------:R-:W-:Y:S01]  /*1330*/  LOP3.LUT R24, R24, 0xffff0000, RZ, 0xc0, !PT ;  /* 0xffff000018187812 */ /* 0x000fe200078ec0ff */
[----:B------:R-:W-:Y:S01]  /*1340*/  IMAD.U32 R4, R25, 0x10000, RZ ;  /* 0x0001000019047824 */ /* 0x000fe200078e00ff */
[----:B------:R-:W-:Y:S01]  /*1350*/  LOP3.LUT R5, R48, 0xffff0000, RZ, 0xc0, !PT ;  /* 0xffff000030057812 */ /* 0x000fe200078ec0ff */
[----:B------:R-:W-:Y:S01]  /*1360*/  FFMA.FTZ R20, R20, R11, R35 ;  /* 0x0000000b14147223 */ /* 0x000fe20000010023 */
[----:B------:R-:W-:Y:S01]  /*1370*/  SHF.L.U32 R7, R21, 0x10, RZ ;  /* 0x0000001015077819 */ /* 0x000fe200000006ff */
[----:B------:R-:W-:Y:S01]  /*1380*/  IMAD.U32 R8, R22, 0x10000, RZ ;  /* 0x0001000016087824 */ /* 0x000fe200078e00ff */
[----:B------:R-:W-:Y:S01]  /*1390*/  SHF.L.U32 R14, R45, 0x10, RZ ;  /* 0x000000102d0e7819 */ /* 0x000fe200000006ff */
[----:B------:R-:W-:Y:S01]  /*13a0*/  FFMA.FTZ R5, R24, R5, R13 ;  /* 0x0000000518057223 */ /* 0x000fe2000001000d */
[----:B------:R-:W-:Y:S01]  /*13b0*/  SHF.L.U32 R11, R49, 0x10, RZ ;  /* 0x00000010310b7819 */ /* 0x000fe200000006ff */
[----:B------:R-:W0:Y:S01]  /*13c0*/  LDC.64 R12, c[0x0][0x2d0] ;  /* 0x0000b400ff0c7b82 */ /* 0x000e220000000a00 */
        /* <DEDUP_REMOVED lines=9> */
[----:B------:R-:W1:Y:S01]  /*1460*/  LDC.64 R14, c[0x0][0x2d8] ;  /* 0x0000b600ff0e7b82 */ /* 0x000e620000000a00 */
[----:B------:R-:W-:Y:S01]  /*1470*/  LOP3.LUT R22, R22, 0xffff0000, RZ, 0xc0, !PT ;  /* 0xffff000016167812 */ /* 0x000fe200078ec0ff */
        /* <DEDUP_REMOVED lines=8> */
[----:B------:R-:W-:Y:S01]  /*1500*/  IMAD.U32 R4, R27, 0x10000, RZ ;  /* 0x000100001b047824 */ /* 0x000fe200078e00ff */
[----:B------:R-:W-:Y:S01]  /*1510*/  SHF.L.U32 R28, R47, 0x10, RZ ;  /* 0x000000102f1c7819 */ /* 0x000fe200000006ff */
[----:B------:R-:W-:Y:S01]  /*1520*/  FFMA.FTZ R7, R26, R7, R25 ;  /* 0x000000071a077223 */ /* 0x000fe20000010019 */
[----:B------:R-:W-:-:S02]  /*1530*/  SHF.L.U32 R5, R51, 0x10, RZ ;  /* 0x0000001033057819 */ /* 0x000fc400000006ff */
[----:B------:R-:W-:Y:S01]  /*1540*/  LOP3.LUT R23, R23, 0xffff0000, RZ, 0xc0, !PT ;  /* 0xffff000017177812 */ /* 0x000fe200078ec0ff */
[----:B------:R-:W-:Y:S01]  /*1550*/  FFMA.FTZ R22, R9, R28, R22 ;  /* 0x0000001c09167223 */ /* 0x000fe20000010016 */
[----:B------:R-:W-:Y:S01]  /*1560*/  LOP3.LUT R30, R47, 0xffff0000, RZ, 0xc0, !PT ;  /* 0xffff00002f1e7812 */ /* 0x000fe200078ec0ff */
[----:B------:R-:W-:Y:S01]  /*1570*/  FFMA.FTZ R4, R4, R5, R7 ;  /* 0x0000000504047223 */ /* 0x000fe20000010007 */
[----:B------:R-:W-:Y:S02]  /*1580*/  LOP3.LUT R27, R27, 0xffff0000, RZ, 0xc0, !PT ;  /* 0xffff00001b1b7812 */ /* 0x000fe400078ec0ff */
[----:B------:R-:W-:Y:S01]  /*1590*/  LOP3.LUT R6, R51, 0xffff0000, RZ, 0xc0, !PT ;  /* 0xffff000033067812 */ /* 0x000fe200078ec0ff */
[----:B------:R-:W-:Y:S01]  /*15a0*/  FFMA.FTZ R22, R23, R30, R22 ;  /* 0x0000001e17167223 */ /* 0x000fe20000010016 */
[----:B------:R-:W-:-:S03]  /*15b0*/  ISETP.NE.AND P0, PT, R54, RZ, PT ;  /* 0x000000ff3600720c */ /* 0x000fc60003f05270 */
[----:B------:R-:W-:Y:S01]  /*15c0*/  FFMA.FTZ R6, R27, R6, R4 ;  /* 0x000000061b067223 */ /* 0x000fe20000010004 */
[----:B------:R-:W2:Y:S04]  /*15d0*/  SHFL.BFLY PT, R5, R22, 0x4, 0x1f ;  /* 0x0c801f0016057f89 */ /* 0x000ea800000e0000 */
[----:B------:R-:W3:Y:S01]  /*15e0*/  SHFL.BFLY PT, R7, R6, 0x4, 0x1f ;  /* 0x0c801f0006077f89 */ /* 0x000ee200000e0000 */
[----:B--2---:R-:W-:Y:S01]  /*15f0*/  FADD.FTZ R5, R22, R5 ;  /* 0x0000000516057221 */ /* 0x004fe20000010000 */
[----:B---3--:R-:W-:-:S04]  /*1600*/  FADD.FTZ R8, R6, R7 ;  /* 0x0000000706087221 */ /* 0x008fc80000010000 */
[----:B------:R-:W2:Y:S04]  /*1610*/  SHFL.BFLY PT, R4, R5, 0x2, 0x1f ;  /* 0x0c401f0005047f89 */ /* 0x000ea800000e0000 */
[----:B------:R-:W3:Y:S01]  /*1620*/  SHFL.BFLY PT, R7, R8, 0x2, 0x1f ;  /* 0x0c401f0008077f89 */ /* 0x000ee200000e0000 */
[----:B--2---:R-:W-:Y:S01]  /*1630*/  FADD.FTZ R4, R5, R4 ;  /* 0x0000000405047221 */ /* 0x004fe20000010000 */
[----:B---3--:R-:W-:-:S04]  /*1640*/  FADD.FTZ R9, R8, R7 ;  /* 0x0000000708097221 */ /* 0x008fc80000010000 */
[----:B------:R-:W2:Y:S04]  /*1650*/  SHFL.BFLY PT, R7, R4, 0x1, 0x1f ;  /* 0x0c201f0004077f89 */ /* 0x000ea800000e0000 */
[----:B------:R-:W3:Y:S01]  /*1660*/  SHFL.BFLY PT, R10, R9, 0x1, 0x1f ;  /* 0x0c201f00090a7f89 */ /* 0x000ee200000e0000 */
[----:B--2---:R-:W-:Y:S01]  /*1670*/  FADD.FTZ R16, R4, R7 ;  /* 0x0000000704107221 */ /* 0x004fe20000010000 */
[----:B---3--:R-:W-:Y:S01]  /*1680*/  FADD.FTZ R17, R9, R10 ;  /* 0x0000000a09117221 */ /* 0x008fe20000010000 */
[----:B01----:R-:W-:Y:S06]  /*1690*/  @P0 BRA `(.L_x_6903) ;  /* 0x0000000000540947 */ /* 0x003fec0003800000 */
[----:B------:R-:W0:Y:S01]  /*16a0*/  LDC.64 R8, c[0x0][0x278] ;  /* 0x00009e00ff087b82 */ /* 0x000e220000000a00 */
[----:B------:R-:W-:Y:S01]  /*16b0*/  SHF.R.S32.HI R3, RZ, 0x1f, R2 ;  /* 0x0000001fff037819 */ /* 0x000fe20000011402 */
[----:B------:R-:W-:Y:S01]  /*16c0*/  ULDC.64 UR12, c[0x0][0x260] ;  /* 0x00009800000c7ab9 */ /* 0x000fe20000000a00 */
[----:B------:R-:W-:-:S05]  /*16d0*/  ISETP.GE.AND P1, PT, R52, R59, PT ;  /* 0x0000003b3400720c */ /* 0x000fca0003f26270 */
[----:B------:R-:W1:Y:S01]  /*16e0*/  LDC.64 R10, c[0x0][0x280] ;  /* 0x0000a000ff0a7b82 */ /* 0x000e620000000a00 */
[C---:B0-----:R-:W-:Y:S02]  /*16f0*/  IMAD R6, R8.reuse, UR10, RZ ;  /* 0x0000000a08067c24 */ /* 0x041fe4000f8e02ff */
[----:B------:R-:W-:-:S04]  /*1700*/  IMAD.WIDE.U32 R4, R8, UR8, R2 ;  /* 0x0000000808047c25 */ /* 0x000fc8000f8e0002 */
[----:B------:R-:W-:Y:S02]  /*1710*/  IMAD R7, R9, UR8, R6 ;  /* 0x0000000809077c24 */ /* 0x000fe4000f8e0206 */
[C---:B-1----:R-:W-:Y:S02]  /*1720*/  IMAD R6, R10.reuse, UR11, RZ ;  /* 0x0000000b0a067c24 */ /* 0x042fe4000f8e02ff */
[----:B------:R-:W-:Y:S02]  /*1730*/  IMAD.IADD R5, R5, 0x1, R7 ;  /* 0x0000000105057824 */ /* 0x000fe400078e0207 */
[----:B------:R-:W-:Y:S02]  /*1740*/  IMAD R7, R11, UR9, R6 ;  /* 0x000000090b077c24 */ /* 0x000fe4000f8e0206 */
[----:B------:R-:W-:-:S03]  /*1750*/  IMAD.WIDE.U32 R4, R10, UR9, R4 ;  /* 0x000000090a047c25 */ /* 0x000fc6000f8e0004 */
[----:B------:R-:W-:-:S04]  /*1760*/  IADD3 R6, P0, R52, R4, RZ ;  /* 0x0000000434067210 */ /* 0x000fc80007f1e0ff */
[----:B------:R-:W-:Y:S02]  /*1770*/  IADD3.X R5, R53, R5, R7, P0, !PT ;  /* 0x0000000535057210 */ /* 0x000fe400007fe407 */
[----:B------:R-:W-:Y:S02]  /*1780*/  LEA R4, P2, R6, UR12, 0x2 ;  /* 0x0000000c06047c11 */ /* 0x000fe4000f8410ff */
[----:B------:R-:W-:Y:S02]  /*1790*/  ISETP.GE.AND P0, PT, R0, R59, PT ;  /* 0x0000003b0000720c */ /* 0x000fe40003f06270 */
[----:B------:R-:W-:Y:S02]  /*17a0*/  LEA.HI.X R5, R6, UR13, R5, 0x2, P2 ;  /* 0x0000000d06057c11 */ /* 0x000fe400090f1405 */
[----:B------:R-:W-:Y:S02]  /*17b0*/  FSEL R7, R16, RZ, !P1 ;  /* 0x000000ff10077208 */ /* 0x000fe40004800000 */
[----:B------:R-:W-:-:S03]  /*17c0*/  FSEL R9, R17, RZ, !P0 ;  /* 0x000000ff11097208 */ /* 0x000fc60004000000 */
[----:B------:R0:W-:Y:S04]  /*17d0*/  STG.E desc[UR6][R4.64], R7 ;  /* 0x0000000704007986 */ /* 0x0001e8000c101906 */
[----:B------:R0:W-:Y:S02]  /*17e0*/  STG.E desc[UR6][R4.64+0x80], R9 ;  /* 0x0000800904007986 */ /* 0x0001e4000c101906 */
.L_x_6903:
[----:B------:R-:W-:Y:S05]  /*17f0*/  BSYNC B0 ;  /* 0x0000000000007941 */ /* 0x000fea0003800000 */
.L_x_6902:
[----:B------:R-:W-:Y:S01]  /*1800*/  UIADD3 UR4, UR4, 0x3f, URZ ;  /* 0x0000003f04047890 */ /* 0x000fe2000fffe03f */
[----:B------:R-:W-:Y:S01]  /*1810*/  IMAD R0, R55, 0x3000, RZ ;  /* 0x0000300037007824 */ /* 0x000fe200078e02ff */
[----:B0-----:R-:W-:Y:S01]  /*1820*/  SHF.L.U32 R5, R57, 0x2, RZ ;  /* 0x0000000239057819 */ /* 0x001fe200000006ff */
[----:B------:R-:W-:Y:S01]  /*1830*/  IMAD R6, R14, UR11, RZ ;  /* 0x0000000b0e067c24 */ /* 0x000fe2000f8e02ff */
[----:B------:R-:W-:Y:S01]  /*1840*/  USHF.R.S32.HI UR5, URZ, 0x1f, UR4 ;  /* 0x0000001f3f057899 */ /* 0x000fe20008011404 */
[----:B------:R-:W-:Y:S01]  /*1850*/  BSSY B0, `(.L_x_6904) ;  /* 0x0000025000007945 */ /* 0x000fe20003800000 */
[----:B------:R-:W-:Y:S01]  /*1860*/  SHF.R.S32.HI R7, RZ, 0x1f, R5 ;  /* 0x0000001fff077819 */ /* 0x000fe20000011405 */
[----:B------:R-:W-:Y:S01]  /*1870*/  IMAD R9, R15, UR9, R6 ;  /* 0x000000090f097c24 */ /* 0x000fe2000f8e0206 */
[----:B------:R-:W-:Y:S01]  /*1880*/  IADD3 R4, P0, R0, R5, RZ ;  /* 0x0000000500047210 */ /* 0x000fe20007f1e0ff */
[----:B------:R-:W-:-:S03]  /*1890*/  ULEA.HI UR5, UR5, UR4, URZ, 0x6 ;  /* 0x0000000405057291 */ /* 0x000fc6000f8f303f */
[----:B------:R-:W-:Y:S01]  /*18a0*/  LEA.HI.X.SX32 R5, R0, R7, 0x1, P0 ;  /* 0x0000000700057211 */ /* 0x000fe200000f0eff */
[----:B------:R-:W-:Y:S01]  /*18b0*/  ULOP3.LUT UR5, UR5, 0xffffffc0, URZ, 0xc0, !UPT ;  /* 0xffffffc005057892 */ /* 0x000fe2000f8ec03f */
[C---:B------:R-:W-:Y:S02]  /*18c0*/  IMAD R0, R12.reuse, UR10, RZ ;  /* 0x0000000a0c007c24 */ /* 0x040fe4000f8e02ff */
[----:B------:R-:W-:-:S04]  /*18d0*/  IMAD.WIDE.U32 R4, R12, UR8, R4 ;  /* 0x000000080c047c25 */ /* 0x000fc8000f8e0004 */
[----:B------:R-:W-:Y:S01]  /*18e0*/  IMAD R7, R13, UR8, R0 ;  /* 0x000000080d077c24 */ /* 0x000fe2000f8e0200 */
[----:B------:R-:W-:-:S03]  /*18f0*/  IADD3 R0, -R2, UR5, RZ ;  /* 0x0000000502007c10 */ /* 0x000fc6000fffe1ff */
[----:B------:R-:W-:Y:S01]  /*1900*/  IMAD.IADD R5, R5, 0x1, R7 ;  /* 0x0000000105057824 */ /* 0x000fe200078e0207 */
[----:B------:R-:W-:Y:S01]  /*1910*/  ISETP.GE.AND P0, PT, R57, R0, PT ;  /* 0x000000003900720c */ /* 0x000fe20003f06270 */
[----:B------:R-:W-:-:S03]  /*1920*/  IMAD.WIDE.U32 R6, R14, UR9, R4 ;  /* 0x000000090e067c25 */ /* 0x000fc6000f8e0004 */
[----:B------:R-:W-:Y:S02]  /*1930*/  ISETP.GT.OR P0, PT, R57, 0x3f, P0 ;  /* 0x0000003f3900780c */ /* 0x000fe40000704670 */
[----:B------:R-:W-:-:S11]  /*1940*/  IADD3 R9, R7, R9, RZ ;  /* 0x0000000907097210 */ /* 0x000fd60007ffe0ff */
[----:B------:R-:W-:Y:S05]  /*1950*/  @P0 BRA `(.L_x_6905) ;  /* 0x0000000000500947 */ /* 0x000fea0003800000 */
[----:B------:R-:W0:Y:S01]  /*1960*/  LDC.64 R10, c[0x0][0x2a8] ;  /* 0x0000aa00ff0a7b82 */ /* 0x000e220000000a00 */
[----:B------:R-:W-:Y:S01]  /*1970*/  SHF.R.S32.HI R3, RZ, 0x1f, R57 ;  /* 0x0000001fff037819 */ /* 0x000fe20000011439 */
[----:B------:R-:W-:Y:S01]  /*1980*/  ULDC.64 UR4, c[0x0][0x2a0] ;  /* 0x0000a80000047ab9 */ /* 0x000fe20000000a00 */
[----:B------:R-:W-:-:S04]  /*1990*/  IADD3 R4, P0, R2, R57, RZ ;  /* 0x0000003902047210 */ /* 0x000fc80007f1e0ff */
[----:B------:R-:W-:Y:S01]  /*19a0*/  LEA.HI.X.SX32 R5, R2, R3, 0x1, P0 ;  /* 0x0000000302057211 */ /* 0x000fe200000f0eff */
[----:B------:R-:W1:Y:S01]  /*19b0*/  LDC.64 R12, c[0x0][0x2b0] ;  /* 0x0000ac00ff0c7b82 */ /* 0x000e620000000a00 */
[----:B------:R-:W-:Y:S01]  /*19c0*/  FSETP.NEU.FTZ.AND P0, PT, R56, -INF , PT ;  /* 0xff8000003800780b */ /* 0x000fe20003f1d000 */
[C---:B0-----:R-:W-:Y:S02]  /*19d0*/  IMAD R0, R10.reuse, UR10, RZ ;  /* 0x0000000a0a007c24 */ /* 0x041fe4000f8e02ff */
[----:B------:R-:W-:-:S04]  /*19e0*/  IMAD.WIDE.U32 R2, R10, UR8, R4 ;  /* 0x000000080a027c25 */ /* 0x000fc8000f8e0004 */
[----:B------:R-:W-:Y:S02]  /*19f0*/  IMAD R11, R11, UR8, R0 ;  /* 0x000000080b0b7c24 */ /* 0x000fe4000f8e0200 */
[----:B-1----:R-:W-:Y:S02]  /*1a00*/  IMAD R0, R12, UR11, RZ ;  /* 0x0000000b0c007c24 */ /* 0x002fe4000f8e02ff */
[----:B------:R-:W-:Y:S02]  /*1a10*/  IMAD.IADD R3, R3, 0x1, R11 ;  /* 0x0000000103037824 */ /* 0x000fe400078e020b */
[----:B------:R-:W-:Y:S02]  /*1a20*/  IMAD R5, R13, UR9, R0 ;  /* 0x000000090d057c24 */ /* 0x000fe4000f8e0200 */
[----:B------:R-:W-:Y:S01]  /*1a30*/  FMUL.FTZ R0, R56, 1.4426950216293334961 ;  /* 0x3fb8aa3b38007820 */ /* 0x000fe20000410000 */
[----:B------:R-:W-:-:S05]  /*1a40*/  IMAD.WIDE.U32 R2, R12, UR9, R2 ;  /* 0x000000090c027c25 */ /* 0x000fca000f8e0002 */
[----:B------:R-:W-:Y:S02]  /*1a50*/  IADD3 R3, R3, R5, RZ ;  /* 0x0000000503037210 */ /* 0x000fe40007ffe0ff */
[----:B------:R-:W-:-:S04]  /*1a60*/  LEA R4, P1, R2, UR4, 0x2 ;  /* 0x0000000402047c11 */ /* 0x000fc8000f8210ff */
[----:B------:R-:W-:Y:S02]  /*1a70*/  LEA.HI.X R5, R2, UR5, R3, 0x2, P1 ;  /* 0x0000000502057c11 */ /* 0x000fe400088f1403 */
[----:B------:R-:W-:-:S05]  /*1a80*/  FSEL R3, R0, RZ, P0 ;  /* 0x000000ff00037208 */ /* 0x000fca0000000000 */
[----:B------:R0:W-:Y:S02]  /*1a90*/  STG.E desc[UR6][R4.64], R3 ;  /* 0x0000000304007986 */ /* 0x0001e4000c101906 */
.L_x_6905:
[----:B------:R-:W-:Y:S05]  /*1aa0*/  BSYNC B0 ;  /* 0x0000000000007941 */ /* 0x000fea0003800000 */
.L_x_6904:
[----:B------:R-:W-:Y:S01]  /*1ab0*/  ULDC.64 UR12, c[0x0][0x2e8] ;  /* 0x0000ba00000c7ab9 */ /* 0x000fe20000000a00 */
[----:B------:R-:W-:Y:S01]  /*1ac0*/  ULDC.64 UR4, c[0x0][0x2b8] ;  /* 0x0000ae0000047ab9 */ /* 0x000fe20000000a00 */
[----:B------:R-:W-:Y:S02]  /*1ad0*/  ISETP.NE.U32.AND P0, PT, RZ, UR12, PT ;  /* 0x0000000cff007c0c */ /* 0x000fe4000bf05070 */
[C---:B------:R-:W-:Y:S02]  /*1ae0*/  LEA R2, P1, R6.reuse, UR4, 0x2 ;  /* 0x0000000406027c11 */ /* 0x040fe4000f8210ff */
[----:B------:R-:W-:Y:S02]  /*1af0*/  ISETP.NE.AND.EX P0, PT, RZ, UR13, PT, P0 ;  /* 0x0000000dff007c0c */ /* 0x000fe4000bf05300 */
[----:B0-----:R-:W-:Y:S02]  /*1b00*/  LEA.HI.X R3, R6, UR5, R9, 0x2, P1 ;  /* 0x0000000506037c11 */ /* 0x001fe400088f1409 */
[----:B------:R-:W-:-:S03]  /*1b10*/  ISETP.NE.OR P0, PT, R57, RZ, !P0 ;  /* 0x000000ff3900720c */ /* 0x000fc60004705670 */
[----:B------:R0:W-:Y:S04]  /*1b20*/  STG.E.128 desc[UR6][R2.64], RZ ;  /* 0x000000ff02007986 */ /* 0x0001e8000c101d06 */
        /* <DEDUP_REMOVED lines=10> */
[----:B------:R0:W-:Y:S01]  /*1bd0*/  STG.E.128 desc[UR6][R2.64+0xb000], RZ ;  /* 0x00b000ff02007986 */ /* 0x0001e2000c101d06 */
[----:B------:R-:W-:Y:S05]  /*1be0*/  @P0 EXIT ;  /* 0x000000000000094d */ /* 0x000fea0003800000 */
[----:B------:R-:W1:Y:S08]  /*1bf0*/  LDC R0, c[0x0][0x2e0] ;  /* 0x0000b800ff007b82 */ /* 0x000e700000000800 */
[----:B------:R-:W2:Y:S08]  /*1c00*/  LDC R4, c[0x0][0x220] ;  /* 0x00008800ff047b82 */ /* 0x000eb00000000800 */
[----:B0-----:R-:W0:Y:S01]  /*1c10*/  LDC.64 R2, c[0x0][0x2e8] ;  /* 0x0000ba00ff027b82 */ /* 0x001e220000000a00 */
[----:B-1----:R-:W-:-:S04]  /*1c20*/  IMAD R55, R55, R0, UR9 ;  /* 0x0000000937377e24 */ /* 0x002fc8000f8e0200 */
[----:B--2---:R-:W-:-:S04]  /*1c30*/  IMAD R55, R55, R4, UR8 ;  /* 0x0000000837377e24 */ /* 0x004fc8000f8e0204 */
[----:B0-----:R-:W-:-:S05]  /*1c40*/  IMAD.WIDE R2, R55, 0x4, R2 ;  /* 0x0000000437027825 */ /* 0x001fca00078e0202 */
[----:B------:R-:W-:Y:S01]  /*1c50*/  STG.E desc[UR6][R2.64], RZ ;  /* 0x000000ff02007986 */ /* 0x000fe2000c101906 */
[----:B------:R-:W-:Y:S05]  /*1c60*/  EXIT ;  /* 0x000000000000794d */ /* 0x000fea0003800000 */
.L_x_6906:
        /* <DEDUP_REMOVED lines=9> */
.L_x_7693:


//--------------------- .text._ZN7cutlass13device_kernelIN5flash11enable_sm90INS1_16FlashAttnBwdSm90INS1_25CollectiveMainloopBwdSm90ILi2ELi1ELi1EN4cute5tupleIJNS5_1CILi1EEES8_S8_EEENS6_IJNS7_ILi64EEENS7_ILi96EEENS7_ILi192EEEEEENS_10bfloat16_tEfNS_4arch4Sm90ELb1ELb0ELb0ELb1ELb0ELb0ELb1ELb0ELi3ELi1ELi1ELi1ELb0EEENS1_21CollectiveEpilogueBwdISD_SE_SG_Li384ELb1ELb1ELi3EEENS1_25SingleTileBwdLPTSchedulerILb1ELi96ELb0EEEEEEEEEvNT_6ParamsE --------------------------
	.section	.text._ZN7cutlass13device_kernelIN5flash11enable_sm90INS1_16FlashAttnBwdSm90INS1_25CollectiveMainloopBwdSm90ILi2ELi1ELi1EN4cute5tupleIJNS5_1CILi1EEES8_S8_EEENS6_IJNS7_ILi64EEENS7_ILi96EEENS7_ILi192EEEEEENS_10bfloat16_tEfNS_4arch4Sm90ELb1ELb0ELb0ELb1ELb0ELb0ELb1ELb0ELi3ELi1ELi1ELi1ELb0EEENS1_21CollectiveEpilogueBwdISD_SE_SG_Li384ELb1ELb1ELi3EEENS1_25SingleTileBwdLPTSchedulerILb1ELi96ELb0EEEEEEEEEvNT_6ParamsE,"ax",@progbits
	.align	128
.text._ZN7cutlass13device_kernelIN5flash11enable_sm90INS1_16FlashAttnBwdSm90INS1_25CollectiveMainloopBwdSm90ILi2ELi1ELi1EN4cute5tupleIJNS5_1CILi1EEES8_S8_EEENS6_IJNS7_ILi64EEENS7_ILi96EEENS7_ILi192EEEEEENS_10bfloat16_tEfNS_4arch4Sm90ELb1ELb0ELb0ELb1ELb0ELb0ELb1ELb0ELi3ELi1ELi1ELi1ELb0EEENS1_21CollectiveEpilogueBwdISD_SE_SG_Li384ELb1ELb1ELi3EEENS1_25SingleTileBwdLPTSchedulerILb1ELi96ELb0EEEEEEEEEvNT_6ParamsE:
        .type           _ZN7cutlass13device_kernelIN5flash11enable_sm90INS1_16FlashAttnBwdSm90INS1_25CollectiveMainloopBwdSm90ILi2ELi1ELi1EN4cute5tupleIJNS5_1CILi1EEES8_S8_EEENS6_IJNS7_ILi64EEENS7_ILi96EEENS7_ILi192EEEEEENS_10bfloat16_tEfNS_4arch4Sm90ELb1ELb0ELb0ELb1ELb0ELb0ELb1ELb0ELi3ELi1ELi1ELi1ELb0EEENS1_21CollectiveEpilogueBwdISD_SE_SG_Li384ELb1ELb1ELi3EEENS1_25SingleTileBwdLPTSchedulerILb1ELi96ELb0EEEEEEEEEvNT_6ParamsE,@function
        .size           _ZN7cutlass13device_kernelIN5flash11enable_sm90INS1_16FlashAttnBwdSm90INS1_25CollectiveMainloopBwdSm90ILi2ELi1ELi1EN4cute5tupleIJNS5_1CILi1EEES8_S8_EEENS6_IJNS7_ILi64EEENS7_ILi96EEENS7_ILi192EEEEEENS_10bfloat16_tEfNS_4arch4Sm90ELb1ELb0ELb0ELb1ELb0ELb0ELb1ELb0ELi3ELi1ELi1ELi1ELb0EEENS1_21CollectiveEpilogueBwdISD_SE_SG_Li384ELb1ELb1ELi3EEENS1_25SingleTileBwdLPTSchedulerILb1ELi96ELb0EEEEEEEEEvNT_6ParamsE,(.L_x_7694 - _ZN7cutlass13device_kernelIN5flash11enable_sm90INS1_16FlashAttnBwdSm90INS1_25CollectiveMainloopBwdSm90ILi2ELi1ELi1EN4cute5tupleIJNS5_1CILi1EEES8_S8_EEENS6_IJNS7_ILi64EEENS7_ILi96EEENS7_ILi192EEEEEENS_10bfloat16_tEfNS_4arch4Sm90ELb1ELb0ELb0ELb1ELb0ELb0ELb1ELb0ELi3ELi1ELi1ELi1ELb0EEENS1_21CollectiveEpilogueBwdISD_SE_SG_Li384ELb1ELb1ELi3EEENS1_25SingleTileBwdLPTSchedulerILb1ELi96ELb0EEEEEEEEEvNT_6ParamsE)
        .other          _ZN7cutlass13device_kernelIN5flash11enable_sm90INS1_16FlashAttnBwdSm90INS1_25CollectiveMainloopBwdSm90ILi2ELi1ELi1EN4cute5tupleIJNS5_1CILi1EEES8_S8_EEENS6_IJNS7_ILi64EEENS7_ILi96EEENS7_ILi192EEEEEENS_10bfloat16_tEfNS_4arch4Sm90ELb1ELb0ELb0ELb1ELb0ELb0ELb1ELb0ELi3ELi1ELi1ELi1ELb0EEENS1_21CollectiveEpilogueBwdISD_SE_SG_Li384ELb1ELb1ELi3EEENS1_25SingleTileBwdLPTSchedulerILb1ELi96ELb0EEEEEEEEEvNT_6ParamsE,@"STO_CUDA_ENTRY STV_DEFAULT"
_ZN7cutlass13device_kernelIN5flash11enable_sm90INS1_16FlashAttnBwdSm90INS1_25CollectiveMainloopBwdSm90ILi2ELi1ELi1EN4cute5tupleIJNS5_1CILi1EEES8_S8_EEENS6_IJNS7_ILi64EEENS7_ILi96EEENS7_ILi192EEEEEENS_10bfloat16_tEfNS_4arch4Sm90ELb1ELb0ELb0ELb1ELb0ELb0ELb1ELb0ELi3ELi1ELi1ELi1ELb0EEENS1_21CollectiveEpilogueBwdISD_SE_SG_Li384ELb1ELb1ELi3EEENS1_25SingleTileBwdLPTSchedulerILb1ELi96ELb0EEEEEEEEEvNT_6ParamsE:
        /* <DEDUP_REMOVED lines=23> */
.L_x_6908:
[----:B------:R-:W-:Y:S05]  /*0170*/  BSYNC B0 ;  /* 0x0000000000007941 */ /* 0x000fea0003800000 */
.L_x_6907:
        /* <DEDUP_REMOVED lines=34> */
.L_x_6909:
        /* <DEDUP_REMOVED lines=20> */
.L_x_6910:
        /* <DEDUP_REMOVED lines=9> */
.L_x_6913:
        /* <DEDUP_REMOVED lines=32> */
.L_x_6914:
[----:B------:R-:W1:Y:S01]  /*0770*/  LDC R3, c[0x0][0x8c4] ;  /* 0x00023100ff037b82 */ /* 0x000e620000000800 */
[----:B------:R-:W-:Y:S01]  /*0780*/  IMAD.U32 R152, RZ, RZ, UR4 ;  /* 0x00000004ff987e24 */ /* 0x000fe2000f8e00ff */
[----:B-1----:R-:W-:-:S13]  /*0790*/  ISETP.NE.AND P0, PT, R3, 0x1, PT ;  /* 0x000000010300780c */ /* 0x002fda0003f05270 */
[----:B------:R-:W1:Y:S02]  /*07a0*/  @P0 LDC.64 R4, c[0x0][0x8c8] ;  /* 0x00023200ff040b82 */ /* 0x000e640000000a00 */
[----:B-1----:R-:W-:-:S05]  /*07b0*/  @P0 IMAD.HI.U32 R0, R4, UR4, RZ ;  /* 0x0000000404000c27 */ /* 0x002fca000f8e00ff */
[----:B------:R-:W-:-:S05]  /*07c0*/  @P0 SHF.R.U32.HI R152, RZ, R5, R0 ;  /* 0x00000005ff980219 */ /* 0x000fca0000011600 */
[----:B------:R-:W-:-:S07]  /*07d0*/  IMAD R0, R152, R3, RZ ;  /* 0x0000000398007224 */ /* 0x000fce00078e02ff */
.L_x_6915:
        /* <DEDUP_REMOVED lines=14> */
[----:B------:R-:W-:Y:S01]  /*08c0*/  IMAD R153, R153, R0, R5 ;  /* 0x0000000099997224 */ /* 0x000fe200078e0205 */
[----:B------:R-:W-:Y:S06]  /*08d0*/  @!P0 BRA `(.L_x_6916) ;  /* 0x0000000000108947 */ /* 0x000fec0003800000 */
[----:B------:R-:W1:Y:S02]  /*08e0*/  LDC.64 R2, c[0x0][0x8f8] ;  /* 0x00023e00ff027b82 */ /* 0x000e640000000a00 */
[----:B-1----:R-:W-:-:S05]  /*08f0*/  IMAD.WIDE R2, R19, 0x4, R2 ;  /* 0x0000000413027825 */ /* 0x002fca00078e0202 */
[----:B------:R2:W5:Y:S01]  /*0900*/  LDG.E R0, desc[UR38][R2.64] ;  /* 0x0000002602007981 */ /* 0x000562000c1e1900 */
[----:B------:R-:W-:Y:S05]  /*0910*/  BRA `(.L_x_6917) ;  /* 0x00000000002c7947 */ /* 0x000fea0003800000 */
.L_x_6916:
        /* <DEDUP_REMOVED lines=10> */
.L_x_6918:
[----:B------:R-:W1:Y:S02]  /*09c0*/  LDC R0, c[0x0][0x8ec] ;  /* 0x00023b00ff007b82 */ /* 0x000e640000000800 */
.L_x_6917:
[----:B-1---5:R-:W-:-:S04]  /*09d0*/  VIADD R0, R0, 0x5f ;  /* 0x0000005f00007836 */ /* 0x022fc80000000000 */
[----:B------:R-:W-:-:S05]  /*09e0*/  IMAD.HI R0, R0, 0x2aaaaaab, RZ ;  /* 0x2aaaaaab00007827 */ /* 0x000fca00078e02ff */
[----:B--2---:R-:W-:-:S04]  /*09f0*/  SHF.R.U32.HI R3, RZ, 0x1f, R0 ;  /* 0x0000001fff037819 */ /* 0x004fc80000011600 */
[----:B------:R-:W-:-:S04]  /*0a00*/  LEA.HI.SX32 R3, R0, R3, 0x1c ;  /* 0x0000000300037211 */ /* 0x000fc800078fe2ff */
[----:B------:R-:W-:-:S04]  /*0a10*/  ISETP.GE.AND P0, PT, R152, R3, PT ;  /* 0x000000039800720c */ /* 0x000fc80003f06270 */
[----:B------:R-:W-:-:S04]  /*0a20*/  SEL R19, R19, 0xffffffff, !P0 ;  /* 0xffffffff13137807 */ /* 0x000fc80004000000 */
[----:B------:R-:W-:-:S13]  /*0a30*/  ISETP.GE.AND P0, PT, R19, RZ, PT ;  /* 0x000000ff1300720c */ /* 0x000fda0003f06270 */
[----:B------:R-:W-:Y:S05]  /*0a40*/  @!P0 BRA `(.L_x_6919) ;  /* 0x000000a400248947 */ /* 0x000fea0003800000 */
[----:B------:R-:W-:Y:S01]  /*0a50*/  ULDC.64 UR4, c[0x0][0x780] ;  /* 0x0001e00000047ab9 */ /* 0x000fe20000000a00 */
[----:B------:R-:W1:Y:S01]  /*0a60*/  LDC R17, c[0x0][0x290] ;  /* 0x0000a400ff117b82 */ /* 0x000e620000000800 */
[----:B------:R-:W-:Y:S02]  /*0a70*/  ISETP.NE.U32.AND P0, PT, RZ, UR4, PT ;  /* 0x00000004ff007c0c */ /* 0x000fe4000bf05070 */
[----:B------:R-:W-:Y:S02]  /*0a80*/  SHF.R.S32.HI R155, RZ, 0x1f, R153 ;  /* 0x0000001fff9b7819 */ /* 0x000fe40000011499 */
[----:B------:R-:W-:-:S13]  /*0a90*/  ISETP.NE.AND.EX P0, PT, RZ, UR5, PT, P0 ;  /* 0x00000005ff007c0c */ /* 0x000fda000bf05300 */
[----:B------:R-:W-:Y:S05]  /*0aa0*/  @!P0 BRA `(.L_x_6920) ;  /* 0x0000000000108947 */ /* 0x000fea0003800000 */
[----:B------:R-:W2:Y:S02]  /*0ab0*/  LDC.64 R22, c[0x0][0x780] ;  /* 0x0001e000ff167b82 */ /* 0x000ea40000000a00 */
[----:B--2---:R-:W-:-:S06]  /*0ac0*/  IMAD.WIDE R22, R19, 0x4, R22 ;  /* 0x0000000413167825 */ /* 0x004fcc00078e0216 */
[----:B------:R2:W5:Y:S01]  /*0ad0*/  LDG.E R22, desc[UR38][R22.64] ;  /* 0x0000002616167981 */ /* 0x000562000c1e1900 */
[----:B------:R-:W-:Y:S05]  /*0ae0*/  BRA `(.L_x_6921) ;  /* 0x0000000000287947 */ /* 0x000fea0003800000 */
.L_x_6920:
        /* <DEDUP_REMOVED lines=10> */
.L_x_6921:
        /* <DEDUP_REMOVED lines=8> */
.L_x_6922:
        /* <DEDUP_REMOVED lines=9> */
.L_x_6923:
[C---:B-1-345:R-:W-:Y:S01]  /*0ca0*/  IMAD.IADD R3, R22.reuse, 0x1, -R17 ;  /* 0x0000000116037824 */ /* 0x07afe200078e0a11 */
[----:B------:R-:W-:Y:S01]  /*0cb0*/  ULDC UR4, c[0x0][0x74c] ;  /* 0x0001d30000047ab9 */ /* 0x000fe20000000800 */
[----:B------:R-:W-:Y:S01]  /*0cc0*/  VIADD R0, R22, 0x3f ;  /* 0x0000003f16007836 */ /* 0x000fe20000000000 */
[----:B------:R-:W-:Y:S01]  /*0cd0*/  PLOP3.LUT P0, PT, PT, PT, PT, 0x80, 0x0 ;  /* 0x000000000000781c */ /* 0x000fe20003f0f070 */
[----:B------:R-:W-:Y:S01]  /*0ce0*/  IMAD R3, R152, 0x60, R3 ;  /* 0x0000006098037824 */ /* 0x000fe200078e0203 */
[----:B------:R-:W-:Y:S02]  /*0cf0*/  CS2R R70, SRZ ;  /* 0x0000000000467805 */ /* 0x000fe4000001ff00 */
[----:B------:R-:W-:Y:S02]  /*0d00*/  CS2R R68, SRZ ;  /* 0x0000000000447805 */ /* 0x000fe4000001ff00 */
[----:B------:R-:W-:Y:S01]  /*0d10*/  CS2R R66, SRZ ;  /* 0x0000000000427805 */ /* 0x000fe2000001ff00 */
[----:B------:R-:W-:Y:S01]  /*0d20*/  VIADD R2, R3, -UR4 ;  /* 0x8000000403027c36 */ /* 0x000fe20008000000 */
[----:B------:R-:W-:-:S02]  /*0d30*/  SHF.R.S32.HI R3, RZ, 0x1f, R0 ;  /* 0x0000001fff037819 */ /* 0x000fc40000011400 */
[----:B------:R-:W-:Y:S02]  /*0d40*/  CS2R R64, SRZ ;  /* 0x0000000000407805 */ /* 0x000fe4000001ff00 */
[----:B------:R-:W-:Y:S02]  /*0d50*/  CS2R R62, SRZ ;  /* 0x00000000003e7805 */ /* 0x000fe4000001ff00 */
        /* <DEDUP_REMOVED lines=11> */
[----:B------:R-:W-:Y:S02]  /*0e10*/  CS2R R48, SRZ ;  /* 0x0000000000307805 */ /* 0x000fe4000001ff00 */
[----:B------:R-:W-:Y:S02]  /*0e20*/  CS2R R46, SRZ ;  /* 0x00000000002e7805 */ /* 0x000fe4000001ff00 */
[----:B------:R-:W-:Y:S02]  /*0e30*/  VIMNMX R16, RZ, R5, !PT ;  /* 0x00000005ff107248 */ /* 0x000fe40007fe0100 */
[----:B------:R-:W-:Y:S02]  /*0e40*/  CS2R R44, SRZ ;  /* 0x00000000002c7805 */ /* 0x000fe4000001ff00 */
[----:B------:R-:W-:-:S02]  /*0e50*/  CS2R R42, SRZ ;  /* 0x00000000002a7805 */ /* 0x000fc4000001ff00 */
[----:B------:R-:W-:Y:S02]  /*0e60*/  CS2R R40, SRZ ;  /* 0x0000000000287805 */ /* 0x000fe4000001ff00 */
[----:B------:R-:W-:Y:S02]  /*0e70*/  ISETP.GT.AND P1, PT, R18, R16, PT ;  /* 0x000000101200720c */ /* 0x000fe40003f24270 */
        /* <DEDUP_REMOVED lines=57> */
.L_x_6926:
        /* <DEDUP_REMOVED lines=15> */
.L_x_6925:
        /* <DEDUP_REMOVED lines=20> */
.L_x_6928:
        /* <DEDUP_REMOVED lines=15> */
.L_x_6927:
        /* <DEDUP_REMOVED lines=8> */
.L_x_7068:
        /* <DEDUP_REMOVED lines=21> */
.L_x_6930:
[----:B------:R-:W4:Y:S01]  /*1700*/  LDL.LU R20, [R1] ;  /* 0x0000000001147983 */ /* 0x000f220000300800 */
[----:B------:R-:W-:Y:S01]  /*1710*/  LEA.HI R0, R3, R2, RZ, 0x2 ;  /* 0x0000000203007211 */ /* 0x000fe200078f10ff */
[----:B------:R-:W-:Y:S01]  /*1720*/  IMAD R14, R8, -0x3, R13 ;  /* 0xfffffffd080e7824 */ /* 0x000fe200078e020d */
[----:B------:R-:W-:Y:S01]  /*1730*/  LEA.HI R8, R9, R9, RZ, 0x1 ;  /* 0x0000000909087211 */ /* 0x000fe200078f08ff */
[----:B------:R-:W-:Y:S01]  /*1740*/  IMAD.IADD R12, R6, 0x1, -R11 ;  /* 0x00000001060c7824 */ /* 0x000fe200078e0a0b */
[--C-:B------:R-:W-:Y:S01]  /*1750*/  SHF.R.S32.HI R5, RZ, 0x2, R0.reuse ;  /* 0x00000002ff057819 */ /* 0x100fe20000011400 */
[----:B------:R-:W-:Y:S01]  /*1760*/  IMAD R17, R152, -0x60, R17 ;  /* 0xffffffa098117824 */ /* 0x000fe200078e0211 */
[----:B------:R-:W-:Y:S02]  /*1770*/  SHF.R.S32.HI R6, RZ, 0x1f, R0 ;  /* 0x0000001fff067819 */ /* 0x000fe40000011400 */
[----:B------:R-:W-:Y:S02]  /*1780*/  CS2R R70, SRZ ;  /* 0x0000000000467805 */ /* 0x000fe4000001ff00 */
[----:B---3--:R-:W-:-:S02]  /*1790*/  LOP3.LUT R15, R0, 0x7ffffffc, RZ, 0xc0, !PT ;  /* 0x7ffffffc000f7812 */ /* 0x008fc400078ec0ff */
[----:B------:R-:W-:Y:S02]  /*17a0*/  CS2R R68, SRZ ;  /* 0x0000000000447805 */ /* 0x000fe4000001ff00 */
[--C-:B------:R-:W-:Y:S02]  /*17b0*/  SHF.R.S32.HI R0, RZ, 0x1, R8.reuse ;  /* 0x00000001ff007819 */ /* 0x100fe40000011408 */
[----:B------:R-:W-:Y:S02]  /*17c0*/  CS2R R66, SRZ ;  /* 0x0000000000427805 */ /* 0x000fe4000001ff00 */
[----:B------:R-:W-:Y:S01]  /*17d0*/  SHF.R.S32.HI R11, RZ, 0x1f, R8 ;  /* 0x0000001fff0b7819 */ /* 0x000fe20000011408 */
[----:B------:R-:W-:Y:S01]  /*17e0*/  IMAD.IADD R15, R2, 0x1, -R15 ;  /* 0x00000001020f7824 */ /* 0x000fe200078e0a0f */
        /* <DEDUP_REMOVED lines=21> */
[----:B------:R-:W-:Y:S01]  /*1940*/  IMAD R8, R14, 0x10, R15 ;  /* 0x000000100e087824 */ /* 0x000fe200078e020f */
[----:B------:R-:W-:Y:S01]  /*1950*/  SHF.R.S32.HI R3, RZ, 0x5, R3 ;  /* 0x00000005ff037819 */ /* 0x000fe20000011403 */
[----:B------:R-:W-:Y:S01]  /*1960*/  IMAD R9, R9, 0x20, R10 ;  /* 0x0000002009097824 */ /* 0x000fe200078e020a */
[----:B------:R-:W-:Y:S01]  /*1970*/  LOP3.LUT R7, R0, 0x8, R7, 0xf8, !PT ;  /* 0x0000000800077812 */ /* 0x000fe200078ef807 */
[----:B------:R-:W-:Y:S01]  /*1980*/  IMAD.IADD R6, R5, 0x1, -R6 ;  /* 0x0000000105067824 */ /* 0x000fe200078e0a06 */
[----:B------:R-:W-:Y:S01]  /*1990*/  SHF.R.U32.HI R0, RZ, 0x3, R0 ;  /* 0x00000003ff007819 */ /* 0x000fe20000011600 */
[----:B------:R-:W-:Y:S01]  /*19a0*/  IMAD R12, R12, 0x200, R9 ;  /* 0x000002000c0c7824 */ /* 0x000fe200078e0209 */
[----:B------:R-:W-:Y:S01]  /*19b0*/  LOP3.LUT P0, RZ, R11, 0x2, RZ, 0xc0, !PT ;  /* 0x000000020bff7812 */ /* 0x000fe2000780c0ff */
[----:B------:R-:W-:Y:S01]  /*19c0*/  IMAD R14, R13, 0x400, R2 ;  /* 0x000004000d0e7824 */ /* 0x000fe200078e0202 */
[----:B------:R-:W-:Y:S01]  /*19d0*/  LOP3.LUT R7, R7, R0, RZ, 0x3c, !PT ;  /* 0x0000000007077212 */ /* 0x000fe200078e3cff */
[----:B------:R-:W-:Y:S01]  /*19e0*/  IMAD R6, R3, 0x10, R6 ;  /* 0x0000001003067824 */ /* 0x000fe200078e0206 */
[----:B------:R-:W-:Y:S01]  /*19f0*/  IADD3 R3, -R22, 0x1, R17 ;  /* 0x0000000116037810 */ /* 0x000fe20007ffe111 */
[----:B------:R-:W-:Y:S01]  /*1a00*/  IMAD.SHL.U32 R8, R8, 0x2, RZ ;  /* 0x0000000208087824 */ /* 0x000fe200078e00ff */
[----:B------:R-:W-:Y:S01]  /*1a10*/  CS2R R56, SRZ ;  /* 0x0000000000387805 */ /* 0x000fe2000001ff00 */
[----:B------:R-:W-:Y:S01]  /*1a20*/  IMAD.IADD R11, R12, 0x1, R7 ;  /* 0x000000010c0b7824 */ /* 0x000fe200078e0207 */
[----:B------:R-:W-:Y:S01]  /*1a30*/  CS2R R54, SRZ ;  /* 0x0000000000367805 */ /* 0x000fe2000001ff00 */
[----:B------:R-:W-:Y:S01]  /*1a40*/  IMAD.MOV.U32 R12, RZ, RZ, 0x20 ;  /* 0x00000020ff0c7424 */ /* 0x000fe200078e00ff */
[----:B------:R-:W-:Y:S01]  /*1a50*/  CS2R R52, SRZ ;  /* 0x0000000000347805 */ /* 0x000fe2000001ff00 */
[----:B------:R-:W-:Y:S01]  /*1a60*/  IMAD.SHL.U32 R0, R14, 0x4, RZ ;  /* 0x000000040e007824 */ /* 0x000fe200078e00ff */
[----:B------:R-:W-:Y:S01]  /*1a70*/  LEA R11, R11, UR36, 0x1 ;  /* 0x000000240b0b7c11 */ /* 0x000fe2000f8e08ff */
[--C-:B------:R-:W-:Y:S01]  /*1a80*/  IMAD.IADD R9, R17, 0x1, -R8.reuse ;  /* 0x0000000111097824 */ /* 0x100fe200078e0a08 */
[----:B------:R-:W-:Y:S01]  /*1a90*/  SEL R12, R12, 0xffffffe0, !P0 ;  /* 0xffffffe00c0c7807 */ /* 0x000fe20004000000 */
[----:B------:R-:W-:Y:S01]  /*1aa0*/  IMAD.IADD R8, R3, 0x1, -R8 ;  /* 0x0000000103087824 */ /* 0x000fe200078e0a08 */
        /* <DEDUP_REMOVED lines=42> */
[----:B------:R-:W-:-:S02]  /*1d50*/  IADD3 R17, R12, 0x30400, R11 ;  /* 0x000304000c117810 */ /* 0x000fc40007ffe00b */
[----:B----4-:R-:W-:-:S07]  /*1d60*/  LOP3.LUT R10, R20, 0x1, RZ, 0xfc, !PT ;  /* 0x00000001140a7812 */ /* 0x010fce00078efcff */
.L_x_6942:
[----:B------:R-:W-:-:S13]  /*1d70*/  ISETP.NE.AND P0, PT, R10, 0x3, PT ;  /* 0x000000030a00780c */ /* 0x000fda0003f05270 */
[----:B---3--:R-:W-:Y:S05]  /*1d80*/  @!P0 BRA `(.L_x_6932) ;  /* 0x0000000000048947 */ /* 0x008fea0003800000 */
[----:B------:R-:W-:Y:S01]  /*1d90*/  BPT.TRAP 0x1 ;  /* 0x000000040000795c */ /* 0x000fe20000300000 */
.L_x_6932:
[----:B------:R-:W-:Y:S02]  /*1da0*/  LEA R3, R2, UR36, 0x3 ;  /* 0x0000002402037c11 */ /* 0x000fe4000f8e18ff */
[----:B------:R-:W-:-:S04]  /*1db0*/  SHF.L.U32 R12, R7, 0x1f, RZ ;  /* 0x0000001f070c7819 */ /* 0x000fc800000006ff */
[----:B------:R3:W4:Y:S01]  /*1dc0*/  SYNCS.PHASECHK.TRANS64.TRYWAIT P1, [R3+URZ+0x36410], R12 ;  /* 0x0364100c030075a7 */ /* 0x000722000802017f */
[----:B------:R-:W-:Y:S05]  /*1dd0*/  @!P0 BRA `(.L_x_6933) ;  /* 0x0000000000048947 */ /* 0x000fea0003800000 */
[----:B------:R-:W-:Y:S01]  /*1de0*/  BPT.TRAP 0x1 ;  /* 0x000000040000795c */ /* 0x000fe20000300000 */
.L_x_6933:
[----:B----4-:R-:W-:Y:S05]  /*1df0*/  @P1 BRA `(.L_x_6934) ;  /* 0x0000000000081947 */ /* 0x010fea0003800000 */
[----:B------:R-:W4:Y:S02]  /*1e00*/  SYNCS.PHASECHK.TRANS64.TRYWAIT P1, [R3+URZ+0x36410], R12 ;  /* 0x0364100c030075a7 */ /* 0x000f24000802017f */
[----:B----4-:R-:W-:Y:S05]  /*1e10*/  @!P1 BRA `(.L_x_6935) ;  /* 0x0000009000689947 */ /* 0x010fea0003800000 */
.L_x_6934:
[----:B------:R-:W-:Y:S05]  /*1e20*/  WARPSYNC.ALL ;  /* 0x0000000000007948 */ /* 0x000fea0003800000 */
[----:B------:R-:W-:Y:S01]  /*1e30*/  R2UR UR6, R4 ;  /* 0x00000000040672ca */ /* 0x000fe200000e0000 */
[----:B------:R-:W-:Y:S01]  /*1e40*/  UIADD3 UR4, UR36, 0x1e000, URZ ;  /* 0x0001e00024047890 */ /* 0x000fe2000fffe03f */
[C---:B------:R-:W-:Y:S01]  /*1e50*/  R2UR UR7, R2.reuse ;  /* 0x00000000020772ca */ /* 0x040fe200000e0000 */
[----:B------:R-:W-:Y:S01]  /*1e60*/  WARPGROUP.ARRIVE ;  /* 0x00000000000079c5 */ /* 0x000fe20000000000 */
[----:B------:R-:W-:Y:S01]  /*1e70*/  UMOV UR13, 0x40000040 ;  /* 0x40000040000d7882 */ /* 0x000fe20000000000 */
[----:B------:R-:W-:Y:S01]  /*1e80*/  USHF.R.U32.HI UR5, URZ, 0x4, UR4 ;  /* 0x000000043f057899 */ /* 0x000fe20008011604 */
[----:B---34-:R-:W-:Y:S01]  /*1e90*/  IMAD R12, R2, 0x40, R6 ;  /* 0x00000040020c7824 */ /* 0x018fe200078e0206 */
        /* <DEDUP_REMOVED lines=92> */
[----:B-1----:R3:W1:Y:S01]  /*2460*/  LDS R13, [R14+0x30020] ;  /* 0x030020000e0d7984 */ /* 0x0026620000000800 */
[----:B------:R-:W-:Y:S05]  /*2470*/  @!P0 BRA `(.L_x_6936) ;  /* 0x0000000000048947 */ /* 0x000fea0003800000 */
[----:B------:R-:W-:Y:S01]  /*2480*/  BPT.TRAP 0x1 ;  /* 0x000000040000795c */ /* 0x000fe20000300000 */
.L_x_6936:
[----:B------:R-:W-:-:S04]  /*2490*/  SHF.L.U32 R15, R5, 0x1f, RZ ;  /* 0x0000001f050f7819 */ /* 0x000fc800000006ff */
[----:B------:R1:W1:Y:S01]  /*24a0*/  SYNCS.PHASECHK.TRANS64.TRYWAIT P1, [UR36+0x36430], R15 ;  /* 0x0364300fff0075a7 */ /* 0x0002620008020164 */
[----:B------:R-:W-:Y:S05]  /*24b0*/  @!P0 BRA `(.L_x_6937) ;  /* 0x0000000000048947 */ /* 0x000fea0003800000 */
[----:B------:R-:W-:Y:S01]  /*24c0*/  BPT.TRAP 0x1 ;  /* 0x000000040000795c */ /* 0x000fe20000300000 */
.L_x_6937:
[----:B-1----:R-:W-:Y:S05]  /*24d0*/  @P1 BRA `(.L_x_6938) ;  /* 0x0000000000081947 */ /* 0x002fea0003800000 */
[----:B------:R-:W1:Y:S02]  /*24e0*/  SYNCS.PHASECHK.TRANS64.TRYWAIT P1, [UR36+0x36430], R15 ;  /* 0x0364300fff0075a7 */ /* 0x000e640008020164 */
[----:B-1----:R-:W-:Y:S05]  /*24f0*/  @!P1 BRA `(.L_x_6939) ;  /* 0x0000008800c49947 */ /* 0x002fea0003800000 */
.L_x_6938:
[----:B------:R-:W-:Y:S01]  /*2500*/  UIADD3 UR5, UR36, 0x2a000, URZ ;  /* 0x0002a00024057890 */ /* 0x000fe2000fffe03f */
[----:B------:R-:W-:Y:S01]  /*2510*/  WARPGROUP.ARRIVE ;  /* 0x00000000000079c5 */ /* 0x000fe20000000000 */
[----:B------:R-:W-:Y:S01]  /*2520*/  UIADD3 UR4, UR4, 0x9000, URZ ;  /* 0x0000900004047890 */ /* 0x000fe2000fffe03f */
[----:B------:R-:W-:Y:S01]  /*2530*/  IMAD R15, R16, 0x40, R6 ;  /* 0x00000040100f7824 */ /* 0x000fe200078e0206 */
[----:B------:R-:W-:Y:S02]  /*2540*/  USHF.R.U32.HI UR6, URZ, 0x4, UR5 ;  /* 0x000000043f067899 */ /* 0x000fe40008011605 */
[----:B------:R-:W-:Y:S02]  /*2550*/  USHF.R.U32.HI UR4, URZ, 0x4, UR4 ;  /* 0x000000043f047899 */ /* 0x000fe40008011604 */
[----:B------:R-:W-:Y:S01]  /*2560*/  ULOP3.LUT UR7, UR6, 0x3fff, URZ, 0xc0, !UPT ;  /* 0x00003fff06077892 */ /* 0x000fe2000f8ec03f */
[----:B---3--:R-:W-:Y:S01]  /*2570*/  VIADDMNMX R14, R15, R8, R9, PT ;  /* 0x000000080f0e7246 */ /* 0x008fe20003800109 */
        /* <DEDUP_REMOVED lines=9> */
[----:B------:R-:W-:Y:S01]  /*2610*/  FSEL R137, R137, -INF , P6 ;  /* 0xff80000089897808 */ /* 0x000fe20003000000 */
[----:B------:R-:W-:Y:S01]  /*2620*/  UMOV UR10, UR6 ;  /* 0x00000006000a7c82 */ /* 0x000fe20008000000 */
[C---:B------:R-:W-:Y:S01]  /*2630*/  ISETP.GT.AND P5, PT, R14.reuse, 0x8, PT ;  /* 0x000000080e00780c */ /* 0x040fe20003fa4270 */
[----:B------:R-:W-:Y:S01]  /*2640*/  HGMMA.64x32x16.F32.BF16 R120, gdesc[UR8], RZ, !UPT, gsb0 ;  /* 0x00600000087879f0 */ /* 0x000fe2000c0018ff */
[----:B------:R-:W-:Y:S01]  /*2650*/  UIADD3 UR10, UR6, 0x2, URZ ;  /* 0x00000002060a7890 */ /* 0x000fe2000fffe03f */
[C---:B------:R-:W-:Y:S01]  /*2660*/  ISETP.GT.AND P4, PT, R14.reuse, 0x9, PT ;  /* 0x000000090e00780c */ /* 0x040fe20003f84270 */
[----:B------:R-:W-:Y:S01]  /*2670*/  UIADD3 UR8, UR4, 0x2, URZ ;  /* 0x0000000204087890 */ /* 0x000fe2000fffe03f */
[C---:B------:R-:W-:Y:S01]  /*2680*/  ISETP.GT.AND P3, PT, R14.reuse, 0x10, PT ;  /* 0x000000100e00780c */ /* 0x040fe20003f64270 */
[----:B------:R-:W-:Y:S01]  /*2690*/  UMOV UR11, 0x40000040 ;  /* 0x40000040000b7882 */ /* 0x000fe20000000000 */
[----:B------:R-:W-:Y:S01]  /*26a0*/  UMOV UR9, 0x40000040 ;  /* 0x4000004000097882 */ /* 0x000fe20000000000 */
[C---:B------:R-:W-:Y:S01]  /*26b0*/  ISETP.GT.AND P2, PT, R14.reuse, 0x11, PT ;  /* 0x000000110e00780c */ /* 0x040fe20003f44270 */
[--C-:B----4-:R-:W-:Y:S01]  /*26c0*/  FFMA.FTZ R20, R21, UR40, -R12.reuse ;  /* 0x0000002815147c23 */ /* 0x110fe2000801080c */
[C---:B------:R-:W-:Y:S01]  /*26d0*/  ISETP.GT.AND P1, PT, R14.reuse, 0x18, PT ;  /* 0x000000180e00780c */ /* 0x040fe20003f24270 */
[----:B------:R-:W-:Y:S01]  /*26e0*/  FFMA.FTZ R21, R137, UR40, -R12 ;  /* 0x0000002889157c23 */ /* 0x000fe2000801080c */
[----:B------:R-:W-:Y:S01]  /*26f0*/  ISETP.GT.AND P6, PT, R14, 0x19, PT ;  /* 0x000000190e00780c */ /* 0x000fe20003fc4270 */
[----:B------:R-:W-:Y:S01]  /*2700*/  UMOV UR7, 0x80000020 ;  /* 0x8000002000077882 */ /* 0x000fe20000000000 */
[----:B------:R-:W-:Y:S01]  /*2710*/  IADD3 R14, R8, 0x8, R15 ;  /* 0x00000008080e7810 */ /* 0x000fe20007ffe00f */
[----:B------:R-:W-:Y:S01]  /*2720*/  MUFU.EX2 R20, R20 ;  /* 0x0000001400147308 */ /* 0x000fe20000000800 */
[----:B------:R-:W-:-:S02]  /*2730*/  FSEL R15, R140, -INF , P5 ;  /* 0xff8000008c0f7808 */ /* 0x000fc40002800000 */
[----:B------:R-:W-:Y:S02]  /*2740*/  VIMNMX R14, R9, R14, PT ;  /* 0x0000000e090e7248 */ /* 0x000fe40003fe0100 */
[----:B------:R-:W-:Y:S01]  /*2750*/  FSEL R157, R148, -INF , P1 ;  /* 0xff800000949d7808 */ /* 0x000fe20000800000 */
[--C-:B------:R-:W-:Y:S01]  /*2760*/  FFMA.FTZ R22, R15, UR40, -R12.reuse ;  /* 0x000000280f167c23 */ /* 0x100fe2000801080c */
[----:B------:R-:W-:Y:S01]  /*2770*/  ISETP.GT.AND P1, PT, R14, RZ, PT ;  /* 0x000000ff0e00720c */ /* 0x000fe20003f24270 */
[----:B------:R-:W1:Y:S01]  /*2780*/  MUFU.EX2 R21, R21 ;  /* 0x0000001500157308 */ /* 0x000e620000000800 */
[----:B--2---:R-:W-:Y:S01]  /*2790*/  FSEL R23, R141, -INF , P4 ;  /* 0xff8000008d177808 */ /* 0x004fe20002000000 */
[--C-:B------:R-:W-:Y:S01]  /*27a0*/  FFMA.FTZ R157, R157, UR40, -R12.reuse ;  /* 0x000000289d9d7c23 */ /* 0x100fe2000801080c */
[----:B------:R-:W-:Y:S02]  /*27b0*/  FSEL R138, R138, -INF , P1 ;  /* 0xff8000008a8a7808 */ /* 0x000fe40000800000 */
[----:B------:R-:W-:Y:S01]  /*27c0*/  LEA R15, R6, UR36, 0x2 ;  /* 0x00000024060f7c11 */ /* 0x000fe2000f8e10ff */
[--C-:B------:R-:W-:Y:S01]  /*27d0*/  FFMA.FTZ R23, R23, UR40, -R12.reuse ;  /* 0x0000002817177c23 */ /* 0x100fe2000801080c */
[----:B------:R-:W-:Y:S01]  /*27e0*/  FSEL R141, R144, -INF , P3 ;  /* 0xff800000908d7808 */ /* 0x000fe20001800000 */
[----:B------:R-:W-:Y:S01]  /*27f0*/  FFMA.FTZ R136, R138, UR40, -R13 ;  /* 0x000000288a887c23 */ /* 0x000fe2000801080d */
[----:B------:R-:W-:Y:S01]  /*2800*/  ISETP.GT.AND P4, PT, R14, 0x1, PT ;  /* 0x000000010e00780c */ /* 0x000fe20003f84270 */
[----:B------:R-:W-:Y:S01]  /*2810*/  MUFU.EX2 R22, R22 ;  /* 0x0000001600167308 */ /* 0x000fe20000000800 */
[----:B------:R-:W-:Y:S01]  /*2820*/  FSEL R145, R145, -INF , P2 ;  /* 0xff80000091917808 */ /* 0x000fe20001000000 */
[----:B------:R-:W-:Y:S01]  /*2830*/  FFMA.FTZ R141, R141, UR40, -R12 ;  /* 0x000000288d8d7c23 */ /* 0x000fe2000801080c */
[----:B------:R-:W-:-:S02]  /*2840*/  FSEL R149, R149, -INF , P6 ;  /* 0xff80000095957808 */ /* 0x000fc40003000000 */
[C---:B------:R-:W-:Y:S01]  /*2850*/  ISETP.GT.AND P3, PT, R14.reuse, 0x8, PT ;  /* 0x000000080e00780c */ /* 0x040fe20003f64270 */
[--C-:B------:R-:W-:Y:S01]  /*2860*/  FFMA.FTZ R145, R145, UR40, -R12.reuse ;  /* 0x0000002891917c23 */ /* 0x100fe2000801080c */
[----:B------:R-:W-:Y:S01]  /*2870*/  ISETP.GT.AND P2, PT, R14, 0x9, PT ;  /* 0x000000090e00780c */ /* 0x000fe20003f44270 */
[----:B------:R-:W-:Y:S01]  /*2880*/  FFMA.FTZ R149, R149, UR40, -R12 ;  /* 0x0000002895957c23 */ /* 0x000fe2000801080c */
[----:B------:R-:W-:Y:S01]  /*2890*/  FSEL R138, R139, -INF , P4 ;  /* 0xff8000008b8a7808 */ /* 0x000fe20002000000 */
[----:B------:R-:W-:Y:S01]  /*28a0*/  MUFU.EX2 R23, R23 ;  /* 0x0000001700177308 */ /* 0x000fe20000000800 */
[----:B------:R-:W-:Y:S02]  /*28b0*/  FSEL R142, R142, -INF , P3 ;  /* 0xff8000008e8e7808 */ /* 0x000fe40001800000 */
[----:B------:R-:W-:Y:S01]  /*28c0*/  FSEL R12, R143, -INF , P2 ;  /* 0xff8000008f0c7808 */ /* 0x000fe20001000000 */
[--C-:B------:R-:W-:Y:S01]  /*28d0*/  FFMA.FTZ R139, R138, UR40, -R13.reuse ;  /* 0x000000288a8b7c23 */ /* 0x100fe2000801080d */
[----:B------:R-:W-:Y:S01]  /*28e0*/  ISETP.GT.AND P1, PT, R14, 0x10, PT ;  /* 0x000000100e00780c */ /* 0x000fe20003f24270 */
[----:B------:R-:W-:Y:S01]  /*28f0*/  FFMA.FTZ R138, R142, UR40, -R13 ;  /* 0x000000288e8a7c23 */ /* 0x000fe2000801080d */
[C---:B------:R-:W-:Y:S01]  /*2900*/  ISETP.GT.AND P4, PT, R14.reuse, 0x11, PT ;  /* 0x000000110e00780c */ /* 0x040fe20003f84270 */
[----:B------:R-:W-:Y:S01]  /*2910*/  MUFU.EX2 R136, R136 ;  /* 0x0000008800887308 */ /* 0x000fe20000000800 */
[----:B------:R-:W-:-:S02]  /*2920*/  ISETP.GT.AND P5, PT, R14, 0x18, PT ;  /* 0x000000180e00780c */ /* 0x000fc40003fa4270 */
[----:B------:R-:W-:Y:S01]  /*2930*/  ISETP.GT.AND P6, PT, R14, 0x19, PT ;  /* 0x000000190e00780c */ /* 0x000fe20003fc4270 */
[--C-:B------:R-:W-:Y:S01]  /*2940*/  FFMA.FTZ R14, R12, UR40, -R13.reuse ;  /* 0x000000280c0e7c23 */ /* 0x100fe2000801080d */
[----:B------:R-:W-:Y:S02]  /*2950*/  FSEL R12, R147, -INF , P4 ;  /* 0xff800000930c7808 */ /* 0x000fe40002000000 */
[----:B------:R-:W-:Y:S01]  /*2960*/  FSEL R142, R146, -INF , P1 ;  /* 0xff800000928e7808 */ /* 0x000fe20000800000 */
[----:B------:R-:W2:Y:S01]  /*2970*/  MUFU.EX2 R139, R139 ;  /* 0x0000008b008b7308 */ /* 0x000ea20000000800 */
[----:B------:R-:W-:Y:S01]  /*2980*/  FSEL R144, R150, -INF , P5 ;  /* 0xff80000096907808 */ /* 0x000fe20002800000 */
[----:B------:R-:W-:Y:S02]  /*2990*/  WARPGROUP.DEPBAR.LE gsb0, 0x0 ;  /* 0x00008000000079c5 */ /* 0x000fe40000010000 */
[----:B------:R-:W-:Y:S01]  /*29a0*/  WARPGROUP.ARRIVE ;  /* 0x00000000000079c5 */ /* 0x000fe20000000000 */
[----:B------:R-:W-:Y:S01]  /*29b0*/  FSEL R146, R151, -INF , P6 ;  /* 0xff80000097927808 */ /* 0x000fe20003000000 */
[--C-:B------:R-:W-:Y:S01]  /*29c0*/  FFMA.FTZ R142, R142, UR40, -R13.reuse ;  /* 0x000000288e8e7c23 */ /* 0x100fe2000801080d */
[--C-:B------:R-:W-:Y:S01]  /*29d0*/  FFMA.FTZ R143, R12, UR40, -R13.reuse ;  /* 0x000000280c8f7c23 */ /* 0x100fe2000801080d */
[----:B------:R-:W-:Y:S01]  /*29e0*/  MUFU.EX2 R138, R138 ;  /* 0x0000008a008a7308 */ /* 0x000fe20000000800 */
[--C-:B------:R-:W-:Y:S01]  /*29f0*/  FFMA.FTZ R144, R144, UR40, -R13.reuse ;  /* 0x0000002890907c23 */ /* 0x100fe2000801080d */
[----:B------:R-:W-:Y:S01]  /*2a00*/  HGMMA.64x32x16.F32.BF16 R120, gdesc[UR8], R120, gsb0 ;  /* 0x00600000087879f0 */ /* 0x000fe20008001878 */
[----:B------:R-:W-:Y:S01]  /*2a10*/  UIADD3 UR10, UR6, 0x4, URZ ;  /* 0x00000004060a7890 */ /* 0x000fe2000fffe03f */
[----:B------:R-:W-:Y:S01]  /*2a20*/  FFMA.FTZ R146, R146, UR40, -R13 ;  /* 0x0000002892927c23 */ /* 0x000fe2000801080d */
[----:B------:R-:W-:Y:S01]  /*2a30*/  UIADD3 UR8, UR4, 0x4, URZ ;  /* 0x0000000404087890 */ /* 0x000fe2000fffe03f */
[----:B-1----:R-:W-:Y:S01]  /*2a40*/  F2FP.BF16.F32.PACK_AB R12, R21, R20 ;  /* 0x00000014150c723e */ /* 0x002fe200000010ff */
[----:B------:R-:W-:Y:S01]  /*2a50*/  UMOV UR11, 0x40000040 ;  /* 0x40000040000b7882 */ /* 0x000fe20000000000 */
[----:B------:R-:W-:Y:S01]  /*2a60*/  UMOV UR9, 0x40000040 ;  /* 0x4000004000097882 */ /* 0x000fe20000000000 */
[----:B------:R1:W3:Y:S01]  /*2a70*/  MUFU.EX2 R147, R14 ;  /* 0x0000000e00937308 */ /* 0x0002e20000000800 */
[----:B--2---:R-:W-:-:S07]  /*2a80*/  F2FP.BF16.F32.PACK_AB R13, R139, R136 ;  /* 0x000000888b0d723e */ /* 0x004fce00000010ff */
[----:B------:R-:W-:Y:S01]  /*2a90*/  MUFU.EX2 R141, R141 ;  /* 0x0000008d008d7308 */ /* 0x000fe20000000800 */
[----:B-1----:R-:W-:-:S07]  /*2aa0*/  F2FP.BF16.F32.PACK_AB R14, R23, R22 ;  /* 0x00000016170e723e */ /* 0x002fce00000010ff */
[----:B------:R-:W-:Y:S08]  /*2ab0*/  MUFU.EX2 R148, R145 ;  /* 0x0000009100947308 */ /* 0x000ff00000000800 */
[----:B------:R-:W-:Y:S08]  /*2ac0*/  MUFU.EX2 R157, R157 ;  /* 0x0000009d009d7308 */ /* 0x000ff00000000800 */
[----:B------:R-:W1:Y:S08]  /*2ad0*/  MUFU.EX2 R150, R149 ;  /* 0x0000009500967308 */ /* 0x000e700000000800 */
[----:B------:R-:W-:Y:S08]  /*2ae0*/  MUFU.EX2 R142, R142 ;  /* 0x0000008e008e7308 */ /* 0x000ff00000000800 */
[----:B------:R-:W2:Y:S01]  /*2af0*/  MUFU.EX2 R143, R143 ;  /* 0x0000008f008f7308 */ /* 0x000ea20000000800 */
[----:B------:R-:W-:-:S02]  /*2b00*/  WARPGROUP.DEPBAR.LE gsb0, 0x0 ;  /* 0x00008000000079c5 */ /* 0x000fc40000010000 */
[----:B------:R-:W-:-:S05]  /*2b10*/  WARPGROUP.ARRIVE ;  /* 0x00000000000079c5 */ /* 0x000fca0000000000 */
[----:B------:R-:W-:Y:S01]  /*2b20*/  MUFU.EX2 R144, R144 ;  /* 0x0000009000907308 */ /* 0x000fe20000000800 */
        /* <DEDUP_REMOVED lines=76> */
[----:B------:R-:W4:Y:S04]  /*2ff0*/  LDS R137, [R15+0x30200] ;  /* 0x030200000f897984 */ /* 0x000f280000000800 */
[----:B------:R3:W5:Y:S02]  /*3000*/  LDS R140, [R15+0x30220] ;  /* 0x030220000f8c7984 */ /* 0x0007640000000800 */
[----:B---3--:R-:W-:Y:S01]  /*3010*/  F2FP.BF16.F32.PACK_AB R15, R147, R138 ;  /* 0x0000008a930f723e */ /* 0x008fe200000010ff */
[----:B------:R-:W-:Y:S06]  /*3020*/  BAR.SYNC.DEFER_BLOCKING 0x9, 0x180 ;  /* 0x0246000000007b1d */ /* 0x000fec0000010000 */
[----:B------:R3:W-:Y:S01]  /*3030*/  STSM.16.M88.4 [R11+0x30400], R12 ;  /* 0x0304000c0b007844 */ /* 0x0007e20000000200 */
[--C-:B----4-:R-:W-:Y:S01]  /*3040*/  FADD.FTZ R151, R120, -R137.reuse ;  /* 0x8000008978977221 */ /* 0x110fe20000010000 */
[--C-:B------:R-:W-:Y:S01]  /*3050*/  FADD.FTZ R120, R121, -R137.reuse ;  /* 0x8000008979787221 */ /* 0x100fe20000010000 */
[--C-:B------:R-:W-:Y:S01]  /*3060*/  FADD.FTZ R121, R124, -R137.reuse ;  /* 0x800000897c797221 */ /* 0x100fe20000010000 */
[--C-:B------:R-:W-:Y:S01]  /*3070*/  FADD.FTZ R124, R125, -R137.reuse ;  /* 0x800000897d7c7221 */ /* 0x100fe20000010000 */
[----:B------:R-:W-:Y:S01]  /*3080*/  FMUL.FTZ R151, R20, R151 ;  /* 0x0000009714977220 */ /* 0x000fe20000410000 */
[----:B------:R-:W-:Y:S01]  /*3090*/  FMUL.FTZ R20, R21, R120 ;  /* 0x0000007815147220 */ /* 0x000fe20000410000 */
[----:B------:R-:W-:Y:S01]  /*30a0*/  FMUL.FTZ R22, R22, R121 ;  /* 0x0000007916167220 */ /* 0x000fe20000410000 */
[--C-:B-----5:R-:W-:Y:S01]  /*30b0*/  FADD.FTZ R121, R122, -R140.reuse ;  /* 0x8000008c7a797221 */ /* 0x120fe20000010000 */
[--C-:B------:R-:W-:Y:S01]  /*30c0*/  FADD.FTZ R120, R127, -R140.reuse ;  /* 0x8000008c7f787221 */ /* 0x100fe20000010000 */
[----:B-1----:R-:W-:Y:S01]  /*30d0*/  F2FP.BF16.F32.PACK_AB R122, R150, R157 ;  /* 0x0000009d967a723e */ /* 0x002fe200000010ff */
[--C-:B------:R-:W-:Y:S01]  /*30e0*/  FADD.FTZ R21, R134, -R140.reuse ;  /* 0x8000008c86157221 */ /* 0x100fe20000010000 */
[----:B------:R-:W-:Y:S01]  /*30f0*/  FMUL.FTZ R136, R136, R121 ;  /* 0x0000007988887220 */ /* 0x000fe20000410000 */
[----:B------:R-:W-:Y:S01]  /*3100*/  FMUL.FTZ R147, R147, R120 ;  /* 0x0000007893937220 */ /* 0x000fe20000410000 */
[----:B---3--:R-:W1:Y:S01]  /*3110*/  MUFU.EX2 R13, R146 ;  /* 0x00000092000d7308 */ /* 0x008e620000000800 */
[--C-:B------:R-:W-:Y:S01]  /*3120*/  FADD.FTZ R14, R123, -R140.reuse ;  /* 0x8000008c7b0e7221 */ /* 0x100fe20000010000 */
[--C-:B------:R-:W-:Y:S01]  /*3130*/  FADD.FTZ R123, R126, -R140.reuse ;  /* 0x8000008c7e7b7221 */ /* 0x100fe20000010000 */
[----:B------:R-:W-:Y:S01]  /*3140*/  F2FP.BF16.F32.PACK_AB R120, R148, R141 ;  /* 0x0000008d9478723e */ /* 0x000fe200000010ff */
[--C-:B------:R-:W-:Y:S01]  /*3150*/  FADD.FTZ R15, R130, -R140.reuse ;  /* 0x8000008c820f7221 */ /* 0x100fe20000010000 */
[----:B--2---:R-:W-:Y:S01]  /*3160*/  F2FP.BF16.F32.PACK_AB R121, R143, R142 ;  /* 0x0000008e8f79723e */ /* 0x004fe200000010ff */
[----:B------:R-:W-:Y:S01]  /*3170*/  FMUL.FTZ R138, R138, R123 ;  /* 0x0000007b8a8a7220 */ /* 0x000fe20000410000 */
[--C-:B------:R-:W-:Y:S01]  /*3180*/  FADD.FTZ R12, R131, -R140.reuse ;  /* 0x8000008c830c7221 */ /* 0x100fe20000010000 */
[--C-:B------:R-:W-:Y:S01]  /*3190*/  FADD.FTZ R128, R128, -R137.reuse ;  /* 0x8000008980807221 */ /* 0x100fe20000010000 */
[--C-:B------:R-:W-:Y:S01]  /*31a0*/  FADD.FTZ R129, R129, -R137.reuse ;  /* 0x8000008981817221 */ /* 0x100fe20000010000 */
[--C-:B------:R-:W-:Y:S01]  /*31b0*/  FADD.FTZ R132, R132, -R137.reuse ;  /* 0x8000008984847221 */ /* 0x100fe20000010000 */
[----:B------:R-:W-:Y:S01]  /*31c0*/  FADD.FTZ R133, R133, -R137 ;  /* 0x8000008985857221 */ /* 0x000fe20000010000 */
[----:B------:R-:W-:Y:S01]  /*31d0*/  FADD.FTZ R140, R135, -R140 ;  /* 0x8000008c878c7221 */ /* 0x000fe20000010000 */
[----:B------:R-:W-:Y:S01]  /*31e0*/  FMUL.FTZ R23, R23, R124 ;  /* 0x0000007c17177220 */ /* 0x000fe20000410000 */
[----:B------:R-:W-:Y:S01]  /*31f0*/  FMUL.FTZ R139, R139, R14 ;  /* 0x0000000e8b8b7220 */ /* 0x000fe20000410000 */
[----:B------:R-:W-:Y:S01]  /*3200*/  FMUL.FTZ R128, R141, R128 ;  /* 0x000000808d807220 */ /* 0x000fe20000410000 */
[----:B------:R-:W-:Y:S01]  /*3210*/  FMUL.FTZ R129, R148, R129 ;  /* 0x0000008194817220 */ /* 0x000fe20000410000 */
[----:B-1----:R-:W-:Y:S01]  /*3220*/  F2FP.BF16.F32.PACK_AB R123, R13, R144 ;  /* 0x000000900d7b723e */ /* 0x002fe200000010ff */
[----:B------:R-:W-:Y:S01]  /*3230*/  FMUL.FTZ R132, R157, R132 ;  /* 0x000000849d847220 */ /* 0x000fe20000410000 */
[----:B------:R-:W-:Y:S01]  /*3240*/  FMUL.FTZ R133, R150, R133 ;  /* 0x0000008596857220 */ /* 0x000fe20000410000 */
[----:B------:R-:W-:Y:S01]  /*3250*/  FMUL.FTZ R142, R142, R15 ;  /* 0x0000000f8e8e7220 */ /* 0x000fe20000410000 */
[----:B------:R-:W-:Y:S01]  /*3260*/  FMUL.FTZ R143, R143, R12 ;  /* 0x0000000c8f8f7220 */ /* 0x000fe20000410000 */
[----:B------:R1:W-:Y:S01]  /*3270*/  STSM.16.M88.4 [R17], R120 ;  /* 0x0000007811007844 */ /* 0x0003e20000000200 */
[----:B------:R-:W-:Y:S01]  /*3280*/  FMUL.FTZ R144, R144, R21 ;  /* 0x0000001590907220 */ /* 0x000fe20000410000 */
        /* <DEDUP_REMOVED lines=9> */
[----:B------:R-:W-:Y:S02]  /*3320*/  F2FP.BF16.F32.PACK_AB R13, R139, R136 ;  /* 0x000000888b0d723e */ /* 0x000fe400000010ff */
[----:B------:R-:W-:Y:S02]  /*3330*/  F2FP.BF16.F32.PACK_AB R15, R147, R138 ;  /* 0x0000008a930f723e */ /* 0x000fe400000010ff */
        /* <DEDUP_REMOVED lines=87> */
.L_x_6940:
        /* <DEDUP_REMOVED lines=60> */
.L_x_6941:
        /* <DEDUP_REMOVED lines=62> */
.L_x_6924:
[----:B------:R-:W-:Y:S05]  /*4050*/  @P0 BRA `(.L_x_6943) ;  /* 0x0000001400e40947 */ /* 0x000fea0003800000 */
[----:B------:R-:W1:Y:S01]  /*4060*/  S2R R0, SR_TID.X ;  /* 0x0000000000007919 */ /* 0x000e620000002100 */
        /* <DEDUP_REMOVED lines=18> */
[----:B-1----:R-:W-:Y:S01]  /*4190*/  VIADD R0, R0, 0xffffff80 ;  /* 0xffffff8000007836 */ /* 0x002fe20000000000 */
        /* <DEDUP_REMOVED lines=11> */
[----:B---3--:R-:W-:-:S02]  /*4250*/  LEA.HI R3, R7, R0, RZ, 0x3 ;  /* 0x0000000007037211 */ /* 0x008fc400078f18ff */
        /* <DEDUP_REMOVED lines=21> */
[----:B------:R-:W3:Y:S01]  /*43b0*/  LDC.64 R4, c[0x0][0x870] ;  /* 0x00021c00ff047b82 */ /* 0x000ee20000000a00 */
        /* <DEDUP_REMOVED lines=18> */
[----:B---3--:R-:W-:Y:S01]  /*44e0*/  IMAD.WIDE R6, R19, 0x4, R4 ;  /* 0x0000000413067825 */ /* 0x008fe200078e0204 */
[----:B------:R-:W-:Y:S01]  /*44f0*/  F2FP.BF16.F32.PACK_AB R49, R51, R50 ;  /* 0x000000323331723e */ /* 0x000fe200000010ff */
[----:B------:R-:W-:Y:S01]  /*4500*/  STSM.16.MT88.4 [R8+0x800], R32 ;  /* 0x0008002008007844 */ /* 0x000fe20000004200 */
[----:B------:R-:W-:Y:S01]  /*4510*/  F2FP.BF16.F32.PACK_AB R56, R57, R56 ;  /* 0x000000383938723e */ /* 0x000fe200000010ff */
[----:B------:R-:W3:Y:S01]  /*4520*/  LDC.64 R4, c[0x0][0x878] ;  /* 0x00021e00ff047b82 */ /* 0x000ee20000000a00 */
[----:B------:R-:W-:Y:S01]  /*4530*/  F2FP.BF16.F32.PACK_AB R50, R53, R52 ;  /* 0x000000343532723e */ /* 0x000fe200000010ff */
[----:B------:R4:W-:Y:S01]  /*4540*/  STSM.16.MT88.4 [R8+0x1000], R40 ;  /* 0x0010002808007844 */ /* 0x0009e20000004200 */
[----:B------:R-:W-:-:S02]  /*4550*/  F2FP.BF16.F32.PACK_AB R51, R55, R54 ;  /* 0x000000363733723e */ /* 0x000fc400000010ff */
[----:B------:R-:W-:Y:S02]  /*4560*/  F2FP.BF16.F32.PACK_AB R57, R59, R58 ;  /* 0x0000003a3b39723e */ /* 0x000fe400000010ff */
[----:B------:R-:W-:Y:S01]  /*4570*/  F2FP.BF16.F32.PACK_AB R64, R65, R64 ;  /* 0x000000404140723e */ /* 0x000fe200000010ff */
[----:B------:R-:W-:Y:S01]  /*4580*/  STSM.16.MT88.4 [R8+0x1800], R48 ;  /* 0x0018003008007844 */ /* 0x000fe20000004200 */
[----:B------:R-:W-:Y:S02]  /*4590*/  F2FP.BF16.F32.PACK_AB R58, R61, R60 ;  /* 0x0000003c3d3a723e */ /* 0x000fe400000010ff */
[----:B------:R-:W-:Y:S02]  /*45a0*/  F2FP.BF16.F32.PACK_AB R59, R63, R62 ;  /* 0x0000003e3f3b723e */ /* 0x000fe400000010ff */
[----:B------:R-:W-:Y:S02]  /*45b0*/  F2FP.BF16.F32.PACK_AB R65, R67, R66 ;  /* 0x000000424341723e */ /* 0x000fe400000010ff */
[----:B------:R-:W-:Y:S01]  /*45c0*/  F2FP.BF16.F32.PACK_AB R66, R69, R68 ;  /* 0x000000444542723e */ /* 0x000fe200000010ff */
[----:B------:R-:W-:Y:S01]  /*45d0*/  STSM.16.MT88.4 [R8+0x2000], R56 ;  /* 0x0020003808007844 */ /* 0x000fe20000004200 */
[----:B------:R-:W-:-:S02]  /*45e0*/  F2FP.BF16.F32.PACK_AB R67, R71, R70 ;  /* 0x000000464743723e */ /* 0x000fc400000010ff */
[----:B-1----:R-:W-:-:S03]  /*45f0*/  ISETP.NE.U32.AND P0, PT, R2, RZ, PT ;  /* 0x000000ff0200720c */ /* 0x002fc60003f05070 */
[----:B------:R1:W-:Y:S01]  /*4600*/  STSM.16.MT88.4 [R8+0x2800], R64 ;  /* 0x0028004008007844 */ /* 0x0003e20000004200 */
[----:B------:R-:W-:Y:S01]  /*4610*/  BAR.SYNC.DEFER_BLOCKING 0x1, 0x180 ;  /* 0x0046000000007b1d */ /* 0x000fe20000010000 */
[----:B------:R-:W-:-:S13]  /*4620*/  ISETP.NE.AND.EX P0, PT, R3, RZ, PT, P0 ;  /* 0x000000ff0300720c */ /* 0x000fda0003f05300 */
[----:B------:R-:W2:Y:S01]  /*4630*/  @P0 LDG.E R3, desc[UR38][R6.64] ;  /* 0x0000002606030981 */ /* 0x000ea2000c1e1900 */
[----:B---3--:R-:W-:Y:S01]  /*4640*/  ISETP.NE.U32.AND P1, PT, R4, RZ, PT ;  /* 0x000000ff0400720c */ /* 0x008fe20003f25070 */
[----:B------:R-:W-:Y:S01]  /*4650*/  IMAD.HI R10, R0, 0x2aaaaaab, RZ ;  /* 0x2aaaaaab000a7827 */ /* 0x000fe200078e02ff */
[----:B------:R-:W3:Y:S02]  /*4660*/  LDC R9, c[0x0][0x808] ;  /* 0x00020200ff097b82 */ /* 0x000ee40000000800 */
[----:B------:R-:W-:Y:S02]  /*4670*/  ISETP.NE.AND.EX P1, PT, R5, RZ, PT, P1 ;  /* 0x000000ff0500720c */ /* 0x000fe40003f25310 */
[----:B------:R-:W-:-:S04]  /*4680*/  SHF.R.U32.HI R11, RZ, 0x1f, R10 ;  /* 0x0000001fff0b7819 */ /* 0x000fc8000001160a */
[----:B----4-:R-:W-:-:S07]  /*4690*/  LEA.HI.SX32 R43, R10, R11, 0x1e ;  /* 0x0000000b0a2b7211 */ /* 0x010fce00078ff2ff */
[----:B------:R-:W4:Y:S01]  /*46a0*/  @P1 LDC.64 R4, c[0x0][0x878] ;  /* 0x00021e00ff041b82 */ /* 0x000f220000000a00 */
[C---:B------:R-:W-:Y:S02]  /*46b0*/  IMAD R0, R43.reuse, -0x18, R0 ;  /* 0xffffffe82b007824 */ /* 0x040fe400078e0200 */
[----:B-1----:R-:W-:-:S03]  /*46c0*/  IMAD.SHL.U32 R8, R43, 0x40, RZ ;  /* 0x000000402b087824 */ /* 0x002fc600078e00ff */
        /* <DEDUP_REMOVED lines=8> */
[----:B----4-:R-:W-:-:S03]  /*4750*/  @P1 IMAD.WIDE R4, R19, 0x4, R4 ;  /* 0x0000000413041825 */ /* 0x010fc600078e0204 */
[----:B------:R-:W-:Y:S01]  /*4760*/  LOP3.LUT R0, R0, R13, RZ, 0x3c, !PT ;  /* 0x0000000d00007212 */ /* 0x000fe200078e3cff */
[----:B------:R-:W-:Y:S01]  /*4770*/  IMAD R11, R12, 0xc, R11 ;  /* 0x0000000c0c0b7824 */ /* 0x000fe200078e020b */
[----:B---3--:R2:W5:Y:S01]  /*4780*/  @P1 LDG.E R9, desc[UR38][R4.64] ;  /* 0x0000002604091981 */ /* 0x008562000c1e1900 */
[----:B------:R-:W-:Y:S02]  /*4790*/  CS2R R16, SRZ ;  /* 0x0000000000107805 */ /* 0x000fe4000001ff00 */
[----:B------:R-:W-:Y:S01]  /*47a0*/  IMAD.U32 R0, R11, 0x200, R0 ;  /* 0x000002000b007824 */ /* 0x000fe200078e0000 */
[----:B--2---:R-:W-:Y:S01]  /*47b0*/  @P0 SHF.R.S32.HI R4, RZ, 0x1f, R3 ;  /* 0x0000001fff040819 */ /* 0x004fe20000011403 */
[----:B------:R-:W-:Y:S06]  /*47c0*/  @P1 BRA `(.L_x_6944) ;  /* 0x0000000000101947 */ /* 0x000fec0003800000 */
[----:B------:R-:W-:Y:S05]  /*47d0*/  @!P0 BRA `(.L_x_6944) ;  /* 0x00000000000c8947 */ /* 0x000fea0003800000 */
[----:B------:R-:W2:Y:S04]  /*47e0*/  LDG.E R8, desc[UR38][R6.64] ;  /* 0x0000002606087981 */ /* 0x000ea8000c1e1900 */
[----:B-----5:R-:W2:Y:S02]  /*47f0*/  LDG.E R9, desc[UR38][R6.64+0x4] ;  /* 0x0000042606097981 */ /* 0x020ea4000c1e1900 */
[----:B--2---:R-:W-:-:S07]  /*4800*/  IMAD.IADD R9, R9, 0x1, -R8 ;  /* 0x0000000109097824 */ /* 0x004fce00078e0a08 */
.L_x_6944:
[----:B------:R-:W-:Y:S01]  /*4810*/  LEA R0, R0, UR4, 0x1 ;  /* 0x0000000400007c11 */ /* 0x000fe2000f8e08ff */
[----:B------:R-:W-:Y:S01]  /*4820*/  @P0 IMAD.MOV.U32 R16, RZ, RZ, R3 ;  /* 0x000000ffff100224 */ /* 0x000fe200078e0003 */
[----:B------:R-:W-:Y:S01]  /*4830*/  ULDC.64 UR4, c[0x0][0x850] ;  /* 0x0002140000047ab9 */ /* 0x000fe20000000a00 */
[----:B------:R-:W-:Y:S01]  /*4840*/  @P0 IMAD.MOV.U32 R17, RZ, RZ, R4 ;  /* 0x000000ffff110224 */ /* 0x000fe200078e0004 */
[----:B------:R-:W-:Y:S01]  /*4850*/  SHF.R.S32.HI R35, RZ, 0x1f, R19 ;  /* 0x0000001fff237819 */ /* 0x000fe20000011413 */
[----:B-----5:R-:W-:Y:S01]  /*4860*/  IMAD R3, R152, -0x60, R9 ;  /* 0xffffffa098037824 */ /* 0x020fe200078e0209 */
[----:B------:R1:W2:Y:S01]  /*4870*/  LDS.128 R28, [R0+0x9800] ;  /* 0x00980000001c7984 */ /* 0x0002a20000000c00 */
[----:B------:R-:W-:Y:S01]  /*4880*/  VIADD R18, R43, 0x10 ;  /* 0x000000102b127836 */ /* 0x000fe20000000000 */
[----:B------:R-:W-:Y:S01]  /*4890*/  ULDC UR6, c[0x0][0x83c] ;  /* 0x00020f0000067ab9 */ /* 0x000fe20000000800 */
[----:B------:R-:W-:Y:S01]  /*48a0*/  IMAD R36, R155, UR4, RZ ;  /* 0x000000049b247c24 */ /* 0x000fe2000f8e02ff */
[----:B------:R1:W3:Y:S01]  /*48b0*/  LDS.128 R24, [R0+0x800] ;  /* 0x0008000000187984 */ /* 0x0002e20000000c00 */
[----:B------:R-:W-:Y:S01]  /*48c0*/  VIMNMX R44, R3, 0x60, PT ;  /* 0x00000060032c7848 */ /* 0x000fe20003fe0100 */
[----:B------:R-:W-:Y:S01]  /*48d0*/  VIADD R3, R43, 0x20 ;  /* 0x000000202b037836 */ /* 0x000fe20000000000 */
[----:B------:R-:W-:Y:S01]  /*48e0*/  SEL R42, R35, RZ, !P0 ;  /* 0x000000ff232a7207 */ /* 0x000fe20004000000 */
[----:B------:R1:W4:Y:S01]  /*48f0*/  LDS.128 R20, [R0+0x1000] ;  /* 0x0010000000147984 */ /* 0x0003220000000c00 */
[-C--:B------:R-:W-:Y:S01]  /*4900*/  ISETP.GE.AND P3, PT, R43, R44.reuse, PT ;  /* 0x0000002c2b00720c */ /* 0x080fe20003f66270 */
[----:B------:R-:W-:Y:S01]  /*4910*/  IMAD R37, R153, UR5, R36 ;  /* 0x0000000599257c24 */ /* 0x000fe2000f8e0224 */
[-C--:B------:R-:W-:Y:S01]  /*4920*/  ISETP.GE.AND P5, PT, R3, R44.reuse, PT ;  /* 0x0000002c0300720c */ /* 0x080fe20003fa6270 */
[----:B------:R1:W1:Y:S01]  /*4930*/  LDS.128 R12, [R0+0x1800] ;  /* 0x00180000000c7984 */ /* 0x0002620000000c00 */
[--C-:B------:R-:W-:Y:S01]  /*4940*/  SHF.R.S32.HI R3, RZ, 0x1f, R2.reuse ;  /* 0x0000001fff037819 */ /* 0x100fe20000011402 */
[C---:B------:R-:W-:Y:S01]  /*4950*/  VIADD R34, R43.reuse, 0x40 ;  /* 0x000000402b227836 */ /* 0x040fe20000000000 */
[----:B------:R-:W-:Y:S01]  /*4960*/  ISETP.GE.AND P4, PT, R18, R44, PT ;  /* 0x0000002c1200720c */ /* 0x000fe20003f86270 */
[----:B------:R1:W1:Y:S01]  /*4970*/  LDS.128 R8, [R0+0x2000] ;  /* 0x0020000000087984 */ /* 0x0002620000000c00 */
[----:B------:R-:W-:Y:S01]  /*4980*/  ISETP.GE.OR P6, PT, R2, UR6, P3 ;  /* 0x0000000602007c0c */ /* 0x000fe20009fc6670 */
[C---:B------:R-:W-:Y:S01]  /*4990*/  VIADD R18, R43.reuse, 0x30 ;  /* 0x000000302b127836 */ /* 0x040fe20000000000 */
[----:B------:R-:W-:Y:S01]  /*49a0*/  IADD3 R16, P1, R43, R16, RZ ;  /* 0x000000102b107210 */ /* 0x000fe20007f3e0ff */
[----:B------:R1:W1:Y:S01]  /*49b0*/  LDS.128 R4, [R0+0x2800] ;  /* 0x0028000000047984 */ /* 0x0002620000000c00 */
[----:B------:R-:W-:Y:S01]  /*49c0*/  IMAD.WIDE.U32 R32, R153, UR4, R2 ;  /* 0x0000000499207c25 */ /* 0x000fe2000f8e0002 */
[----:B------:R-:W-:Y:S01]  /*49d0*/  ULDC.64 UR4, c[0x0][0x858] ;  /* 0x0002160000047ab9 */ /* 0x000fe20000000a00 */
[-C--:B------:R-:W-:Y:S01]  /*49e0*/  ISETP.GE.AND P2, PT, R18, R44.reuse, PT ;  /* 0x0000002c1200720c */ /* 0x080fe20003f46270 */
[----:B------:R-:W-:Y:S01]  /*49f0*/  BSSY B0, `(.L_x_6945) ;  /* 0x0000017000007945 */ /* 0x000fe20003800000 */
        /* <DEDUP_REMOVED lines=22> */
.L_x_6946:
[----:B------:R-:W-:Y:S05]  /*4b60*/  BSYNC B0 ;  /* 0x0000000000007941 */ /* 0x000fea0003800000 */
.L_x_6945:
        /* <DEDUP_REMOVED lines=15> */
.L_x_6948:
[----:B------:R-:W-:Y:S05]  /*4c60*/  BSYNC B0 ;  /* 0x0000000000007941 */ /* 0x000fea0003800000 */
.L_x_6947:
        /* <DEDUP_REMOVED lines=18> */
.L_x_6950:
[----:B------:R-:W-:Y:S05]  /*4d90*/  BSYNC B0 ;  /* 0x0000000000007941 */ /* 0x000fea0003800000 */
.L_x_6949:
        /* <DEDUP_REMOVED lines=17> */
.L_x_6952:
[----:B------:R-:W-:Y:S05]  /*4eb0*/  BSYNC B0 ;  /* 0x0000000000007941 */ /* 0x000fea0003800000 */
.L_x_6951:
        /* <DEDUP_REMOVED lines=18> */
.L_x_6954:
[----:B------:R-:W-:Y:S05]  /*4fe0*/  BSYNC B0 ;  /* 0x0000000000007941 */ /* 0x000fea0003800000 */
.L_x_6953:
[----:B-1----:R1:W1:Y:S01]  /*4ff0*/  LDS.128 R28, [R0+0xb800] ;  /* 0x00b80000001c7984 */ /* 0x0022620000000c00 */
[----:B------:R-:W-:Y:S01]  /*5000*/  ISETP.GE.OR P6, PT, R2, UR6, P0 ;  /* 0x0000000602007c0c */ /* 0x000fe200087c6670 */
[----:B------:R-:W-:-:S12]  /*5010*/  BSSY B0, `(.L_x_6955) ;  /* 0x000000f000007945 */ /* 0x000fd80003800000 */
        /* <DEDUP_REMOVED lines=14> */
.L_x_6956:
[----:B------:R-:W-:Y:S05]  /*5100*/  BSYNC B0 ;  /* 0x0000000000007941 */ /* 0x000fea0003800000 */
.L_x_6955:
[----:B------:R-:W-:Y:S01]  /*5110*/  ULDC.64 UR4, c[0x0][0x820] ;  /* 0x0002080000047ab9 */ /* 0x000fe20000000a00 */
[----:B------:R-:W-:Y:S01]  /*5120*/  ULDC UR6, c[0x0][0x80c] ;  /* 0x0002030000067ab9 */ /* 0x000fe20000000800 */
[----:B-1----:R-:W-:Y:S01]  /*5130*/  IMAD R28, R155, UR4, RZ ;  /* 0x000000049b1c7c24 */ /* 0x002fe2000f8e02ff */
[C---:B------:R-:W-:Y:S01]  /*5140*/  ISETP.GE.OR P3, PT, R2.reuse, UR6, P3 ;  /* 0x0000000602007c0c */ /* 0x040fe20009f66670 */
[C---:B------:R-:W-:Y:S01]  /*5150*/  IMAD.WIDE.U32 R18, R153.reuse, UR4, R2 ;  /* 0x0000000499127c25 */ /* 0x040fe2000f8e0002 */
[----:B------:R-:W-:Y:S01]  /*5160*/  BSSY B0, `(.L_x_6957) ;  /* 0x0000019000007945 */ /* 0x000fe20003800000 */
[----:B------:R-:W-:Y:S02]  /*5170*/  ISETP.GE.OR P4, PT, R2, UR6, P4 ;  /* 0x0000000602007c0c */ /* 0x000fe4000a786670 */
[----:B------:R-:W-:Y:S01]  /*5180*/  IMAD R153, R153, UR5, R28 ;  /* 0x0000000599997c24 */ /* 0x000fe2000f8e021c */
[----:B------:R-:W-:Y:S01]  /*5190*/  ULDC.64 UR4, c[0x0][0x828] ;  /* 0x00020a0000047ab9 */ /* 0x000fe20000000a00 */
[----:B------:R1:W1:Y:S01]  /*51a0*/  LDS.128 R28, [R0] ;  /* 0x00000000001c7984 */ /* 0x0002620000000c00 */
[----:B------:R-:W-:Y:S01]  /*51b0*/  IMAD R3, R42, UR4, RZ ;  /* 0x000000042a037c24 */ /* 0x000fe2000f8e02ff */
[C---:B------:R-:W-:Y:S01]  /*51c0*/  ISETP.GE.OR P5, PT, R2.reuse, UR6, P5 ;  /* 0x0000000602007c0c */ /* 0x040fe2000afa6670 */
[----:B------:R-:W-:Y:S01]  /*51d0*/  IMAD.IADD R19, R19, 0x1, R153 ;  /* 0x0000000113137824 */ /* 0x000fe200078e0299 */
[C---:B------:R-:W-:Y:S01]  /*51e0*/  ISETP.GE.OR P2, PT, R2.reuse, UR6, P2 ;  /* 0x0000000602007c0c */ /* 0x040fe20009746670 */
[C---:B------:R-:W-:Y:S01]  /*51f0*/  IMAD R3, R45.reuse, UR5, R3 ;  /* 0x000000052d037c24 */ /* 0x040fe2000f8e0203 */
[C---:B------:R-:W-:Y:S01]  /*5200*/  ISETP.GE.OR P1, PT, R2.reuse, UR6, P1 ;  /* 0x0000000602007c0c */ /* 0x040fe20008f26670 */
[----:B------:R-:W-:Y:S01]  /*5210*/  IMAD.WIDE.U32 R34, R45, UR4, R18 ;  /* 0x000000042d227c25 */ /* 0x000fe2000f8e0012 */
[----:B------:R-:W-:-:S03]  /*5220*/  ISETP.GE.OR P0, PT, R2, UR6, P0 ;  /* 0x0000000602007c0c */ /* 0x000fc60008706670 */
[----:B------:R-:W-:Y:S01]  /*5230*/  IMAD.IADD R19, R35, 0x1, R3 ;  /* 0x0000000123137824 */ /* 0x000fe200078e0203 */
[----:B------:R-:W-:Y:S09]  /*5240*/  @P3 BRA `(.L_x_6958) ;  /* 0x0000000000283947 */ /* 0x000ff20003800000 */
        /* <DEDUP_REMOVED lines=10> */
.L_x_6958:
[----:B------:R-:W-:Y:S05]  /*52f0*/  BSYNC B0 ;  /* 0x0000000000007941 */ /* 0x000fea0003800000 */
.L_x_6957:
        /* <DEDUP_REMOVED lines=15> */
.L_x_6960:
[----:B------:R-:W-:Y:S05]  /*53f0*/  BSYNC B0 ;  /* 0x0000000000007941 */ /* 0x000fea0003800000 */
.L_x_6959:
        /* <DEDUP_REMOVED lines=15> */
.L_x_6962:
[----:B------:R-:W-:Y:S05]  /*54f0*/  BSYNC B0 ;  /* 0x0000000000007941 */ /* 0x000fea0003800000 */
.L_x_6961:
[----:B------:R-:W-:Y:S04]  /*5500*/  BSSY B0, `(.L_x_6963) ;  /* 0x000000f000007945 */ /* 0x000fe80003800000 */
[----:B------:R-:W-:Y:S05]  /*5510*/  @P2 BRA `(.L_x_6964) ;  /* 0x0000000000342947 */ /* 0x000fea0003800000 */
[----:B-1--4-:R-:W-:Y:S01]  /*5520*/  IADD3 R21, P2, R16, 0x30, RZ ;  /* 0x0000003010157810 */ /* 0x012fe20007f5e0ff */
        /* <DEDUP_REMOVED lines=12> */
.L_x_6964:
[----:B------:R-:W-:Y:S05]  /*55f0*/  BSYNC B0 ;  /* 0x0000000000007941 */ /* 0x000fea0003800000 */
.L_x_6963:
        /* <DEDUP_REMOVED lines=15> */
.L_x_6966:
[----:B------:R-:W-:Y:S05]  /*56f0*/  BSYNC B0 ;  /* 0x0000000000007941 */ /* 0x000fea0003800000 */
.L_x_6965:
        /* <DEDUP_REMOVED lines=15> */
.L_x_6943:
[----:B---3--:R-:W1:Y:S08]  /*57f0*/  LDC.64 R2, c[0x0][0x870] ;  /* 0x00021c00ff027b82 */ /* 0x008e700000000a00 */
[----:B------:R-:W3:Y:S01]  /*5800*/  LDC.64 R4, c[0x0][0x870] ;  /* 0x00021c00ff047b82 */ /* 0x000ee20000000a00 */
[----:B-1----:R-:W-:-:S07]  /*5810*/  IMAD.WIDE R6, R19, 0x4, R2 ;  /* 0x0000000413067825 */ /* 0x002fce00078e0202 */
[----:B------:R-:W1:Y:S01]  /*5820*/  LDC.64 R2, c[0x0][0x878] ;  /* 0x00021e00ff027b82 */ /* 0x000e620000000a00 */
[----:B---3--:R-:W-:-:S07]  /*5830*/  ISETP.NE.U32.AND P0, PT, R4, RZ, PT ;  /* 0x000000ff0400720c */ /* 0x008fce0003f05070 */
[----:B------:R-:W3:Y:S01]  /*5840*/  LDC R11, c[0x0][0x808] ;  /* 0x00020200ff0b7b82 */ /* 0x000ee20000000800 */
[----:B------:R-:W-:-:S13]  /*5850*/  ISETP.NE.AND.EX P0, PT, R5, RZ, PT, P0 ;  /* 0x000000ff0500720c */ /* 0x000fda0003f05300 */
[----:B------:R-:W4:Y:S01]  /*5860*/  @P0 LDG.E R5, desc[UR38][R6.64] ;  /* 0x0000002606050981 */ /* 0x000f22000c1e1900 */
[----:B-1----:R-:W-:-:S04]  /*5870*/  ISETP.NE.U32.AND P1, PT, R2, RZ, PT ;  /* 0x000000ff0200720c */ /* 0x002fc80003f25070 */
[----:B------:R-:W-:-:S13]  /*5880*/  ISETP.NE.AND.EX P1, PT, R3, RZ, PT, P1 ;  /* 0x000000ff0300720c */ /* 0x000fda0003f25310 */
[----:B------:R-:W1:Y:S02]  /*5890*/  @P1 LDC.64 R2, c[0x0][0x878] ;  /* 0x00021e00ff021b82 */ /* 0x000e640000000a00 */
[----:B-1----:R-:W-:-:S05]  /*58a0*/  @P1 IMAD.WIDE R8, R19, 0x4, R2 ;  /* 0x0000000413081825 */ /* 0x002fca00078e0202 */
[----:B---3--:R1:W5:Y:S01]  /*58b0*/  @P1 LDG.E R11, desc[UR38][R8.64] ;  /* 0x00000026080b1981 */ /* 0x008362000c1e1900 */
[----:B------:R-:W-:Y:S01]  /*58c0*/  CS2R R2, SRZ ;  /* 0x0000000000027805 */ /* 0x000fe2000001ff00 */
[----:B------:R-:W3:Y:S02]  /*58d0*/  S2R R0, SR_TID.X ;  /* 0x0000000000007919 */ /* 0x000ee40000002100 */
[----:B---3--:R-:W-:-:S04]  /*58e0*/  VIADD R0, R0, 0xffffff80 ;  /* 0xffffff8000007836 */ /* 0x008fc80000000000 */
[----:B------:R-:W-:-:S05]  /*58f0*/  IMAD.HI R4, R0, 0x2aaaaaab, RZ ;  /* 0x2aaaaaab00047827 */ /* 0x000fca00078e02ff */
[----:B------:R-:W-:-:S04]  /*5900*/  SHF.R.U32.HI R13, RZ, 0x1f, R4 ;  /* 0x0000001fff0d7819 */ /* 0x000fc80000011604 */
[----:B------:R-:W-:-:S05]  /*5910*/  LEA.HI.SX32 R15, R4, R13, 0x1e ;  /* 0x0000000d040f7211 */ /* 0x000fca00078ff2ff */
[----:B------:R-:W-:Y:S02]  /*5920*/  IMAD R10, R15, -0x18, R0 ;  /* 0xffffffe80f0a7824 */ /* 0x000fe400078e0200 */
[--C-:B----4-:R-:W-:Y:S01]  /*5930*/  @P0 IMAD.MOV.U32 R2, RZ, RZ, R5.reuse ;  /* 0x000000ffff020224 */ /* 0x110fe200078e0005 */
[----:B------:R-:W-:-:S04]  /*5940*/  @P0 SHF.R.S32.HI R3, RZ, 0x1f, R5 ;  /* 0x0000001fff030819 */ /* 0x000fc80000011405 */
[----:B------:R-:W-:Y:S01]  /*5950*/  IADD3 R4, P2, R15, R2, RZ ;  /* 0x000000020f047210 */ /* 0x000fe20007f5e0ff */
[----:B-1----:R-:W-:-:S12]  /*5960*/  @P1 BRA `(.L_x_6967) ;  /* 0x0000000000101947 */ /* 0x002fd80003800000 */
[----:B------:R-:W-:Y:S05]  /*5970*/  @!P0 BRA `(.L_x_6967) ;  /* 0x00000000000c8947 */ /* 0x000fea0003800000 */
[----:B------:R-:W3:Y:S04]  /*5980*/  LDG.E R0, desc[UR38][R6.64] ;  /* 0x0000002606007981 */ /* 0x000ee8000c1e1900 */
[----:B-----5:R-:W3:Y:S02]  /*5990*/  LDG.E R11, desc[UR38][R6.64+0x4] ;  /* 0x00000426060b7981 */ /* 0x020ee4000c1e1900 */
[----:B---3--:R-:W-:-:S07]  /*59a0*/  IMAD.IADD R11, R11, 0x1, -R0 ;  /* 0x000000010b0b7824 */ /* 0x008fce00078e0a00 */
.L_x_6967:
[----:B-----5:R-:W-:Y:S01]  /*59b0*/  IMAD R12, R152, -0x60, R11 ;  /* 0xffffffa0980c7824 */ /* 0x020fe200078e020b */
[----:B------:R-:W-:Y:S01]  /*59c0*/  ULDC.64 UR4, c[0x0][0x820] ;  /* 0x0002080000047ab9 */ /* 0x000fe20000000a00 */
[C---:B------:R-:W-:Y:S01]  /*59d0*/  VIADD R7, R15.reuse, 0x10 ;  /* 0x000000100f077836 */ /* 0x040fe20000000000 */
[----:B------:R-:W-:Y:S01]  /*59e0*/  ULDC UR6, c[0x0][0x80c] ;  /* 0x0002030000067ab9 */ /* 0x000fe20000000800 */
        /* <DEDUP_REMOVED lines=8> */
[C---:B------:R-:W-:Y:S01]  /*5a70*/  VIADD R13, R15.reuse, 0x40 ;  /* 0x000000400f0d7836 */ /* 0x040fe20000000000 */
[----:B------:R-:W-:Y:S01]  /*5a80*/  ISETP.GE.OR P6, PT, R10, UR6, P3 ;  /* 0x000000060a007c0c */ /* 0x000fe20009fc6670 */
[----:B------:R-:W-:Y:S01]  /*5a90*/  BSSY B0, `(.L_x_6968) ;  /* 0x000001c000007945 */ /* 0x000fe20003800000 */
[----:B------:R-:W-:Y:S01]  /*5aa0*/  LEA.HI.X.SX32 R5, R15, R3, 0x1, P2 ;  /* 0x000000030f057211 */ /* 0x000fe200010f0eff */
[----:B------:R-:W-:Y:S01]  /*5ab0*/  IMAD.WIDE.U32 R2, R153, UR4, R10 ;  /* 0x0000000499027c25 */ /* 0x000fe2000f8e000a */
[----:B------:R-:W-:Y:S01]  /*5ac0*/  SEL R14, R0, RZ, !P0 ;  /* 0x000000ff000e7207 */ /* 0x000fe20004000000 */
[----:B------:R-:W-:Y:S01]  /*5ad0*/  ULDC.64 UR4, c[0x0][0x828] ;  /* 0x00020a0000047ab9 */ /* 0x000fe20000000a00 */
[-C--:B------:R-:W-:Y:S01]  /*5ae0*/  ISETP.GE.AND P5, PT, R9, R12.reuse, PT ;  /* 0x0000000c0900720c */ /* 0x080fe20003fa6270 */
[----:B------:R-:W-:Y:S01]  /*5af0*/  VIADD R9, R15, 0x30 ;  /* 0x000000300f097836 */ /* 0x000fe20000000000 */
[----:B------:R-:W-:Y:S01]  /*5b00*/  SEL R19, R19, RZ, !P0 ;  /* 0x000000ff13137207 */ /* 0x000fe20004000000 */
[----:B------:R-:W-:Y:S01]  /*5b10*/  IMAD.IADD R3, R3, 0x1, R7 ;  /* 0x0000000103037824 */ /* 0x000fe200078e0207 */
[-C--:B------:R-:W-:Y:S01]  /*5b20*/  ISETP.GE.AND P1, PT, R13, R12.reuse, PT ;  /* 0x0000000c0d00720c */ /* 0x080fe20003f26270 */
        /* <DEDUP_REMOVED lines=18> */
.L_x_6969:
[----:B------:R-:W-:Y:S05]  /*5c50*/  BSYNC B0 ;  /* 0x0000000000007941 */ /* 0x000fea0003800000 */
.L_x_6968:
        /* <DEDUP_REMOVED lines=16> */
.L_x_6971:
[----:B------:R-:W-:Y:S05]  /*5d60*/  BSYNC B0 ;  /* 0x0000000000007941 */ /* 0x000fea0003800000 */
.L_x_6970:
        /* <DEDUP_REMOVED lines=12> */
[----:B-1-3--:R-:W-:Y:S01]  /*5e30*/  LEA R16, P6, R4, UR4, 0x1 ;  /* 0x0000000404107c11 */ /* 0x00afe2000f8c08ff */
[----:B------:R-:W-:-:S05]  /*5e40*/  IMAD.IADD R5, R5, 0x1, R13 ;  /* 0x0000000105057824 */ /* 0x000fca00078e020d */
[----:B------:R-:W-:-:S05]  /*5e50*/  LEA.HI.X R17, R4, UR5, R5, 0x1, P6 ;  /* 0x0000000504117c11 */ /* 0x000fca000b0f0c05 */
[----:B------:R4:W-:Y:S02]  /*5e60*/  STG.E.128 desc[UR38][R16.64], RZ ;  /* 0x000000ff10007986 */ /* 0x0009e4000c101d26 */
.L_x_6973:
[----:B------:R-:W-:Y:S05]  /*5e70*/  BSYNC B0 ;  /* 0x0000000000007941 */ /* 0x000fea0003800000 */
.L_x_6972:
        /* <DEDUP_REMOVED lines=13> */
[----:B-1-34-:R-:W-:Y:S01]  /*5f50*/  LEA R16, P0, R4, UR4, 0x1 ;  /* 0x0000000404107c11 */ /* 0x01afe2000f8008ff */
[----:B------:R-:W-:-:S05]  /*5f60*/  IMAD.IADD R5, R5, 0x1, R13 ;  /* 0x0000000105057824 */ /* 0x000fca00078e020d */
[----:B------:R-:W-:-:S05]  /*5f70*/  LEA.HI.X R17, R4, UR5, R5, 0x1, P0 ;  /* 0x0000000504117c11 */ /* 0x000fca00080f0c05 */
[----:B------:R1:W-:Y:S02]  /*5f80*/  STG.E.128 desc[UR38][R16.64], RZ ;  /* 0x000000ff10007986 */ /* 0x0003e4000c101d26 */
.L_x_6975:
[----:B------:R-:W-:Y:S05]  /*5f90*/  BSYNC B0 ;  /* 0x0000000000007941 */ /* 0x000fea0003800000 */
.L_x_6974:
        /* <DEDUP_REMOVED lines=16> */
.L_x_6977:
[----:B------:R-:W-:Y:S05]  /*60a0*/  BSYNC B0 ;  /* 0x0000000000007941 */ /* 0x000fea0003800000 */
.L_x_6976:
        /* <DEDUP_REMOVED lines=16> */
.L_x_6979:
[----:B------:R-:W-:Y:S05]  /*61b0*/  BSYNC B0 ;  /* 0x0000000000007941 */ /* 0x000fea0003800000 */
.L_x_6978:
[----:B------:R-:W-:Y:S01]  /*61c0*/  ULDC.64 UR4, c[0x0][0x850] ;  /* 0x0002140000047ab9 */ /* 0x000fe20000000a00 */
[----:B------:R-:W-:Y:S01]  /*61d0*/  ULDC UR6, c[0x0][0x83c] ;  /* 0x00020f0000067ab9 */ /* 0x000fe20000000800 */
[----:B------:R-:W-:Y:S01]  /*61e0*/  IMAD R0, R155, UR4, RZ ;  /* 0x000000049b007c24 */ /* 0x000fe2000f8e02ff */
[C---:B------:R-:W-:Y:S01]  /*61f0*/  ISETP.GE.OR P3, PT, R10.reuse, UR6, P3 ;  /* 0x000000060a007c0c */ /* 0x040fe20009f66670 */
[C---:B------:R-:W-:Y:S01]  /*6200*/  IMAD.WIDE.U32 R4, R153.reuse, UR4, R10 ;  /* 0x0000000499047c25 */ /* 0x040fe2000f8e000a */
[----:B------:R-:W-:Y:S01]  /*6210*/  BSSY B0, `(.L_x_6980) ;  /* 0x0000018000007945 */ /* 0x000fe20003800000 */
[C---:B------:R-:W-:Y:S02]  /*6220*/  ISETP.GE.OR P4, PT, R10.reuse, UR6, P4 ;  /* 0x000000060a007c0c */ /* 0x040fe4000a786670 */
[----:B------:R-:W-:Y:S01]  /*6230*/  IMAD R153, R153, UR5, R0 ;  /* 0x0000000599997c24 */ /* 0x000fe2000f8e0200 */
[----:B------:R-:W-:Y:S01]  /*6240*/  ULDC.64 UR4, c[0x0][0x858] ;  /* 0x0002160000047ab9 */ /* 0x000fe20000000a00 */
[----:B------:R-:W-:Y:S01]  /*6250*/  ISETP.GE.OR P5, PT, R10, UR6, P5 ;  /* 0x000000060a007c0c */ /* 0x000fe2000afa6670 */
[----:B------:R-:W-:Y:S01]  /*6260*/  IMAD R0, R14, UR4, RZ ;  /* 0x000000040e007c24 */ /* 0x000fe2000f8e02ff */
[C---:B------:R-:W-:Y:S01]  /*6270*/  ISETP.GE.OR P2, PT, R10.reuse, UR6, P2 ;  /* 0x000000060a007c0c */ /* 0x040fe20009746670 */
[----:B------:R-:W-:Y:S01]  /*6280*/  IMAD.IADD R5, R5, 0x1, R153 ;  /* 0x0000000105057824 */ /* 0x000fe200078e0299 */
[C---:B------:R-:W-:Y:S01]  /*6290*/  ISETP.GE.OR P1, PT, R10.reuse, UR6, P1 ;  /* 0x000000060a007c0c */ /* 0x040fe20008f26670 */
[C---:B-1----:R-:W-:Y:S01]  /*62a0*/  IMAD R7, R19.reuse, UR5, R0 ;  /* 0x0000000513077c24 */ /* 0x042fe2000f8e0200 */
        /* <DEDUP_REMOVED lines=14> */
.L_x_6981:
[----:B------:R-:W-:Y:S05]  /*6390*/  BSYNC B0 ;  /* 0x0000000000007941 */ /* 0x000fea0003800000 */
.L_x_6980:
        /* <DEDUP_REMOVED lines=15> */
.L_x_6983:
[----:B------:R-:W-:Y:S05]  /*6490*/  BSYNC B0 ;  /* 0x0000000000007941 */ /* 0x000fea0003800000 */
.L_x_6982:
        /* <DEDUP_REMOVED lines=15> */
.L_x_6985:
[----:B------:R-:W-:Y:S05]  /*6590*/  BSYNC B0 ;  /* 0x0000000000007941 */ /* 0x000fea0003800000 */
.L_x_6984:
        /* <DEDUP_REMOVED lines=15> */
.L_x_6987:
[----:B------:R-:W-:Y:S05]  /*6690*/  BSYNC B0 ;  /* 0x0000000000007941 */ /* 0x000fea0003800000 */
.L_x_6986:
        /* <DEDUP_REMOVED lines=15> */
.L_x_6989:
[----:B------:R-:W-:Y:S05]  /*6790*/  BSYNC B0 ;  /* 0x0000000000007941 */ /* 0x000fea0003800000 */
.L_x_6988:
        /* <DEDUP_REMOVED lines=15> */
.L_x_6912:
        /* <DEDUP_REMOVED lines=29> */
.L_x_6991:
[----:B------:R-:W-:Y:S01]  /*6a60*/  ULDC UR9, c[0x0][0x8c4] ;  /* 0x0002310000097ab9 */ /* 0x000fe20000000800 */
[----:B------:R-:W-:Y:S01]  /*6a70*/  UMOV UR7, UR8 ;  /* 0x0000000800077c82 */ /* 0x000fe20008000000 */
[----:B------:R-:W-:-:S11]  /*6a80*/  UISETP.NE.AND UP0, UPT, UR9, 0x1, UPT ;  /* 0x000000010900788c */ /* 0x000fd6000bf05270 */
[----:B------:R-:W-:Y:S02]  /*6a90*/  @UP0 ULDC.64 UR10, c[0x0][0x8c8] ;  /* 0x00023200000a0ab9 */ /* 0x000fe40000000a00 */
[----:B------:R-:W-:-:S04]  /*6aa0*/  UIMAD.WIDE.U32 UR4, UR8, UR10, URZ ;  /* 0x0000000a080472a5 */ /* 0x000fc8000f8e003f */
[----:B------:R-:W-:-:S04]  /*6ab0*/  @UP0 USHF.R.U32.HI UR7, URZ, UR11, UR5 ;  /* 0x0000000b3f070299 */ /* 0x000fc80008011605 */
[----:B------:R-:W-:-:S12]  /*6ac0*/  UIMAD UR4, UR7, UR9, URZ ;  /* 0x00000009070472a4 */ /* 0x000fd8000f8e023f */
.L_x_6992:
        /* <DEDUP_REMOVED lines=23> */
.L_x_6993:
        /* <DEDUP_REMOVED lines=13> */
.L_x_6995:
[----:B------:R-:W-:-:S05]  /*6d10*/  ULDC UR4, c[0x0][0x8ec] ;  /* 0x00023b0000047ab9 */ /* 0x000fca0000000800 */
.L_x_6994:
        /* <DEDUP_REMOVED lines=46> */
.L_x_6996:
        /* <DEDUP_REMOVED lines=13> */
.L_x_6997:
        /* <DEDUP_REMOVED lines=12> */
.L_x_6998:
        /* <DEDUP_REMOVED lines=54> */
.L_x_7001:
[----:B------:R-:W-:Y:S05]  /*74f0*/  BSYNC B0 ;  /* 0x0000000000007941 */ /* 0x000fea0003800000 */
.L_x_7000:
        /* <DEDUP_REMOVED lines=18> */
.L_x_7003:
[----:B------:R-:W-:Y:S05]  /*7620*/  BSYNC B0 ;  /* 0x0000000000007941 */ /* 0x000fea0003800000 */
.L_x_7002:
        /* <DEDUP_REMOVED lines=19> */
.L_x_7005:
[----:B------:R-:W-:Y:S05]  /*7760*/  BSYNC B0 ;  /* 0x0000000000007941 */ /* 0x000fea0003800000 */
.L_x_7004:
[----:B------:R-:W-:Y:S06]  /*7770*/  BAR.ARV 0xa, 0xa0 ;  /* 0x0282800000007b1d */ /* 0x000fec0000002000 */
[----:B------:R-:W-:Y:S04]  /*7780*/  BSSY B0, `(.L_x_7006) ;  /* 0x0000003000007945 */ /* 0x000fe80003800000 */
[----:B------:R-:W-:Y:S05]  /*7790*/  @!P0 BRA `(.L_x_7007) ;  /* 0x0000000000048947 */ /* 0x000fea0003800000 */
[----:B------:R-:W-:-:S04]  /*77a0*/  DEPBAR.LE SB0, 0x1 ;  /* 0x000080400000791a */ /* 0x000fc80000000000 */
.L_x_7007:
[----:B------:R-:W-:Y:S05]  /*77b0*/  BSYNC B0 ;  /* 0x0000000000007941 */ /* 0x000fea0003800000 */
.L_x_7006:
[----:B------:R-:W-:Y:S06]  /*77c0*/  BAR.ARV 0xb, 0xa0 ;  /* 0x02c2800000007b1d */ /* 0x000fec0000002000 */
[----:B------:R-:W-:Y:S04]  /*77d0*/  BSSY B0, `(.L_x_7008) ;  /* 0x0000003000007945 */ /* 0x000fe80003800000 */
[----:B------:R-:W-:Y:S05]  /*77e0*/  @!P0 BRA `(.L_x_7009) ;  /* 0x0000000000048947 */ /* 0x000fea0003800000 */
[----:B------:R-:W-:-:S04]  /*77f0*/  DEPBAR.LE SB0, 0x0 ;  /* 0x000080000000791a */ /* 0x000fc80000000000 */
.L_x_7009:
[----:B------:R-:W-:Y:S05]  /*7800*/  BSYNC B0 ;  /* 0x0000000000007941 */ /* 0x000fea0003800000 */
.L_x_7008:
[----:B------:R-:W-:Y:S06]  /*7810*/  BAR.ARV 0xc, 0xa0 ;  /* 0x0302800000007b1d */ /* 0x000fec0000002000 */
[----:B------:R-:W-:Y:S01]  /*7820*/  UIADD3 UR20, UR16, 0x1, URZ ;  /* 0x0000000110147890 */ /* 0x000fe2000fffe03f */
[----:B------:R-:W-:Y:S11]  /*7830*/  BRA `(.L_x_7010) ;  /* 0x0000000000047947 */ /* 0x000ff60003800000 */
.L_x_6999:
[----:B------:R-:W-:-:S05]  /*7840*/  UMOV UR20, UR16 ;  /* 0x0000001000147c82 */ /* 0x000fca0008000000 */
.L_x_7010:
        /* <DEDUP_REMOVED lines=26> */
.L_x_7031:
        /* <DEDUP_REMOVED lines=32> */
.L_x_7012:
[----:B------:R-:W-:Y:S05]  /*7bf0*/  BSYNC B0 ;  /* 0x0000000000007941 */ /* 0x000fea0003800000 */
.L_x_7011:
        /* <DEDUP_REMOVED lines=12> */
.L_x_7014:
[----:B------:R-:W-:Y:S05]  /*7cc0*/  BSYNC B0 ;  /* 0x0000000000007941 */ /* 0x000fea0003800000 */
.L_x_7013:
        /* <DEDUP_REMOVED lines=13> */
.L_x_7016:
[----:B------:R-:W-:Y:S05]  /*7da0*/  BSYNC B0 ;  /* 0x0000000000007941 */ /* 0x000fea0003800000 */
.L_x_7015:
[----:B------:R-:W-:Y:S06]  /*7db0*/  BAR.ARV 0xa, 0xa0 ;  /* 0x0282800000007b1d */ /* 0x000fec0000002000 */
[----:B------:R-:W-:Y:S04]  /*7dc0*/  BSSY B0, `(.L_x_7017) ;  /* 0x0000003000007945 */ /* 0x000fe80003800000 */
[----:B------:R-:W-:Y:S05]  /*7dd0*/  @!P0 BRA `(.L_x_7018) ;  /* 0x0000000000048947 */ /* 0x000fea0003800000 */
[----:B------:R-:W-:-:S04]  /*7de0*/  DEPBAR.LE SB0, 0x1 ;  /* 0x000080400000791a */ /* 0x000fc80000000000 */
.L_x_7018:
[----:B------:R-:W-:Y:S05]  /*7df0*/  BSYNC B0 ;  /* 0x0000000000007941 */ /* 0x000fea0003800000 */
.L_x_7017:
[----:B------:R-:W-:Y:S06]  /*7e00*/  BAR.ARV 0xb, 0xa0 ;  /* 0x02c2800000007b1d */ /* 0x000fec0000002000 */
[----:B------:R-:W-:Y:S04]  /*7e10*/  BSSY B0, `(.L_x_7019) ;  /* 0x0000003000007945 */ /* 0x000fe80003800000 */
[----:B------:R-:W-:Y:S05]  /*7e20*/  @!P0 BRA `(.L_x_7020) ;  /* 0x0000000000048947 */ /* 0x000fea0003800000 */
[----:B------:R-:W-:-:S04]  /*7e30*/  DEPBAR.LE SB0, 0x0 ;  /* 0x000080000000791a */ /* 0x000fc80000000000 */
.L_x_7020:
[----:B------:R-:W-:Y:S05]  /*7e40*/  BSYNC B0 ;  /* 0x0000000000007941 */ /* 0x000fea0003800000 */
.L_x_7019:
        /* <DEDUP_REMOVED lines=13> */
.L_x_7022:
[----:B------:R-:W-:Y:S05]  /*7f20*/  BSYNC B0 ;  /* 0x0000000000007941 */ /* 0x000fea0003800000 */
.L_x_7021:
        /* <DEDUP_REMOVED lines=12> */
.L_x_7024:
[----:B------:R-:W-:Y:S05]  /*7ff0*/  BSYNC B0 ;  /* 0x0000000000007941 */ /* 0x000fea0003800000 */
.L_x_7023:
        /* <DEDUP_REMOVED lines=13> */
.L_x_7026:
[----:B------:R-:W-:Y:S05]  /*80d0*/  BSYNC B0 ;  /* 0x0000000000007941 */ /* 0x000fea0003800000 */
.L_x_7025:
[----:B------:R-:W-:Y:S06]  /*80e0*/  BAR.ARV 0xa, 0xa0 ;  /* 0x0282800000007b1d */ /* 0x000fec0000002000 */
[----:B------:R-:W-:Y:S04]  /*80f0*/  BSSY B0, `(.L_x_7027) ;  /* 0x0000003000007945 */ /* 0x000fe80003800000 */
[----:B------:R-:W-:Y:S05]  /*8100*/  @!P0 BRA `(.L_x_7028) ;  /* 0x0000000000048947 */ /* 0x000fea0003800000 */
[----:B------:R-:W-:-:S04]  /*8110*/  DEPBAR.LE SB0, 0x1 ;  /* 0x000080400000791a */ /* 0x000fc80000000000 */
.L_x_7028:
[----:B------:R-:W-:Y:S05]  /*8120*/  BSYNC B0 ;  /* 0x0000000000007941 */ /* 0x000fea0003800000 */
.L_x_7027:
[----:B------:R-:W-:Y:S01]  /*8130*/  UIADD3 UR20, UR20, 0x2, URZ ;  /* 0x0000000214147890 */ /* 0x000fe2000fffe03f */
[----:B------:R-:W-:Y:S06]  /*8140*/  BAR.ARV 0xb, 0xa0 ;  /* 0x02c2800000007b1d */ /* 0x000fec0000002000 */
[----:B------:R-:W-:Y:S01]  /*8150*/  UISETP.GE.AND UP0, UPT, UR20, UR7, UPT ;  /* 0x000000071400728c */ /* 0x000fe2000bf06270 */
[----:B------:R-:W-:Y:S04]  /*8160*/  BSSY B0, `(.L_x_7029) ;  /* 0x0000003000007945 */ /* 0x000fe80003800000 */
[----:B------:R-:W-:Y:S06]  /*8170*/  @!P0 BRA `(.L_x_7030) ;  /* 0x0000000000048947 */ /* 0x000fec0003800000 */
[----:B------:R-:W-:-:S04]  /*8180*/  DEPBAR.LE SB0, 0x0 ;  /* 0x000080000000791a */ /* 0x000fc80000000000 */
.L_x_7030:
[----:B------:R-:W-:Y:S05]  /*8190*/  BSYNC B0 ;  /* 0x0000000000007941 */ /* 0x000fea0003800000 */
.L_x_7029:
[----:B------:R-:W-:Y:S06]  /*81a0*/  BAR.ARV 0xc, 0xa0 ;  /* 0x0302800000007b1d */ /* 0x000fec0000002000 */
[----:B------:R-:W-:Y:S01]  /*81b0*/  PLOP3.LUT P1, PT, PT, PT, UP0, 0x80, 0x0 ;  /* 0x000000000000781c */ /* 0x000fe20003f2f008 */
[----:B------:R-:W-:Y:S02]  /*81c0*/  UIADD3 UR47, UR47, 0x6000, URZ ;  /* 0x000060002f2f7890 */ /* 0x000fe4000fffe03f */
[----:B------:R-:W-:-:S10]  /*81d0*/  UIADD3 UR6, UR6, 0x6000, URZ ;  /* 0x0000600006067890 */ /* 0x000fd4000fffe03f */
[----:B------:R-:W-:Y:S05]  /*81e0*/  @!P1 BRA `(.L_x_7031) ;  /* 0xfffffff800009947 */ /* 0x000fea000383ffff */
[----:B------:R-:W-:Y:S05]  /*81f0*/  BRA `(.L_x_6919) ;  /* 0x0000002c00387947 */ /* 0x000fea0003800000 */
.L_x_6990:
        /* <DEDUP_REMOVED lines=21> */
.L_x_7032:
[----:B------:R-:W1:Y:S01]  /*8350*/  LDC R3, c[0x0][0x8c4] ;  /* 0x00023100ff037b82 */ /* 0x000e620000000800 */
[----:B------:R-:W-:Y:S01]  /*8360*/  IMAD.MOV.U32 R0, RZ, RZ, R5 ;  /* 0x000000ffff007224 */ /* 0x000fe200078e0005 */
[----:B-1----:R-:W-:-:S13]  /*8370*/  ISETP.NE.AND P0, PT, R3, 0x1, PT ;  /* 0x000000010300780c */ /* 0x002fda0003f05270 */
[----:B------:R-:W1:Y:S02]  /*8380*/  @P0 LDC.64 R6, c[0x0][0x8c8] ;  /* 0x00023200ff060b82 */ /* 0x000e640000000a00 */
[----:B-1----:R-:W-:-:S05]  /*8390*/  @P0 IMAD.HI.U32 R4, R5, R6, RZ ;  /* 0x0000000605040227 */ /* 0x002fca00078e00ff */
[----:B------:R-:W-:-:S05]  /*83a0*/  @P0 SHF.R.U32.HI R0, RZ, R7, R4 ;  /* 0x00000007ff000219 */ /* 0x000fca0000011604 */
[----:B------:R-:W-:-:S07]  /*83b0*/  IMAD R3, R0, R3, RZ ;  /* 0x0000000300037224 */ /* 0x000fce00078e02ff */
.L_x_7033:
        /* <DEDUP_REMOVED lines=23> */
.L_x_7034:
        /* <DEDUP_REMOVED lines=10> */
.L_x_7036:
[----:B------:R-:W2:Y:S02]  /*85d0*/  LDC R4, c[0x0][0x8ec] ;  /* 0x00023b00ff047b82 */ /* 0x000ea40000000800 */
.L_x_7035:
        /* <DEDUP_REMOVED lines=50> */
.L_x_7038:
        /* <DEDUP_REMOVED lines=11> */
.L_x_7039:
[----:B------:R-:W-:Y:S05]  /*89b0*/  @!P0 BRA `(.L_x_7040) ;  /* 0x00000000000c8947 */ /* 0x000fea0003800000 */
[----:B------:R-:W2:Y:S04]  /*89c0*/  LDG.E R5, desc[UR38][R2.64] ;  /* 0x0000002602057981 */ /* 0x000ea8000c1e1900 */
[----:B------:R-:W2:Y:S02]  /*89d0*/  LDG.E R4, desc[UR38][R2.64+0x4] ;  /* 0x0000042602047981 */ /* 0x000ea4000c1e1900 */
[----:B--2---:R-:W-:-:S07]  /*89e0*/  IMAD.IADD R4, R4, 0x1, -R5 ;  /* 0x0000000104047824 */ /* 0x004fce00078e0a05 */
.L_x_7040:
        /* <DEDUP_REMOVED lines=73> */
.L_x_7069:
        /* <DEDUP_REMOVED lines=9> */
.L_x_7043:
        /* <DEDUP_REMOVED lines=112> */
.L_x_7054:
[----:B-1----:R-:W-:-:S05]  /*9610*/  IMAD.MOV.U32 R6, RZ, RZ, 0x1 ;  /* 0x00000001ff067424 */ /* 0x002fca00078e00ff */
[----:B------:R-:W-:-:S04]  /*9620*/  SHF.L.U32 R6, R6, 0x1f, RZ ;  /* 0x0000001f06067819 */ /* 0x000fc800000006ff */
[----:B------:R-:W1:Y:S02]  /*9630*/  SYNCS.PHASECHK.TRANS64.TRYWAIT P1, [R0+URZ+0x36438], R6 ;  /* 0x03643806000075a7 */ /* 0x000e64000802017f */
[----:B-1----:R-:W-:Y:S05]  /*9640*/  @!P1 BRA `(.L_x_7046) ;  /* 0x0000001800989947 */ /* 0x002fea0003800000 */
.L_x_7070:
[----:B------:R-:W-:Y:S05]  /*9650*/  @P0 BRA `(.L_x_7047) ;  /* 0x0000000000140947 */ /* 0x000fea0003800000 */
[----:B------:R-:W-:Y:S01]  /*9660*/  ISETP.NE.AND P1, PT, R18, RZ, PT ;  /* 0x000000ff1200720c */ /* 0x000fe20003f25270 */
[----:B------:R-:W-:-:S04]  /*9670*/  IMAD.MOV.U32 R3, RZ, RZ, 0x6100 ;  /* 0x00006100ff037424 */ /* 0x000fc800078e00ff */
[----:B------:R2:W-:Y:S08]  /*9680*/  SYNCS.ARRIVE.TRANS64 RZ, [R0+URZ+0x36430], R3 ;  /* 0x0364300300ff79a7 */ /* 0x0005f0000800003f */
[----:B------:R-:W-:Y:S05]  /*9690*/  @!P1 BRA `(.L_x_7047) ;  /* 0x0000000000049947 */ /* 0x000fea0003800000 */
[----:B------:R-:W-:Y:S01]  /*96a0*/  BPT.TRAP 0x1 ;  /* 0x000000040000795c */ /* 0x000fe20000300000 */
.L_x_7047:
        /* <DEDUP_REMOVED lines=48> */
.L_x_7071:
[----:B------:R-:W-:Y:S05]  /*99b0*/  @P0 BRA `(.L_x_7049) ;  /* 0x0000000000140947 */ /* 0x000fea0003800000 */
[----:B------:R-:W-:Y:S01]  /*99c0*/  ISETP.NE.AND P1, PT, R18, RZ, PT ;  /* 0x000000ff1200720c */ /* 0x000fe20003f25270 */
[----:B--2---:R-:W-:-:S04]  /*99d0*/  IMAD.MOV.U32 R3, RZ, RZ, 0x6100 ;  /* 0x00006100ff037424 */ /* 0x004fc800078e00ff */
[----:B------:R3:W-:Y:S08]  /*99e0*/  SYNCS.ARRIVE.TRANS64 RZ, [R0+URZ+0x36418], R3 ;  /* 0x0364180300ff79a7 */ /* 0x0007f0000800003f */
[----:B------:R-:W-:Y:S05]  /*99f0*/  @!P1 BRA `(.L_x_7049) ;  /* 0x0000000000049947 */ /* 0x000fea0003800000 */
[----:B------:R-:W-:Y:S01]  /*9a00*/  BPT.TRAP 0x1 ;  /* 0x000000040000795c */ /* 0x000fe20000300000 */
.L_x_7049:
        /* <DEDUP_REMOVED lines=47> */
.L_x_7072:
        /* <DEDUP_REMOVED lines=8> */
.L_x_7051:
        /* <DEDUP_REMOVED lines=37> */
.L_x_7074:
[----:B------:R-:W-:Y:S05]  /*9fd0*/  @P0 BRA `(.L_x_7053) ;  /* 0x0000000000140947 */ /* 0x000fea0003800000 */
[----:B------:R-:W-:Y:S01]  /*9fe0*/  ISETP.NE.AND P1, PT, R18, RZ, PT ;  /* 0x000000ff1200720c */ /* 0x000fe20003f25270 */
[----:B--2---:R-:W-:-:S04]  /*9ff0*/  IMAD.MOV.U32 R5, RZ, RZ, 0x6100 ;  /* 0x00006100ff057424 */ /* 0x004fc800078e00ff */
[----:B------:R3:W-:Y:S08]  /*a000*/  SYNCS.ARRIVE.TRANS64 RZ, [R0+URZ+0x36410], R5 ;  /* 0x0364100500ff79a7 */ /* 0x0007f0000800003f */
[----:B------:R-:W-:Y:S05]  /*a010*/  @!P1 BRA `(.L_x_7053) ;  /* 0x0000000000049947 */ /* 0x000fea0003800000 */
[----:B------:R-:W-:Y:S01]  /*a020*/  BPT.TRAP 0x1 ;  /* 0x000000040000795c */ /* 0x000fe20000300000 */
.L_x_7053:
        /* <DEDUP_REMOVED lines=44> */
.L_x_7045:
[----:B------:R-:W-:Y:S01]  /*a2f0*/  ISETP.NE.AND P1, PT, R20, RZ, PT ;  /* 0x000000ff1400720c */ /* 0x000fe20003f25270 */
[----:B------:R-:W-:Y:S02]  /*a300*/  IMAD.MOV.U32 R16, RZ, RZ, 0x1 ;  /* 0x00000001ff107424 */ /* 0x000fe400078e00ff */
[----:B------:R-:W-:-:S10]  /*a310*/  IMAD.MOV.U32 R5, RZ, RZ, R14 ;  /* 0x000000ffff057224 */ /* 0x000fd400078e000e */
[----:B------:R-:W-:Y:S05]  /*a320*/  @!P1 BRA `(.L_x_7044) ;  /* 0x00000004008c9947 */ /* 0x000fea0003800000 */
[----:B------:R-:W2:Y:S02]  /*a330*/  SYNCS.PHASECHK.TRANS64.TRYWAIT P1, [R0+URZ+0x36438], R6 ;  /* 0x03643806000075a7 */ /* 0x000ea4000802017f */
[----:B--2---:R-:W-:Y:S05]  /*a340*/  @!P1 BRA `(.L_x_7055) ;  /* 0x0000000c00b89947 */ /* 0x004fea0003800000 */
.L_x_7075:
[----:B------:R-:W-:Y:S05]  /*a350*/  @P0 BRA `(.L_x_7056) ;  /* 0x0000000000140947 */ /* 0x000fea0003800000 */
[----:B------:R-:W-:Y:S01]  /*a360*/  ISETP.NE.AND P1, PT, R18, RZ, PT ;  /* 0x000000ff1200720c */ /* 0x000fe20003f25270 */
[----:B------:R-:W-:-:S04]  /*a370*/  IMAD.MOV.U32 R5, RZ, RZ, 0x6100 ;  /* 0x00006100ff057424 */ /* 0x000fc800078e00ff */
[----:B------:R3:W-:Y:S08]  /*a380*/  SYNCS.ARRIVE.TRANS64 RZ, [R0+URZ+0x36430], R5 ;  /* 0x0364300500ff79a7 */ /* 0x0007f0000800003f */
[----:B------:R-:W-:Y:S05]  /*a390*/  @!P1 BRA `(.L_x_7056) ;  /* 0x0000000000049947 */ /* 0x000fea0003800000 */
[----:B------:R-:W-:Y:S01]  /*a3a0*/  BPT.TRAP 0x1 ;  /* 0x000000040000795c */ /* 0x000fe20000300000 */
.L_x_7056:
        /* <DEDUP_REMOVED lines=42> */
.L_x_7076:
[----:B------:R-:W-:Y:S01]  /*a650*/  IMAD.MOV.U32 R16, RZ, RZ, RZ ;  /* 0x000000ffff107224 */ /* 0x000fe200078e00ff */
[----:B------:R-:W-:Y:S06]  /*a660*/  @P0 BRA `(.L_x_7058) ;  /* 0x0000000000140947 */ /* 0x000fec0003800000 */
[----:B------:R-:W-:Y:S01]  /*a670*/  ISETP.NE.AND P1, PT, R18, RZ, PT ;  /* 0x000000ff1200720c */ /* 0x000fe20003f25270 */
[----:B-1----:R-:W-:-:S04]  /*a680*/  IMAD.MOV.U32 R5, RZ, RZ, 0x6100 ;  /* 0x00006100ff057424 */ /* 0x002fc800078e00ff */
[----:B------:R2:W-:Y:S08]  /*a690*/  SYNCS.ARRIVE.TRANS64 RZ, [R0+URZ+0x36418], R5 ;  /* 0x0364180500ff79a7 */ /* 0x0005f0000800003f */
[----:B------:R-:W-:Y:S05]  /*a6a0*/  @!P1 BRA `(.L_x_7058) ;  /* 0x0000000000049947 */ /* 0x000fea0003800000 */
[----:B------:R-:W-:Y:S01]  /*a6b0*/  BPT.TRAP 0x1 ;  /* 0x000000040000795c */ /* 0x000fe20000300000 */
.L_x_7058:
        /* <DEDUP_REMOVED lines=42> */
.L_x_7044:
[----:B------:R-:W-:-:S04]  /*a960*/  SHF.L.U32 R3, R16, 0x1f, RZ ;  /* 0x0000001f10037819 */ /* 0x000fc800000006ff */
[----:B------:R-:W2:Y:S02]  /*a970*/  SYNCS.PHASECHK.TRANS64.TRYWAIT P1, [R0+URZ+0x36438], R3 ;  /* 0x03643803000075a7 */ /* 0x000ea4000802017f */
[----:B--2---:R-:W-:Y:S05]  /*a980*/  @!P1 BRA `(.L_x_7059) ;  /* 0x0000000800509947 */ /* 0x004fea0003800000 */
.L_x_7077:
[----:B------:R-:W-:Y:S05]  /*a990*/  @P0 BRA `(.L_x_7060) ;  /* 0x0000000000180947 */ /* 0x000fea0003800000 */
[----:B------:R-:W3:Y:S01]  /*a9a0*/  S2R R2, SR_TID.X ;  /* 0x0000000000027919 */ /* 0x000ee20000002100 */
[----:B--2---:R-:W-:-:S04]  /*a9b0*/  IMAD.MOV.U32 R3, RZ, RZ, 0x6100 ;  /* 0x00006100ff037424 */ /* 0x004fc800078e00ff */
[----:B------:R4:W-:Y:S01]  /*a9c0*/  SYNCS.ARRIVE.TRANS64 RZ, [R0+URZ+0x36430], R3 ;  /* 0x0364300300ff79a7 */ /* 0x0009e2000800003f */
[----:B---3--:R-:W-:-:S13]  /*a9d0*/  LOP3.LUT P0, RZ, R2, 0x1f, RZ, 0xc0, !PT ;  /* 0x0000001f02ff7812 */ /* 0x008fda000780c0ff */
[----:B----4-:R-:W-:Y:S05]  /*a9e0*/  @!P0 BRA `(.L_x_7060) ;  /* 0x0000000000048947 */ /* 0x010fea0003800000 */
[----:B------:R-:W-:Y:S01]  /*a9f0*/  BPT.TRAP 0x1 ;  /* 0x000000040000795c */ /* 0x000fe20000300000 */
.L_x_7060:
        /* <DEDUP_REMOVED lines=44> */
.L_x_7041:
[----:B------:R-:W-:Y:S05]  /*acc0*/  BSYNC B0 ;  /* 0x0000000000007941 */ /* 0x000fea0003800000 */
.L_x_7037:
[----:B------:R-:W-:-:S03]  /*acd0*/  UMOV UR7, 0xffffffff ;  /* 0xffffffff00077882 */ /* 0x000fc60000000000 */
[----:B------:R-:W-:Y:S05]  /*ace0*/  BRA.DIV UR7, `(.L_x_7061) ;  /* 0x00000006078c7947 */ /* 0x000fea000b800000 */
[----:B------:R-:W-:-:S13]  /*acf0*/  ELECT P6, URZ, PT ;  /* 0x00000000003f782f */ /* 0x000fda00038c0000 */
.L_x_7080:
[----:B------:R-:W-:Y:S05]  /*ad00*/  @!P6 BRA `(.L_x_6919) ;  /* 0x000000000074e947 */ /* 0x000fea0003800000 */
[----:B-12---:R-:W2:Y:S02]  /*ad10*/  LDL.LU R0, [R1] ;  /* 0x0000000001007983 */ /* 0x006ea40000300800 */
[----:B--2---:R-:W-:-:S04]  /*ad20*/  LOP3.LUT R0, R0, 0x2, RZ, 0xfc, !PT ;  /* 0x0000000200007812 */ /* 0x004fc800078efcff */
[----:B------:R-:W-:-:S13]  /*ad30*/  ISETP.NE.AND P2, PT, R0, 0x3, PT ;  /* 0x000000030000780c */ /* 0x000fda0003f45270 */
[----:B------:R-:W-:Y:S05]  /*ad40*/  @!P2 BRA `(.L_x_7062) ;  /* 0x000000000004a947 */ /* 0x000fea0003800000 */
[----:B------:R-:W-:Y:S01]  /*ad50*/  BPT.TRAP 0x1 ;  /* 0x000000040000795c */ /* 0x000fe20000300000 */
.L_x_7062:
        /* <DEDUP_REMOVED lines=15> */
.L_x_7081:
[----:B------:R-:W2:Y:S02]  /*ae50*/  SYNCS.PHASECHK.TRANS64.TRYWAIT P0, [R3+URZ], R2 ;  /* 0x00000002030075a7 */ /* 0x000ea4000800017f */
[----:B--2---:R-:W-:Y:S05]  /*ae60*/  @!P0 BRA `(.L_x_7064) ;  /* 0x0000000400608947 */ /* 0x004fea0003800000 */
.L_x_7082:
[----:B------:R-:W-:Y:S05]  /*ae70*/  @!P2 BRA `(.L_x_7065) ;  /* 0x000000000004a947 */ /* 0x000fea0003800000 */
[----:B------:R-:W-:Y:S01]  /*ae80*/  BPT.TRAP 0x1 ;  /* 0x000000040000795c */ /* 0x000fe20000300000 */
.L_x_7065:
[----:B------:R-:W-:-:S07]  /*ae90*/  SHF.L.U32 R16, R16, 0x1f, RZ ;  /* 0x0000001f10107819 */ /* 0x000fce00000006ff */
.L_x_7066:
[----:B---3--:R3:W4:Y:S02]  /*aea0*/  SYNCS.PHASECHK.TRANS64.TRYWAIT P0, [R9+URZ+0x36438], R16 ;  /* 0x03643810090075a7 */ /* 0x008724000800017f */
[----:B----4-:R-:W-:Y:S05]  /*aeb0*/  @!P0 NANOSLEEP.SYNCS 0x989680 ;  /* 0x009896800000895d */ /* 0x010fea0003900000 */
[----:B------:R-:W4:Y:S02]  /*aec0*/  @!P0 SYNCS.PHASECHK.TRANS64 P0, [R9+URZ+0x36438], R16 ;  /* 0x03643810090085a7 */ /* 0x000f24000800007f */
[----:B----4-:R-:W-:Y:S05]  /*aed0*/  @!P0 BRA `(.L_x_7066) ;  /* 0xfffffffc00f08947 */ /* 0x010fea000383ffff */
.L_x_6919:
[----:B------:R-:W-:Y:S05]  /*aee0*/  BSYNC B6 ;  /* 0x0000000000067941 */ /* 0x000fea0003800000 */
.L_x_6911:
[----:B------:R-:W-:Y:S05]  /*aef0*/  EXIT ;  /* 0x000000000000794d */ /* 0x000fea0003800000 */
.L_x_6929:
[----:B------:R-:W-:Y:S02]  /*af00*/  IMAD.MOV.U32 R12, RZ, RZ, RZ ;  /* 0x000000ffff0c7224 */ /* 0x000fe400078e00ff */
[----:B------:R-:W-:Y:S02]  /*af10*/  IMAD.MOV.U32 R11, RZ, RZ, 0x1f ;  /* 0x0000001fff0b7424 */ /* 0x000fe400078e00ff */
[----:B------:R-:W-:-:S07]  /*af20*/  IMAD.MOV.U32 R15, RZ, RZ, -0x1 ;  /* 0xffffffffff0f7424 */ /* 0x000fce00078e00ff */
[----:B--2---:R-:W-:Y:S05]  /*af30*/  WARPSYNC.COLLECTIVE R15, `(.L_x_7067) ;  /* 0x000000000f087348 */ /* 0x004fea0003c00000 */
[----:B------:R1:W3:Y:S02]  /*af40*/  SHFL.IDX P6, R14, R13, R12, R11 ;  /* 0x0000000c0d0e7389 */ /* 0x0002e400000c000b */
[----:B-123--:R-:W-:Y:S01]  /*af50*/  ENDCOLLECTIVE ;  /* 0x000000000000791b */ /* 0x00efe20003800000 */
.L_x_7067:
[----:B------:R-:W-:Y:S05]  /*af60*/  BRA `(.L_x_7068) ;  /* 0xffffff6400907947 */ /* 0x000fea000383ffff */
.L_x_6931:
[----:B---3--:R3:W4:Y:S02]  /*af70*/  SYNCS.PHASECHK.TRANS64.TRYWAIT P0, [R156+URZ+0x36400], R15 ;  /* 0x0364000f9c0075a7 */ /* 0x008724000800017f */
[----:B----4-:R-:W-:Y:S05]  /*af80*/  @!P0 NANOSLEEP.SYNCS 0x989680 ;  /* 0x009896800000895d */ /* 0x010fea0003900000 */
[----:B------:R-:W4:Y:S02]  /*af90*/  @!P0 SYNCS.PHASECHK.TRANS64 P0, [R156+URZ+0x36400], R15 ;  /* 0x0364000f9c0085a7 */ /* 0x000f24000800007f */
[----:B----4-:R-:W-:Y:S05]  /*afa0*/  @!P0 BRA `(.L_x_6931) ;  /* 0xfffffffc00f08947 */ /* 0x010fea000383ffff */
[----:B------:R-:W-:Y:S05]  /*afb0*/  BRA `(.L_x_6930) ;  /* 0xffffff6400d07947 */ /* 0x000fea000383ffff */
.L_x_6935:
[----:B----4-:R4:W1:Y:S02]  /*afc0*/  SYNCS.PHASECHK.TRANS64.TRYWAIT P1, [R3+URZ+0x36410], R12 ;  /* 0x0364100c030075a7 */ /* 0x010864000802017f */
[----:B-1----:R-:W-:Y:S05]  /*afd0*/  @!P1 NANOSLEEP.SYNCS 0x989680 ;  /* 0x009896800000995d */ /* 0x002fea0003900000 */
[----:B------:R-:W1:Y:S02]  /*afe0*/  @!P1 SYNCS.PHASECHK.TRANS64 P1, [R3+URZ+0x36410], R12 ;  /* 0x0364100c030095a7 */ /* 0x000e64000802007f */
[----:B-1----:R-:W-:Y:S05]  /*aff0*/  @!P1 BRA `(.L_x_6935) ;  /* 0xfffffffc00f09947 */ /* 0x002fea000383ffff */
[----:B------:R-:W-:Y:S05]  /*b000*/  BRA `(.L_x_6934) ;  /* 0xffffff6c00847947 */ /* 0x000fea000383ffff */
.L_x_6939:
[----:B------:R1:W1:Y:S02]  /*b010*/  SYNCS.PHASECHK.TRANS64.TRYWAIT P1, [R156+URZ+0x36430], R15 ;  /* 0x0364300f9c0075a7 */ /* 0x000264000802017f */
[----:B-1----:R-:W-:Y:S05]  /*b020*/  @!P1 NANOSLEEP.SYNCS 0x989680 ;  /* 0x009896800000995d */ /* 0x002fea0003900000 */
[----:B------:R-:W1:Y:S02]  /*b030*/  @!P1 SYNCS.PHASECHK.TRANS64 P1, [R156+URZ+0x36430], R15 ;  /* 0x0364300f9c0095a7 */ /* 0x000e64000802007f */
[----:B-1----:R-:W-:Y:S05]  /*b040*/  @!P1 BRA `(.L_x_6939) ;  /* 0xfffffffc00f09947 */ /* 0x002fea000383ffff */
[----:B------:R-:W-:Y:S05]  /*b050*/  BRA `(.L_x_6938) ;  /* 0xffffff7400287947 */ /* 0x000fea000383ffff */
.L_x_7042:
[----:B-1----:R1:W2:Y:S02]  /*b060*/  SYNCS.PHASECHK.TRANS64.TRYWAIT P1, [R0+URZ+0x36420], R6 ;  /* 0x03642006000075a7 */ /* 0x0022a4000802017f */
[----:B--2---:R-:W-:Y:S05]  /*b070*/  @!P1 NANOSLEEP.SYNCS 0x989680 ;  /* 0x009896800000995d */ /* 0x004fea0003900000 */
[----:B------:R-:W2:Y:S02]  /*b080*/  @!P1 SYNCS.PHASECHK.TRANS64 P1, [R0+URZ+0x36420], R6 ;  /* 0x03642006000095a7 */ /* 0x000ea4000802007f */
[----:B--2---:R-:W-:Y:S05]  /*b090*/  @!P1 BRA `(.L_x_7042) ;  /* 0xfffffffc00f09947 */ /* 0x004fea000383ffff */
[----:B------:R-:W-:Y:S05]  /*b0a0*/  BRA `(.L_x_7069) ;  /* 0xffffffdc00747947 */ /* 0x000fea000383ffff */
.L_x_7046:
[----:B-1----:R1:W2:Y:S02]  /*b0b0*/  SYNCS.PHASECHK.TRANS64.TRYWAIT P1, [R0+URZ+0x36438], R6 ;  /* 0x03643806000075a7 */ /* 0x0022a4000802017f */
[----:B--2---:R-:W-:Y:S05]  /*b0c0*/  @!P1 NANOSLEEP.SYNCS 0x989680 ;  /* 0x009896800000995d */ /* 0x004fea0003900000 */
[----:B------:R-:W2:Y:S02]  /*b0d0*/  @!P1 SYNCS.PHASECHK.TRANS64 P1, [R0+URZ+0x36438], R6 ;  /* 0x03643806000095a7 */ /* 0x000ea4000802007f */
[----:B--2---:R-:W-:Y:S05]  /*b0e0*/  @!P1 BRA `(.L_x_7046) ;  /* 0xfffffffc00f09947 */ /* 0x004fea000383ffff */
[----:B------:R-:W-:Y:S05]  /*b0f0*/  BRA `(.L_x_7070) ;  /* 0xffffffe400547947 */ /* 0x000fea000383ffff */
.L_x_7048:
[----:B--2---:R2:W3:Y:S02]  /*b100*/  SYNCS.PHASECHK.TRANS64.TRYWAIT P1, [R0+URZ+0x36428], R3 ;  /* 0x03642803000075a7 */ /* 0x0044e4000802017f */
[----:B---3--:R-:W-:Y:S05]  /*b110*/  @!P1 NANOSLEEP.SYNCS 0x989680 ;  /* 0x009896800000995d */ /* 0x008fea0003900000 */
[----:B------:R-:W3:Y:S02]  /*b120*/  @!P1 SYNCS.PHASECHK.TRANS64 P1, [R0+URZ+0x36428], R3 ;  /* 0x03642803000095a7 */ /* 0x000ee4000802007f */
[----:B---3--:R-:W-:Y:S05]  /*b130*/  @!P1 BRA `(.L_x_7048) ;  /* 0xfffffffc00f09947 */ /* 0x008fea000383ffff */
[----:B------:R-:W-:Y:S05]  /*b140*/  BRA `(.L_x_7071) ;  /* 0xffffffe800187947 */ /* 0x000fea000383ffff */
.L_x_7050:
        /* <DEDUP_REMOVED lines=8> */
.L_x_7052:
[----:B------:R-:W-:-:S07]  /*b1d0*/  SHF.L.U32 R5, R7, 0x1f, RZ ;  /* 0x0000001f07057819 */ /* 0x000fce00000006ff */
.L_x_7073:
[----:B--2---:R2:W3:Y:S02]  /*b1e0*/  SYNCS.PHASECHK.TRANS64.TRYWAIT P1, [R0+URZ+0x36420], R5 ;  /* 0x03642005000075a7 */ /* 0x0044e4000802017f */
[----:B---3--:R-:W-:Y:S05]  /*b1f0*/  @!P1 NANOSLEEP.SYNCS 0x989680 ;  /* 0x009896800000995d */ /* 0x008fea0003900000 */
[----:B------:R-:W3:Y:S02]  /*b200*/  @!P1 SYNCS.PHASECHK.TRANS64 P1, [R0+URZ+0x36420], R5 ;  /* 0x03642005000095a7 */ /* 0x000ee4000802007f */
[----:B---3--:R-:W-:Y:S05]  /*b210*/  @!P1 BRA `(.L_x_7073) ;  /* 0xfffffffc00f09947 */ /* 0x008fea000383ffff */
[----:B------:R-:W-:Y:S05]  /*b220*/  BRA `(.L_x_7074) ;  /* 0xffffffec00687947 */ /* 0x000fea000383ffff */
.L_x_7055:
[----:B--2---:R2:W3:Y:S02]  /*b230*/  SYNCS.PHASECHK.TRANS64.TRYWAIT P1, [R0+URZ+0x36438], R6 ;  /* 0x03643806000075a7 */ /* 0x0044e4000802017f */
[----:B---3--:R-:W-:Y:S05]  /*b240*/  @!P1 NANOSLEEP.SYNCS 0x989680 ;  /* 0x009896800000995d */ /* 0x008fea0003900000 */
[----:B------:R-:W3:Y:S02]  /*b250*/  @!P1 SYNCS.PHASECHK.TRANS64 P1, [R0+URZ+0x36438], R6 ;  /* 0x03643806000095a7 */ /* 0x000ee4000802007f */
[----:B---3--:R-:W-:Y:S05]  /*b260*/  @!P1 BRA `(.L_x_7055) ;  /* 0xfffffffc00f09947 */ /* 0x008fea000383ffff */
[----:B------:R-:W-:Y:S05]  /*b270*/  BRA `(.L_x_7075) ;  /* 0xfffffff000347947 */ /* 0x000fea000383ffff */
.L_x_7057:
[----:B-1----:R1:W2:Y:S02]  /*b280*/  SYNCS.PHASECHK.TRANS64.TRYWAIT P1, [R0+URZ+0x36428], R5 ;  /* 0x03642805000075a7 */ /* 0x0022a4000802017f */
[----:B--2---:R-:W-:Y:S05]  /*b290*/  @!P1 NANOSLEEP.SYNCS 0x989680 ;  /* 0x009896800000995d */ /* 0x004fea0003900000 */
[----:B------:R-:W2:Y:S02]  /*b2a0*/  @!P1 SYNCS.PHASECHK.TRANS64 P1, [R0+URZ+0x36428], R5 ;  /* 0x03642805000095a7 */ /* 0x000ea4000802007f */
[----:B--2---:R-:W-:Y:S05]  /*b2b0*/  @!P1 BRA `(.L_x_7057) ;  /* 0xfffffffc00f09947 */ /* 0x004fea000383ffff */
[----:B------:R-:W-:Y:S05]  /*b2c0*/  BRA `(.L_x_7076) ;  /* 0xfffffff000e07947 */ /* 0x000fea000383ffff */
.L_x_7059:
[----:B--2---:R2:W3:Y:S02]  /*b2d0*/  SYNCS.PHASECHK.TRANS64.TRYWAIT P1, [R0+URZ+0x36438], R3 ;  /* 0x03643803000075a7 */ /* 0x0044e4000802017f */
[----:B---3--:R-:W-:Y:S05]  /*b2e0*/  @!P1 NANOSLEEP.SYNCS 0x989680 ;  /* 0x009896800000995d */ /* 0x008fea0003900000 */
[----:B------:R-:W3:Y:S02]  /*b2f0*/  @!P1 SYNCS.PHASECHK.TRANS64 P1, [R0+URZ+0x36438], R3 ;  /* 0x03643803000095a7 */ /* 0x000ee4000802007f */
[----:B---3--:R-:W-:Y:S05]  /*b300*/  @!P1 BRA `(.L_x_7059) ;  /* 0xfffffffc00f09947 */ /* 0x008fea000383ffff */
[----:B------:R-:W-:Y:S05]  /*b310*/  BRA `(.L_x_7077) ;  /* 0xfffffff4009c7947 */ /* 0x000fea000383ffff */
.L_x_7061:
[----:B------:R-:W-:Y:S01]  /*b320*/  BSSY B0, `(.L_x_7078) ;  /* 0x0000006000007945 */ /* 0x000fe20003800000 */
[----:B------:R-:W-:-:S07]  /*b330*/  IMAD.MOV.U32 R15, RZ, RZ, -0x1 ;  /* 0xffffffffff0f7424 */ /* 0x000fce00078e00ff */
[----:B-12---:R-:W-:Y:S05]  /*b340*/  WARPSYNC.COLLECTIVE R15, `(.L_x_7079) ;  /* 0x000000000f0c7348 */ /* 0x006fea0003c00000 */
[----:B------:R-:W-:Y:S02]  /*b350*/  ELECT P6, UR62, PT ;  /* 0x00000000003e782f */ /* 0x000fe400038c0000 */
[----:B------:R-:W-:Y:S01]  /*b360*/  MOV R14, UR62 ;  /* 0x0000003e000e7c02 */ /* 0x000fe20008000f00 */
[----:B-12---:R-:W-:Y:S10]  /*b370*/  ENDCOLLECTIVE ;  /* 0x000000000000791b */ /* 0x006ff40003800000 */
.L_x_7079:
[----:B------:R-:W-:Y:S05]  /*b380*/  BSYNC B0 ;  /* 0x0000000000007941 */ /* 0x000fea0003800000 */
.L_x_7078:
[----:B------:R-:W-:Y:S05]  /*b390*/  BRA `(.L_x_7080) ;  /* 0xfffffff800587947 */ /* 0x000fea000383ffff */
.L_x_7063:
[----:B-1----:R1:W2:Y:S02]  /*b3a0*/  SYNCS.PHASECHK.TRANS64.TRYWAIT P0, [R7+URZ], R0 ;  /* 0x00000000070075a7 */ /* 0x0022a4000800017f */
[----:B--2---:R-:W-:Y:S05]  /*b3b0*/  @!P0 NANOSLEEP.SYNCS 0x989680 ;  /* 0x009896800000895d */ /* 0x004fea0003900000 */
[----:B------:R-:W2:Y:S02]  /*b3c0*/  @!P0 SYNCS.PHASECHK.TRANS64 P0, [R7+URZ], R0 ;  /* 0x00000000070085a7 */ /* 0x000ea4000800007f */
[----:B--2---:R-:W-:Y:S05]  /*b3d0*/  @!P0 BRA `(.L_x_7063) ;  /* 0xfffffffc00f08947 */ /* 0x004fea000383ffff */
[----:B------:R-:W-:Y:S05]  /*b3e0*/  BRA `(.L_x_7081) ;  /* 0xfffffff800987947 */ /* 0x000fea000383ffff */
.L_x_7064:
[----:B--2---:R2:W3:Y:S02]  /*b3f0*/  SYNCS.PHASECHK.TRANS64.TRYWAIT P0, [R3+URZ], R2 ;  /* 0x00000002030075a7 */ /* 0x0044e4000800017f */
[----:B---3--:R-:W-:Y:S05]  /*b400*/  @!P0 NANOSLEEP.SYNCS 0x989680 ;  /* 0x009896800000895d */ /* 0x008fea0003900000 */
[----:B------:R-:W3:Y:S02]  /*b410*/  @!P0 SYNCS.PHASECHK.TRANS64 P0, [R3+URZ], R2 ;  /* 0x00000002030085a7 */ /* 0x000ee4000800007f */
[----:B---3--:R-:W-:Y:S05]  /*b420*/  @!P0 BRA `(.L_x_7064) ;  /* 0xfffffffc00f08947 */ /* 0x008fea000383ffff */
[----:B------:R-:W-:Y:S05]  /*b430*/  BRA `(.L_x_7082) ;  /* 0xfffffff8008c7947 */ /* 0x000fea000383ffff */
.L_x_7083:
        /* <DEDUP_REMOVED lines=12> */
.L_x_7694:


//--------------------- .text._ZN7cutlass13device_kernelIN5flash11enable_sm90INS1_16FlashAttnBwdSm90INS1_25CollectiveMainloopBwdSm90ILi2ELi1ELi1EN4cute5tupleIJNS5_1CILi1EEES8_S8_EEENS6_IJNS7_ILi64EEENS7_ILi96EEENS7_ILi192EEEEEENS_10bfloat16_tEfNS_4arch4Sm90ELb1ELb0ELb0ELb1ELb1ELb0ELb1ELb0ELi3ELi1ELi1ELi1ELb0EEENS1_21CollectiveEpilogueBwdISD_SE_SG_Li384ELb1ELb1ELi3EEENS1_25SingleTileBwdLPTSchedulerILb1ELi96ELb1EEEEEEEEEvNT_6ParamsE --------------------------
	.section	.text._ZN7cutlass13device_kernelIN5flash11enable_sm90INS1_16FlashAttnBwdSm90INS1_25CollectiveMainloopBwdSm90ILi2ELi1ELi1EN4cute5tupleIJNS5_1CILi1EEES8_S8_EEENS6_IJNS7_ILi64EEENS7_ILi96EEENS7_ILi192EEEEEENS_10bfloat16_tEfNS_4arch4Sm90ELb1ELb0ELb0ELb1ELb1ELb0ELb1ELb0ELi3ELi1ELi1ELi1ELb0EEENS1_21CollectiveEpilogueBwdISD_SE_SG_Li384ELb1ELb1ELi3EEENS1_25SingleTileBwdLPTSchedulerILb1ELi96ELb1EEEEEEEEEvNT_6ParamsE,"ax",@progbits
	.align	128
.text._ZN7cutlass13device_kernelIN5flash11enable_sm90INS1_16FlashAttnBwdSm90INS1_25CollectiveMainloopBwdSm90ILi2ELi1ELi1EN4cute5tupleIJNS5_1CILi1EEES8_S8_EEENS6_IJNS7_ILi64EEENS7_ILi96EEENS7_ILi192EEEEEENS_10bfloat16_tEfNS_4arch4Sm90ELb1ELb0ELb0ELb1ELb1ELb0ELb1ELb0ELi3ELi1ELi1ELi1ELb0EEENS1_21CollectiveEpilogueBwdISD_SE_SG_Li384ELb1ELb1ELi3EEENS1_25SingleTileBwdLPTSchedulerILb1ELi96ELb1EEEEEEEEEvNT_6ParamsE:
        .type           _ZN7cutlass13device_kernelIN5flash11enable_sm90INS1_16FlashAttnBwdSm90INS1_25CollectiveMainloopBwdSm90ILi2ELi1ELi1EN4cute5tupleIJNS5_1CILi1EEES8_S8_EEENS6_IJNS7_ILi64EEENS7_ILi96EEENS7_ILi192EEEEEENS_10bfloat16_tEfNS_4arch4Sm90ELb1ELb0ELb0ELb1ELb1ELb0ELb1ELb0ELi3ELi1ELi1ELi1ELb0EEENS1_21CollectiveEpilogueBwdISD_SE_SG_Li384ELb1ELb1ELi3EEENS1_25SingleTileBwdLPTSchedulerILb1ELi96ELb1EEEEEEEEEvNT_6ParamsE,@function
        .size           _ZN7cutlass13device_kernelIN5flash11enable_sm90INS1_16FlashAttnBwdSm90INS1_25CollectiveMainloopBwdSm90ILi2ELi1ELi1EN4cute5tupleIJNS5_1CILi1EEES8_S8_EEENS6_IJNS7_ILi64EEENS7_ILi96EEENS7_ILi192EEEEEENS_10bfloat16_tEfNS_4arch4Sm90ELb1ELb0ELb0ELb1ELb1ELb0ELb1ELb0ELi3ELi1ELi1ELi1ELb0EEENS1_21CollectiveEpilogueBwdISD_SE_SG_Li384ELb1ELb1ELi3EEENS1_25SingleTileBwdLPTSchedulerILb1ELi96ELb1EEEEEEEEEvNT_6ParamsE,(.L_x_7695 - _ZN7cutlass13device_kernelIN5flash11enable_sm90INS1_16FlashAttnBwdSm90INS1_25CollectiveMainloopBwdSm90ILi2ELi1ELi1EN4cute5tupleIJNS5_1CILi1EEES8_S8_EEENS6_IJNS7_ILi64EEENS7_ILi96EEENS7_ILi192EEEEEENS_10bfloat16_tEfNS_4arch4Sm90ELb1ELb0ELb0ELb1ELb1ELb0ELb1ELb0ELi3ELi1ELi1ELi1ELb0EEENS1_21CollectiveEpilogueBwdISD_SE_SG_Li384ELb1ELb1ELi3EEENS1_25SingleTileBwdLPTSchedulerILb1ELi96ELb1EEEEEEEEEvNT_6ParamsE)
        .other          _ZN7cutlass13device_kernelIN5flash11enable_sm90INS1_16FlashAttnBwdSm90INS1_25CollectiveMainloopBwdSm90ILi2ELi1ELi1EN4cute5tupleIJNS5_1CILi1EEES8_S8_EEENS6_IJNS7_ILi64EEENS7_ILi96EEENS7_ILi192EEEEEENS_10bfloat16_tEfNS_4arch4Sm90ELb1ELb0ELb0ELb1ELb1ELb0ELb1ELb0ELi3ELi1ELi1ELi1ELb0EEENS1_21CollectiveEpilogueBwdISD_SE_SG_Li384ELb1ELb1ELi3EEENS1_25SingleTileBwdLPTSchedulerILb1ELi96ELb1EEEEEEEEEvNT_6ParamsE,@"STO_CUDA_ENTRY STV_DEFAULT"
_ZN7cutlass13device_kernelIN5flash11enable_sm90INS1_16FlashAttnBwdSm90INS1_25CollectiveMainloopBwdSm90ILi2ELi1ELi1EN4cute5tupleIJNS5_1CILi1EEES8_S8_EEENS6_IJNS7_ILi64EEENS7_ILi96EEENS7_ILi192EEEEEENS_10bfloat16_tEfNS_4arch4Sm90ELb1ELb0ELb0ELb1ELb1ELb0ELb1ELb0ELi3ELi1ELi1ELi1ELb0EEENS1_21CollectiveEpilogueBwdISD_SE_SG_Li384ELb1ELb1ELi3EEENS1_25SingleTileBwdLPTSchedulerILb1ELi96ELb1EEEEEEEEEvNT_6ParamsE:
        /* <DEDUP_REMOVED lines=23> */
.L_x_7085:
[----:B------:R-:W-:Y:S05]  /*0170*/  BSYNC B0 ;  /* 0x0000000000007941 */ /* 0x000fea0003800000 */
.L_x_7084:
        /* <DEDUP_REMOVED lines=34> */
.L_x_7086:
        /* <DEDUP_REMOVED lines=20> */
.L_x_7087:
        /* <DEDUP_REMOVED lines=9> */
.L_x_7090:
        /* <DEDUP_REMOVED lines=32> */
.L_x_7091:
[----:B------:R-:W-:Y:S01]  /*0770*/  ULDC UR8, c[0x0][0x8c4] ;  /* 0x0002310000087ab9 */ /* 0x000fe20000000800 */
[----:B------:R-:W-:Y:S01]  /*0780*/  UMOV UR7, UR9 ;  /* 0x0000000900077c82 */ /* 0x000fe20008000000 */
[----:B------:R-:W-:-:S11]  /*0790*/  UISETP.NE.AND UP0, UPT, UR8, 0x1, UPT ;  /* 0x000000010800788c */ /* 0x000fd6000bf05270 */
[----:B------:R-:W-:Y:S02]  /*07a0*/  @UP0 ULDC.64 UR10, c[0x0][0x8c8] ;  /* 0x00023200000a0ab9 */ /* 0x000fe40000000a00 */
[----:B------:R-:W-:-:S04]  /*07b0*/  UIMAD.WIDE.U32 UR4, UR9, UR10, URZ ;  /* 0x0000000a090472a5 */ /* 0x000fc8000f8e003f */
[----:B------:R-:W-:-:S04]  /*07c0*/  @UP0 USHF.R.U32.HI UR7, URZ, UR11, UR5 ;  /* 0x0000000b3f070299 */ /* 0x000fc80008011605 */
[----:B------:R-:W-:-:S12]  /*07d0*/  UIMAD UR4, UR7, UR8, URZ ;  /* 0x00000008070472a4 */ /* 0x000fd8000f8e023f */
.L_x_7092:
        /* <DEDUP_REMOVED lines=14> */
[----:B------:R-:W-:Y:S01]  /*08c0*/  IMAD R152, R152, R3, UR4 ;  /* 0x0000000498987e24 */ /* 0x000fe2000f8e0203 */
[----:B------:R-:W-:Y:S06]  /*08d0*/  @!P0 BRA `(.L_x_7093) ;  /* 0x0000000000108947 */ /* 0x000fec0003800000 */
[----:B------:R-:W1:Y:S02]  /*08e0*/  LDC.64 R2, c[0x0][0x8f8] ;  /* 0x00023e00ff027b82 */ /* 0x000e640000000a00 */
[----:B-1----:R-:W-:-:S05]  /*08f0*/  IMAD.WIDE R2, R19, 0x4, R2 ;  /* 0x0000000413027825 */ /* 0x002fca00078e0202 */
[----:B------:R2:W5:Y:S01]  /*0900*/  LDG.E R0, desc[UR38][R2.64] ;  /* 0x0000002602007981 */ /* 0x000562000c1e1900 */
[----:B------:R-:W-:Y:S05]  /*0910*/  BRA `(.L_x_7094) ;  /* 0x00000000002c7947 */ /* 0x000fea0003800000 */
.L_x_7093:
        /* <DEDUP_REMOVED lines=10> */
.L_x_7095:
[----:B------:R-:W1:Y:S02]  /*09c0*/  LDC R0, c[0x0][0x8ec] ;  /* 0x00023b00ff007b82 */ /* 0x000e640000000800 */
.L_x_7094:
[----:B-1---5:R-:W-:-:S04]  /*09d0*/  VIADD R0, R0, 0x5f ;  /* 0x0000005f00007836 */ /* 0x022fc80000000000 */
[----:B------:R-:W-:-:S05]  /*09e0*/  IMAD.HI R0, R0, 0x2aaaaaab, RZ ;  /* 0x2aaaaaab00007827 */ /* 0x000fca00078e02ff */
[----:B--2---:R-:W-:-:S04]  /*09f0*/  SHF.R.U32.HI R3, RZ, 0x1f, R0 ;  /* 0x0000001fff037819 */ /* 0x004fc80000011600 */
[----:B------:R-:W-:-:S04]  /*0a00*/  LEA.HI.SX32 R3, R0, R3, 0x1c ;  /* 0x0000000300037211 */ /* 0x000fc800078fe2ff */
[----:B------:R-:W-:Y:S01]  /*0a10*/  ISETP.GT.AND P0, PT, R3, UR7, PT ;  /* 0x0000000703007c0c */ /* 0x000fe2000bf04270 */
[----:B------:R-:W-:-:S03]  /*0a20*/  ULOP3.LUT UR7, URZ, UR7, URZ, 0x33, !UPT ;  /* 0x000000073f077292 */ /* 0x000fc6000f8e333f */
[----:B------:R-:W-:-:S03]  /*0a30*/  SEL R19, R19, 0xffffffff, P0 ;  /* 0xffffffff13137807 */ /* 0x000fc60000000000 */
[----:B------:R-:W-:Y:S01]  /*0a40*/  VIADD R153, R3, UR7 ;  /* 0x0000000703997c36 */ /* 0x000fe20008000000 */
        /* <DEDUP_REMOVED lines=9> */
[----:B--2---:R-:W-:-:S05]  /*0ae0*/  IMAD.WIDE R2, R19, 0x4, R2 ;  /* 0x0000000413027825 */ /* 0x004fca00078e0202 */
[----:B------:R2:W5:Y:S01]  /*0af0*/  LDG.E R17, desc[UR38][R2.64] ;  /* 0x0000002602117981 */ /* 0x000562000c1e1900 */
[----:B------:R-:W-:Y:S05]  /*0b00*/  BRA `(.L_x_7098) ;  /* 0x0000000000287947 */ /* 0x000fea0003800000 */
.L_x_7097:
        /* <DEDUP_REMOVED lines=10> */
.L_x_7098:
[----:B------:R-:W-:Y:S02]  /*0bb0*/  ULDC.64 UR4, c[0x0][0x788] ;  /* 0x0001e20000047ab9 */ /* 0x000fe40000000a00 */
[----:B------:R-:W-:-:S04]  /*0bc0*/  ISETP.NE.U32.AND P0, PT, RZ, UR4, PT ;  /* 0x00000004ff007c0c */ /* 0x000fc8000bf05070 */
[----:B------:R-:W-:-:S13]  /*0bd0*/  ISETP.NE.AND.EX P0, PT, RZ, UR5, PT, P0 ;  /* 0x00000005ff007c0c */ /* 0x000fda000bf05300 */
[----:B------:R-:W-:Y:S05]  /*0be0*/  @!P0 BRA `(.L_x_7099) ;  /* 0x0000000000108947 */ /* 0x000fea0003800000 */
[----:B-1----:R-:W1:Y:S02]  /*0bf0*/  LDC.64 R22, c[0x0][0x788] ;  /* 0x0001e200ff167b82 */ /* 0x002e640000000a00 */
[----:B-1----:R-:W-:-:S06]  /*0c00*/  IMAD.WIDE R22, R19, 0x4, R22 ;  /* 0x0000000413167825 */ /* 0x002fcc00078e0216 */
[----:B------:R4:W5:Y:S01]  /*0c10*/  LDG.E R22, desc[UR38][R22.64] ;  /* 0x0000002616167981 */ /* 0x000962000c1e1900 */
[----:B------:R-:W-:Y:S05]  /*0c20*/  BRA `(.L_x_7100) ;  /* 0x0000000000247947 */ /* 0x000fea0003800000 */
.L_x_7099:
        /* <DEDUP_REMOVED lines=9> */
.L_x_7100:
[----:B-1-3-5:R-:W-:Y:S01]  /*0cc0*/  IMAD.IADD R0, R17, 0x1, -R22 ;  /* 0x0000000111007824 */ /* 0x02afe200078e0a16 */
[----:B------:R-:W-:Y:S01]  /*0cd0*/  ULDC UR4, c[0x0][0x74c] ;  /* 0x0001d30000047ab9 */ /* 0x000fe20000000800 */
[----:B------:R-:W-:Y:S02]  /*0ce0*/  PLOP3.LUT P0, PT, PT, PT, PT, 0x80, 0x0 ;  /* 0x000000000000781c */ /* 0x000fe40003f0f070 */
[----:B------:R-:W-:Y:S01]  /*0cf0*/  CS2R R70, SRZ ;  /* 0x0000000000467805 */ /* 0x000fe2000001ff00 */
[----:B--2---:R-:W-:Y:S01]  /*0d00*/  IMAD R2, R153, 0x60, R0 ;  /* 0x0000006099027824 */ /* 0x004fe200078e0200 */
        /* <DEDUP_REMOVED lines=81> */
[----:B--2-4-:R-:W-:Y:S05]  /*1220*/  CALL.ABS.NOINC R14 ;  /* 0x000000000e007343 */ /* 0x014fea0003c00000 */
.L_x_7103:
        /* <DEDUP_REMOVED lines=15> */
.L_x_7102:
        /* <DEDUP_REMOVED lines=20> */
.L_x_7105:
        /* <DEDUP_REMOVED lines=15> */
.L_x_7104:
        /* <DEDUP_REMOVED lines=8> */
.L_x_7263:
        /* <DEDUP_REMOVED lines=21> */
.L_x_7107:
[----:B------:R-:W3:Y:S01]  /*1720*/  LDL.LU R20, [R1] ;  /* 0x0000000001147983 */ /* 0x000ee20000300800 */
[----:B------:R-:W-:Y:S01]  /*1730*/  LEA.HI R0, R3, R2, RZ, 0x2 ;  /* 0x0000000203007211 */ /* 0x000fe200078f10ff */
[----:B------:R-:W-:Y:S01]  /*1740*/  IMAD R14, R8, -0x3, R13 ;  /* 0xfffffffd080e7824 */ /* 0x000fe200078e020d */
[----:B------:R-:W-:Y:S01]  /*1750*/  LEA.HI R8, R9, R9, RZ, 0x1 ;  /* 0x0000000909087211 */ /* 0x000fe200078f08ff */
[----:B------:R-:W-:Y:S01]  /*1760*/  IMAD.IADD R12, R6, 0x1, -R11 ;  /* 0x00000001060c7824 */ /* 0x000fe200078e0a0b */
[----:B------:R-:W-:Y:S01]  /*1770*/  SHF.R.S32.HI R5, RZ, 0x2, R0 ;  /* 0x00000002ff057819 */ /* 0x000fe20000011400 */
[----:B------:R-:W-:Y:S01]  /*1780*/  IMAD R22, R153, -0x60, R22 ;  /* 0xffffffa099167824 */ /* 0x000fe200078e0216 */
[----:B------:R-:W-:Y:S02]  /*1790*/  SHF.R.S32.HI R6, RZ, 0x1f, R0 ;  /* 0x0000001fff067819 */ /* 0x000fe40000011400 */
[----:B------:R-:W-:Y:S02]  /*17a0*/  CS2R R70, SRZ ;  /* 0x0000000000467805 */ /* 0x000fe4000001ff00 */
[----:B--2---:R-:W-:-:S02]  /*17b0*/  LOP3.LUT R15, R0, 0x7ffffffc, RZ, 0xc0, !PT ;  /* 0x7ffffffc000f7812 */ /* 0x004fc400078ec0ff */
        /* <DEDUP_REMOVED lines=20> */
[C---:B------:R-:W-:Y:S01]  /*1900*/  IMAD.SHL.U32 R0, R11.reuse, 0x40, RZ ;  /* 0x000000400b007824 */ /* 0x040fe200078e00ff */
[----:B------:R-:W-:Y:S01]  /*1910*/  LOP3.LUT P0, RZ, R11, 0x2, RZ, 0xc0, !PT ;  /* 0x000000020bff7812 */ /* 0x000fe2000780c0ff */
[----:B------:R-:W-:Y:S01]  /*1920*/  IMAD.IADD R9, R9, 0x1, -R8 ;  /* 0x0000000109097824 */ /* 0x000fe200078e0a08 */
[----:B------:R-:W-:Y:S01]  /*1930*/  LOP3.LUT R6, R6, 0xfffffff8, RZ, 0xc0, !PT ;  /* 0xfffffff806067812 */ /* 0x000fe200078ec0ff */
[----:B------:R-:W-:Y:S01]  /*1940*/  IMAD R10, R13, 0x800, R10 ;  /* 0x000008000d0a7824 */ /* 0x000fe200078e020a */
[----:B------:R-:W-:Y:S01]  /*1950*/  LOP3.LUT R0, R0, 0xc0, RZ, 0xc0, !PT ;  /* 0x000000c000007812 */ /* 0x000fe200078ec0ff */
[----:B------:R-:W-:Y:S01]  /*1960*/  IMAD R8, R14, 0x10, R15 ;  /* 0x000000100e087824 */ /* 0x000fe200078e020f */
[----:B------:R-:W-:Y:S01]  /*1970*/  LEA.HI R3, R3, R2, RZ, 0x5 ;  /* 0x0000000203037211 */ /* 0x000fe200078f28ff */
[----:B------:R-:W-:Y:S01]  /*1980*/  IMAD R9, R9, 0x20, R10 ;  /* 0x0000002009097824 */ /* 0x000fe200078e020a */
[----:B------:R-:W-:Y:S01]  /*1990*/  LOP3.LUT R7, R0, 0x8, R7, 0xf8, !PT ;  /* 0x0000000800077812 */ /* 0x000fe200078ef807 */
[----:B------:R-:W-:Y:S01]  /*19a0*/  IMAD R14, R13, 0x400, R2 ;  /* 0x000004000d0e7824 */ /* 0x000fe200078e0202 */
[----:B------:R-:W-:Y:S01]  /*19b0*/  SHF.R.U32.HI R0, RZ, 0x3, R0 ;  /* 0x00000003ff007819 */ /* 0x000fe20000011600 */
[----:B------:R-:W-:Y:S01]  /*19c0*/  IMAD R12, R12, 0x200, R9 ;  /* 0x000002000c0c7824 */ /* 0x000fe200078e0209 */
[----:B------:R-:W-:Y:S01]  /*19d0*/  IADD3 R17, -R17, 0x1, R22 ;  /* 0x0000000111117810 */ /* 0x000fe20007ffe116 */
[----:B------:R-:W-:Y:S01]  /*19e0*/  IMAD.SHL.U32 R8, R8, 0x2, RZ ;  /* 0x0000000208087824 */ /* 0x000fe200078e00ff */
[----:B------:R-:W-:Y:S01]  /*19f0*/  LOP3.LUT R7, R7, R0, RZ, 0x3c, !PT ;  /* 0x0000000007077212 */ /* 0x000fe200078e3cff */
[----:B------:R-:W-:Y:S01]  /*1a00*/  IMAD.SHL.U32 R0, R14, 0x4, RZ ;  /* 0x000000040e007824 */ /* 0x000fe200078e00ff */
[----:B------:R-:W-:Y:S01]  /*1a10*/  SHF.R.S32.HI R3, RZ, 0x5, R3 ;  /* 0x00000005ff037819 */ /* 0x000fe20000011403 */
[----:B------:R-:W-:Y:S01]  /*1a20*/  IMAD.IADD R6, R5, 0x1, -R6 ;  /* 0x0000000105067824 */ /* 0x000fe200078e0a06 */
[----:B------:R-:W-:Y:S01]  /*1a30*/  CS2R R56, SRZ ;  /* 0x0000000000387805 */ /* 0x000fe2000001ff00 */
[----:B------:R-:W-:Y:S01]  /*1a40*/  IMAD.IADD R11, R12, 0x1, R7 ;  /* 0x000000010c0b7824 */ /* 0x000fe200078e0207 */
[----:B------:R-:W-:Y:S01]  /*1a50*/  CS2R R54, SRZ ;  /* 0x0000000000367805 */ /* 0x000fe2000001ff00 */
[----:B------:R-:W-:Y:S01]  /*1a60*/  IMAD.MOV.U32 R12, RZ, RZ, 0x20 ;  /* 0x00000020ff0c7424 */ /* 0x000fe200078e00ff */
[----:B------:R-:W-:Y:S01]  /*1a70*/  CS2R R52, SRZ ;  /* 0x0000000000347805 */ /* 0x000fe2000001ff00 */
[--C-:B------:R-:W-:Y:S01]  /*1a80*/  IMAD.IADD R9, R22, 0x1, -R8.reuse ;  /* 0x0000000116097824 */ /* 0x100fe200078e0a08 */
[----:B------:R-:W-:Y:S01]  /*1a90*/  LEA R11, R11, UR36, 0x1 ;  /* 0x000000240b0b7c11 */ /* 0x000fe2000f8e08ff */
[----:B------:R-:W-:Y:S01]  /*1aa0*/  IMAD.IADD R8, R17, 0x1, -R8 ;  /* 0x0000000111087824 */ /* 0x000fe200078e0a08 */
[----:B------:R-:W-:Y:S01]  /*1ab0*/  SEL R12, R12, 0xffffffe0, !P0 ;  /* 0xffffffe00c0c7807 */ /* 0x000fe20004000000 */
        /* <DEDUP_REMOVED lines=44> */
[----:B---3--:R-:W-:-:S07]  /*1d80*/  LOP3.LUT R10, R20, 0x1, RZ, 0xfc, !PT ;  /* 0x00000001140a7812 */ /* 0x008fce00078efcff */
.L_x_7119:
[----:B------:R-:W-:-:S13]  /*1d90*/  ISETP.NE.AND P0, PT, R10, 0x3, PT ;  /* 0x000000030a00780c */ /* 0x000fda0003f05270 */
[----:B--2---:R-:W-:Y:S05]  /*1da0*/  @!P0 BRA `(.L_x_7109) ;  /* 0x0000000000048947 */ /* 0x004fea0003800000 */
[----:B------:R-:W-:Y:S01]  /*1db0*/  BPT.TRAP 0x1 ;  /* 0x000000040000795c */ /* 0x000fe20000300000 */
.L_x_7109:
[----:B------:R-:W-:Y:S02]  /*1dc0*/  LEA R3, R2, UR36, 0x3 ;  /* 0x0000002402037c11 */ /* 0x000fe4000f8e18ff */
[----:B------:R-:W-:-:S04]  /*1dd0*/  SHF.L.U32 R12, R7, 0x1f, RZ ;  /* 0x0000001f070c7819 */ /* 0x000fc800000006ff */
[----:B------:R2:W3:Y:S01]  /*1de0*/  SYNCS.PHASECHK.TRANS64.TRYWAIT P1, [R3+URZ+0x36410], R12 ;  /* 0x0364100c030075a7 */ /* 0x0004e2000802017f */
[----:B------:R-:W-:Y:S05]  /*1df0*/  @!P0 BRA `(.L_x_7110) ;  /* 0x0000000000048947 */ /* 0x000fea0003800000 */
[----:B------:R-:W-:Y:S01]  /*1e00*/  BPT.TRAP 0x1 ;  /* 0x000000040000795c */ /* 0x000fe20000300000 */
.L_x_7110:
[----:B---3--:R-:W-:Y:S05]  /*1e10*/  @P1 BRA `(.L_x_7111) ;  /* 0x0000000000081947 */ /* 0x008fea0003800000 */
[----:B------:R-:W3:Y:S02]  /*1e20*/  SYNCS.PHASECHK.TRANS64.TRYWAIT P1, [R3+URZ+0x36410], R12 ;  /* 0x0364100c030075a7 */ /* 0x000ee4000802017f */
[----:B---3--:R-:W-:Y:S05]  /*1e30*/  @!P1 BRA `(.L_x_7112) ;  /* 0x0000009800b49947 */ /* 0x008fea0003800000 */
.L_x_7111:
        /* <DEDUP_REMOVED lines=100> */
[----:B-1----:R2:W1:Y:S01]  /*2480*/  LDS R13, [R14+0x30020] ;  /* 0x030020000e0d7984 */ /* 0x0024620000000800 */
[----:B------:R-:W-:Y:S05]  /*2490*/  @!P0 BRA `(.L_x_7113) ;  /* 0x0000000000048947 */ /* 0x000fea0003800000 */
[----:B------:R-:W-:Y:S01]  /*24a0*/  BPT.TRAP 0x1 ;  /* 0x000000040000795c */ /* 0x000fe20000300000 */
.L_x_7113:
[----:B------:R-:W-:-:S04]  /*24b0*/  SHF.L.U32 R15, R5, 0x1f, RZ ;  /* 0x0000001f050f7819 */ /* 0x000fc800000006ff */
[----:B------:R1:W1:Y:S01]  /*24c0*/  SYNCS.PHASECHK.TRANS64.TRYWAIT P1, [UR36+0x36430], R15 ;  /* 0x0364300fff0075a7 */ /* 0x0002620008020164 */
[----:B------:R-:W-:Y:S05]  /*24d0*/  @!P0 BRA `(.L_x_7114) ;  /* 0x0000000000048947 */ /* 0x000fea0003800000 */
[----:B------:R-:W-:Y:S01]  /*24e0*/  BPT.TRAP 0x1 ;  /* 0x000000040000795c */ /* 0x000fe20000300000 */
.L_x_7114:
[----:B-1----:R-:W-:Y:S05]  /*24f0*/  @P1 BRA `(.L_x_7115) ;  /* 0x0000000000081947 */ /* 0x002fea0003800000 */
[----:B------:R-:W1:Y:S02]  /*2500*/  SYNCS.PHASECHK.TRANS64.TRYWAIT P1, [UR36+0x36430], R15 ;  /* 0x0364300fff0075a7 */ /* 0x000e640008020164 */
[----:B-1----:R-:W-:Y:S05]  /*2510*/  @!P1 BRA `(.L_x_7116) ;  /* 0x0000009400109947 */ /* 0x002fea0003800000 */
.L_x_7115:
[----:B------:R-:W-:Y:S01]  /*2520*/  UIADD3 UR5, UR36, 0x2a000, URZ ;  /* 0x0002a00024057890 */ /* 0x000fe2000fffe03f */
[----:B------:R-:W-:Y:S01]  /*2530*/  WARPGROUP.ARRIVE ;  /* 0x00000000000079c5 */ /* 0x000fe20000000000 */
[----:B------:R-:W-:Y:S01]  /*2540*/  UIADD3 UR4, UR4, 0x9000, URZ ;  /* 0x0000900004047890 */ /* 0x000fe2000fffe03f */
[----:B------:R-:W-:Y:S01]  /*2550*/  IMAD R15, R16, 0x40, R6 ;  /* 0x00000040100f7824 */ /* 0x000fe200078e0206 */
[----:B------:R-:W-:Y:S02]  /*2560*/  USHF.R.U32.HI UR6, URZ, 0x4, UR5 ;  /* 0x000000043f067899 */ /* 0x000fe40008011605 */
[----:B------:R-:W-:Y:S02]  /*2570*/  USHF.R.U32.HI UR4, URZ, 0x4, UR4 ;  /* 0x000000043f047899 */ /* 0x000fe40008011604 */
[----:B------:R-:W-:Y:S01]  /*2580*/  ULOP3.LUT UR7, UR6, 0x3fff, URZ, 0xc0, !UPT ;  /* 0x00003fff06077892 */ /* 0x000fe2000f8ec03f */
[----:B--2---:R-:W-:Y:S01]  /*2590*/  VIADDMNMX R14, R15, R8, R9, PT ;  /* 0x000000080f0e7246 */ /* 0x004fe20003800109 */
        /* <DEDUP_REMOVED lines=20> */
[--C-:B---3--:R-:W-:Y:S01]  /*26e0*/  FFMA.FTZ R20, R21, UR40, -R12.reuse ;  /* 0x0000002815147c23 */ /* 0x108fe2000801080c */
        /* <DEDUP_REMOVED lines=12> */
[----:B----4-:R-:W-:Y:S01]  /*27b0*/  FSEL R23, R141, -INF , P4 ;  /* 0xff8000008d177808 */ /* 0x010fe20002000000 */
        /* <DEDUP_REMOVED lines=273> */
.L_x_7117:
        /* <DEDUP_REMOVED lines=60> */
.L_x_7118:
        /* <DEDUP_REMOVED lines=62> */
.L_x_7101:
[----:B------:R-:W-:Y:S05]  /*4070*/  @P0 BRA `(.L_x_7120) ;  /* 0x0000001400e40947 */ /* 0x000fea0003800000 */
[----:B------:R-:W1:Y:S01]  /*4080*/  S2R R0, SR_TID.X ;  /* 0x0000000000007919 */ /* 0x000e620000002100 */
        /* <DEDUP_REMOVED lines=30> */
[----:B--2---:R-:W-:-:S02]  /*4270*/  LEA.HI R3, R7, R0, RZ, 0x3 ;  /* 0x0000000007037211 */ /* 0x004fc400078f18ff */
        /* <DEDUP_REMOVED lines=43> */
[----:B------:R-:W-:Y:S01]  /*4530*/  F2FP.BF16.F32.PACK_AB R56, R57, R56 ;  /* 0x000000383938723e */ /* 0x000fe200000010ff */
[----:B------:R-:W2:Y:S01]  /*4540*/  LDC.64 R4, c[0x0][0x878] ;  /* 0x00021e00ff047b82 */ /* 0x000ea20000000a00 */
[----:B------:R-:W-:Y:S01]  /*4550*/  F2FP.BF16.F32.PACK_AB R50, R53, R52 ;  /* 0x000000343532723e */ /* 0x000fe200000010ff */
[----:B------:R-:W-:Y:S01]  /*4560*/  STSM.16.MT88.4 [R8+0x1000], R40 ;  /* 0x0010002808007844 */ /* 0x000fe20000004200 */
        /* <DEDUP_REMOVED lines=14> */
[----:B------:R-:W3:Y:S01]  /*4650*/  @P0 LDG.E R3, desc[UR38][R6.64] ;  /* 0x0000002606030981 */ /* 0x000ee2000c1e1900 */
[----:B--2---:R-:W-:Y:S01]  /*4660*/  ISETP.NE.U32.AND P1, PT, R4, RZ, PT ;  /* 0x000000ff0400720c */ /* 0x004fe20003f25070 */
[----:B------:R-:W2:Y:S03]  /*4670*/  LDC R10, c[0x0][0x808] ;  /* 0x00020200ff0a7b82 */ /* 0x000ea60000000800 */
[----:B------:R-:W-:Y:S01]  /*4680*/  ISETP.NE.AND.EX P1, PT, R5, RZ, PT, P1 ;  /* 0x000000ff0500720c */ /* 0x000fe20003f25310 */
[----:B------:R-:W-:-:S05]  /*4690*/  IMAD.HI R9, R0, 0x2aaaaaab, RZ ;  /* 0x2aaaaaab00097827 */ /* 0x000fca00078e02ff */
[----:B-1----:R-:W-:-:S04]  /*46a0*/  SHF.R.U32.HI R8, RZ, 0x1f, R9 ;  /* 0x0000001fff087819 */ /* 0x002fc80000011609 */
[----:B------:R-:W-:-:S03]  /*46b0*/  LEA.HI.SX32 R43, R9, R8, 0x1e ;  /* 0x00000008092b7211 */ /* 0x000fc600078ff2ff */
[----:B------:R-:W1:Y:S02]  /*46c0*/  @P1 LDC.64 R4, c[0x0][0x878] ;  /* 0x00021e00ff041b82 */ /* 0x000e640000000a00 */
[C---:B------:R-:W-:Y:S02]  /*46d0*/  IMAD R0, R43.reuse, -0x18, R0 ;  /* 0xffffffe82b007824 */ /* 0x040fe400078e0200 */
[----:B------:R-:W-:-:S03]  /*46e0*/  IMAD.SHL.U32 R11, R43, 0x40, RZ ;  /* 0x000000402b0b7824 */ /* 0x000fc600078e00ff */
[----:B------:R-:W-:Y:S01]  /*46f0*/  SHF.R.S32.HI R13, RZ, 0x1f, R0 ;  /* 0x0000001fff0d7819 */ /* 0x000fe20000011400 */
[----:B------:R-:W-:Y:S01]  /*4700*/  IMAD.SHL.U32 R2, R0, 0x8, RZ ;  /* 0x0000000800027824 */ /* 0x000fe200078e00ff */
[----:B------:R-:W-:Y:S02]  /*4710*/  LOP3.LUT R11, R11, 0x1c0, RZ, 0xc0, !PT ;  /* 0x000001c00b0b7812 */ /* 0x000fe400078ec0ff */
[----:B------:R-:W-:Y:S02]  /*4720*/  LEA.HI R13, R13, R0, RZ, 0x3 ;  /* 0x000000000d0d7211 */ /* 0x000fe400078f18ff */
[----:B------:R-:W-:Y:S02]  /*4730*/  LOP3.LUT R0, R11, 0x38, R2, 0xf8, !PT ;  /* 0x000000380b007812 */ /* 0x000fe400078ef802 */
[----:B------:R-:W-:Y:S02]  /*4740*/  LEA.HI R8, R9, R8, RZ, 0x1b ;  /* 0x0000000809087211 */ /* 0x000fe400078fd8ff */
[----:B------:R-:W-:-:S02]  /*4750*/  SHF.R.S32.HI R13, RZ, 0x3, R13 ;  /* 0x00000003ff0d7819 */ /* 0x000fc4000001140d */
[----:B------:R-:W-:-:S03]  /*4760*/  SHF.R.U32.HI R11, RZ, 0x3, R11 ;  /* 0x00000003ff0b7819 */ /* 0x000fc6000001160b */
[----:B------:R-:W-:Y:S01]  /*4770*/  IMAD R13, R13, 0xc, R8 ;  /* 0x0000000c0d0d7824 */ /* 0x000fe200078e0208 */
[----:B------:R-:W-:Y:S01]  /*4780*/  LOP3.LUT R0, R0, R11, RZ, 0x3c, !PT ;  /* 0x0000000b00007212 */ /* 0x000fe200078e3cff */
[----:B-1----:R-:W-:Y:S01]  /*4790*/  @P1 IMAD.WIDE R4, R19, 0x4, R4 ;  /* 0x0000000413041825 */ /* 0x002fe200078e0204 */
[----:B------:R-:W-:-:S03]  /*47a0*/  CS2R R16, SRZ ;  /* 0x0000000000107805 */ /* 0x000fc6000001ff00 */
[----:B------:R-:W-:Y:S01]  /*47b0*/  IMAD.U32 R0, R13, 0x200, R0 ;  /* 0x000002000d007824 */ /* 0x000fe200078e0000 */
[----:B--2---:R3:W5:Y:S02]  /*47c0*/  @P1 LDG.E R10, desc[UR38][R4.64] ;  /* 0x00000026040a1981 */ /* 0x004764000c1e1900 */
[----:B---3--:R-:W-:Y:S01]  /*47d0*/  @P0 SHF.R.S32.HI R4, RZ, 0x1f, R3 ;  /* 0x0000001fff040819 */ /* 0x008fe20000011403 */
[----:B------:R-:W-:Y:S06]  /*47e0*/  @P1 BRA `(.L_x_7121) ;  /* 0x0000000000101947 */ /* 0x000fec0003800000 */
[----:B------:R-:W-:Y:S05]  /*47f0*/  @!P0 BRA `(.L_x_7121) ;  /* 0x00000000000c8947 */ /* 0x000fea0003800000 */
[----:B------:R-:W2:Y:S04]  /*4800*/  LDG.E R5, desc[UR38][R6.64] ;  /* 0x0000002606057981 */ /* 0x000ea8000c1e1900 */
[----:B-----5:R-:W2:Y:S02]  /*4810*/  LDG.E R10, desc[UR38][R6.64+0x4] ;  /* 0x00000426060a7981 */ /* 0x020ea4000c1e1900 */
[----:B--2---:R-:W-:-:S07]  /*4820*/  IMAD.IADD R10, R10, 0x1, -R5 ;  /* 0x000000010a0a7824 */ /* 0x004fce00078e0a05 */
.L_x_7121:
[----:B------:R-:W-:Y:S01]  /*4830*/  LEA R0, R0, UR4, 0x1 ;  /* 0x0000000400007c11 */ /* 0x000fe2000f8e08ff */
[----:B------:R-:W-:Y:S01]  /*4840*/  @P0 IMAD.MOV.U32 R16, RZ, RZ, R3 ;  /* 0x000000ffff100224 */ /* 0x000fe200078e0003 */
[----:B------:R-:W-:Y:S01]  /*4850*/  ULDC.64 UR4, c[0x0][0x850] ;  /* 0x0002140000047ab9 */ /* 0x000fe20000000a00 */
[----:B------:R-:W-:Y:S01]  /*4860*/  @P0 IMAD.MOV.U32 R17, RZ, RZ, R4 ;  /* 0x000000ffff110224 */ /* 0x000fe200078e0004 */
[----:B------:R-:W-:Y:S01]  /*4870*/  ULDC UR6, c[0x0][0x83c] ;  /* 0x00020f0000067ab9 */ /* 0x000fe20000000800 */
[----:B-----5:R-:W-:Y:S01]  /*4880*/  IMAD R3, R153, -0x60, R10 ;  /* 0xffffffa099037824 */ /* 0x020fe200078e020a */
[----:B------:R1:W2:Y:S01]  /*4890*/  LDS.128 R28, [R0+0x9800] ;  /* 0x00980000001c7984 */ /* 0x0002a20000000c00 */
[----:B------:R-:W-:Y:S01]  /*48a0*/  IMAD R35, R155, UR4, RZ ;  /* 0x000000049b237c24 */ /* 0x000fe2000f8e02ff */
[C---:B------:R-:W-:Y:S01]  /*48b0*/  IADD3 R16, P1, R43.reuse, R16, RZ ;  /* 0x000000102b107210 */ /* 0x040fe20007f3e0ff */
[----:B------:R-:W-:Y:S01]  /*48c0*/  VIADD R18, R43, 0x10 ;  /* 0x000000102b127836 */ /* 0x000fe20000000000 */
[----:B------:R1:W3:Y:S01]  /*48d0*/  LDS.128 R24, [R0+0x800] ;  /* 0x0008000000187984 */ /* 0x0002e20000000c00 */
[----:B------:R-:W-:Y:S01]  /*48e0*/  VIMNMX R44, R3, 0x60, PT ;  /* 0x00000060032c7848 */ /* 0x000fe20003fe0100 */
[----:B------:R-:W-:Y:S01]  /*48f0*/  VIADD R3, R43, 0x20 ;  /* 0x000000202b037836 */ /* 0x000fe20000000000 */
[----:B------:R-:W-:Y:S01]  /*4900*/  SEL R45, R19, RZ, !P0 ;  /* 0x000000ff132d7207 */ /* 0x000fe20004000000 */
[----:B----4-:R1:W4:Y:S01]  /*4910*/  LDS.128 R20, [R0+0x1000] ;  /* 0x0010000000147984 */ /* 0x0103220000000c00 */
[-C--:B------:R-:W-:Y:S01]  /*4920*/  ISETP.GE.AND P3, PT, R43, R44.reuse, PT ;  /* 0x0000002c2b00720c */ /* 0x080fe20003f66270 */
[----:B------:R-:W-:Y:S01]  /*4930*/  IMAD R37, R152, UR5, R35 ;  /* 0x0000000598257c24 */ /* 0x000fe2000f8e0223 */
[-C--:B------:R-:W-:Y:S01]  /*4940*/  ISETP.GE.AND P5, PT, R3, R44.reuse, PT ;  /* 0x0000002c0300720c */ /* 0x080fe20003fa6270 */
[----:B------:R1:W1:Y:S01]  /*4950*/  LDS.128 R12, [R0+0x1800] ;  /* 0x00180000000c7984 */ /* 0x0002620000000c00 */
[--C-:B------:R-:W-:Y:S01]  /*4960*/  SHF.R.S32.HI R3, RZ, 0x1f, R2.reuse ;  /* 0x0000001fff037819 */ /* 0x100fe20000011402 */
[C---:B------:R-:W-:Y:S01]  /*4970*/  VIADD R34, R43.reuse, 0x40 ;  /* 0x000000402b227836 */ /* 0x040fe20000000000 */
[----:B------:R-:W-:Y:S01]  /*4980*/  SHF.R.S32.HI R35, RZ, 0x1f, R19 ;  /* 0x0000001fff237819 */ /* 0x000fe20000011413 */
[----:B------:R1:W1:Y:S01]  /*4990*/  LDS.128 R8, [R0+0x2000] ;  /* 0x0020000000087984 */ /* 0x0002620000000c00 */
[-C--:B------:R-:W-:Y:S01]  /*49a0*/  ISETP.GE.AND P4, PT, R18, R44.reuse, PT ;  /* 0x0000002c1200720c */ /* 0x080fe20003f86270 */
[----:B------:R-:W-:Y:S01]  /*49b0*/  VIADD R18, R43, 0x30 ;  /* 0x000000302b127836 */ /* 0x000fe20000000000 */
[----:B------:R-:W-:Y:S01]  /*49c0*/  ISETP.GE.OR P6, PT, R2, UR6, P3 ;  /* 0x0000000602007c0c */ /* 0x000fe20009fc6670 */
[----:B------:R1:W1:Y:S01]  /*49d0*/  LDS.128 R4, [R0+0x2800] ;  /* 0x0028000000047984 */ /* 0x0002620000000c00 */
[----:B------:R-:W-:Y:S01]  /*49e0*/  SEL R42, R35, RZ, !P0 ;  /* 0x000000ff232a7207 */ /* 0x000fe20004000000 */
[----:B------:R-:W-:Y:S01]  /*49f0*/  IMAD.WIDE.U32 R32, R152, UR4, R2 ;  /* 0x0000000498207c25 */ /* 0x000fe2000f8e0002 */
[----:B------:R-:W-:Y:S01]  /*4a00*/  ULDC.64 UR4, c[0x0][0x858] ;  /* 0x0002160000047ab9 */ /* 0x000fe20000000a00 */
[-C--:B------:R-:W-:Y:S01]  /*4a10*/  ISETP.GE.AND P2, PT, R18, R44.reuse, PT ;  /* 0x0000002c1200720c */ /* 0x080fe20003f46270 */
[----:B------:R-:W-:Y:S01]  /*4a20*/  BSSY B0, `(.L_x_7122) ;  /* 0x0000016000007945 */ /* 0x000fe20003800000 */
        /* <DEDUP_REMOVED lines=21> */
.L_x_7123:
[----:B------:R-:W-:Y:S05]  /*4b80*/  BSYNC B0 ;  /* 0x0000000000007941 */ /* 0x000fea0003800000 */
.L_x_7122:
        /* <DEDUP_REMOVED lines=15> */
.L_x_7125:
[----:B------:R-:W-:Y:S05]  /*4c80*/  BSYNC B0 ;  /* 0x0000000000007941 */ /* 0x000fea0003800000 */
.L_x_7124:
        /* <DEDUP_REMOVED lines=18> */
.L_x_7127:
[----:B------:R-:W-:Y:S05]  /*4db0*/  BSYNC B0 ;  /* 0x0000000000007941 */ /* 0x000fea0003800000 */
.L_x_7126:
        /* <DEDUP_REMOVED lines=17> */
.L_x_7129:
[----:B------:R-:W-:Y:S05]  /*4ed0*/  BSYNC B0 ;  /* 0x0000000000007941 */ /* 0x000fea0003800000 */
.L_x_7128:
        /* <DEDUP_REMOVED lines=18> */
.L_x_7131:
[----:B------:R-:W-:Y:S05]  /*5000*/  BSYNC B0 ;  /* 0x0000000000007941 */ /* 0x000fea0003800000 */
.L_x_7130:
        /* <DEDUP_REMOVED lines=17> */
.L_x_7133:
[----:B------:R-:W-:Y:S05]  /*5120*/  BSYNC B0 ;  /* 0x0000000000007941 */ /* 0x000fea0003800000 */
.L_x_7132:
[----:B-1----:R1:W1:Y:S01]  /*5130*/  LDS.128 R28, [R0] ;  /* 0x00000000001c7984 */ /* 0x0022620000000c00 */
[----:B------:R-:W-:Y:S01]  /*5140*/  ULDC.64 UR4, c[0x0][0x820] ;  /* 0x0002080000047ab9 */ /* 0x000fe20000000a00 */
[----:B------:R-:W-:Y:S01]  /*5150*/  ULDC UR6, c[0x0][0x80c] ;  /* 0x0002030000067ab9 */ /* 0x000fe20000000800 */
[----:B------:R-:W-:Y:S01]  /*5160*/  IMAD R155, R155, UR4, RZ ;  /* 0x000000049b9b7c24 */ /* 0x000fe2000f8e02ff */
[----:B------:R-:W-:Y:S01]  /*5170*/  ISETP.GE.OR P3, PT, R2, UR6, P3 ;  /* 0x0000000602007c0c */ /* 0x000fe20009f66670 */
[----:B------:R-:W-:Y:S01]  /*5180*/  IMAD.WIDE.U32 R18, R152, UR4, R2 ;  /* 0x0000000498127c25 */ /* 0x000fe2000f8e0002 */
[----:B------:R-:W-:Y:S01]  /*5190*/  BSSY B0, `(.L_x_7134) ;  /* 0x0000018000007945 */ /* 0x000fe20003800000 */
[----:B------:R-:W-:Y:S02]  /*51a0*/  ISETP.GE.OR P4, PT, R2, UR6, P4 ;  /* 0x0000000602007c0c */ /* 0x000fe4000a786670 */
[----:B------:R-:W-:Y:S01]  /*51b0*/  IMAD R155, R152, UR5, R155 ;  /* 0x00000005989b7c24 */ /* 0x000fe2000f8e029b */
        /* <DEDUP_REMOVED lines=21> */
.L_x_7135:
[----:B------:R-:W-:Y:S05]  /*5310*/  BSYNC B0 ;  /* 0x0000000000007941 */ /* 0x000fea0003800000 */
.L_x_7134:
        /* <DEDUP_REMOVED lines=15> */
.L_x_7137:
[----:B------:R-:W-:Y:S05]  /*5410*/  BSYNC B0 ;  /* 0x0000000000007941 */ /* 0x000fea0003800000 */
.L_x_7136:
        /* <DEDUP_REMOVED lines=15> */
.L_x_7139:
[----:B------:R-:W-:Y:S05]  /*5510*/  BSYNC B0 ;  /* 0x0000000000007941 */ /* 0x000fea0003800000 */
.L_x_7138:
        /* <DEDUP_REMOVED lines=15> */
.L_x_7141:
[----:B------:R-:W-:Y:S05]  /*5610*/  BSYNC B0 ;  /* 0x0000000000007941 */ /* 0x000fea0003800000 */
.L_x_7140:
        /* <DEDUP_REMOVED lines=15> */
.L_x_7143:
[----:B------:R-:W-:Y:S05]  /*5710*/  BSYNC B0 ;  /* 0x0000000000007941 */ /* 0x000fea0003800000 */
.L_x_7142:
        /* <DEDUP_REMOVED lines=15> */
.L_x_7120:
[----:B--2---:R-:W1:Y:S08]  /*5810*/  LDC.64 R2, c[0x0][0x870] ;  /* 0x00021c00ff027b82 */ /* 0x004e700000000a00 */
[----:B------:R-:W2:Y:S01]  /*5820*/  LDC.64 R4, c[0x0][0x870] ;  /* 0x00021c00ff047b82 */ /* 0x000ea20000000a00 */
[----:B-1----:R-:W-:-:S07]  /*5830*/  IMAD.WIDE R6, R19, 0x4, R2 ;  /* 0x0000000413067825 */ /* 0x002fce00078e0202 */
[----:B------:R-:W1:Y:S01]  /*5840*/  LDC.64 R2, c[0x0][0x878] ;  /* 0x00021e00ff027b82 */ /* 0x000e620000000a00 */
[----:B--2---:R-:W-:-:S07]  /*5850*/  ISETP.NE.U32.AND P0, PT, R4, RZ, PT ;  /* 0x000000ff0400720c */ /* 0x004fce0003f05070 */
[----:B------:R-:W2:Y:S01]  /*5860*/  LDC R0, c[0x0][0x808] ;  /* 0x00020200ff007b82 */ /* 0x000ea20000000800 */
[----:B------:R-:W-:-:S13]  /*5870*/  ISETP.NE.AND.EX P0, PT, R5, RZ, PT, P0 ;  /* 0x000000ff0500720c */ /* 0x000fda0003f05300 */
[----:B------:R-:W3:Y:S01]  /*5880*/  @P0 LDG.E R5, desc[UR38][R6.64] ;  /* 0x0000002606050981 */ /* 0x000ee2000c1e1900 */
[----:B-1----:R-:W-:-:S04]  /*5890*/  ISETP.NE.U32.AND P1, PT, R2, RZ, PT ;  /* 0x000000ff0200720c */ /* 0x002fc80003f25070 */
[----:B------:R-:W-:-:S13]  /*58a0*/  ISETP.NE.AND.EX P1, PT, R3, RZ, PT, P1 ;  /* 0x000000ff0300720c */ /* 0x000fda0003f25310 */
[----:B------:R-:W1:Y:S02]  /*58b0*/  @P1 LDC.64 R2, c[0x0][0x878] ;  /* 0x00021e00ff021b82 */ /* 0x000e640000000a00 */
[----:B-1----:R-:W-:-:S05]  /*58c0*/  @P1 IMAD.WIDE R8, R19, 0x4, R2 ;  /* 0x0000000413081825 */ /* 0x002fca00078e0202 */
[----:B--2---:R1:W5:Y:S01]  /*58d0*/  @P1 LDG.E R0, desc[UR38][R8.64] ;  /* 0x0000002608001981 */ /* 0x004362000c1e1900 */
[----:B------:R-:W2:Y:S02]  /*58e0*/  S2R R2, SR_TID.X ;  /* 0x0000000000027919 */ /* 0x000ea40000002100 */
[----:B--2---:R-:W-:Y:S01]  /*58f0*/  VIADD R10, R2, 0xffffff80 ;  /* 0xffffff80020a7836 */ /* 0x004fe20000000000 */
[----:B------:R-:W-:-:S03]  /*5900*/  CS2R R2, SRZ ;  /* 0x0000000000027805 */ /* 0x000fc6000001ff00 */
[----:B------:R-:W-:-:S05]  /*5910*/  IMAD.HI R4, R10, 0x2aaaaaab, RZ ;  /* 0x2aaaaaab0a047827 */ /* 0x000fca00078e02ff */
[----:B------:R-:W-:-:S04]  /*5920*/  SHF.R.U32.HI R11, RZ, 0x1f, R4 ;  /* 0x0000001fff0b7819 */ /* 0x000fc80000011604 */
[----:B------:R-:W-:-:S05]  /*5930*/  LEA.HI.SX32 R15, R4, R11, 0x1e ;  /* 0x0000000b040f7211 */ /* 0x000fca00078ff2ff */
[----:B------:R-:W-:Y:S02]  /*5940*/  IMAD R10, R15, -0x18, R10 ;  /* 0xffffffe80f0a7824 */ /* 0x000fe400078e020a */
[--C-:B---3--:R-:W-:Y:S01]  /*5950*/  @P0 IMAD.MOV.U32 R2, RZ, RZ, R5.reuse ;  /* 0x000000ffff020224 */ /* 0x108fe200078e0005 */
[----:B------:R-:W-:-:S04]  /*5960*/  @P0 SHF.R.S32.HI R3, RZ, 0x1f, R5 ;  /* 0x0000001fff030819 */ /* 0x000fc80000011405 */
[----:B------:R-:W-:Y:S01]  /*5970*/  IADD3 R4, P2, R15, R2, RZ ;  /* 0x000000020f047210 */ /* 0x000fe20007f5e0ff */
[----:B-1----:R-:W-:-:S12]  /*5980*/  @P1 BRA `(.L_x_7144) ;  /* 0x0000000000101947 */ /* 0x002fd80003800000 */
[----:B------:R-:W-:Y:S05]  /*5990*/  @!P0 BRA `(.L_x_7144) ;  /* 0x00000000000c8947 */ /* 0x000fea0003800000 */
[----:B------:R-:W2:Y:S04]  /*59a0*/  LDG.E R9, desc[UR38][R6.64] ;  /* 0x0000002606097981 */ /* 0x000ea8000c1e1900 */
[----:B-----5:R-:W2:Y:S02]  /*59b0*/  LDG.E R0, desc[UR38][R6.64+0x4] ;  /* 0x0000042606007981 */ /* 0x020ea4000c1e1900 */
[----:B--2---:R-:W-:-:S07]  /*59c0*/  IMAD.IADD R0, R0, 0x1, -R9 ;  /* 0x0000000100007824 */ /* 0x004fce00078e0a09 */
.L_x_7144:
[----:B-----5:R-:W-:Y:S01]  /*59d0*/  IMAD R12, R153, -0x60, R0 ;  /* 0xffffffa0990c7824 */ /* 0x020fe200078e0200 */
[----:B------:R-:W-:Y:S01]  /*59e0*/  ULDC.64 UR4, c[0x0][0x820] ;  /* 0x0002080000047ab9 */ /* 0x000fe20000000a00 */
[C---:B------:R-:W-:Y:S01]  /*59f0*/  VIADD R7, R15.reuse, 0x10 ;  /* 0x000000100f077836 */ /* 0x040fe20000000000 */
[----:B------:R-:W-:Y:S01]  /*5a00*/  SHF.R.S32.HI R0, RZ, 0x1f, R19 ;  /* 0x0000001fff007819 */ /* 0x000fe20000011413 */
[----:B------:R-:W-:Y:S01]  /*5a10*/  IMAD.SHL.U32 R10, R10, 0x8, RZ ;  /* 0x000000080a0a7824 */ /* 0x000fe200078e00ff */
[-C--:B------:R-:W-:Y:S01]  /*5a20*/  ISETP.GE.AND P3, PT, R15, R12.reuse, PT ;  /* 0x0000000c0f00720c */ /* 0x080fe20003f66270 */
[----:B------:R-:W-:Y:S01]  /*5a30*/  ULDC UR6, c[0x0][0x80c] ;  /* 0x0002030000067ab9 */ /* 0x000fe20000000800 */
[-C--:B------:R-:W-:Y:S01]  /*5a40*/  ISETP.GE.AND P4, PT, R7, R12.reuse, PT ;  /* 0x0000000c0700720c */ /* 0x080fe20003f86270 */
[----:B------:R-:W-:Y:S01]  /*5a50*/  VIADD R9, R15, 0x20 ;  /* 0x000000200f097836 */ /* 0x000fe20000000000 */
[--C-:B------:R-:W-:Y:S01]  /*5a60*/  SHF.R.S32.HI R11, RZ, 0x1f, R10.reuse ;  /* 0x0000001fff0b7819 */ /* 0x100fe2000001140a */
[----:B------:R-:W-:Y:S01]  /*5a70*/  IMAD R7, R155, UR4, RZ ;  /* 0x000000049b077c24 */ /* 0x000fe2000f8e02ff */
[----:B------:R-:W-:Y:S01]  /*5a80*/  ISETP.GE.OR P6, PT, R10, UR6, P3 ;  /* 0x000000060a007c0c */ /* 0x000fe20009fc6670 */
[C---:B------:R-:W-:Y:S01]  /*5a90*/  VIADD R13, R15.reuse, 0x40 ;  /* 0x000000400f0d7836 */ /* 0x040fe20000000000 */
[----:B------:R-:W-:Y:S01]  /*5aa0*/  LEA.HI.X.SX32 R5, R15, R3, 0x1, P2 ;  /* 0x000000030f057211 */ /* 0x000fe200010f0eff */
[----:B------:R-:W-:Y:S01]  /*5ab0*/  IMAD.WIDE.U32 R2, R152, UR4, R10 ;  /* 0x0000000498027c25 */ /* 0x000fe2000f8e000a */
[----:B------:R-:W-:Y:S01]  /*5ac0*/  SEL R14, R0, RZ, !P0 ;  /* 0x000000ff000e7207 */ /* 0x000fe20004000000 */
[----:B------:R-:W-:Y:S01]  /*5ad0*/  BSSY B0, `(.L_x_7145) ;  /* 0x000001a000007945 */ /* 0x000fe20003800000 */
[-C--:B------:R-:W-:Y:S01]  /*5ae0*/  ISETP.GE.AND P5, PT, R9, R12.reuse, PT ;  /* 0x0000000c0900720c */ /* 0x080fe20003fa6270 */
[----:B------:R-:W-:Y:S01]  /*5af0*/  IMAD R7, R152, UR5, R7 ;  /* 0x0000000598077c24 */ /* 0x000fe2000f8e0207 */
[----:B------:R-:W-:Y:S01]  /*5b00*/  ULDC.64 UR4, c[0x0][0x828] ;  /* 0x00020a0000047ab9 */ /* 0x000fe20000000a00 */
        /* <DEDUP_REMOVED lines=22> */
.L_x_7146:
[----:B------:R-:W-:Y:S05]  /*5c70*/  BSYNC B0 ;  /* 0x0000000000007941 */ /* 0x000fea0003800000 */
.L_x_7145:
        /* <DEDUP_REMOVED lines=16> */
.L_x_7148:
[----:B------:R-:W-:Y:S05]  /*5d80*/  BSYNC B0 ;  /* 0x0000000000007941 */ /* 0x000fea0003800000 */
.L_x_7147:
        /* <DEDUP_REMOVED lines=16> */
.L_x_7150:
[----:B------:R-:W-:Y:S05]  /*5e90*/  BSYNC B0 ;  /* 0x0000000000007941 */ /* 0x000fea0003800000 */
.L_x_7149:
        /* <DEDUP_REMOVED lines=17> */
.L_x_7152:
[----:B------:R-:W-:Y:S05]  /*5fb0*/  BSYNC B0 ;  /* 0x0000000000007941 */ /* 0x000fea0003800000 */
.L_x_7151:
        /* <DEDUP_REMOVED lines=16> */
.L_x_7154:
[----:B------:R-:W-:Y:S05]  /*60c0*/  BSYNC B0 ;  /* 0x0000000000007941 */ /* 0x000fea0003800000 */
.L_x_7153:
        /* <DEDUP_REMOVED lines=16> */
.L_x_7156:
[----:B------:R-:W-:Y:S05]  /*61d0*/  BSYNC B0 ;  /* 0x0000000000007941 */ /* 0x000fea0003800000 */
.L_x_7155:
        /* <DEDUP_REMOVED lines=29> */
.L_x_7158:
[----:B------:R-:W-:Y:S05]  /*63b0*/  BSYNC B0 ;  /* 0x0000000000007941 */ /* 0x000fea0003800000 */
.L_x_7157:
        /* <DEDUP_REMOVED lines=15> */
.L_x_7160:
[----:B------:R-:W-:Y:S05]  /*64b0*/  BSYNC B0 ;  /* 0x0000000000007941 */ /* 0x000fea0003800000 */
.L_x_7159:
        /* <DEDUP_REMOVED lines=15> */
.L_x_7162:
[----:B------:R-:W-:Y:S05]  /*65b0*/  BSYNC B0 ;  /* 0x0000000000007941 */ /* 0x000fea0003800000 */
.L_x_7161:
        /* <DEDUP_REMOVED lines=15> */
.L_x_7164:
[----:B------:R-:W-:Y:S05]  /*66b0*/  BSYNC B0 ;  /* 0x0000000000007941 */ /* 0x000fea0003800000 */
.L_x_7163:
        /* <DEDUP_REMOVED lines=15> */
.L_x_7166:
[----:B------:R-:W-:Y:S05]  /*67b0*/  BSYNC B0 ;  /* 0x0000000000007941 */ /* 0x000fea0003800000 */
.L_x_7165:
        /* <DEDUP_REMOVED lines=15> */
.L_x_7089:
        /* <DEDUP_REMOVED lines=29> */
.L_x_7168:
[----:B------:R-:W-:Y:S01]  /*6a80*/  ULDC UR9, c[0x0][0x8c4] ;  /* 0x0002310000097ab9 */ /* 0x000fe20000000800 */
[----:B------:R-:W-:Y:S01]  /*6a90*/  UMOV UR7, UR8 ;  /* 0x0000000800077c82 */ /* 0x000fe20008000000 */
[----:B------:R-:W-:-:S11]  /*6aa0*/  UISETP.NE.AND UP0, UPT, UR9, 0x1, UPT ;  /* 0x000000010900788c */ /* 0x000fd6000bf05270 */
[----:B------:R-:W-:Y:S02]  /*6ab0*/  @UP0 ULDC.64 UR10, c[0x0][0x8c8] ;  /* 0x00023200000a0ab9 */ /* 0x000fe40000000a00 */
[----:B------:R-:W-:-:S04]  /*6ac0*/  UIMAD.WIDE.U32 UR4, UR8, UR10, URZ ;  /* 0x0000000a080472a5 */ /* 0x000fc8000f8e003f */
[----:B------:R-:W-:-:S04]  /*6ad0*/  @UP0 USHF.R.U32.HI UR7, URZ, UR11, UR5 ;  /* 0x0000000b3f070299 */ /* 0x000fc80008011605 */
[----:B------:R-:W-:-:S12]  /*6ae0*/  UIMAD UR4, UR7, UR9, URZ ;  /* 0x00000009070472a4 */ /* 0x000fd8000f8e023f */
.L_x_7169:
        /* <DEDUP_REMOVED lines=23> */
.L_x_7170:
        /* <DEDUP_REMOVED lines=13> */
.L_x_7172:
[----:B------:R-:W-:-:S05]  /*6d30*/  ULDC UR4, c[0x0][0x8ec] ;  /* 0x00023b0000047ab9 */ /* 0x000fca0000000800 */
.L_x_7171:
        /* <DEDUP_REMOVED lines=48> */
.L_x_7173:
        /* <DEDUP_REMOVED lines=13> */
.L_x_7174:
        /* <DEDUP_REMOVED lines=12> */
.L_x_7175:
        /* <DEDUP_REMOVED lines=68> */
.L_x_7179:
[----:B------:R-:W2:Y:S04]  /*7610*/  LDG.E.STRONG.GPU R4, desc[UR38][R2.64] ;  /* 0x0000002602047981 */ /* 0x000ea8000c1ef900 */
[----:B--2---:R-:W-:Y:S01]  /*7620*/  CCTL.IVALL ;  /* 0x00000000ff00798f */ /* 0x004fe20002000000 */
[----:B------:R-:W-:Y:S05]  /*7630*/  YIELD ;  /* 0x0000000000007946 */ /* 0x000fea0003800000 */
[----:B------:R-:W-:-:S13]  /*7640*/  ISETP.NE.AND P1, PT, R4, R5, PT ;  /* 0x000000050400720c */ /* 0x000fda0003f25270 */
[----:B------:R-:W-:Y:S05]  /*7650*/  @P1 BRA `(.L_x_7179) ;  /* 0xfffffffc00ec1947 */ /* 0x000fea000383ffff */
.L_x_7178:
[----:B------:R-:W-:Y:S05]  /*7660*/  BSYNC B0 ;  /* 0x0000000000007941 */ /* 0x000fea0003800000 */
.L_x_7177:
[----:B------:R-:W-:-:S03]  /*7670*/  UMOV UR6, 0xffffffff ;  /* 0xffffffff00067882 */ /* 0x000fc60000000000 */
[----:B------:R-:W-:Y:S05]  /*7680*/  BRA.DIV UR6, `(.L_x_7180) ;  /* 0x0000004206c87947 */ /* 0x000fea000b800000 */
[----:B------:R-:W-:Y:S01]  /*7690*/  NOP ;  /* 0x0000000000007918 */ /* 0x000fe20000000000 */
.L_x_7266:
        /* <DEDUP_REMOVED lines=22> */
.L_x_7182:
[----:B------:R-:W-:Y:S05]  /*7800*/  BSYNC B0 ;  /* 0x0000000000007941 */ /* 0x000fea0003800000 */
.L_x_7181:
        /* <DEDUP_REMOVED lines=19> */
.L_x_7184:
[----:B------:R-:W-:Y:S05]  /*7940*/  BSYNC B0 ;  /* 0x0000000000007941 */ /* 0x000fea0003800000 */
.L_x_7183:
        /* <DEDUP_REMOVED lines=20> */
.L_x_7186:
[----:B------:R-:W-:Y:S05]  /*7a90*/  BSYNC B0 ;  /* 0x0000000000007941 */ /* 0x000fea0003800000 */
.L_x_7185:
[----:B------:R-:W-:Y:S06]  /*7aa0*/  BAR.ARV 0xa, 0xa0 ;  /* 0x0282800000007b1d */ /* 0x000fec0000002000 */
[----:B------:R-:W-:Y:S04]  /*7ab0*/  BSSY B0, `(.L_x_7187) ;  /* 0x0000003000007945 */ /* 0x000fe80003800000 */
[----:B------:R-:W-:Y:S05]  /*7ac0*/  @!P0 BRA `(.L_x_7188) ;  /* 0x0000000000048947 */ /* 0x000fea0003800000 */
[----:B------:R-:W-:-:S04]  /*7ad0*/  DEPBAR.LE SB0, 0x1 ;  /* 0x000080400000791a */ /* 0x000fc80000000000 */
.L_x_7188:
[----:B------:R-:W-:Y:S05]  /*7ae0*/  BSYNC B0 ;  /* 0x0000000000007941 */ /* 0x000fea0003800000 */
.L_x_7187:
[----:B------:R-:W-:Y:S06]  /*7af0*/  BAR.ARV 0xb, 0xa0 ;  /* 0x02c2800000007b1d */ /* 0x000fec0000002000 */
[----:B------:R-:W-:Y:S04]  /*7b00*/  BSSY B0, `(.L_x_7189) ;  /* 0x0000003000007945 */ /* 0x000fe80003800000 */
[----:B------:R-:W-:Y:S05]  /*7b10*/  @!P0 BRA `(.L_x_7190) ;  /* 0x0000000000048947 */ /* 0x000fea0003800000 */
[----:B------:R-:W-:-:S04]  /*7b20*/  DEPBAR.LE SB0, 0x0 ;  /* 0x000080000000791a */ /* 0x000fc80000000000 */
.L_x_7190:
[----:B------:R-:W-:Y:S05]  /*7b30*/  BSYNC B0 ;  /* 0x0000000000007941 */ /* 0x000fea0003800000 */
.L_x_7189:
        /* <DEDUP_REMOVED lines=19> */
.L_x_7192:
[----:B------:R-:W-:Y:S05]  /*7c70*/  BSYNC B0 ;  /* 0x0000000000007941 */ /* 0x000fea0003800000 */
.L_x_7191:
[----:B------:R-:W-:Y:S01]  /*7c80*/  UIADD3 UR13, UR12, 0x1, URZ ;  /* 0x000000010c0d7890 */ /* 0x000fe2000fffe03f */
[----:B------:R-:W-:Y:S11]  /*7c90*/  BRA `(.L_x_7193) ;  /* 0x0000000000047947 */ /* 0x000ff60003800000 */
.L_x_7176:
[----:B------:R-:W-:-:S05]  /*7ca0*/  UMOV UR13, UR12 ;  /* 0x0000000c000d7c82 */ /* 0x000fca0008000000 */
.L_x_7193:
        /* <DEDUP_REMOVED lines=16> */
.L_x_7226:
        /* <DEDUP_REMOVED lines=18> */
.L_x_7196:
[----:B------:R-:W2:Y:S04]  /*7ed0*/  LDG.E.STRONG.GPU R4, desc[UR38][R2.64] ;  /* 0x0000002602047981 */ /* 0x000ea8000c1ef900 */
[----:B--2---:R-:W-:Y:S01]  /*7ee0*/  CCTL.IVALL ;  /* 0x00000000ff00798f */ /* 0x004fe20002000000 */
[----:B------:R-:W-:Y:S05]  /*7ef0*/  YIELD ;  /* 0x0000000000007946 */ /* 0x000fea0003800000 */
[----:B------:R-:W-:-:S13]  /*7f00*/  ISETP.NE.AND P1, PT, R4, R5, PT ;  /* 0x000000050400720c */ /* 0x000fda0003f25270 */
[----:B------:R-:W-:Y:S05]  /*7f10*/  @P1 BRA `(.L_x_7196) ;  /* 0xfffffffc00ec1947 */ /* 0x000fea000383ffff */
.L_x_7195:
[----:B------:R-:W-:Y:S05]  /*7f20*/  BSYNC B0 ;  /* 0x0000000000007941 */ /* 0x000fea0003800000 */
.L_x_7194:
[----:B------:R-:W-:-:S03]  /*7f30*/  UMOV UR24, 0xffffffff ;  /* 0xffffffff00187882 */ /* 0x000fc60000000000 */
[----:B------:R-:W-:Y:S05]  /*7f40*/  BRA.DIV UR24, `(.L_x_7197) ;  /* 0x0000003a18b47947 */ /* 0x000fea000b800000 */
[----:B------:R-:W-:Y:S01]  /*7f50*/  NOP ;  /* 0x0000000000007918 */ /* 0x000fe20000000000 */
.L_x_7269:
        /* <DEDUP_REMOVED lines=19> */
.L_x_7199:
[----:B------:R-:W-:Y:S05]  /*8090*/  BSYNC B0 ;  /* 0x0000000000007941 */ /* 0x000fea0003800000 */
.L_x_7198:
        /* <DEDUP_REMOVED lines=14> */
.L_x_7201:
[----:B------:R-:W-:Y:S05]  /*8180*/  BSYNC B0 ;  /* 0x0000000000007941 */ /* 0x000fea0003800000 */
.L_x_7200:
        /* <DEDUP_REMOVED lines=15> */
.L_x_7203:
[----:B------:R-:W-:Y:S05]  /*8280*/  BSYNC B0 ;  /* 0x0000000000007941 */ /* 0x000fea0003800000 */
.L_x_7202:
[----:B------:R-:W-:Y:S06]  /*8290*/  BAR.ARV 0xa, 0xa0 ;  /* 0x0282800000007b1d */ /* 0x000fec0000002000 */
[----:B------:R-:W-:Y:S04]  /*82a0*/  BSSY B0, `(.L_x_7204) ;  /* 0x0000003000007945 */ /* 0x000fe80003800000 */
[----:B------:R-:W-:Y:S05]  /*82b0*/  @!P0 BRA `(.L_x_7205) ;  /* 0x0000000000048947 */ /* 0x000fea0003800000 */
[----:B------:R-:W-:-:S04]  /*82c0*/  DEPBAR.LE SB0, 0x1 ;  /* 0x000080400000791a */ /* 0x000fc80000000000 */
.L_x_7205:
[----:B------:R-:W-:Y:S05]  /*82d0*/  BSYNC B0 ;  /* 0x0000000000007941 */ /* 0x000fea0003800000 */
.L_x_7204:
[----:B------:R-:W-:Y:S06]  /*82e0*/  BAR.ARV 0xb, 0xa0 ;  /* 0x02c2800000007b1d */ /* 0x000fec0000002000 */
[----:B------:R-:W-:Y:S04]  /*82f0*/  BSSY B0, `(.L_x_7206) ;  /* 0x0000003000007945 */ /* 0x000fe80003800000 */
[----:B------:R-:W-:Y:S05]  /*8300*/  @!P0 BRA `(.L_x_7207) ;  /* 0x0000000000048947 */ /* 0x000fea0003800000 */
[----:B------:R-:W-:-:S04]  /*8310*/  DEPBAR.LE SB0, 0x0 ;  /* 0x000080000000791a */ /* 0x000fc80000000000 */
.L_x_7207:
[----:B------:R-:W-:Y:S05]  /*8320*/  BSYNC B0 ;  /* 0x0000000000007941 */ /* 0x000fea0003800000 */
.L_x_7206:
        /* <DEDUP_REMOVED lines=19> */
.L_x_7209:
[----:B------:R-:W-:Y:S05]  /*8460*/  BSYNC B0 ;  /* 0x0000000000007941 */ /* 0x000fea0003800000 */
.L_x_7208:
        /* <DEDUP_REMOVED lines=16> */
.L_x_7212:
[----:B------:R-:W2:Y:S04]  /*8570*/  LDG.E.STRONG.GPU R4, desc[UR38][R2.64] ;  /* 0x0000002602047981 */ /* 0x000ea8000c1ef900 */
[----:B--2---:R-:W-:Y:S01]  /*8580*/  CCTL.IVALL ;  /* 0x00000000ff00798f */ /* 0x004fe20002000000 */
[----:B------:R-:W-:Y:S05]  /*8590*/  YIELD ;  /* 0x0000000000007946 */ /* 0x000fea0003800000 */
[----:B------:R-:W-:-:S13]  /*85a0*/  ISETP.NE.AND P1, PT, R4, R5, PT ;  /* 0x000000050400720c */ /* 0x000fda0003f25270 */
[----:B------:R-:W-:Y:S05]  /*85b0*/  @P1 BRA `(.L_x_7212) ;  /* 0xfffffffc00ec1947 */ /* 0x000fea000383ffff */
.L_x_7211:
[----:B------:R-:W-:Y:S05]  /*85c0*/  BSYNC B0 ;  /* 0x0000000000007941 */ /* 0x000fea0003800000 */
.L_x_7210:
[----:B------:R-:W-:-:S03]  /*85d0*/  UMOV UR22, 0xffffffff ;  /* 0xffffffff00167882 */ /* 0x000fc60000000000 */
[----:B------:R-:W-:Y:S05]  /*85e0*/  BRA.DIV UR22, `(.L_x_7213) ;  /* 0x0000003616287947 */ /* 0x000fea000b800000 */
[----:B------:R-:W-:Y:S01]  /*85f0*/  NOP ;  /* 0x0000000000007918 */ /* 0x000fe20000000000 */
.L_x_7272:
        /* <DEDUP_REMOVED lines=15> */
.L_x_7215:
[----:B------:R-:W-:Y:S05]  /*86f0*/  BSYNC B0 ;  /* 0x0000000000007941 */ /* 0x000fea0003800000 */
.L_x_7214:
        /* <DEDUP_REMOVED lines=14> */
.L_x_7217:
[----:B------:R-:W-:Y:S05]  /*87e0*/  BSYNC B0 ;  /* 0x0000000000007941 */ /* 0x000fea0003800000 */
.L_x_7216:
        /* <DEDUP_REMOVED lines=15> */
.L_x_7219:
[----:B------:R-:W-:Y:S05]  /*88e0*/  BSYNC B0 ;  /* 0x0000000000007941 */ /* 0x000fea0003800000 */
.L_x_7218:
[----:B------:R-:W-:Y:S06]  /*88f0*/  BAR.ARV 0xa, 0xa0 ;  /* 0x0282800000007b1d */ /* 0x000fec0000002000 */
[----:B------:R-:W-:Y:S04]  /*8900*/  BSSY B0, `(.L_x_7220) ;  /* 0x0000003000007945 */ /* 0x000fe80003800000 */
[----:B------:R-:W-:Y:S05]  /*8910*/  @!P0 BRA `(.L_x_7221) ;  /* 0x0000000000048947 */ /* 0x000fea0003800000 */
[----:B------:R-:W-:-:S04]  /*8920*/  DEPBAR.LE SB0, 0x1 ;  /* 0x000080400000791a */ /* 0x000fc80000000000 */
.L_x_7221:
[----:B------:R-:W-:Y:S05]  /*8930*/  BSYNC B0 ;  /* 0x0000000000007941 */ /* 0x000fea0003800000 */
.L_x_7220:
[----:B------:R-:W-:Y:S06]  /*8940*/  BAR.ARV 0xb, 0xa0 ;  /* 0x02c2800000007b1d */ /* 0x000fec0000002000 */
[----:B------:R-:W-:Y:S04]  /*8950*/  BSSY B0, `(.L_x_7222) ;  /* 0x0000003000007945 */ /* 0x000fe80003800000 */
[----:B------:R-:W-:Y:S05]  /*8960*/  @!P0 BRA `(.L_x_7223) ;  /* 0x0000000000048947 */ /* 0x000fea0003800000 */
[----:B------:R-:W-:-:S04]  /*8970*/  DEPBAR.LE SB0, 0x0 ;  /* 0x000080000000791a */ /* 0x000fc80000000000 */
.L_x_7223:
[----:B------:R-:W-:Y:S05]  /*8980*/  BSYNC B0 ;  /* 0x0000000000007941 */ /* 0x000fea0003800000 */
.L_x_7222:
        /* <DEDUP_REMOVED lines=19> */
.L_x_7225:
[----:B------:R-:W-:Y:S05]  /*8ac0*/  BSYNC B0 ;  /* 0x0000000000007941 */ /* 0x000fea0003800000 */
.L_x_7224:
[----:B------:R-:W-:Y:S02]  /*8ad0*/  UIADD3 UR13, UR13, 0x2, URZ ;  /* 0x000000020d0d7890 */ /* 0x000fe4000fffe03f */
[----:B------:R-:W-:Y:S02]  /*8ae0*/  UIADD3 UR6, UR6, 0x6000, URZ ;  /* 0x0000600006067890 */ /* 0x000fe4000fffe03f */
[----:B------:R-:W-:-:S06]  /*8af0*/  UISETP.GE.AND UP0, UPT, UR13, UR7, UPT ;  /* 0x000000070d00728c */ /* 0x000fcc000bf06270 */
[----:B------:R-:W-:-:S13]  /*8b00*/  PLOP3.LUT P1, PT, PT, PT, UP0, 0x80, 0x0 ;  /* 0x000000000000781c */ /* 0x000fda0003f2f008 */
[----:B------:R-:W-:Y:S05]  /*8b10*/  @!P1 BRA `(.L_x_7226) ;  /* 0xfffffff000a49947 */ /* 0x000fea000383ffff */
[----:B------:R-:W-:Y:S05]  /*8b20*/  BRA `(.L_x_7096) ;  /* 0x0000002c00407947 */ /* 0x000fea0003800000 */
.L_x_7167:
        /* <DEDUP_REMOVED lines=21> */
.L_x_7227:
[----:B------:R-:W1:Y:S01]  /*8c80*/  LDC R3, c[0x0][0x8c4] ;  /* 0x00023100ff037b82 */ /* 0x000e620000000800 */
[----:B------:R-:W-:Y:S01]  /*8c90*/  IMAD.MOV.U32 R0, RZ, RZ, R5 ;  /* 0x000000ffff007224 */ /* 0x000fe200078e0005 */
[----:B-1----:R-:W-:-:S13]  /*8ca0*/  ISETP.NE.AND P0, PT, R3, 0x1, PT ;  /* 0x000000010300780c */ /* 0x002fda0003f05270 */
[----:B------:R-:W1:Y:S02]  /*8cb0*/  @P0 LDC.64 R6, c[0x0][0x8c8] ;  /* 0x00023200ff060b82 */ /* 0x000e640000000a00 */
[----:B-1----:R-:W-:-:S05]  /*8cc0*/  @P0 IMAD.HI.U32 R4, R5, R6, RZ ;  /* 0x0000000605040227 */ /* 0x002fca00078e00ff */
[----:B------:R-:W-:-:S05]  /*8cd0*/  @P0 SHF.R.U32.HI R0, RZ, R7, R4 ;  /* 0x00000007ff000219 */ /* 0x000fca0000011604 */
[----:B------:R-:W-:-:S07]  /*8ce0*/  IMAD R3, R0, R3, RZ ;  /* 0x0000000300037224 */ /* 0x000fce00078e02ff */
.L_x_7228:
        /* <DEDUP_REMOVED lines=23> */
.L_x_7229:
        /* <DEDUP_REMOVED lines=10> */
.L_x_7231:
[----:B------:R-:W2:Y:S02]  /*8f00*/  LDC R4, c[0x0][0x8ec] ;  /* 0x00023b00ff047b82 */ /* 0x000ea40000000800 */
.L_x_7230:
        /* <DEDUP_REMOVED lines=52> */
.L_x_7233:
        /* <DEDUP_REMOVED lines=11> */
.L_x_7234:
[----:B------:R-:W-:Y:S05]  /*9300*/  @!P0 BRA `(.L_x_7235) ;  /* 0x00000000000c8947 */ /* 0x000fea0003800000 */
[----:B------:R-:W2:Y:S04]  /*9310*/  LDG.E R5, desc[UR38][R2.64] ;  /* 0x0000002602057981 */ /* 0x000ea8000c1e1900 */
[----:B------:R-:W2:Y:S02]  /*9320*/  LDG.E R4, desc[UR38][R2.64+0x4] ;  /* 0x0000042602047981 */ /* 0x000ea4000c1e1900 */
[----:B--2---:R-:W-:-:S07]  /*9330*/  IMAD.IADD R4, R4, 0x1, -R5 ;  /* 0x0000000104047824 */ /* 0x004fce00078e0a05 */
.L_x_7235:
        /* <DEDUP_REMOVED lines=73> */
.L_x_7273:
        /* <DEDUP_REMOVED lines=9> */
.L_x_7238:
        /* <DEDUP_REMOVED lines=112> */
.L_x_7249:
[----:B-1----:R-:W-:-:S05]  /*9f60*/  IMAD.MOV.U32 R6, RZ, RZ, 0x1 ;  /* 0x00000001ff067424 */ /* 0x002fca00078e00ff */
[----:B------:R-:W-:-:S04]  /*9f70*/  SHF.L.U32 R6, R6, 0x1f, RZ ;  /* 0x0000001f06067819 */ /* 0x000fc800000006ff */
[----:B------:R-:W1:Y:S02]  /*9f80*/  SYNCS.PHASECHK.TRANS64.TRYWAIT P1, [R0+URZ+0x36438], R6 ;  /* 0x03643806000075a7 */ /* 0x000e64000802017f */
[----:B-1----:R-:W-:Y:S05]  /*9f90*/  @!P1 BRA `(.L_x_7241) ;  /* 0x0000001800ec9947 */ /* 0x002fea0003800000 */
.L_x_7274:
[----:B------:R-:W-:Y:S05]  /*9fa0*/  @P0 BRA `(.L_x_7242) ;  /* 0x0000000000140947 */ /* 0x000fea0003800000 */
[----:B------:R-:W-:Y:S01]  /*9fb0*/  ISETP.NE.AND P1, PT, R18, RZ, PT ;  /* 0x000000ff1200720c */ /* 0x000fe20003f25270 */
[----:B------:R-:W-:-:S04]  /*9fc0*/  IMAD.MOV.U32 R3, RZ, RZ, 0x6100 ;  /* 0x00006100ff037424 */ /* 0x000fc800078e00ff */
[----:B------:R2:W-:Y:S08]  /*9fd0*/  SYNCS.ARRIVE.TRANS64 RZ, [R0+URZ+0x36430], R3 ;  /* 0x0364300300ff79a7 */ /* 0x0005f0000800003f */
[----:B------:R-:W-:Y:S05]  /*9fe0*/  @!P1 BRA `(.L_x_7242) ;  /* 0x0000000000049947 */ /* 0x000fea0003800000 */
[----:B------:R-:W-:Y:S01]  /*9ff0*/  BPT.TRAP 0x1 ;  /* 0x000000040000795c */ /* 0x000fe20000300000 */
.L_x_7242:
        /* <DEDUP_REMOVED lines=48> */
.L_x_7275:
[----:B------:R-:W-:Y:S05]  /*a300*/  @P0 BRA `(.L_x_7244) ;  /* 0x0000000000140947 */ /* 0x000fea0003800000 */
[----:B------:R-:W-:Y:S01]  /*a310*/  ISETP.NE.AND P1, PT, R18, RZ, PT ;  /* 0x000000ff1200720c */ /* 0x000fe20003f25270 */
[----:B--2---:R-:W-:-:S04]  /*a320*/  IMAD.MOV.U32 R3, RZ, RZ, 0x6100 ;  /* 0x00006100ff037424 */ /* 0x004fc800078e00ff */
[----:B------:R3:W-:Y:S08]  /*a330*/  SYNCS.ARRIVE.TRANS64 RZ, [R0+URZ+0x36418], R3 ;  /* 0x0364180300ff79a7 */ /* 0x0007f0000800003f */
[----:B------:R-:W-:Y:S05]  /*a340*/  @!P1 BRA `(.L_x_7244) ;  /* 0x0000000000049947 */ /* 0x000fea0003800000 */
[----:B------:R-:W-:Y:S01]  /*a350*/  BPT.TRAP 0x1 ;  /* 0x000000040000795c */ /* 0x000fe20000300000 */
.L_x_7244:
        /* <DEDUP_REMOVED lines=47> */
.L_x_7276:
        /* <DEDUP_REMOVED lines=8> */
.L_x_7246:
        /* <DEDUP_REMOVED lines=37> */
.L_x_7278:
[----:B------:R-:W-:Y:S05]  /*a920*/  @P0 BRA `(.L_x_7248) ;  /* 0x0000000000140947 */ /* 0x000fea0003800000 */
[----:B------:R-:W-:Y:S01]  /*a930*/  ISETP.NE.AND P1, PT, R18, RZ, PT ;  /* 0x000000ff1200720c */ /* 0x000fe20003f25270 */
[----:B--2---:R-:W-:-:S04]  /*a940*/  IMAD.MOV.U32 R5, RZ, RZ, 0x6100 ;  /* 0x00006100ff057424 */ /* 0x004fc800078e00ff */
[----:B------:R3:W-:Y:S08]  /*a950*/  SYNCS.ARRIVE.TRANS64 RZ, [R0+URZ+0x36410], R5 ;  /* 0x0364100500ff79a7 */ /* 0x0007f0000800003f */
[----:B------:R-:W-:Y:S05]  /*a960*/  @!P1 BRA `(.L_x_7248) ;  /* 0x0000000000049947 */ /* 0x000fea0003800000 */
[----:B------:R-:W-:Y:S01]  /*a970*/  BPT.TRAP 0x1 ;  /* 0x000000040000795c */ /* 0x000fe20000300000 */
.L_x_7248:
        /* <DEDUP_REMOVED lines=44> */
.L_x_7240:
[----:B------:R-:W-:Y:S01]  /*ac40*/  ISETP.NE.AND P1, PT, R20, RZ, PT ;  /* 0x000000ff1400720c */ /* 0x000fe20003f25270 */
[----:B------:R-:W-:Y:S02]  /*ac50*/  IMAD.MOV.U32 R16, RZ, RZ, 0x1 ;  /* 0x00000001ff107424 */ /* 0x000fe400078e00ff */
[----:B------:R-:W-:-:S10]  /*ac60*/  IMAD.MOV.U32 R5, RZ, RZ, R14 ;  /* 0x000000ffff057224 */ /* 0x000fd400078e000e */
[----:B------:R-:W-:Y:S05]  /*ac70*/  @!P1 BRA `(.L_x_7239) ;  /* 0x00000004008c9947 */ /* 0x000fea0003800000 */
[----:B------:R-:W2:Y:S02]  /*ac80*/  SYNCS.PHASECHK.TRANS64.TRYWAIT P1, [R0+URZ+0x36438], R6 ;  /* 0x03643806000075a7 */ /* 0x000ea4000802017f */
[----:B--2---:R-:W-:Y:S05]  /*ac90*/  @!P1 BRA `(.L_x_7250) ;  /* 0x00000010000c9947 */ /* 0x004fea0003800000 */
.L_x_7279:
[----:B------:R-:W-:Y:S05]  /*aca0*/  @P0 BRA `(.L_x_7251) ;  /* 0x0000000000140947 */ /* 0x000fea0003800000 */
[----:B------:R-:W-:Y:S01]  /*acb0*/  ISETP.NE.AND P1, PT, R18, RZ, PT ;  /* 0x000000ff1200720c */ /* 0x000fe20003f25270 */
[----:B------:R-:W-:-:S04]  /*acc0*/  IMAD.MOV.U32 R5, RZ, RZ, 0x6100 ;  /* 0x00006100ff057424 */ /* 0x000fc800078e00ff */
[----:B------:R3:W-:Y:S08]  /*acd0*/  SYNCS.ARRIVE.TRANS64 RZ, [R0+URZ+0x36430], R5 ;  /* 0x0364300500ff79a7 */ /* 0x0007f0000800003f */
[----:B------:R-:W-:Y:S05]  /*ace0*/  @!P1 BRA `(.L_x_7251) ;  /* 0x0000000000049947 */ /* 0x000fea0003800000 */
[----:B------:R-:W-:Y:S01]  /*acf0*/  BPT.TRAP 0x1 ;  /* 0x000000040000795c */ /* 0x000fe20000300000 */
.L_x_7251:
        /* <DEDUP_REMOVED lines=42> */
.L_x_7280:
[----:B------:R-:W-:Y:S01]  /*afa0*/  IMAD.MOV.U32 R16, RZ, RZ, RZ ;  /* 0x000000ffff107224 */ /* 0x000fe200078e00ff */
[----:B------:R-:W-:Y:S06]  /*afb0*/  @P0 BRA `(.L_x_7253) ;  /* 0x0000000000140947 */ /* 0x000fec0003800000 */
[----:B------:R-:W-:Y:S01]  /*afc0*/  ISETP.NE.AND P1, PT, R18, RZ, PT ;  /* 0x000000ff1200720c */ /* 0x000fe20003f25270 */
[----:B-1----:R-:W-:-:S04]  /*afd0*/  IMAD.MOV.U32 R5, RZ, RZ, 0x6100 ;  /* 0x00006100ff057424 */ /* 0x002fc800078e00ff */
[----:B------:R2:W-:Y:S08]  /*afe0*/  SYNCS.ARRIVE.TRANS64 RZ, [R0+URZ+0x36418], R5 ;  /* 0x0364180500ff79a7 */ /* 0x0005f0000800003f */
[----:B------:R-:W-:Y:S05]  /*aff0*/  @!P1 BRA `(.L_x_7253) ;  /* 0x0000000000049947 */ /* 0x000fea0003800000 */
[----:B------:R-:W-:Y:S01]  /*b000*/  BPT.TRAP 0x1 ;  /* 0x000000040000795c */ /* 0x000fe20000300000 */
.L_x_7253:
        /* <DEDUP_REMOVED lines=42> */
.L_x_7239:
[----:B------:R-:W-:-:S04]  /*b2b0*/  SHF.L.U32 R3, R16, 0x1f, RZ ;  /* 0x0000001f10037819 */ /* 0x000fc800000006ff */
[----:B------:R-:W2:Y:S02]  /*b2c0*/  SYNCS.PHASECHK.TRANS64.TRYWAIT P1, [R0+URZ+0x36438], R3 ;  /* 0x03643803000075a7 */ /* 0x000ea4000802017f */
[----:B--2---:R-:W-:Y:S05]  /*b2d0*/  @!P1 BRA `(.L_x_7254) ;  /* 0x0000000800a49947 */ /* 0x004fea0003800000 */
.L_x_7281:
[----:B------:R-:W-:Y:S05]  /*b2e0*/  @P0 BRA `(.L_x_7255) ;  /* 0x0000000000180947 */ /* 0x000fea0003800000 */
[----:B------:R-:W3:Y:S01]  /*b2f0*/  S2R R2, SR_TID.X ;  /* 0x0000000000027919 */ /* 0x000ee20000002100 */
[----:B--2---:R-:W-:-:S04]  /*b300*/  IMAD.MOV.U32 R3, RZ, RZ, 0x6100 ;  /* 0x00006100ff037424 */ /* 0x004fc800078e00ff */
[----:B------:R4:W-:Y:S01]  /*b310*/  SYNCS.ARRIVE.TRANS64 RZ, [R0+URZ+0x36430], R3 ;  /* 0x0364300300ff79a7 */ /* 0x0009e2000800003f */
[----:B---3--:R-:W-:-:S13]  /*b320*/  LOP3.LUT P0, RZ, R2, 0x1f, RZ, 0xc0, !PT ;  /* 0x0000001f02ff7812 */ /* 0x008fda000780c0ff */
[----:B----4-:R-:W-:Y:S05]  /*b330*/  @!P0 BRA `(.L_x_7255) ;  /* 0x0000000000048947 */ /* 0x010fea0003800000 */
[----:B------:R-:W-:Y:S01]  /*b340*/  BPT.TRAP 0x1 ;  /* 0x000000040000795c */ /* 0x000fe20000300000 */
.L_x_7255:
        /* <DEDUP_REMOVED lines=44> */
.L_x_7236:
[----:B------:R-:W-:Y:S05]  /*b610*/  BSYNC B0 ;  /* 0x0000000000007941 */ /* 0x000fea0003800000 */
.L_x_7232:
[----:B------:R-:W-:-:S03]  /*b620*/  UMOV UR7, 0xffffffff ;  /* 0xffffffff00077882 */ /* 0x000fc60000000000 */
[----:B------:R-:W-:Y:S05]  /*b630*/  BRA.DIV UR7, `(.L_x_7256) ;  /* 0x0000000607e07947 */ /* 0x000fea000b800000 */
[----:B------:R-:W-:-:S13]  /*b640*/  ELECT P6, URZ, PT ;  /* 0x00000000003f782f */ /* 0x000fda00038c0000 */
.L_x_7284:
[----:B------:R-:W-:Y:S05]  /*b650*/  @!P6 BRA `(.L_x_7096) ;  /* 0x000000000074e947 */ /* 0x000fea0003800000 */
[----:B------:R-:W2:Y:S02]  /*b660*/  LDL.LU R3, [R1] ;  /* 0x0000000001037983 */ /* 0x000ea40000300800 */
[----:B--2---:R-:W-:-:S04]  /*b670*/  LOP3.LUT R3, R3, 0x2, RZ, 0xfc, !PT ;  /* 0x0000000203037812 */ /* 0x004fc800078efcff */
[----:B------:R-:W-:-:S13]  /*b680*/  ISETP.NE.AND P2, PT, R3, 0x3, PT ;  /* 0x000000030300780c */ /* 0x000fda0003f45270 */
[----:B------:R-:W-:Y:S05]  /*b690*/  @!P2 BRA `(.L_x_7257) ;  /* 0x000000000004a947 */ /* 0x000fea0003800000 */
[----:B------:R-:W-:Y:S01]  /*b6a0*/  BPT.TRAP 0x1 ;  /* 0x000000040000795c */ /* 0x000fe20000300000 */
.L_x_7257:
        /* <DEDUP_REMOVED lines=15> */
.L_x_7285:
[----:B------:R-:W2:Y:S02]  /*b7a0*/  SYNCS.PHASECHK.TRANS64.TRYWAIT P0, [R3+URZ], R0 ;  /* 0x00000000030075a7 */ /* 0x000ea4000800017f */
[----:B--2---:R-:W-:Y:S05]  /*b7b0*/  @!P0 BRA `(.L_x_7259) ;  /* 0x0000000400b48947 */ /* 0x004fea0003800000 */
.L_x_7286:
[----:B------:R-:W-:Y:S05]  /*b7c0*/  @!P2 BRA `(.L_x_7260) ;  /* 0x000000000004a947 */ /* 0x000fea0003800000 */
[----:B------:R-:W-:Y:S01]  /*b7d0*/  BPT.TRAP 0x1 ;  /* 0x000000040000795c */ /* 0x000fe20000300000 */
.L_x_7260:
[----:B------:R-:W-:-:S07]  /*b7e0*/  SHF.L.U32 R16, R16, 0x1f, RZ ;  /* 0x0000001f10107819 */ /* 0x000fce00000006ff */
.L_x_7261:
[----:B---3--:R3:W4:Y:S02]  /*b7f0*/  SYNCS.PHASECHK.TRANS64.TRYWAIT P0, [R9+URZ+0x36438], R16 ;  /* 0x03643810090075a7 */ /* 0x008724000800017f */
[----:B----4-:R-:W-:Y:S05]  /*b800*/  @!P0 NANOSLEEP.SYNCS 0x989680 ;  /* 0x009896800000895d */ /* 0x010fea0003900000 */
[----:B------:R-:W4:Y:S02]  /*b810*/  @!P0 SYNCS.PHASECHK.TRANS64 P0, [R9+URZ+0x36438], R16 ;  /* 0x03643810090085a7 */ /* 0x000f24000800007f */
[----:B----4-:R-:W-:Y:S05]  /*b820*/  @!P0 BRA `(.L_x_7261) ;  /* 0xfffffffc00f08947 */ /* 0x010fea000383ffff */
.L_x_7096:
[----:B------:R-:W-:Y:S05]  /*b830*/  BSYNC B6 ;  /* 0x0000000000067941 */ /* 0x000fea0003800000 */
.L_x_7088:
[----:B------:R-:W-:Y:S05]  /*b840*/  EXIT ;  /* 0x000000000000794d */ /* 0x000fea0003800000 */
.L_x_7106:
[----:B------:R-:W-:Y:S02]  /*b850*/  IMAD.MOV.U32 R12, RZ, RZ, RZ ;  /* 0x000000ffff0c7224 */ /* 0x000fe400078e00ff */
[----:B------:R-:W-:Y:S02]  /*b860*/  IMAD.MOV.U32 R11, RZ, RZ, 0x1f ;  /* 0x0000001fff0b7424 */ /* 0x000fe400078e00ff */
[----:B------:R-:W-:-:S07]  /*b870*/  IMAD.MOV.U32 R15, RZ, RZ, -0x1 ;  /* 0xffffffffff0f7424 */ /* 0x000fce00078e00ff */
[----:B----4-:R-:W-:Y:S05]  /*b880*/  WARPSYNC.COLLECTIVE R15, `(.L_x_7262) ;  /* 0x000000000f087348 */ /* 0x010fea0003c00000 */
[----:B------:R1:W2:Y:S02]  /*b890*/  SHFL.IDX P6, R14, R13, R12, R11 ;  /* 0x0000000c0d0e7389 */ /* 0x0002a400000c000b */
[----:B-12-4-:R-:W-:Y:S01]  /*b8a0*/  ENDCOLLECTIVE ;  /* 0x000000000000791b */ /* 0x016fe20003800000 */
.L_x_7262:
[----:B------:R-:W-:Y:S05]  /*b8b0*/  BRA `(.L_x_7263) ;  /* 0xffffff5c00447947 */ /* 0x000fea000383ffff */
.L_x_7108:
[----:B--2---:R2:W3:Y:S02]  /*b8c0*/  SYNCS.PHASECHK.TRANS64.TRYWAIT P0, [R156+URZ+0x36400], R15 ;  /* 0x0364000f9c0075a7 */ /* 0x0044e4000800017f */
[----:B---3--:R-:W-:Y:S05]  /*b8d0*/  @!P0 NANOSLEEP.SYNCS 0x989680 ;  /* 0x009896800000895d */ /* 0x008fea0003900000 */
[----:B------:R-:W3:Y:S02]  /*b8e0*/  @!P0 SYNCS.PHASECHK.TRANS64 P0, [R156+URZ+0x36400], R15 ;  /* 0x0364000f9c0085a7 */ /* 0x000ee4000800007f */
[----:B---3--:R-:W-:Y:S05]  /*b8f0*/  @!P0 BRA `(.L_x_7108) ;  /* 0xfffffffc00f08947 */ /* 0x008fea000383ffff */
[----:B------:R-:W-:Y:S05]  /*b900*/  BRA `(.L_x_7107) ;  /* 0xffffff5c00847947 */ /* 0x000fea000383ffff */
.L_x_7112:
[----:B---3--:R3:W1:Y:S02]  /*b910*/  SYNCS.PHASECHK.TRANS64.TRYWAIT P1, [R3+URZ+0x36410], R12 ;  /* 0x0364100c030075a7 */ /* 0x008664000802017f */
[----:B-1----:R-:W-:Y:S05]  /*b920*/  @!P1 NANOSLEEP.SYNCS 0x989680 ;  /* 0x009896800000995d */ /* 0x002fea0003900000 */
[----:B------:R-:W1:Y:S02]  /*b930*/  @!P1 SYNCS.PHASECHK.TRANS64 P1, [R3+URZ+0x36410], R12 ;  /* 0x0364100c030095a7 */ /* 0x000e64000802007f */
[----:B-1----:R-:W-:Y:S05]  /*b940*/  @!P1 BRA `(.L_x_7112) ;  /* 0xfffffffc00f09947 */ /* 0x002fea000383ffff */
[----:B------:R-:W-:Y:S05]  /*b950*/  BRA `(.L_x_7111) ;  /* 0xffffff6400387947 */ /* 0x000fea000383ffff */
.L_x_7116:
[----:B------:R1:W1:Y:S02]  /*b960*/  SYNCS.PHASECHK.TRANS64.TRYWAIT P1, [R156+URZ+0x36430], R15 ;  /* 0x0364300f9c0075a7 */ /* 0x000264000802017f */
[----:B-1----:R-:W-:Y:S05]  /*b970*/  @!P1 NANOSLEEP.SYNCS 0x989680 ;  /* 0x009896800000995d */ /* 0x002fea0003900000 */
[----:B------:R-:W1:Y:S02]  /*b980*/  @!P1 SYNCS.PHASECHK.TRANS64 P1, [R156+URZ+0x36430], R15 ;  /* 0x0364300f9c0095a7 */ /* 0x000e64000802007f */
[----:B-1----:R-:W-:Y:S05]  /*b990*/  @!P1 BRA `(.L_x_7116) ;  /* 0xfffffffc00f09947 */ /* 0x002fea000383ffff */
[----:B------:R-:W-:Y:S05]  /*b9a0*/  BRA `(.L_x_7115) ;  /* 0xffffff6800dc7947 */ /* 0x000fea000383ffff */
.L_x_7180:
[----:B------:R-:W-:Y:S01]  /*b9b0*/  BSSY B0, `(.L_x_7264) ;  /* 0x0000005000007945 */ /* 0x000fe20003800000 */
[----:B------:R-:W-:-:S07]  /*b9c0*/  IMAD.MOV.U32 R15, RZ, RZ, -0x1 ;  /* 0xffffffffff0f7424 */ /* 0x000fce00078e00ff */
[----:B------:R-:W-:Y:S05]  /*b9d0*/  WARPSYNC.COLLECTIVE R15, `(.L_x_7265) ;  /* 0x000000000f087348 */ /* 0x000fea0003c00000 */
[----:B------:R-:W-:Y:S01]  /*b9e0*/  NOP ;  /* 0x0000000000007918 */ /* 0x000fe20000000000 */
[----:B------:R-:W-:Y:S01]  /*b9f0*/  ENDCOLLECTIVE ;  /* 0x000000000000791b */ /* 0x000fe20003800000 */
.L_x_7265:
[----:B------:R-:W-:Y:S05]  /*ba00*/  BSYNC B0 ;  /* 0x0000000000007941 */ /* 0x000fea0003800000 */
.L_x_7264:
[----:B------:R-:W-:Y:S05]  /*ba10*/  BRA `(.L_x_7266) ;  /* 0xffffffbc00207947 */ /* 0x000fea000383ffff */
.L_x_7197:
[----:B------:R-:W-:Y:S01]  /*ba20*/  BSSY B0, `(.L_x_7267) ;  /* 0x0000005000007945 */ /* 0x000fe20003800000 */
[----:B------:R-:W-:-:S07]  /*ba30*/  IMAD.MOV.U32 R15, RZ, RZ, -0x1 ;  /* 0xffffffffff0f7424 */ /* 0x000fce00078e00ff */
[----:B------:R-:W-:Y:S05]  /*ba40*/  WARPSYNC.COLLECTIVE R15, `(.L_x_7268) ;  /* 0x000000000f087348 */ /* 0x000fea0003c00000 */
[----:B------:R-:W-:Y:S01]  /*ba50*/  NOP ;  /* 0x0000000000007918 */ /* 0x000fe20000000000 */
[----:B------:R-:W-:Y:S01]  /*ba60*/  ENDCOLLECTIVE ;  /* 0x000000000000791b */ /* 0x000fe20003800000 */
.L_x_7268:
[----:B------:R-:W-:Y:S05]  /*ba70*/  BSYNC B0 ;  /* 0x0000000000007941 */ /* 0x000fea0003800000 */
.L_x_7267:
[----:B------:R-:W-:Y:S05]  /*ba80*/  BRA `(.L_x_7269) ;  /* 0xffffffc400347947 */ /* 0x000fea000383ffff */
.L_x_7213:
[----:B------:R-:W-:Y:S01]  /*ba90*/  BSSY B0, `(.L_x_7270) ;  /* 0x0000005000007945 */ /* 0x000fe20003800000 */
[----:B------:R-:W-:-:S07]  /*baa0*/  IMAD.MOV.U32 R15, RZ, RZ, -0x1 ;  /* 0xffffffffff0f7424 */ /* 0x000fce00078e00ff */
[----:B------:R-:W-:Y:S05]  /*bab0*/  WARPSYNC.COLLECTIVE R15, `(.L_x_7271) ;  /* 0x000000000f087348 */ /* 0x000fea0003c00000 */
[----:B------:R-:W-:Y:S01]  /*bac0*/  NOP ;  /* 0x0000000000007918 */ /* 0x000fe20000000000 */
[----:B------:R-:W-:Y:S01]  /*bad0*/  ENDCOLLECTIVE ;  /* 0x000000000000791b */ /* 0x000fe20003800000 */
.L_x_7271:
[----:B------:R-:W-:Y:S05]  /*bae0*/  BSYNC B0 ;  /* 0x0000000000007941 */ /* 0x000fea0003800000 */
.L_x_7270:
[----:B------:R-:W-:Y:S05]  /*baf0*/  BRA `(.L_x_7272) ;  /* 0xffffffc800c07947 */ /* 0x000fea000383ffff */
.L_x_7237:
[----:B-1----:R1:W2:Y:S02]  /*bb00*/  SYNCS.PHASECHK.TRANS64.TRYWAIT P1, [R0+URZ+0x36420], R6 ;  /* 0x03642006000075a7 */ /* 0x0022a4000802017f */
[----:B--2---:R-:W-:Y:S05]  /*bb10*/  @!P1 NANOSLEEP.SYNCS 0x989680 ;  /* 0x009896800000995d */ /* 0x004fea0003900000 */
[----:B------:R-:W2:Y:S02]  /*bb20*/  @!P1 SYNCS.PHASECHK.TRANS64 P1, [R0+URZ+0x36420], R6 ;  /* 0x03642006000095a7 */ /* 0x000ea4000802007f */
[----:B--2---:R-:W-:Y:S05]  /*bb30*/  @!P1 BRA `(.L_x_7237) ;  /* 0xfffffffc00f09947 */ /* 0x004fea000383ffff */
[----:B------:R-:W-:Y:S05]  /*bb40*/  BRA `(.L_x_7273) ;  /* 0xffffffdc00207947 */ /* 0x000fea000383ffff */
.L_x_7241:
[----:B-1----:R1:W2:Y:S02]  /*bb50*/  SYNCS.PHASECHK.TRANS64.TRYWAIT P1, [R0+URZ+0x36438], R6 ;  /* 0x03643806000075a7 */ /* 0x0022a4000802017f */
[----:B--2---:R-:W-:Y:S05]  /*bb60*/  @!P1 NANOSLEEP.SYNCS 0x989680 ;  /* 0x009896800000995d */ /* 0x004fea0003900000 */
[----:B------:R-:W2:Y:S02]  /*bb70*/  @!P1 SYNCS.PHASECHK.TRANS64 P1, [R0+URZ+0x36438], R6 ;  /* 0x03643806000095a7 */ /* 0x000ea4000802007f */
[----:B--2---:R-:W-:Y:S05]  /*bb80*/  @!P1 BRA `(.L_x_7241) ;  /* 0xfffffffc00f09947 */ /* 0x004fea000383ffff */
[----:B------:R-:W-:Y:S05]  /*bb90*/  BRA `(.L_x_7274) ;  /* 0xffffffe400007947 */ /* 0x000fea000383ffff */
.L_x_7243:
[----:B--2---:R2:W3:Y:S02]  /*bba0*/  SYNCS.PHASECHK.TRANS64.TRYWAIT P1, [R0+URZ+0x36428], R3 ;  /* 0x03642803000075a7 */ /* 0x0044e4000802017f */
[----:B---3--:R-:W-:Y:S05]  /*bbb0*/  @!P1 NANOSLEEP.SYNCS 0x989680 ;  /* 0x009896800000995d */ /* 0x008fea0003900000 */
[----:B------:R-:W3:Y:S02]  /*bbc0*/  @!P1 SYNCS.PHASECHK.TRANS64 P1, [R0+URZ+0x36428], R3 ;  /* 0x03642803000095a7 */ /* 0x000ee4000802007f */
[----:B---3--:R-:W-:Y:S05]  /*bbd0*/  @!P1 BRA `(.L_x_7243) ;  /* 0xfffffffc00f09947 */ /* 0x008fea000383ffff */
[----:B------:R-:W-:Y:S05]  /*bbe0*/  BRA `(.L_x_7275) ;  /* 0xffffffe400c47947 */ /* 0x000fea000383ffff */
.L_x_7245:
        /* <DEDUP_REMOVED lines=8> */
.L_x_7247:
[----:B------:R-:W-:-:S07]  /*bc70*/  SHF.L.U32 R5, R7, 0x1f, RZ ;  /* 0x0000001f07057819 */ /* 0x000fce00000006ff */
.L_x_7277:
[----:B--2---:R2:W3:Y:S02]  /*bc80*/  SYNCS.PHASECHK.TRANS64.TRYWAIT P1, [R0+URZ+0x36420], R5 ;  /* 0x03642005000075a7 */ /* 0x0044e4000802017f */
[----:B---3--:R-:W-:Y:S05]  /*bc90*/  @!P1 NANOSLEEP.SYNCS 0x989680 ;  /* 0x009896800000995d */ /* 0x008fea0003900000 */
[----:B------:R-:W3:Y:S02]  /*bca0*/  @!P1 SYNCS.PHASECHK.TRANS64 P1, [R0+URZ+0x36420], R5 ;  /* 0x03642005000095a7 */ /* 0x000ee4000802007f */
[----:B---3--:R-:W-:Y:S05]  /*bcb0*/  @!P1 BRA `(.L_x_7277) ;  /* 0xfffffffc00f09947 */ /* 0x008fea000383ffff */
[----:B------:R-:W-:Y:S05]  /*bcc0*/  BRA `(.L_x_7278) ;  /* 0xffffffec00147947 */ /* 0x000fea000383ffff */
.L_x_7250:
[----:B--2---:R2:W3:Y:S02]  /*bcd0*/  SYNCS.PHASECHK.TRANS64.TRYWAIT P1, [R0+URZ+0x36438], R6 ;  /* 0x03643806000075a7 */ /* 0x0044e4000802017f */
[----:B---3--:R-:W-:Y:S05]  /*bce0*/  @!P1 NANOSLEEP.SYNCS 0x989680 ;  /* 0x009896800000995d */ /* 0x008fea0003900000 */
[----:B------:R-:W3:Y:S02]  /*bcf0*/  @!P1 SYNCS.PHASECHK.TRANS64 P1, [R0+URZ+0x36438], R6 ;  /* 0x03643806000095a7 */ /* 0x000ee4000802007f */
[----:B---3--:R-:W-:Y:S05]  /*bd00*/  @!P1 BRA `(.L_x_7250) ;  /* 0xfffffffc00f09947 */ /* 0x008fea000383ffff */
[----:B------:R-:W-:Y:S05]  /*bd10*/  BRA `(.L_x_7279) ;  /* 0xffffffec00e07947 */ /* 0x000fea000383ffff */
.L_x_7252:
[----:B-1----:R1:W2:Y:S02]  /*bd20*/  SYNCS.PHASECHK.TRANS64.TRYWAIT P1, [R0+URZ+0x36428], R5 ;  /* 0x03642805000075a7 */ /* 0x0022a4000802017f */
[----:B--2---:R-:W-:Y:S05]  /*bd30*/  @!P1 NANOSLEEP.SYNCS 0x989680 ;  /* 0x009896800000995d */ /* 0x004fea0003900000 */
[----:B------:R-:W2:Y:S02]  /*bd40*/  @!P1 SYNCS.PHASECHK.TRANS64 P1, [R0+URZ+0x36428], R5 ;  /* 0x03642805000095a7 */ /* 0x000ea4000802007f */
[----:B--2---:R-:W-:Y:S05]  /*bd50*/  @!P1 BRA `(.L_x_7252) ;  /* 0xfffffffc00f09947 */ /* 0x004fea000383ffff */
[----:B------:R-:W-:Y:S05]  /*bd60*/  BRA `(.L_x_7280) ;  /* 0xfffffff0008c7947 */ /* 0x000fea000383ffff */
.L_x_7254:
[----:B--2---:R2:W3:Y:S02]  /*bd70*/  SYNCS.PHASECHK.TRANS64.TRYWAIT P1, [R0+URZ+0x36438], R3 ;  /* 0x03643803000075a7 */ /* 0x0044e4000802017f */
[----:B---3--:R-:W-:Y:S05]  /*bd80*/  @!P1 NANOSLEEP.SYNCS 0x989680 ;  /* 0x009896800000995d */ /* 0x008fea0003900000 */
[----:B------:R-:W3:Y:S02]  /*bd90*/  @!P1 SYNCS.PHASECHK.TRANS64 P1, [R0+URZ+0x36438], R3 ;  /* 0x03643803000095a7 */ /* 0x000ee4000802007f */
[----:B---3--:R-:W-:Y:S05]  /*bda0*/  @!P1 BRA `(.L_x_7254) ;  /* 0xfffffffc00f09947 */ /* 0x008fea000383ffff */
[----:B------:R-:W-:Y:S05]  /*bdb0*/  BRA `(.L_x_7281) ;  /* 0xfffffff400487947 */ /* 0x000fea000383ffff */
.L_x_7256:
[----:B------:R-:W-:Y:S01]  /*bdc0*/  BSSY B0, `(.L_x_7282) ;  /* 0x0000006000007945 */ /* 0x000fe20003800000 */
[----:B------:R-:W-:-:S07]  /*bdd0*/  IMAD.MOV.U32 R15, RZ, RZ, -0x1 ;  /* 0xffffffffff0f7424 */ /* 0x000fce00078e00ff */
[----:B------:R-:W-:Y:S05]  /*bde0*/  WARPSYNC.COLLECTIVE R15, `(.L_x_7283) ;  /* 0x000000000f0c7348 */ /* 0x000fea0003c00000 */
[----:B------:R-:W-:Y:S02]  /*bdf0*/  ELECT P6, UR62, PT ;  /* 0x00000000003e782f */ /* 0x000fe400038c0000 */
[----:B------:R-:W-:Y:S01]  /*be00*/  MOV R14, UR62 ;  /* 0x0000003e000e7c02 */ /* 0x000fe20008000f00 */
[----:B------:R-:W-:Y:S10]  /*be10*/  ENDCOLLECTIVE ;  /* 0x000000000000791b */ /* 0x000ff40003800000 */
.L_x_7283:
[----:B------:R-:W-:Y:S05]  /*be20*/  BSYNC B0 ;  /* 0x0000000000007941 */ /* 0x000fea0003800000 */
.L_x_7282:
[----:B------:R-:W-:Y:S05]  /*be30*/  BRA `(.L_x_7284) ;  /* 0xfffffff800047947 */ /* 0x000fea000383ffff */
.L_x_7258:
[----:B-1----:R1:W2:Y:S02]  /*be40*/  SYNCS.PHASECHK.TRANS64.TRYWAIT P0, [R7+URZ], R4 ;  /* 0x00000004070075a7 */ /* 0x0022a4000800017f */
[----:B--2---:R-:W-:Y:S05]  /*be50*/  @!P0 NANOSLEEP.SYNCS 0x989680 ;  /* 0x009896800000895d */ /* 0x004fea0003900000 */
[----:B------:R-:W2:Y:S02]  /*be60*/  @!P0 SYNCS.PHASECHK.TRANS64 P0, [R7+URZ], R4 ;  /* 0x00000004070085a7 */ /* 0x000ea4000800007f */
[----:B--2---:R-:W-:Y:S05]  /*be70*/  @!P0 BRA `(.L_x_7258) ;  /* 0xfffffffc00f08947 */ /* 0x004fea000383ffff */
[----:B------:R-:W-:Y:S05]  /*be80*/  BRA `(.L_x_7285) ;  /* 0xfffffff800447947 */ /* 0x000fea000383ffff */
.L_x_7259:
[----:B--2---:R2:W3:Y:S02]  /*be90*/  SYNCS.PHASECHK.TRANS64.TRYWAIT P0, [R3+URZ], R0 ;  /* 0x00000000030075a7 */ /* 0x0044e4000800017f */
[----:B---3--:R-:W-:Y:S05]  /*bea0*/  @!P0 NANOSLEEP.SYNCS 0x989680 ;  /* 0x009896800000895d */ /* 0x008fea0003900000 */
[----:B------:R-:W3:Y:S02]  /*beb0*/  @!P0 SYNCS.PHASECHK.TRANS64 P0, [R3+URZ], R0 ;  /* 0x00000000030085a7 */ /* 0x000ee4000800007f */
[----:B---3--:R-:W-:Y:S05]  /*bec0*/  @!P0 BRA `(.L_x_7259) ;  /* 0xfffffffc00f08947 */ /* 0x008fea000383ffff */
[----:B------:R-:W-:Y:S05]  /*bed0*/  BRA `(.L_x_7286) ;  /* 0xfffffff800387947 */ /* 0x000fea000383ffff */
.L_x_7287:
        /* <DEDUP_REMOVED lines=10> */
.L_x_7695:


//--------------------- .text._ZN7cutlass13device_kernelIN5flash11enable_sm90INS1_16FlashAttnBwdSm90INS1_25CollectiveMainloopBwdSm90ILi2ELi1ELi1EN4cute5tupleIJNS5_1CILi1EEES8_S8_EEENS6_IJNS7_ILi64EEENS7_ILi96EEENS7_ILi192EEEEEENS_10bfloat16_tEfNS_4arch4Sm90ELb1ELb0ELb0ELb1ELb0ELb0ELb1ELb0ELi3ELi1ELi1ELi1ELb0EEENS1_24CollectiveEpilogueBwdGQAISD_fSG_Li384ELb1ELb0EEENS1_25SingleTileBwdLPTSchedulerILb1ELi96ELb0EEEEEEEEEvNT_6ParamsE --------------------------
	.section	.text._ZN7cutlass13device_kernelIN5flash11enable_sm90INS1_16FlashAttnBwdSm90INS1_25CollectiveMainloopBwdSm90ILi2ELi1ELi1EN4cute5tupleIJNS5_1CILi1EEES8_S8_EEENS6_IJNS7_ILi64EEENS7_ILi96EEENS7_ILi192EEEEEENS_10bfloat16_tEfNS_4arch4Sm90ELb1ELb0ELb0ELb1ELb0ELb0ELb1ELb0ELi3ELi1ELi1ELi1ELb0EEENS1_24CollectiveEpilogueBwdGQAISD_fSG_Li384ELb1ELb0EEENS1_25SingleTileBwdLPTSchedulerILb1ELi96ELb0EEEEEEEEEvNT_6ParamsE,"ax",@progbits
	.align	128
.text._ZN7cutlass13device_kernelIN5flash11enable_sm90INS1_16FlashAttnBwdSm90INS1_25CollectiveMainloopBwdSm90ILi2ELi1ELi1EN4cute5tupleIJNS5_1CILi1EEES8_S8_EEENS6_IJNS7_ILi64EEENS7_ILi96EEENS7_ILi192EEEEEENS_10bfloat16_tEfNS_4arch4Sm90ELb1ELb0ELb0ELb1ELb0ELb0ELb1ELb0ELi3ELi1ELi1ELi1ELb0EEENS1_24CollectiveEpilogueBwdGQAISD_fSG_Li384ELb1ELb0EEENS1_25SingleTileBwdLPTSchedulerILb1ELi96ELb0EEEEEEEEEvNT_6ParamsE:
        .type           _ZN7cutlass13device_kernelIN5flash11enable_sm90INS1_16FlashAttnBwdSm90INS1_25CollectiveMainloopBwdSm90ILi2ELi1ELi1EN4cute5tupleIJNS5_1CILi1EEES8_S8_EEENS6_IJNS7_ILi64EEENS7_ILi96EEENS7_ILi192EEEEEENS_10bfloat16_tEfNS_4arch4Sm90ELb1ELb0ELb0ELb1ELb0ELb0ELb1ELb0ELi3ELi1ELi1ELi1ELb0EEENS1_24CollectiveEpilogueBwdGQAISD_fSG_Li384ELb1ELb0EEENS1_25SingleTileBwdLPTSchedulerILb1ELi96ELb0EEEEEEEEEvNT_6ParamsE,@function
        .size           _ZN7cutlass13device_kernelIN5flash11enable_sm90INS1_16FlashAttnBwdSm90INS1_25CollectiveMainloopBwdSm90ILi2ELi1ELi1EN4cute5tupleIJNS5_1CILi1EEES8_S8_EEENS6_IJNS7_ILi64EEENS7_ILi96EEENS7_ILi192EEEEEENS_10bfloat16_tEfNS_4arch4Sm90ELb1ELb0ELb0ELb1ELb0ELb0ELb1ELb0ELi3ELi1ELi1ELi1ELb0EEENS1_24CollectiveEpilogueBwdGQAISD_fSG_Li384ELb1ELb0EEENS1_25SingleTileBwdLPTSchedulerILb1ELi96ELb0EEEEEEEEEvNT_6ParamsE,(.L_x_7696 - _ZN7cutlass13device_kernelIN5flash11enable_sm90INS1_16FlashAttnBwdSm90INS1_25CollectiveMainloopBwdSm90ILi2ELi1ELi1EN4cute5tupleIJNS5_1CILi1EEES8_S8_EEENS6_IJNS7_ILi64EEENS7_ILi96EEENS7_ILi192EEEEEENS_10bfloat16_tEfNS_4arch4Sm90ELb1ELb0ELb0ELb1ELb0ELb0ELb1ELb0ELi3ELi1ELi1ELi1ELb0EEENS1_24CollectiveEpilogueBwdGQAISD_fSG_Li384ELb1ELb0EEENS1_25SingleTileBwdLPTSchedulerILb1ELi96ELb0EEEEEEEEEvNT_6ParamsE)
        .other          _ZN7cutlass13device_kernelIN5flash11enable_sm90INS1_16FlashAttnBwdSm90INS1_25CollectiveMainloopBwdSm90ILi2ELi1ELi1EN4cute5tupleIJNS5_1CILi1EEES8_S8_EEENS6_IJNS7_ILi64EEENS7_ILi96EEENS7_ILi192EEEEEENS_10bfloat16_tEfNS_4arch4Sm90ELb1ELb0ELb0ELb1ELb0ELb0ELb1ELb0ELi3ELi1ELi1ELi1ELb0EEENS1_24CollectiveEpilogueBwdGQAISD_fSG_Li384ELb1ELb0EEENS1_25SingleTileBwdLPTSchedulerILb1ELi96ELb0EEEEEEEEEvNT_6ParamsE,@"STO_CUDA_ENTRY STV_DEFAULT"
_ZN7cutlass13device_kernelIN5flash11enable_sm90INS1_16FlashAttnBwdSm90INS1_25CollectiveMainloopBwdSm90ILi2ELi1ELi1EN4cute5tupleIJNS5_1CILi1EEES8_S8_EEENS6_IJNS7_ILi64EEENS7_ILi96EEENS7_ILi192EEEEEENS_10bfloat16_tEfNS_4arch4Sm90ELb1ELb0ELb0ELb1ELb0ELb0ELb1ELb0ELi3ELi1ELi1ELi1ELb0EEENS1_24CollectiveEpilogueBwdGQAISD_fSG_Li384ELb1ELb0EEENS1_25SingleTileBwdLPTSchedulerILb1ELi96ELb0EEEEEEEEEvNT_6ParamsE:
        /* <DEDUP_REMOVED lines=23> */
.L_x_7289:
[----:B------:R-:W-:Y:S05]  /*0170*/  BSYNC B0 ;  /* 0x0000000000007941 */ /* 0x000fea0003800000 */
.L_x_7288:
        /* <DEDUP_REMOVED lines=34> */
.L_x_7290:
        /* <DEDUP_REMOVED lines=20> */
.L_x_7291:
        /* <DEDUP_REMOVED lines=9> */
.L_x_7294:
        /* <DEDUP_REMOVED lines=32> */
.L_x_7295:
[----:B------:R-:W1:Y:S01]  /*0770*/  LDC R3, c[0x0][0x8cc] ;  /* 0x00023300ff037b82 */ /* 0x000e620000000800 */
[----:B------:R-:W-:Y:S01]  /*0780*/  IMAD.U32 R152, RZ, RZ, UR4 ;  /* 0x00000004ff987e24 */ /* 0x000fe2000f8e00ff */
[----:B-1----:R-:W-:-:S13]  /*0790*/  ISETP.NE.AND P0, PT, R3, 0x1, PT ;  /* 0x000000010300780c */ /* 0x002fda0003f05270 */
[----:B------:R-:W1:Y:S02]  /*07a0*/  @P0 LDC.64 R4, c[0x0][0x8d0] ;  /* 0x00023400ff040b82 */ /* 0x000e640000000a00 */
[----:B-1----:R-:W-:-:S05]  /*07b0*/  @P0 IMAD.HI.U32 R0, R4, UR4, RZ ;  /* 0x0000000404000c27 */ /* 0x002fca000f8e00ff */
[----:B------:R-:W-:-:S05]  /*07c0*/  @P0 SHF.R.U32.HI R152, RZ, R5, R0 ;  /* 0x00000005ff980219 */ /* 0x000fca0000011600 */
[----:B------:R-:W-:-:S07]  /*07d0*/  IMAD R0, R152, R3, RZ ;  /* 0x0000000398007224 */ /* 0x000fce00078e02ff */
.L_x_7296:
        /* <DEDUP_REMOVED lines=20> */
.L_x_7297:
        /* <DEDUP_REMOVED lines=10> */
.L_x_7299:
[----:B------:R-:W1:Y:S02]  /*09c0*/  LDC R0, c[0x0][0x8f4] ;  /* 0x00023d00ff007b82 */ /* 0x000e640000000800 */
.L_x_7298:
        /* <DEDUP_REMOVED lines=17> */
.L_x_7301:
        /* <DEDUP_REMOVED lines=10> */
.L_x_7302:
        /* <DEDUP_REMOVED lines=8> */
.L_x_7303:
        /* <DEDUP_REMOVED lines=9> */
.L_x_7304:
        /* <DEDUP_REMOVED lines=87> */
.L_x_7307:
        /* <DEDUP_REMOVED lines=15> */
.L_x_7306:
        /* <DEDUP_REMOVED lines=20> */
.L_x_7309:
        /* <DEDUP_REMOVED lines=15> */
.L_x_7308:
        /* <DEDUP_REMOVED lines=8> */
.L_x_7406:
        /* <DEDUP_REMOVED lines=21> */
.L_x_7311:
        /* <DEDUP_REMOVED lines=9> */
[----:B------:R-:W-:-:S02]  /*1780*/  LOP3.LUT R15, R0, 0x7ffffffc, RZ, 0xc0, !PT ;  /* 0x7ffffffc000f7812 */ /* 0x000fc400078ec0ff */
[----:B------:R-:W-:Y:S02]  /*1790*/  CS2R R116, SRZ ;  /* 0x0000000000747805 */ /* 0x000fe4000001ff00 */
[--C-:B------:R-:W-:Y:S02]  /*17a0*/  SHF.R.S32.HI R0, RZ, 0x1, R8.reuse ;  /* 0x00000001ff007819 */ /* 0x100fe40000011408 */
[----:B------:R-:W-:Y:S02]  /*17b0*/  CS2R R114, SRZ ;  /* 0x0000000000727805 */ /* 0x000fe4000001ff00 */
[----:B------:R-:W-:Y:S01]  /*17c0*/  SHF.R.S32.HI R11, RZ, 0x1f, R8 ;  /* 0x0000001fff0b7819 */ /* 0x000fe20000011408 */
[----:B------:R-:W-:Y:S01]  /*17d0*/  IMAD.IADD R15, R2, 0x1, -R15 ;  /* 0x00000001020f7824 */ /* 0x000fe200078e0a0f */
[----:B---3--:R-:W-:Y:S02]  /*17e0*/  SHF.R.S32.HI R10, RZ, 0x1f, R9 ;  /* 0x0000001fff0a7819 */ /* 0x008fe40000011409 */
        /* <DEDUP_REMOVED lines=87> */
.L_x_7323:
[----:B------:R-:W-:-:S13]  /*1d60*/  ISETP.NE.AND P0, PT, R10, 0x3, PT ;  /* 0x000000030a00780c */ /* 0x000fda0003f05270 */
[----:B---3--:R-:W-:Y:S05]  /*1d70*/  @!P0 BRA `(.L_x_7313) ;  /* 0x0000000000048947 */ /* 0x008fea0003800000 */
[----:B------:R-:W-:Y:S01]  /*1d80*/  BPT.TRAP 0x1 ;  /* 0x000000040000795c */ /* 0x000fe20000300000 */
.L_x_7313:
[----:B------:R-:W-:Y:S02]  /*1d90*/  LEA R3, R2, UR36, 0x3 ;  /* 0x0000002402037c11 */ /* 0x000fe4000f8e18ff */
[----:B------:R-:W-:-:S04]  /*1da0*/  SHF.L.U32 R12, R7, 0x1f, RZ ;  /* 0x0000001f070c7819 */ /* 0x000fc800000006ff */
[----:B------:R3:W4:Y:S01]  /*1db0*/  SYNCS.PHASECHK.TRANS64.TRYWAIT P1, [R3+URZ+0x36410], R12 ;  /* 0x0364100c030075a7 */ /* 0x000722000802017f */
[----:B------:R-:W-:Y:S05]  /*1dc0*/  @!P0 BRA `(.L_x_7314) ;  /* 0x0000000000048947 */ /* 0x000fea0003800000 */
[----:B------:R-:W-:Y:S01]  /*1dd0*/  BPT.TRAP 0x1 ;  /* 0x000000040000795c */ /* 0x000fe20000300000 */
.L_x_7314:
[----:B----4-:R-:W-:Y:S05]  /*1de0*/  @P1 BRA `(.L_x_7315) ;  /* 0x0000000000081947 */ /* 0x010fea0003800000 */
[----:B------:R-:W4:Y:S02]  /*1df0*/  SYNCS.PHASECHK.TRANS64.TRYWAIT P1, [R3+URZ+0x36410], R12 ;  /* 0x0364100c030075a7 */ /* 0x000f24000802017f */
[----:B----4-:R-:W-:Y:S05]  /*1e00*/  @!P1 BRA `(.L_x_7316) ;  /* 0x0000007000849947 */ /* 0x010fea0003800000 */
.L_x_7315:
        /* <DEDUP_REMOVED lines=103> */
.L_x_7317:
[----:B---3--:R-:W-:-:S04]  /*2480*/  SHF.L.U32 R14, R5, 0x1f, RZ ;  /* 0x0000001f050e7819 */ /* 0x008fc800000006ff */
[----:B------:R3:W1:Y:S01]  /*2490*/  SYNCS.PHASECHK.TRANS64.TRYWAIT P1, [UR36+0x36430], R14 ;  /* 0x0364300eff0075a7 */ /* 0x0006620008020164 */
[----:B------:R-:W-:Y:S05]  /*24a0*/  @!P0 BRA `(.L_x_7318) ;  /* 0x0000000000048947 */ /* 0x000fea0003800000 */
[----:B------:R-:W-:Y:S01]  /*24b0*/  BPT.TRAP 0x1 ;  /* 0x000000040000795c */ /* 0x000fe20000300000 */
.L_x_7318:
[----:B-1----:R-:W-:Y:S05]  /*24c0*/  @P1 BRA `(.L_x_7319) ;  /* 0x0000000000081947 */ /* 0x002fea0003800000 */
[----:B------:R-:W1:Y:S02]  /*24d0*/  SYNCS.PHASECHK.TRANS64.TRYWAIT P1, [UR36+0x36430], R14 ;  /* 0x0364300eff0075a7 */ /* 0x000e640008020164 */
[----:B-1----:R-:W-:Y:S05]  /*24e0*/  @!P1 BRA `(.L_x_7320) ;  /* 0x0000006800e09947 */ /* 0x002fea0003800000 */
.L_x_7319:
[----:B------:R-:W-:Y:S01]  /*24f0*/  UIADD3 UR5, UR36, 0x2a000, URZ ;  /* 0x0002a00024057890 */ /* 0x000fe2000fffe03f */
[----:B------:R-:W-:Y:S01]  /*2500*/  WARPGROUP.ARRIVE ;  /* 0x00000000000079c5 */ /* 0x000fe20000000000 */
[----:B------:R-:W-:Y:S01]  /*2510*/  UIADD3 UR4, UR4, 0x9000, URZ ;  /* 0x0000900004047890 */ /* 0x000fe2000fffe03f */
[----:B------:R-:W-:Y:S01]  /*2520*/  IMAD R15, R16, 0x40, R6 ;  /* 0x00000040100f7824 */ /* 0x000fe200078e0206 */
[----:B------:R-:W-:Y:S01]  /*2530*/  USHF.R.U32.HI UR6, URZ, 0x4, UR5 ;  /* 0x000000043f067899 */ /* 0x000fe20008011605 */
[----:B------:R-:W-:Y:S01]  /*2540*/  LEA R156, R6, UR36, 0x2 ;  /* 0x00000024069c7c11 */ /* 0x000fe2000f8e10ff */
        /* <DEDUP_REMOVED lines=17> */
[----:B------:R-:W-:Y:S01]  /*2660*/  FSEL R137, R137, -INF , P1 ;  /* 0xff80000089897808 */ /* 0x000fe20000800000 */
        /* <DEDUP_REMOVED lines=12> */
[----:B--2---:R-:W-:-:S02]  /*2730*/  FSEL R23, R140, -INF , P2 ;  /* 0xff8000008c177808 */ /* 0x004fc40001000000 */
[----:B------:R-:W-:Y:S02]  /*2740*/  VIMNMX R14, R9, R14, PT ;  /* 0x0000000e090e7248 */ /* 0x000fe40003fe0100 */
[----:B------:R-:W-:Y:S01]  /*2750*/  FSEL R141, R141, -INF , P3 ;  /* 0xff8000008d8d7808 */ /* 0x000fe20001800000 */
[--C-:B------:R-:W-:Y:S01]  /*2760*/  FFMA.FTZ R22, R23, UR40, -R12.reuse ;  /* 0x0000002817167c23 */ /* 0x100fe2000801080c */
[C---:B------:R-:W-:Y:S01]  /*2770*/  ISETP.GT.AND P2, PT, R14.reuse, RZ, PT ;  /* 0x000000ff0e00720c */ /* 0x040fe20003f44270 */
[----:B------:R-:W1:Y:S01]  /*2780*/  MUFU.EX2 R21, R21 ;  /* 0x0000001500157308 */ /* 0x000e620000000800 */
[----:B------:R-:W-:Y:S01]  /*2790*/  ISETP.GT.AND P3, PT, R14, 0x1, PT ;  /* 0x000000010e00780c */ /* 0x000fe20003f64270 */
[----:B------:R-:W-:Y:S01]  /*27a0*/  FFMA.FTZ R23, R141, UR40, -R12 ;  /* 0x000000288d177c23 */ /* 0x000fe2000801080c */
[----:B------:R-:W-:Y:S02]  /*27b0*/  FSEL R138, R138, -INF , P2 ;  /* 0xff8000008a8a7808 */ /* 0x000fe40001000000 */
[----:B------:R-:W-:-:S02]  /*27c0*/  ISETP.GT.AND P2, PT, R14, 0x8, PT ;  /* 0x000000080e00780c */ /* 0x000fc40003f44270 */
[----:B------:R-:W-:Y:S01]  /*27d0*/  FSEL R145, R145, -INF , P6 ;  /* 0xff80000091917808 */ /* 0x000fe20003000000 */
[--C-:B------:R-:W-:Y:S01]  /*27e0*/  FFMA.FTZ R136, R138, UR40, -R13.reuse ;  /* 0x000000288a887c23 */ /* 0x100fe2000801080d */
[----:B------:R-:W-:Y:S01]  /*27f0*/  FSEL R138, R139, -INF , P3 ;  /* 0xff8000008b8a7808 */ /* 0x000fe20001800000 */
[----:B------:R-:W-:Y:S01]  /*2800*/  MUFU.EX2 R22, R22 ;  /* 0x0000001600167308 */ /* 0x000fe20000000800 */
[----:B------:R-:W-:Y:S02]  /*2810*/  ISETP.GT.AND P6, PT, R14, 0x9, PT ;  /* 0x000000090e00780c */ /* 0x000fe40003fc4270 */
[----:B------:R-:W-:Y:S01]  /*2820*/  FSEL R15, R144, -INF , P4 ;  /* 0xff800000900f7808 */ /* 0x000fe20002000000 */
[--C-:B------:R-:W-:Y:S01]  /*2830*/  FFMA.FTZ R137, R138, UR40, -R13.reuse ;  /* 0x000000288a897c23 */ /* 0x100fe2000801080d */
[----:B------:R-:W-:Y:S02]  /*2840*/  FSEL R141, R148, -INF , P5 ;  /* 0xff800000948d7808 */ /* 0x000fe40002800000 */
[----:B------:R-:W-:Y:S01]  /*2850*/  FSEL R142, R142, -INF , P2 ;  /* 0xff8000008e8e7808 */ /* 0x000fe20001000000 */
[----:B------:R-:W2:Y:S01]  /*2860*/  MUFU.EX2 R23, R23 ;  /* 0x0000001700177308 */ /* 0x000ea20000000800 */
[C---:B------:R-:W-:Y:S01]  /*2870*/  ISETP.GT.AND P5, PT, R14.reuse, 0x10, PT ;  /* 0x000000100e00780c */ /* 0x040fe20003fa4270 */
[--C-:B------:R-:W-:Y:S01]  /*2880*/  FFMA.FTZ R140, R15, UR40, -R12.reuse ;  /* 0x000000280f8c7c23 */ /* 0x100fe2000801080c */
[----:B------:R-:W-:Y:S01]  /*2890*/  ISETP.GT.AND P4, PT, R14, 0x11, PT ;  /* 0x000000110e00780c */ /* 0x000fe20003f84270 */
[----:B------:R-:W-:Y:S01]  /*28a0*/  FFMA.FTZ R139, R142, UR40, -R13 ;  /* 0x000000288e8b7c23 */ /* 0x000fe2000801080d */
[C---:B------:R-:W-:Y:S01]  /*28b0*/  ISETP.GT.AND P3, PT, R14.reuse, 0x18, PT ;  /* 0x000000180e00780c */ /* 0x040fe20003f64270 */
[--C-:B------:R-:W-:Y:S01]  /*28c0*/  FFMA.FTZ R142, R145, UR40, -R12.reuse ;  /* 0x00000028918e7c23 */ /* 0x100fe2000801080c */
[----:B------:R-:W-:Y:S01]  /*28d0*/  ISETP.GT.AND P2, PT, R14, 0x19, PT ;  /* 0x000000190e00780c */ /* 0x000fe20003f44270 */
[----:B------:R-:W-:Y:S01]  /*28e0*/  MUFU.EX2 R136, R136 ;  /* 0x0000008800887308 */ /* 0x000fe20000000800 */
[----:B------:R-:W-:Y:S01]  /*28f0*/  FSEL R14, R143, -INF , P6 ;  /* 0xff8000008f0e7808 */ /* 0x000fe20003000000 */
[----:B------:R-:W-:Y:S01]  /*2900*/  FFMA.FTZ R141, R141, UR40, -R12 ;  /* 0x000000288d8d7c23 */ /* 0x000fe2000801080c */
[----:B------:R-:W-:-:S02]  /*2910*/  FSEL R149, R149, -INF , P1 ;  /* 0xff80000095957808 */ /* 0x000fc40000800000 */
[----:B------:R-:W-:Y:S01]  /*2920*/  FSEL R146, R146, -INF , P5 ;  /* 0xff80000092927808 */ /* 0x000fe20002800000 */
[--C-:B------:R-:W-:Y:S01]  /*2930*/  FFMA.FTZ R148, R14, UR40, -R13.reuse ;  /* 0x000000280e947c23 */ /* 0x100fe2000801080d */
[----:B------:R-:W-:Y:S01]  /*2940*/  FSEL R150, R150, -INF , P3 ;  /* 0xff80000096967808 */ /* 0x000fe20001800000 */
[----:B------:R-:W3:Y:S01]  /*2950*/  MUFU.EX2 R137, R137 ;  /* 0x0000008900897308 */ /* 0x000ee20000000800 */
[----:B------:R-:W-:Y:S01]  /*2960*/  FSEL R14, R151, -INF , P2 ;  /* 0xff800000970e7808 */ /* 0x000fe20001000000 */
[----:B------:R-:W-:Y:S01]  /*2970*/  FFMA.FTZ R144, R149, UR40, -R12 ;  /* 0x0000002895907c23 */ /* 0x000fe2000801080c */
[----:B------:R-:W-:Y:S01]  /*2980*/  FSEL R12, R147, -INF , P4 ;  /* 0xff800000930c7808 */ /* 0x000fe20002000000 */
[----:B------:R-:W-:Y:S02]  /*2990*/  WARPGROUP.DEPBAR.LE gsb0, 0x0 ;  /* 0x00008000000079c5 */ /* 0x000fe40000010000 */
[----:B------:R-:W-:Y:S01]  /*29a0*/  WARPGROUP.ARRIVE ;  /* 0x00000000000079c5 */ /* 0x000fe20000000000 */
[--C-:B------:R-:W-:Y:S01]  /*29b0*/  FFMA.FTZ R149, R146, UR40, -R13.reuse ;  /* 0x0000002892957c23 */ /* 0x100fe2000801080d */
[----:B------:R-:W-:Y:S01]  /*29c0*/  MUFU.EX2 R139, R139 ;  /* 0x0000008b008b7308 */ /* 0x000fe20000000800 */
[--C-:B------:R-:W-:Y:S01]  /*29d0*/  FFMA.FTZ R146, R150, UR40, -R13.reuse ;  /* 0x0000002896927c23 */ /* 0x100fe2000801080d */
[--C-:B------:R-:W-:Y:S01]  /*29e0*/  FFMA.FTZ R147, R14, UR40, -R13.reuse ;  /* 0x000000280e937c23 */ /* 0x100fe2000801080d */
[----:B------:R-:W-:Y:S01]  /*29f0*/  FFMA.FTZ R145, R12, UR40, -R13 ;  /* 0x000000280c917c23 */ /* 0x000fe2000801080d */
[----:B------:R-:W-:Y:S01]  /*2a00*/  HGMMA.64x32x16.F32.BF16 R120, gdesc[UR8], R120, gsb0 ;  /* 0x00600000087879f0 */ /* 0x000fe20008001878 */
[----:B------:R-:W-:Y:S01]  /*2a10*/  UIADD3 UR10, UR6, 0x4, URZ ;  /* 0x00000004060a7890 */ /* 0x000fe2000fffe03f */
[----:B-1----:R-:W-:Y:S01]  /*2a20*/  F2FP.BF16.F32.PACK_AB R12, R21, R20 ;  /* 0x00000014150c723e */ /* 0x002fe200000010ff */
[----:B------:R-:W-:Y:S01]  /*2a30*/  UIADD3 UR8, UR4, 0x4, URZ ;  /* 0x0000000404087890 */ /* 0x000fe2000fffe03f */
[----:B------:R-:W1:Y:S01]  /*2a40*/  MUFU.EX2 R148, R148 ;  /* 0x0000009400947308 */ /* 0x000e620000000800 */
[----:B------:R-:W-:Y:S01]  /*2a50*/  UMOV UR11, 0x40000040 ;  /* 0x40000040000b7882 */ /* 0x000fe20000000000 */
[----:B------:R-:W-:Y:S01]  /*2a60*/  UMOV UR9, 0x40000040 ;  /* 0x4000004000097882 */ /* 0x000fe20000000000 */
[----:B--2---:R-:W-:-:S02]  /*2a70*/  F2FP.BF16.F32.PACK_AB R14, R23, R22 ;  /* 0x00000016170e723e */ /* 0x004fc400000010ff */
[----:B---3--:R-:W-:-:S03]  /*2a80*/  F2FP.BF16.F32.PACK_AB R13, R137, R136 ;  /* 0x00000088890d723e */ /* 0x008fc600000010ff */
[----:B------:R-:W-:Y:S08]  /*2a90*/  MUFU.EX2 R140, R140 ;  /* 0x0000008c008c7308 */ /* 0x000ff00000000800 */
[----:B------:R-:W-:Y:S01]  /*2aa0*/  MUFU.EX2 R151, R142 ;  /* 0x0000008e00977308 */ /* 0x000fe20000000800 */
[----:B-1----:R-:W-:-:S07]  /*2ab0*/  F2FP.BF16.F32.PACK_AB R15, R148, R139 ;  /* 0x0000008b940f723e */ /* 0x002fce00000010ff */
[----:B------:R-:W-:Y:S08]  /*2ac0*/  MUFU.EX2 R141, R141 ;  /* 0x0000008d008d7308 */ /* 0x000ff00000000800 */
[----:B------:R-:W-:Y:S08]  /*2ad0*/  MUFU.EX2 R144, R144 ;  /* 0x0000009000907308 */ /* 0x000ff00000000800 */
[----:B------:R-:W-:Y:S08]  /*2ae0*/  MUFU.EX2 R149, R149 ;  /* 0x0000009500957308 */ /* 0x000ff00000000800 */
[----:B------:R-:W-:Y:S01]  /*2af0*/  MUFU.EX2 R150, R145 ;  /* 0x0000009100967308 */ /* 0x000fe20000000800 */
[----:B------:R-:W-:-:S02]  /*2b00*/  WARPGROUP.DEPBAR.LE gsb0, 0x0 ;  /* 0x00008000000079c5 */ /* 0x000fc40000010000 */
[----:B------:R-:W-:-:S05]  /*2b10*/  WARPGROUP.ARRIVE ;  /* 0x00000000000079c5 */ /* 0x000fca0000000000 */
[----:B------:R-:W-:Y:S01]  /*2b20*/  MUFU.EX2 R146, R146 ;  /* 0x0000009200927308 */ /* 0x000fe20000000800 */
[----:B------:R-:W-:Y:S01]  /*2b30*/  HGMMA.64x32x16.F32.BF16 R120, gdesc[UR8], R120, gsb0 ;  /* 0x00600000087879f0 */ /* 0x000fe20008001878 */
[----:B------:R-:W-:Y:S02]  /*2b40*/  UIADD3 UR10, UR6, 0x6, URZ ;  /* 0x00000006060a7890 */ /* 0x000fe4000fffe03f */
[----:B------:R-:W-:-:S04]  /*2b50*/  UIADD3 UR8, UR4, 0x6, URZ ;  /* 0x0000000604087890 */ /* 0x000fc8000fffe03f */
[----:B------:R-:W1:Y:S01]  /*2b60*/  MUFU.EX2 R147, R147 ;  /* 0x0000009300937308 */ /* 0x000e620000000800 */
        /* <DEDUP_REMOVED lines=78> */
[--C-:B------:R-:W-:Y:S01]  /*3050*/  FADD.FTZ R120, R121, -R138.reuse ;  /* 0x8000008a79787221 */ /* 0x100fe20000010000 */
[--C-:B------:R-:W-:Y:S01]  /*3060*/  FADD.FTZ R121, R124, -R138.reuse ;  /* 0x8000008a7c797221 */ /* 0x100fe20000010000 */
[--C-:B------:R-:W-:Y:S01]  /*3070*/  FADD.FTZ R124, R125, -R138.reuse ;  /* 0x8000008a7d7c7221 */ /* 0x100fe20000010000 */
[--C-:B---3--:R-:W-:Y:S01]  /*3080*/  FADD.FTZ R126, R126, -R143.reuse ;  /* 0x8000008f7e7e7221 */ /* 0x108fe20000010000 */
[----:B------:R-:W-:Y:S01]  /*3090*/  FMUL.FTZ R21, R21, R120 ;  /* 0x0000007815157220 */ /* 0x000fe20000410000 */
[--C-:B------:R-:W-:Y:S01]  /*30a0*/  FADD.FTZ R120, R123, -R143.reuse ;  /* 0x8000008f7b787221 */ /* 0x100fe20000010000 */
[----:B-1----:R-:W-:Y:S01]  /*30b0*/  F2FP.BF16.F32.PACK_AB R123, R147, R146 ;  /* 0x00000092937b723e */ /* 0x002fe200000010ff */
[----:B----4-:R-:W-:Y:S01]  /*30c0*/  FMUL.FTZ R14, R22, R121 ;  /* 0x00000079160e7220 */ /* 0x010fe20000410000 */
[--C-:B------:R-:W-:Y:S01]  /*30d0*/  FADD.FTZ R121, R122, -R143.reuse ;  /* 0x8000008f7a797221 */ /* 0x100fe20000010000 */
[----:B------:R-:W-:Y:S01]  /*30e0*/  FMUL.FTZ R137, R137, R120 ;  /* 0x0000007889897220 */ /* 0x000fe20000410000 */
[----:B------:R-:W-:Y:S01]  /*30f0*/  F2FP.BF16.F32.PACK_AB R120, R151, R140 ;  /* 0x0000008c9778723e */ /* 0x000fe200000010ff */
[--C-:B------:R-:W-:Y:S01]  /*3100*/  FADD.FTZ R13, R128, -R138.reuse ;  /* 0x8000008a800d7221 */ /* 0x100fe20000010000 */
[----:B------:R-:W-:Y:S01]  /*3110*/  FMUL.FTZ R136, R136, R121 ;  /* 0x0000007988887220 */ /* 0x000fe20000410000 */
[----:B------:R-:W-:Y:S01]  /*3120*/  F2FP.BF16.F32.PACK_AB R122, R144, R141 ;  /* 0x0000008d907a723e */ /* 0x000fe200000010ff */
[--C-:B------:R-:W-:Y:S01]  /*3130*/  FADD.FTZ R12, R129, -R138.reuse ;  /* 0x8000008a810c7221 */ /* 0x100fe20000010000 */
[----:B------:R-:W-:Y:S01]  /*3140*/  F2FP.BF16.F32.PACK_AB R121, R150, R149 ;  /* 0x000000959679723e */ /* 0x000fe200000010ff */
[--C-:B------:R-:W-:Y:S01]  /*3150*/  FADD.FTZ R127, R127, -R143.reuse ;  /* 0x8000008f7f7f7221 */ /* 0x100fe20000010000 */
[--C-:B------:R-:W-:Y:S01]  /*3160*/  FADD.FTZ R132, R132, -R138.reuse ;  /* 0x8000008a84847221 */ /* 0x100fe20000010000 */
[----:B------:R-:W-:Y:S01]  /*3170*/  FADD.FTZ R133, R133, -R138 ;  /* 0x8000008a85857221 */ /* 0x000fe20000010000 */
[--C-:B------:R-:W-:Y:S01]  /*3180*/  FADD.FTZ R130, R130, -R143.reuse ;  /* 0x8000008f82827221 */ /* 0x100fe20000010000 */
[----:B------:R1:W-:Y:S01]  /*3190*/  STSM.16.M88.4 [R17], R120 ;  /* 0x0000007811007844 */ /* 0x0003e20000000200 */
[--C-:B------:R-:W-:Y:S01]  /*31a0*/  FADD.FTZ R131, R131, -R143.reuse ;  /* 0x8000008f83837221 */ /* 0x100fe20000010000 */
[--C-:B------:R-:W-:Y:S01]  /*31b0*/  FADD.FTZ R15, R134, -R143.reuse ;  /* 0x8000008f860f7221 */ /* 0x100fe20000010000 */
[----:B------:R-:W-:Y:S01]  /*31c0*/  FADD.FTZ R22, R135, -R143 ;  /* 0x8000008f87167221 */ /* 0x000fe20000010000 */
        /* <DEDUP_REMOVED lines=18> */
[----:B------:R-:W-:-:S02]  /*32f0*/  F2FP.BF16.F32.PACK_AB R12, R21, R20 ;  /* 0x00000014150c723e */ /* 0x000fc400000010ff */
[----:B------:R-:W-:Y:S02]  /*3300*/  F2FP.BF16.F32.PACK_AB R20, R124, R13 ;  /* 0x0000000d7c14723e */ /* 0x000fe400000010ff */
[----:B------:R-:W-:Y:S02]  /*3310*/  F2FP.BF16.F32.PACK_AB R14, R23, R14 ;  /* 0x0000000e170e723e */ /* 0x000fe400000010ff */
[----:B------:R-:W-:Y:S02]  /*3320*/  F2FP.BF16.F32.PACK_AB R13, R137, R136 ;  /* 0x00000088890d723e */ /* 0x000fe400000010ff */
[----:B------:R-:W-:Y:S02]  /*3330*/  F2FP.BF16.F32.PACK_AB R15, R148, R139 ;  /* 0x0000008b940f723e */ /* 0x000fe400000010ff */
[----:B------:R-:W-:Y:S01]  /*3340*/  F2FP.BF16.F32.PACK_AB R22, R133, R132 ;  /* 0x000000848516723e */ /* 0x000fe200000010ff */
[----:B--2---:R-:W-:Y:S01]  /*3350*/  BAR.SYNC.DEFER_BLOCKING 0x9, 0x180 ;  /* 0x0246000000007b1d */ /* 0x004fe20000010000 */
[----:B------:R-:W-:-:S02]  /*3360*/  F2FP.BF16.F32.PACK_AB R21, R131, R130 ;  /* 0x000000828315723e */ /* 0x000fc400000010ff */
[----:B------:R-:W-:-:S03]  /*3370*/  F2FP.BF16.F32.PACK_AB R23, R147, R146 ;  /* 0x000000929317723e */ /* 0x000fc600000010ff */
        /* <DEDUP_REMOVED lines=82> */
.L_x_7321:
        /* <DEDUP_REMOVED lines=60> */
.L_x_7322:
        /* <DEDUP_REMOVED lines=62> */
.L_x_7305:
[----:B------:R-:W-:Y:S05]  /*4040*/  @P0 BRA `(.L_x_7300) ;  /* 0x0000004c00bc0947 */ /* 0x000fea0003800000 */
[----:B---3--:R-:W1:Y:S01]  /*4050*/  LDC.64 R2, c[0x0][0x878] ;  /* 0x00021e00ff027b82 */ /* 0x008e620000000a00 */
[----:B------:R-:W3:Y:S07]  /*4060*/  S2R R0, SR_TID.X ;  /* 0x0000000000007919 */ /* 0x000eee0000002100 */
[----:B------:R-:W4:Y:S01]  /*4070*/  S2UR UR5, SR_CgaCtaId ;  /* 0x00000000000579c3 */ /* 0x000f220000008800 */
[----:B------:R-:W-:-:S07]  /*4080*/  UMOV UR4, 0x400 ;  /* 0x0000040000047882 */ /* 0x000fce0000000000 */
[----:B------:R-:W5:Y:S01]  /*4090*/  LDC.64 R12, c[0x0][0x818] ;  /* 0x00020600ff0c7b82 */ /* 0x000f620000000a00 */
[----:B-1----:R-:W-:-:S07]  /*40a0*/  ISETP.NE.U32.AND P0, PT, R2, RZ, PT ;  /* 0x000000ff0200720c */ /* 0x002fce0003f05070 */
[----:B------:R-:W1:Y:S01]  /*40b0*/  LDC.64 R16, c[0x0][0x840] ;  /* 0x00021000ff107b82 */ /* 0x000e620000000a00 */
[----:B------:R-:W-:-:S07]  /*40c0*/  ISETP.NE.AND.EX P0, PT, R3, RZ, PT, P0 ;  /* 0x000000ff0300720c */ /* 0x000fce0003f05300 */
[----:B------:R-:W4:Y:S08]  /*40d0*/  LDC R2, c[0x0][0x850] ;  /* 0x00021400ff027b82 */ /* 0x000f300000000800 */
[----:B------:R-:W2:Y:S08]  /*40e0*/  @P0 LDC.64 R4, c[0x0][0x878] ;  /* 0x00021e00ff040b82 */ /* 0x000eb00000000a00 */
[----:B------:R-:W5:Y:S08]  /*40f0*/  LDC.64 R14, c[0x0][0x820] ;  /* 0x00020800ff0e7b82 */ /* 0x000f700000000a00 */
[----:B------:R-:W5:Y:S01]  /*4100*/  LDC.64 R20, c[0x0][0x848] ;  /* 0x00021200ff147b82 */ /* 0x000f620000000a00 */
[----:B--2---:R-:W-:-:S07]  /*4110*/  @P0 IMAD.WIDE R4, R19, 0x4, R4 ;  /* 0x0000000413040825 */ /* 0x004fce00078e0204 */
[----:B------:R-:W2:Y:S01]  /*4120*/  LDC.64 R22, c[0x0][0x800] ;  /* 0x00020000ff167b82 */ /* 0x000ea20000000a00 */
[----:B------:R-:W5:Y:S07]  /*4130*/  @P0 LDG.E R4, desc[UR38][R4.64] ;  /* 0x0000002604040981 */ /* 0x000f6e000c1e1900 */
[----:B------:R-:W-:Y:S01]  /*4140*/  BAR.SYNC.DEFER_BLOCKING 0x1, 0x180 ;  /* 0x0046000000007b1d */ /* 0x000fe20000010000 */
[----:B----4-:R-:W-:Y:S01]  /*4150*/  ISETP.NE.AND P1, PT, R2, 0x1, PT ;  /* 0x000000010200780c */ /* 0x010fe20003f25270 */
[----:B---3--:R-:W-:Y:S01]  /*4160*/  VIADD R2, R0, 0xffffff80 ;  /* 0xffffff8000027836 */ /* 0x008fe20000000000 */
[----:B------:R-:W-:-:S03]  /*4170*/  ULEA UR4, UR5, UR4, 0x18 ;  /* 0x0000000405047291 */ /* 0x000fc6000f8ec03f */
[----:B------:R-:W-:Y:S01]  /*4180*/  BSSY B0, `(.L_x_7324) ;  /* 0x0000052000007945 */ /* 0x000fe20003800000 */
[----:B------:R-:W-:-:S04]  /*4190*/  SHF.R.S32.HI R3, RZ, 0x1f, R2 ;  /* 0x0000001fff037819 */ /* 0x000fc80000011402 */
[----:B------:R-:W-:-:S03]  /*41a0*/  LEA.HI R6, R3, R2, RZ, 0x7 ;  /* 0x0000000203067211 */ /* 0x000fc600078f38ff */
[----:B------:R-:W3:Y:S01]  /*41b0*/  @P1 LDC R8, c[0x0][0x854] ;  /* 0x00021500ff081b82 */ /* 0x000ee20000000800 */
[----:B------:R-:W-:Y:S02]  /*41c0*/  LOP3.LUT R3, R6, 0x3fffff80, RZ, 0xc0, !PT ;  /* 0x3fffff8006037812 */ /* 0x000fe400078ec0ff */
[----:B------:R-:W-:-:S03]  /*41d0*/  SHF.R.S32.HI R6, RZ, 0x7, R6 ;  /* 0x00000007ff067819 */ /* 0x000fc60000011406 */
[----:B------:R-:W-:Y:S02]  /*41e0*/  IMAD.IADD R3, R2, 0x1, -R3 ;  /* 0x0000000102037824 */ /* 0x000fe400078e0a03 */
[----:B------:R-:W4:Y:S02]  /*41f0*/  @P1 LDC R10, c[0x0][0x858] ;  /* 0x00021600ff0a1b82 */ /* 0x000f240000000800 */
[----:B------:R-:W-:-:S04]  /*4200*/  IMAD R6, R6, 0x600, R3 ;  /* 0x0000060006067824 */ /* 0x000fc800078e0203 */
[----:B------:R-:W-:Y:S02]  /*4210*/  IMAD.SHL.U32 R6, R6, 0x4, RZ ;  /* 0x0000000406067824 */ /* 0x000fe400078e00ff */
[----:B---3--:R-:W-:-:S03]  /*4220*/  @P1 IMAD.HI.U32 R3, R153, R8, RZ ;  /* 0x0000000899031227 */ /* 0x008fc600078e00ff */
[----:B------:R-:W-:-:S05]  /*4230*/  LEA R8, R6, UR4, 0x2 ;  /* 0x0000000406087c11 */ /* 0x000fca000f8e10ff */
[----:B------:R3:W-:Y:S01]  /*4240*/  STS.128 [R8], R24 ;  /* 0x0000001808007388 */ /* 0x0007e20000000c00 */
[----:B----4-:R-:W-:Y:S01]  /*4250*/  @P1 SHF.R.U32.HI R153, RZ, R10, R3 ;  /* 0x0000000aff991219 */ /* 0x010fe20000011603 */
[----:B------:R-:W-:Y:S02]  /*4260*/  IMAD R3, R152, 0x4800, RZ ;  /* 0x0000480098037824 */ /* 0x000fe400078e02ff */
[----:B------:R4:W-:Y:S01]  /*4270*/  STS.128 [R8+0x800], R28 ;  /* 0x0008001c08007388 */ /* 0x0009e20000000c00 */
[----:B------:R-:W-:-:S03]  /*4280*/  SHF.R.S32.HI R9, RZ, 0x1f, R153 ;  /* 0x0000001fff097819 */ /* 0x000fc60000011499 */
[----:B------:R4:W-:Y:S02]  /*4290*/  STS.128 [R8+0x1000], R32 ;  /* 0x0010002008007388 */ /* 0x0009e40000000c00 */
[----:B-1----:R-:W-:Y:S02]  /*42a0*/  IMAD R10, R9, R16, RZ ;  /* 0x00000010090a7224 */ /* 0x002fe400078e02ff */
[----:B------:R4:W-:Y:S02]  /*42b0*/  STS.128 [R8+0x1800], R36 ;  /* 0x0018002408007388 */ /* 0x0009e40000000c00 */
[----:B------:R-:W-:Y:S02]  /*42c0*/  IMAD R11, R153, R17, R10 ;  /* 0x00000011990b7224 */ /* 0x000fe400078e020a */
[----:B------:R4:W-:Y:S01]  /*42d0*/  STS.128 [R8+0x2000], R40 ;  /* 0x0020002808007388 */ /* 0x0009e20000000c00 */
[----:B---3--:R-:W1:Y:S03]  /*42e0*/  LDC.64 R24, c[0x0][0x828] ;  /* 0x00020a00ff187b82 */ /* 0x008e660000000a00 */
        /* <DEDUP_REMOVED lines=22> */
[----:B------:R-:W-:-:S03]  /*4450*/  IMAD R4, R9, R12, RZ ;  /* 0x0000000c09047224 */ /* 0x000fc600078e02ff */
[----:B------:R-:W-:Y:S01]  /*4460*/  LEA.HI.X.SX32 R7, R3, R5, 0x1, P1 ;  /* 0x0000000503077211 */ /* 0x000fe200008f0eff */
[----:B------:R-:W-:Y:S01]  /*4470*/  IMAD R9, R153, R13, R4 ;  /* 0x0000000d99097224 */ /* 0x000fe200078e0204 */
[----:B------:R-:W-:Y:S02]  /*4480*/  SHF.R.S32.HI R3, RZ, 0x1f, R19 ;  /* 0x0000001fff037819 */ /* 0x000fe40000011413 */
[----:B------:R-:W-:Y:S01]  /*4490*/  SEL R19, R19, RZ, !P0 ;  /* 0x000000ff13137207 */ /* 0x000fe20004000000 */
[--C-:B------:R-:W-:Y:S01]  /*44a0*/  IMAD.WIDE.U32 R4, R153, R12, R6.reuse ;  /* 0x0000000c99047225 */ /* 0x100fe200078e0006 */
[----:B------:R-:W-:Y:S02]  /*44b0*/  SEL R3, R3, RZ, !P0 ;  /* 0x000000ff03037207 */ /* 0x000fe40004000000 */
[----:B------:R-:W-:Y:S01]  /*44c0*/  ISETP.NE.AND P0, PT, R2, RZ, PT ;  /* 0x000000ff0200720c */ /* 0x000fe20003f05270 */
[----:B------:R-:W-:-:S04]  /*44d0*/  IMAD.WIDE.U32 R6, R153, R16, R6 ;  /* 0x0000001099067225 */ /* 0x000fc800078e0006 */
[----:B------:R-:W-:Y:S02]  /*44e0*/  IMAD.IADD R5, R5, 0x1, R9 ;  /* 0x0000000105057824 */ /* 0x000fe400078e0209 */
[----:B------:R-:W-:Y:S02]  /*44f0*/  IMAD.IADD R7, R7, 0x1, R11 ;  /* 0x0000000107077824 */ /* 0x000fe400078e020b */
[C---:B------:R-:W-:Y:S02]  /*4500*/  IMAD R10, R3.reuse, R14, RZ ;  /* 0x0000000e030a7224 */ /* 0x040fe400078e02ff */
[----:B------:R-:W-:Y:S02]  /*4510*/  IMAD R12, R3, R20, RZ ;  /* 0x00000014030c7224 */ /* 0x000fe400078e02ff */
[----:B------:R-:W-:-:S04]  /*4520*/  IMAD.WIDE.U32 R4, R19, R14, R4 ;  /* 0x0000000e13047225 */ /* 0x000fc800078e0004 */
[----:B------:R-:W-:Y:S01]  /*4530*/  IMAD.WIDE.U32 R6, R19, R20, R6 ;  /* 0x0000001413067225 */ /* 0x000fe200078e0006 */
[----:B--2---:R-:W-:-:S03]  /*4540*/  LEA R22, P1, R4, R22, 0x2 ;  /* 0x0000001604167211 */ /* 0x004fc600078210ff */
[C---:B------:R-:W-:Y:S01]  /*4550*/  IMAD R3, R19.reuse, R15, R10 ;  /* 0x0000000f13037224 */ /* 0x040fe200078e020a */
[----:B-1----:R-:W-:Y:S01]  /*4560*/  LEA R24, P2, R6, R24, 0x2 ;  /* 0x0000001806187211 */ /* 0x002fe200078410ff */
        /* <DEDUP_REMOVED lines=12> */
.L_x_7326:
[----:B------:R-:W-:Y:S01]  /*4630*/  @P0 ELECT P1, URZ, PT ;  /* 0x00000000003f082f */ /* 0x000fe20003820000 */
[----:B------:R1:W-:-:S12]  /*4640*/  UBLKRED.G.S.ADD.F32.RN [UR6], [UR4], UR5, desc[UR8] ;  /* 0x00000806040073bb */ /* 0x0003d800080a1405 */
[----:B------:R-:W-:Y:S02]  /*4650*/  @P1 PLOP3.LUT P0, PT, P1, PT, PT, 0x8, 0x0 ;  /* 0x000000000000181c */ /* 0x000fe40000f0e170 */
[----:B------:R-:W-:-:S11]  /*4660*/  PLOP3.LUT P1, PT, PT, PT, PT, 0x8, 0x0 ;  /* 0x000000000000781c */ /* 0x000fd60003f2e170 */
[----:B-1----:R-:W-:Y:S05]  /*4670*/  @P0 BRA.U.ANY `(.L_x_7326) ;  /* 0xfffffffd00ec0947 */ /* 0x002fea000393ffff */
[----:B------:R0:W-:Y:S01]  /*4680*/  UTMACMDFLUSH ;  /* 0x00000000000079b7 */ /* 0x0001e20000000000 */
[----:B------:R-:W-:-:S04]  /*4690*/  DEPBAR.LE SB0, 0x0 ;  /* 0x000080000000791a */ /* 0x000fc80000000000 */
.L_x_7325:
[----:B------:R-:W-:Y:S05]  /*46a0*/  BSYNC B0 ;  /* 0x0000000000007941 */ /* 0x000fea0003800000 */
.L_x_7324:
        /* <DEDUP_REMOVED lines=28> */
.L_x_7327:
        /* <DEDUP_REMOVED lines=8> */
.L_x_7293:
        /* <DEDUP_REMOVED lines=29> */
.L_x_7329:
[----:B------:R-:W-:Y:S01]  /*4ac0*/  ULDC UR9, c[0x0][0x8cc] ;  /* 0x0002330000097ab9 */ /* 0x000fe20000000800 */
[----:B------:R-:W-:Y:S01]  /*4ad0*/  UMOV UR7, UR8 ;  /* 0x0000000800077c82 */ /* 0x000fe20008000000 */
[----:B------:R-:W-:-:S11]  /*4ae0*/  UISETP.NE.AND UP0, UPT, UR9, 0x1, UPT ;  /* 0x000000010900788c */ /* 0x000fd6000bf05270 */
[----:B------:R-:W-:Y:S02]  /*4af0*/  @UP0 ULDC.64 UR10, c[0x0][0x8d0] ;  /* 0x00023400000a0ab9 */ /* 0x000fe40000000a00 */
[----:B------:R-:W-:-:S04]  /*4b00*/  UIMAD.WIDE.U32 UR4, UR8, UR10, URZ ;  /* 0x0000000a080472a5 */ /* 0x000fc8000f8e003f */
[----:B------:R-:W-:-:S04]  /*4b10*/  @UP0 USHF.R.U32.HI UR7, URZ, UR11, UR5 ;  /* 0x0000000b3f070299 */ /* 0x000fc80008011605 */
[----:B------:R-:W-:-:S12]  /*4b20*/  UIMAD UR4, UR7, UR9, URZ ;  /* 0x00000009070472a4 */ /* 0x000fd8000f8e023f */
.L_x_7330:
        /* <DEDUP_REMOVED lines=23> */
.L_x_7331:
        /* <DEDUP_REMOVED lines=13> */
.L_x_7333:
[----:B------:R-:W-:-:S05]  /*4d70*/  ULDC UR4, c[0x0][0x8f4] ;  /* 0x00023d0000047ab9 */ /* 0x000fca0000000800 */
.L_x_7332:
        /* <DEDUP_REMOVED lines=46> */
.L_x_7334:
        /* <DEDUP_REMOVED lines=13> */
.L_x_7335:
        /* <DEDUP_REMOVED lines=12> */
.L_x_7336:
        /* <DEDUP_REMOVED lines=54> */
.L_x_7339:
[----:B------:R-:W-:Y:S05]  /*5550*/  BSYNC B0 ;  /* 0x0000000000007941 */ /* 0x000fea0003800000 */
.L_x_7338:
        /* <DEDUP_REMOVED lines=18> */
.L_x_7341:
[----:B------:R-:W-:Y:S05]  /*5680*/  BSYNC B0 ;  /* 0x0000000000007941 */ /* 0x000fea0003800000 */
.L_x_7340:
        /* <DEDUP_REMOVED lines=19> */
.L_x_7343:
[----:B------:R-:W-:Y:S05]  /*57c0*/  BSYNC B0 ;  /* 0x0000000000007941 */ /* 0x000fea0003800000 */
.L_x_7342:
[----:B------:R-:W-:Y:S06]  /*57d0*/  BAR.ARV 0xa, 0xa0 ;  /* 0x0282800000007b1d */ /* 0x000fec0000002000 */
[----:B------:R-:W-:Y:S04]  /*57e0*/  BSSY B0, `(.L_x_7344) ;  /* 0x0000003000007945 */ /* 0x000fe80003800000 */
[----:B------:R-:W-:Y:S05]  /*57f0*/  @!P0 BRA `(.L_x_7345) ;  /* 0x0000000000048947 */ /* 0x000fea0003800000 */
[----:B------:R-:W-:-:S04]  /*5800*/  DEPBAR.LE SB0, 0x1 ;  /* 0x000080400000791a */ /* 0x000fc80000000000 */
.L_x_7345:
[----:B------:R-:W-:Y:S05]  /*5810*/  BSYNC B0 ;  /* 0x0000000000007941 */ /* 0x000fea0003800000 */
.L_x_7344:
[----:B------:R-:W-:Y:S06]  /*5820*/  BAR.ARV 0xb, 0xa0 ;  /* 0x02c2800000007b1d */ /* 0x000fec0000002000 */
[----:B------:R-:W-:Y:S04]  /*5830*/  BSSY B0, `(.L_x_7346) ;  /* 0x0000003000007945 */ /* 0x000fe80003800000 */
[----:B------:R-:W-:Y:S05]  /*5840*/  @!P0 BRA `(.L_x_7347) ;  /* 0x0000000000048947 */ /* 0x000fea0003800000 */
[----:B------:R-:W-:-:S04]  /*5850*/  DEPBAR.LE SB0, 0x0 ;  /* 0x000080000000791a */ /* 0x000fc80000000000 */
.L_x_7347:
[----:B------:R-:W-:Y:S05]  /*5860*/  BSYNC B0 ;  /* 0x0000000000007941 */ /* 0x000fea0003800000 */
.L_x_7346:
[----:B------:R-:W-:Y:S06]  /*5870*/  BAR.ARV 0xc, 0xa0 ;  /* 0x0302800000007b1d */ /* 0x000fec0000002000 */
[----:B------:R-:W-:Y:S01]  /*5880*/  UIADD3 UR20, UR16, 0x1, URZ ;  /* 0x0000000110147890 */ /* 0x000fe2000fffe03f */
[----:B------:R-:W-:Y:S11]  /*5890*/  BRA `(.L_x_7348) ;  /* 0x0000000000047947 */ /* 0x000ff60003800000 */
.L_x_7337:
[----:B------:R-:W-:-:S05]  /*58a0*/  UMOV UR20, UR16 ;  /* 0x0000001000147c82 */ /* 0x000fca0008000000 */
.L_x_7348:
        /* <DEDUP_REMOVED lines=26> */
.L_x_7369:
        /* <DEDUP_REMOVED lines=32> */
.L_x_7350:
[----:B------:R-:W-:Y:S05]  /*5c50*/  BSYNC B0 ;  /* 0x0000000000007941 */ /* 0x000fea0003800000 */
.L_x_7349:
        /* <DEDUP_REMOVED lines=12> */
.L_x_7352:
[----:B------:R-:W-:Y:S05]  /*5d20*/  BSYNC B0 ;  /* 0x0000000000007941 */ /* 0x000fea0003800000 */
.L_x_7351:
        /* <DEDUP_REMOVED lines=13> */
.L_x_7354:
[----:B------:R-:W-:Y:S05]  /*5e00*/  BSYNC B0 ;  /* 0x0000000000007941 */ /* 0x000fea0003800000 */
.L_x_7353:
[----:B------:R-:W-:Y:S06]  /*5e10*/  BAR.ARV 0xa, 0xa0 ;  /* 0x0282800000007b1d */ /* 0x000fec0000002000 */
[----:B------:R-:W-:Y:S04]  /*5e20*/  BSSY B0, `(.L_x_7355) ;  /* 0x0000003000007945 */ /* 0x000fe80003800000 */
[----:B------:R-:W-:Y:S05]  /*5e30*/  @!P0 BRA `(.L_x_7356) ;  /* 0x0000000000048947 */ /* 0x000fea0003800000 */
[----:B------:R-:W-:-:S04]  /*5e40*/  DEPBAR.LE SB0, 0x1 ;  /* 0x000080400000791a */ /* 0x000fc80000000000 */
.L_x_7356:
[----:B------:R-:W-:Y:S05]  /*5e50*/  BSYNC B0 ;  /* 0x0000000000007941 */ /* 0x000fea0003800000 */
.L_x_7355:
[----:B------:R-:W-:Y:S06]  /*5e60*/  BAR.ARV 0xb, 0xa0 ;  /* 0x02c2800000007b1d */ /* 0x000fec0000002000 */
[----:B------:R-:W-:Y:S04]  /*5e70*/  BSSY B0, `(.L_x_7357) ;  /* 0x0000003000007945 */ /* 0x000fe80003800000 */
[----:B------:R-:W-:Y:S05]  /*5e80*/  @!P0 BRA `(.L_x_7358) ;  /* 0x0000000000048947 */ /* 0x000fea0003800000 */
[----:B------:R-:W-:-:S04]  /*5e90*/  DEPBAR.LE SB0, 0x0 ;  /* 0x000080000000791a */ /* 0x000fc80000000000 */
.L_x_7358:
[----:B------:R-:W-:Y:S05]  /*5ea0*/  BSYNC B0 ;  /* 0x0000000000007941 */ /* 0x000fea0003800000 */
.L_x_7357:
        /* <DEDUP_REMOVED lines=13> */
.L_x_7360:
[----:B------:R-:W-:Y:S05]  /*5f80*/  BSYNC B0 ;  /* 0x0000000000007941 */ /* 0x000fea0003800000 */
.L_x_7359:
        /* <DEDUP_REMOVED lines=12> */
.L_x_7362:
[----:B------:R-:W-:Y:S05]  /*6050*/  BSYNC B0 ;  /* 0x0000000000007941 */ /* 0x000fea0003800000 */
.L_x_7361:
        /* <DEDUP_REMOVED lines=13> */
.L_x_7364:
[----:B------:R-:W-:Y:S05]  /*6130*/  BSYNC B0 ;  /* 0x0000000000007941 */ /* 0x000fea0003800000 */
.L_x_7363:
[----:B------:R-:W-:Y:S06]  /*6140*/  BAR.ARV 0xa, 0xa0 ;  /* 0x0282800000007b1d */ /* 0x000fec0000002000 */
[----:B------:R-:W-:Y:S04]  /*6150*/  BSSY B0, `(.L_x_7365) ;  /* 0x0000003000007945 */ /* 0x000fe80003800000 */
[----:B------:R-:W-:Y:S05]  /*6160*/  @!P0 BRA `(.L_x_7366) ;  /* 0x0000000000048947 */ /* 0x000fea0003800000 */
[----:B------:R-:W-:-:S04]  /*6170*/  DEPBAR.LE SB0, 0x1 ;  /* 0x000080400000791a */ /* 0x000fc80000000000 */
.L_x_7366:
[----:B------:R-:W-:Y:S05]  /*6180*/  BSYNC B0 ;  /* 0x0000000000007941 */ /* 0x000fea0003800000 */
.L_x_7365:
[----:B------:R-:W-:Y:S01]  /*6190*/  UIADD3 UR20, UR20, 0x2, URZ ;  /* 0x0000000214147890 */ /* 0x000fe2000fffe03f */
[----:B------:R-:W-:Y:S06]  /*61a0*/  BAR.ARV 0xb, 0xa0 ;  /* 0x02c2800000007b1d */ /* 0x000fec0000002000 */
[----:B------:R-:W-:Y:S01]  /*61b0*/  UISETP.GE.AND UP0, UPT, UR20, UR7, UPT ;  /* 0x000000071400728c */ /* 0x000fe2000bf06270 */
[----:B------:R-:W-:Y:S04]  /*61c0*/  BSSY B0, `(.L_x_7367) ;  /* 0x0000003000007945 */ /* 0x000fe80003800000 */
[----:B------:R-:W-:Y:S06]  /*61d0*/  @!P0 BRA `(.L_x_7368) ;  /* 0x0000000000048947 */ /* 0x000fec0003800000 */
[----:B------:R-:W-:-:S04]  /*61e0*/  DEPBAR.LE SB0, 0x0 ;  /* 0x000080000000791a */ /* 0x000fc80000000000 */
.L_x_7368:
[----:B------:R-:W-:Y:S05]  /*61f0*/  BSYNC B0 ;  /* 0x0000000000007941 */ /* 0x000fea0003800000 */
.L_x_7367:
[----:B------:R-:W-:Y:S06]  /*6200*/  BAR.ARV 0xc, 0xa0 ;  /* 0x0302800000007b1d */ /* 0x000fec0000002000 */
[----:B------:R-:W-:Y:S01]  /*6210*/  PLOP3.LUT P1, PT, PT, PT, UP0, 0x80, 0x0 ;  /* 0x000000000000781c */ /* 0x000fe20003f2f008 */
[----:B------:R-:W-:Y:S02]  /*6220*/  UIADD3 UR47, UR47, 0x6000, URZ ;  /* 0x000060002f2f7890 */ /* 0x000fe4000fffe03f */
[----:B------:R-:W-:-:S10]  /*6230*/  UIADD3 UR6, UR6, 0x6000, URZ ;  /* 0x0000600006067890 */ /* 0x000fd4000fffe03f */
[----:B------:R-:W-:Y:S05]  /*6240*/  @!P1 BRA `(.L_x_7369) ;  /* 0xfffffff800009947 */ /* 0x000fea000383ffff */
[----:B------:R-:W-:Y:S05]  /*6250*/  BRA `(.L_x_7300) ;  /* 0x0000002c00387947 */ /* 0x000fea0003800000 */
.L_x_7328:
        /* <DEDUP_REMOVED lines=21> */
.L_x_7370:
[----:B------:R-:W1:Y:S01]  /*63b0*/  LDC R3, c[0x0][0x8cc] ;  /* 0x00023300ff037b82 */ /* 0x000e620000000800 */
[----:B------:R-:W-:Y:S01]  /*63c0*/  IMAD.MOV.U32 R0, RZ, RZ, R5 ;  /* 0x000000ffff007224 */ /* 0x000fe200078e0005 */
[----:B-1----:R-:W-:-:S13]  /*63d0*/  ISETP.NE.AND P0, PT, R3, 0x1, PT ;  /* 0x000000010300780c */ /* 0x002fda0003f05270 */
[----:B------:R-:W1:Y:S02]  /*63e0*/  @P0 LDC.64 R6, c[0x0][0x8d0] ;  /* 0x00023400ff060b82 */ /* 0x000e640000000a00 */
[----:B-1----:R-:W-:-:S05]  /*63f0*/  @P0 IMAD.HI.U32 R4, R5, R6, RZ ;  /* 0x0000000605040227 */ /* 0x002fca00078e00ff */
[----:B------:R-:W-:-:S05]  /*6400*/  @P0 SHF.R.U32.HI R0, RZ, R7, R4 ;  /* 0x00000007ff000219 */ /* 0x000fca0000011604 */
[----:B------:R-:W-:-:S07]  /*6410*/  IMAD R3, R0, R3, RZ ;  /* 0x0000000300037224 */ /* 0x000fce00078e02ff */
.L_x_7371:
        /* <DEDUP_REMOVED lines=23> */
.L_x_7372:
        /* <DEDUP_REMOVED lines=10> */
.L_x_7374:
[----:B------:R-:W1:Y:S02]  /*6630*/  LDC R4, c[0x0][0x8f4] ;  /* 0x00023d00ff047b82 */ /* 0x000e640000000800 */
.L_x_7373:
        /* <DEDUP_REMOVED lines=50> */
.L_x_7376:
        /* <DEDUP_REMOVED lines=11> */
.L_x_7377:
[----:B------:R-:W-:Y:S05]  /*6a10*/  @!P0 BRA `(.L_x_7378) ;  /* 0x00000000000c8947 */ /* 0x000fea0003800000 */
[----:B------:R-:W2:Y:S04]  /*6a20*/  LDG.E R5, desc[UR38][R2.64] ;  /* 0x0000002602057981 */ /* 0x000ea8000c1e1900 */
[----:B------:R-:W2:Y:S02]  /*6a30*/  LDG.E R4, desc[UR38][R2.64+0x4] ;  /* 0x0000042602047981 */ /* 0x000ea4000c1e1900 */
[----:B--2---:R-:W-:-:S07]  /*6a40*/  IMAD.IADD R4, R4, 0x1, -R5 ;  /* 0x0000000104047824 */ /* 0x004fce00078e0a05 */
.L_x_7378:
        /* <DEDUP_REMOVED lines=73> */
.L_x_7407:
        /* <DEDUP_REMOVED lines=9> */
.L_x_7381:
        /* <DEDUP_REMOVED lines=112> */
.L_x_7392:
[----:B-1----:R-:W-:-:S05]  /*7670*/  IMAD.MOV.U32 R6, RZ, RZ, 0x1 ;  /* 0x00000001ff067424 */ /* 0x002fca00078e00ff */
[----:B------:R-:W-:-:S04]  /*7680*/  SHF.L.U32 R6, R6, 0x1f, RZ ;  /* 0x0000001f06067819 */ /* 0x000fc800000006ff */
[----:B------:R-:W1:Y:S02]  /*7690*/  SYNCS.PHASECHK.TRANS64.TRYWAIT P1, [R0+URZ+0x36438], R6 ;  /* 0x03643806000075a7 */ /* 0x000e64000802017f */
[----:B-1----:R-:W-:Y:S05]  /*76a0*/  @!P1 BRA `(.L_x_7384) ;  /* 0x0000001800989947 */ /* 0x002fea0003800000 */
.L_x_7408:
[----:B------:R-:W-:Y:S05]  /*76b0*/  @P0 BRA `(.L_x_7385) ;  /* 0x0000000000140947 */ /* 0x000fea0003800000 */
[----:B------:R-:W-:Y:S01]  /*76c0*/  ISETP.NE.AND P1, PT, R18, RZ, PT ;  /* 0x000000ff1200720c */ /* 0x000fe20003f25270 */
[----:B------:R-:W-:-:S04]  /*76d0*/  IMAD.MOV.U32 R3, RZ, RZ, 0x6100 ;  /* 0x00006100ff037424 */ /* 0x000fc800078e00ff */
[----:B------:R2:W-:Y:S08]  /*76e0*/  SYNCS.ARRIVE.TRANS64 RZ, [R0+URZ+0x36430], R3 ;  /* 0x0364300300ff79a7 */ /* 0x0005f0000800003f */
[----:B------:R-:W-:Y:S05]  /*76f0*/  @!P1 BRA `(.L_x_7385) ;  /* 0x0000000000049947 */ /* 0x000fea0003800000 */
[----:B------:R-:W-:Y:S01]  /*7700*/  BPT.TRAP 0x1 ;  /* 0x000000040000795c */ /* 0x000fe20000300000 */
.L_x_7385:
        /* <DEDUP_REMOVED lines=48> */
.L_x_7409:
[----:B------:R-:W-:Y:S05]  /*7a10*/  @P0 BRA `(.L_x_7387) ;  /* 0x0000000000140947 */ /* 0x000fea0003800000 */
[----:B------:R-:W-:Y:S01]  /*7a20*/  ISETP.NE.AND P1, PT, R18, RZ, PT ;  /* 0x000000ff1200720c */ /* 0x000fe20003f25270 */
[----:B--2---:R-:W-:-:S04]  /*7a30*/  IMAD.MOV.U32 R3, RZ, RZ, 0x6100 ;  /* 0x00006100ff037424 */ /* 0x004fc800078e00ff */
[----:B------:R3:W-:Y:S08]  /*7a40*/  SYNCS.ARRIVE.TRANS64 RZ, [R0+URZ+0x36418], R3 ;  /* 0x0364180300ff79a7 */ /* 0x0007f0000800003f */
[----:B------:R-:W-:Y:S05]  /*7a50*/  @!P1 BRA `(.L_x_7387) ;  /* 0x0000000000049947 */ /* 0x000fea0003800000 */
[----:B------:R-:W-:Y:S01]  /*7a60*/  BPT.TRAP 0x1 ;  /* 0x000000040000795c */ /* 0x000fe20000300000 */
.L_x_7387:
        /* <DEDUP_REMOVED lines=47> */
.L_x_7410:
        /* <DEDUP_REMOVED lines=8> */
.L_x_7389:
        /* <DEDUP_REMOVED lines=37> */
.L_x_7412:
[----:B------:R-:W-:Y:S05]  /*8030*/  @P0 BRA `(.L_x_7391) ;  /* 0x0000000000140947 */ /* 0x000fea0003800000 */
[----:B------:R-:W-:Y:S01]  /*8040*/  ISETP.NE.AND P1, PT, R18, RZ, PT ;  /* 0x000000ff1200720c */ /* 0x000fe20003f25270 */
[----:B--2---:R-:W-:-:S04]  /*8050*/  IMAD.MOV.U32 R5, RZ, RZ, 0x6100 ;  /* 0x00006100ff057424 */ /* 0x004fc800078e00ff */
[----:B------:R3:W-:Y:S08]  /*8060*/  SYNCS.ARRIVE.TRANS64 RZ, [R0+URZ+0x36410], R5 ;  /* 0x0364100500ff79a7 */ /* 0x0007f0000800003f */
[----:B------:R-:W-:Y:S05]  /*8070*/  @!P1 BRA `(.L_x_7391) ;  /* 0x0000000000049947 */ /* 0x000fea0003800000 */
[----:B------:R-:W-:Y:S01]  /*8080*/  BPT.TRAP 0x1 ;  /* 0x000000040000795c */ /* 0x000fe20000300000 */
.L_x_7391:
        /* <DEDUP_REMOVED lines=44> */
.L_x_7383:
[----:B------:R-:W-:Y:S01]  /*8350*/  ISETP.NE.AND P1, PT, R20, RZ, PT ;  /* 0x000000ff1400720c */ /* 0x000fe20003f25270 */
[----:B------:R-:W-:Y:S02]  /*8360*/  IMAD.MOV.U32 R16, RZ, RZ, 0x1 ;  /* 0x00000001ff107424 */ /* 0x000fe400078e00ff */
[----:B------:R-:W-:-:S10]  /*8370*/  IMAD.MOV.U32 R5, RZ, RZ, R14 ;  /* 0x000000ffff057224 */ /* 0x000fd400078e000e */
[----:B------:R-:W-:Y:S05]  /*8380*/  @!P1 BRA `(.L_x_7382) ;  /* 0x00000004008c9947 */ /* 0x000fea0003800000 */
[----:B------:R-:W2:Y:S02]  /*8390*/  SYNCS.PHASECHK.TRANS64.TRYWAIT P1, [R0+URZ+0x36438], R6 ;  /* 0x03643806000075a7 */ /* 0x000ea4000802017f */
[----:B--2---:R-:W-:Y:S05]  /*83a0*/  @!P1 BRA `(.L_x_7393) ;  /* 0x0000000c00b89947 */ /* 0x004fea0003800000 */
.L_x_7413:
[----:B------:R-:W-:Y:S05]  /*83b0*/  @P0 BRA `(.L_x_7394) ;  /* 0x0000000000140947 */ /* 0x000fea0003800000 */
[----:B------:R-:W-:Y:S01]  /*83c0*/  ISETP.NE.AND P1, PT, R18, RZ, PT ;  /* 0x000000ff1200720c */ /* 0x000fe20003f25270 */
[----:B------:R-:W-:-:S04]  /*83d0*/  IMAD.MOV.U32 R5, RZ, RZ, 0x6100 ;  /* 0x00006100ff057424 */ /* 0x000fc800078e00ff */
[----:B------:R3:W-:Y:S08]  /*83e0*/  SYNCS.ARRIVE.TRANS64 RZ, [R0+URZ+0x36430], R5 ;  /* 0x0364300500ff79a7 */ /* 0x0007f0000800003f */
[----:B------:R-:W-:Y:S05]  /*83f0*/  @!P1 BRA `(.L_x_7394) ;  /* 0x0000000000049947 */ /* 0x000fea0003800000 */
[----:B------:R-:W-:Y:S01]  /*8400*/  BPT.TRAP 0x1 ;  /* 0x000000040000795c */ /* 0x000fe20000300000 */
.L_x_7394:
        /* <DEDUP_REMOVED lines=42> */
.L_x_7414:
[----:B------:R-:W-:Y:S01]  /*86b0*/  IMAD.MOV.U32 R16, RZ, RZ, RZ ;  /* 0x000000ffff107224 */ /* 0x000fe200078e00ff */
[----:B------:R-:W-:Y:S06]  /*86c0*/  @P0 BRA `(.L_x_7396) ;  /* 0x0000000000140947 */ /* 0x000fec0003800000 */
[----:B------:R-:W-:Y:S01]  /*86d0*/  ISETP.NE.AND P1, PT, R18, RZ, PT ;  /* 0x000000ff1200720c */ /* 0x000fe20003f25270 */
[----:B-1----:R-:W-:-:S04]  /*86e0*/  IMAD.MOV.U32 R5, RZ, RZ, 0x6100 ;  /* 0x00006100ff057424 */ /* 0x002fc800078e00ff */
[----:B------:R2:W-:Y:S08]  /*86f0*/  SYNCS.ARRIVE.TRANS64 RZ, [R0+URZ+0x36418], R5 ;  /* 0x0364180500ff79a7 */ /* 0x0005f0000800003f */
[----:B------:R-:W-:Y:S05]  /*8700*/  @!P1 BRA `(.L_x_7396) ;  /* 0x0000000000049947 */ /* 0x000fea0003800000 */
[----:B------:R-:W-:Y:S01]  /*8710*/  BPT.TRAP 0x1 ;  /* 0x000000040000795c */ /* 0x000fe20000300000 */
.L_x_7396:
        /* <DEDUP_REMOVED lines=42> */
.L_x_7382:
[----:B------:R-:W-:-:S04]  /*89c0*/  SHF.L.U32 R3, R16, 0x1f, RZ ;  /* 0x0000001f10037819 */ /* 0x000fc800000006ff */
[----:B------:R-:W2:Y:S02]  /*89d0*/  SYNCS.PHASECHK.TRANS64.TRYWAIT P1, [R0+URZ+0x36438], R3 ;  /* 0x03643803000075a7 */ /* 0x000ea4000802017f */
[----:B--2---:R-:W-:Y:S05]  /*89e0*/  @!P1 BRA `(.L_x_7397) ;  /* 0x0000000800509947 */ /* 0x004fea0003800000 */
.L_x_7415:
[----:B------:R-:W-:Y:S05]  /*89f0*/  @P0 BRA `(.L_x_7398) ;  /* 0x0000000000180947 */ /* 0x000fea0003800000 */
[----:B------:R-:W3:Y:S01]  /*8a00*/  S2R R2, SR_TID.X ;  /* 0x0000000000027919 */ /* 0x000ee20000002100 */
[----:B--2---:R-:W-:-:S04]  /*8a10*/  IMAD.MOV.U32 R3, RZ, RZ, 0x6100 ;  /* 0x00006100ff037424 */ /* 0x004fc800078e00ff */
[----:B------:R4:W-:Y:S01]  /*8a20*/  SYNCS.ARRIVE.TRANS64 RZ, [R0+URZ+0x36430], R3 ;  /* 0x0364300300ff79a7 */ /* 0x0009e2000800003f */
[----:B---3--:R-:W-:-:S13]  /*8a30*/  LOP3.LUT P0, RZ, R2, 0x1f, RZ, 0xc0, !PT ;  /* 0x0000001f02ff7812 */ /* 0x008fda000780c0ff */
[----:B----4-:R-:W-:Y:S05]  /*8a40*/  @!P0 BRA `(.L_x_7398) ;  /* 0x0000000000048947 */ /* 0x010fea0003800000 */
[----:B------:R-:W-:Y:S01]  /*8a50*/  BPT.TRAP 0x1 ;  /* 0x000000040000795c */ /* 0x000fe20000300000 */
.L_x_7398:
        /* <DEDUP_REMOVED lines=44> */
.L_x_7379:
[----:B------:R-:W-:Y:S05]  /*8d20*/  BSYNC B0 ;  /* 0x0000000000007941 */ /* 0x000fea0003800000 */
.L_x_7375:
[----:B------:R-:W-:-:S03]  /*8d30*/  UMOV UR7, 0xffffffff ;  /* 0xffffffff00077882 */ /* 0x000fc60000000000 */
[----:B------:R-:W-:Y:S05]  /*8d40*/  BRA.DIV UR7, `(.L_x_7399) ;  /* 0x00000006078c7947 */ /* 0x000fea000b800000 */
[----:B------:R-:W-:-:S13]  /*8d50*/  ELECT P6, URZ, PT ;  /* 0x00000000003f782f */ /* 0x000fda00038c0000 */
.L_x_7418:
[----:B------:R-:W-:Y:S05]  /*8d60*/  @!P6 BRA `(.L_x_7300) ;  /* 0x000000000074e947 */ /* 0x000fea0003800000 */
[----:B-12---:R-:W2:Y:S02]  /*8d70*/  LDL.LU R0, [R1] ;  /* 0x0000000001007983 */ /* 0x006ea40000300800 */
[----:B--2---:R-:W-:-:S04]  /*8d80*/  LOP3.LUT R0, R0, 0x2, RZ, 0xfc, !PT ;  /* 0x0000000200007812 */ /* 0x004fc800078efcff */
[----:B------:R-:W-:-:S13]  /*8d90*/  ISETP.NE.AND P2, PT, R0, 0x3, PT ;  /* 0x000000030000780c */ /* 0x000fda0003f45270 */
[----:B------:R-:W-:Y:S05]  /*8da0*/  @!P2 BRA `(.L_x_7400) ;  /* 0x000000000004a947 */ /* 0x000fea0003800000 */
[----:B------:R-:W-:Y:S01]  /*8db0*/  BPT.TRAP 0x1 ;  /* 0x000000040000795c */ /* 0x000fe20000300000 */
.L_x_7400:
        /* <DEDUP_REMOVED lines=15> */
.L_x_7419:
[----:B------:R-:W2:Y:S02]  /*8eb0*/  SYNCS.PHASECHK.TRANS64.TRYWAIT P0, [R3+URZ], R2 ;  /* 0x00000002030075a7 */ /* 0x000ea4000800017f */
[----:B--2---:R-:W-:Y:S05]  /*8ec0*/  @!P0 BRA `(.L_x_7402) ;  /* 0x0000000400608947 */ /* 0x004fea0003800000 */
.L_x_7420:
[----:B------:R-:W-:Y:S05]  /*8ed0*/  @!P2 BRA `(.L_x_7403) ;  /* 0x000000000004a947 */ /* 0x000fea0003800000 */
[----:B------:R-:W-:Y:S01]  /*8ee0*/  BPT.TRAP 0x1 ;  /* 0x000000040000795c */ /* 0x000fe20000300000 */
.L_x_7403:
[----:B------:R-:W-:-:S07]  /*8ef0*/  SHF.L.U32 R16, R16, 0x1f, RZ ;  /* 0x0000001f10107819 */ /* 0x000fce00000006ff */
.L_x_7404:
[----:B---3--:R3:W4:Y:S02]  /*8f00*/  SYNCS.PHASECHK.TRANS64.TRYWAIT P0, [R9+URZ+0x36438], R16 ;  /* 0x03643810090075a7 */ /* 0x008724000800017f */
[----:B----4-:R-:W-:Y:S05]  /*8f10*/  @!P0 NANOSLEEP.SYNCS 0x989680 ;  /* 0x009896800000895d */ /* 0x010fea0003900000 */
[----:B------:R-:W4:Y:S02]  /*8f20*/  @!P0 SYNCS.PHASECHK.TRANS64 P0, [R9+URZ+0x36438], R16 ;  /* 0x03643810090085a7 */ /* 0x000f24000800007f */
[----:B----4-:R-:W-:Y:S05]  /*8f30*/  @!P0 BRA `(.L_x_7404) ;  /* 0xfffffffc00f08947 */ /* 0x010fea000383ffff */
.L_x_7300:
[----:B------:R-:W-:Y:S05]  /*8f40*/  BSYNC B6 ;  /* 0x0000000000067941 */ /* 0x000fea0003800000 */
.L_x_7292:
[----:B------:R-:W-:Y:S05]  /*8f50*/  EXIT ;  /* 0x000000000000794d */ /* 0x000fea0003800000 */
.L_x_7310:
[----:B------:R-:W-:Y:S02]  /*8f60*/  IMAD.MOV.U32 R12, RZ, RZ, RZ ;  /* 0x000000ffff0c7224 */ /* 0x000fe400078e00ff */
[----:B------:R-:W-:Y:S02]  /*8f70*/  IMAD.MOV.U32 R11, RZ, RZ, 0x1f ;  /* 0x0000001fff0b7424 */ /* 0x000fe400078e00ff */
[----:B------:R-:W-:-:S07]  /*8f80*/  IMAD.MOV.U32 R15, RZ, RZ, -0x1 ;  /* 0xffffffffff0f7424 */ /* 0x000fce00078e00ff */
[----:B--2---:R-:W-:Y:S05]  /*8f90*/  WARPSYNC.COLLECTIVE R15, `(.L_x_7405) ;  /* 0x000000000f087348 */ /* 0x004fea0003c00000 */
[----:B------:R1:W3:Y:S02]  /*8fa0*/  SHFL.IDX P6, R14, R13, R12, R11 ;  /* 0x0000000c0d0e7389 */ /* 0x0002e400000c000b */
[----:B-123--:R-:W-:Y:S01]  /*8fb0*/  ENDCOLLECTIVE ;  /* 0x000000000000791b */ /* 0x00efe20003800000 */
.L_x_7405:
[----:B------:R-:W-:Y:S05]  /*8fc0*/  BRA `(.L_x_7406) ;  /* 0xffffff8400747947 */ /* 0x000fea000383ffff */
.L_x_7312:
[----:B---3--:R3:W4:Y:S02]  /*8fd0*/  SYNCS.PHASECHK.TRANS64.TRYWAIT P0, [R155+URZ+0x36400], R10 ;  /* 0x0364000a9b0075a7 */ /* 0x008724000800017f */
[----:B----4-:R-:W-:Y:S05]  /*8fe0*/  @!P0 NANOSLEEP.SYNCS 0x989680 ;  /* 0x009896800000895d */ /* 0x010fea0003900000 */
[----:B------:R-:W4:Y:S02]  /*8ff0*/  @!P0 SYNCS.PHASECHK.TRANS64 P0, [R155+URZ+0x36400], R10 ;  /* 0x0364000a9b0085a7 */ /* 0x000f24000800007f */
[----:B----4-:R-:W-:Y:S05]  /*9000*/  @!P0 BRA `(.L_x_7312) ;  /* 0xfffffffc00f08947 */ /* 0x010fea000383ffff */
[----:B------:R-:W-:Y:S05]  /*9010*/  BRA `(.L_x_7311) ;  /* 0xffffff8400b47947 */ /* 0x000fea000383ffff */
.L_x_7316:
[----:B----4-:R4:W1:Y:S02]  /*9020*/  SYNCS.PHASECHK.TRANS64.TRYWAIT P1, [R3+URZ+0x36410], R12 ;  /* 0x0364100c030075a7 */ /* 0x010864000802017f */
[----:B-1----:R-:W-:Y:S05]  /*9030*/  @!P1 NANOSLEEP.SYNCS 0x989680 ;  /* 0x009896800000995d */ /* 0x002fea0003900000 */
[----:B------:R-:W1:Y:S02]  /*9040*/  @!P1 SYNCS.PHASECHK.TRANS64 P1, [R3+URZ+0x36410], R12 ;  /* 0x0364100c030095a7 */ /* 0x000e64000802007f */
[----:B-1----:R-:W-:Y:S05]  /*9050*/  @!P1 BRA `(.L_x_7316) ;  /* 0xfffffffc00f09947 */ /* 0x002fea000383ffff */
[----:B------:R-:W-:Y:S05]  /*9060*/  BRA `(.L_x_7315) ;  /* 0xffffff8c00687947 */ /* 0x000fea000383ffff */
.L_x_7320:
[----:B------:R1:W1:Y:S02]  /*9070*/  SYNCS.PHASECHK.TRANS64.TRYWAIT P1, [R155+URZ+0x36430], R14 ;  /* 0x0364300e9b0075a7 */ /* 0x000264000802017f */
[----:B-1----:R-:W-:Y:S05]  /*9080*/  @!P1 NANOSLEEP.SYNCS 0x989680 ;  /* 0x009896800000995d */ /* 0x002fea0003900000 */
[----:B------:R-:W1:Y:S02]  /*9090*/  @!P1 SYNCS.PHASECHK.TRANS64 P1, [R155+URZ+0x36430], R14 ;  /* 0x0364300e9b0095a7 */ /* 0x000e64000802007f */
[----:B-1----:R-:W-:Y:S05]  /*90a0*/  @!P1 BRA `(.L_x_7320) ;  /* 0xfffffffc00f09947 */ /* 0x002fea000383ffff */
[----:B------:R-:W-:Y:S05]  /*90b0*/  BRA `(.L_x_7319) ;  /* 0xffffff94000c7947 */ /* 0x000fea000383ffff */
.L_x_7380:
[----:B-1----:R1:W2:Y:S02]  /*90c0*/  SYNCS.PHASECHK.TRANS64.TRYWAIT P1, [R0+URZ+0x36420], R6 ;  /* 0x03642006000075a7 */ /* 0x0022a4000802017f */
[----:B--2---:R-:W-:Y:S05]  /*90d0*/  @!P1 NANOSLEEP.SYNCS 0x989680 ;  /* 0x009896800000995d */ /* 0x004fea0003900000 */
[----:B------:R-:W2:Y:S02]  /*90e0*/  @!P1 SYNCS.PHASECHK.TRANS64 P1, [R0+URZ+0x36420], R6 ;  /* 0x03642006000095a7 */ /* 0x000ea4000802007f */
[----:B--2---:R-:W-:Y:S05]  /*90f0*/  @!P1 BRA `(.L_x_7380) ;  /* 0xfffffffc00f09947 */ /* 0x004fea000383ffff */
[----:B------:R-:W-:Y:S05]  /*9100*/  BRA `(.L_x_7407) ;  /* 0xffffffdc00747947 */ /* 0x000fea000383ffff */
.L_x_7384:
[----:B-1----:R1:W2:Y:S02]  /*9110*/  SYNCS.PHASECHK.TRANS64.TRYWAIT P1, [R0+URZ+0x36438], R6 ;  /* 0x03643806000075a7 */ /* 0x0022a4000802017f */
[----:B--2---:R-:W-:Y:S05]  /*9120*/  @!P1 NANOSLEEP.SYNCS 0x989680 ;  /* 0x009896800000995d */ /* 0x004fea0003900000 */
[----:B------:R-:W2:Y:S02]  /*9130*/  @!P1 SYNCS.PHASECHK.TRANS64 P1, [R0+URZ+0x36438], R6 ;  /* 0x03643806000095a7 */ /* 0x000ea4000802007f */
[----:B--2---:R-:W-:Y:S05]  /*9140*/  @!P1 BRA `(.L_x_7384) ;  /* 0xfffffffc00f09947 */ /* 0x004fea000383ffff */
[----:B------:R-:W-:Y:S05]  /*9150*/  BRA `(.L_x_7408) ;  /* 0xffffffe400547947 */ /* 0x000fea000383ffff */
.L_x_7386:
[----:B--2---:R2:W3:Y:S02]  /*9160*/  SYNCS.PHASECHK.TRANS64.TRYWAIT P1, [R0+URZ+0x36428], R3 ;  /* 0x03642803000075a7 */ /* 0x0044e4000802017f */
[----:B---3--:R-:W-:Y:S05]  /*9170*/  @!P1 NANOSLEEP.SYNCS 0x989680 ;  /* 0x009896800000995d */ /* 0x008fea0003900000 */
[----:B------:R-:W3:Y:S02]  /*9180*/  @!P1 SYNCS.PHASECHK.TRANS64 P1, [R0+URZ+0x36428], R3 ;  /* 0x03642803000095a7 */ /* 0x000ee4000802007f */
[----:B---3--:R-:W-:Y:S05]  /*9190*/  @!P1 BRA `(.L_x_7386) ;  /* 0xfffffffc00f09947 */ /* 0x008fea000383ffff */
[----:B------:R-:W-:Y:S05]  /*91a0*/  BRA `(.L_x_7409) ;  /* 0xffffffe800187947 */ /* 0x000fea000383ffff */
.L_x_7388:
        /* <DEDUP_REMOVED lines=8> */
.L_x_7390:
[----:B------:R-:W-:-:S07]  /*9230*/  SHF.L.U32 R5, R7, 0x1f, RZ ;  /* 0x0000001f07057819 */ /* 0x000fce00000006ff */
.L_x_7411:
[----:B--2---:R2:W3:Y:S02]  /*9240*/  SYNCS.PHASECHK.TRANS64.TRYWAIT P1, [R0+URZ+0x36420], R5 ;  /* 0x03642005000075a7 */ /* 0x0044e4000802017f */
[----:B---3--:R-:W-:Y:S05]  /*9250*/  @!P1 NANOSLEEP.SYNCS 0x989680 ;  /* 0x009896800000995d */ /* 0x008fea0003900000 */
[----:B------:R-:W3:Y:S02]  /*9260*/  @!P1 SYNCS.PHASECHK.TRANS64 P1, [R0+URZ+0x36420], R5 ;  /* 0x03642005000095a7 */ /* 0x000ee4000802007f */
[----:B---3--:R-:W-:Y:S05]  /*9270*/  @!P1 BRA `(.L_x_7411) ;  /* 0xfffffffc00f09947 */ /* 0x008fea000383ffff */
[----:B------:R-:W-:Y:S05]  /*9280*/  BRA `(.L_x_7412) ;  /* 0xffffffec00687947 */ /* 0x000fea000383ffff */
.L_x_7393:
[----:B--2---:R2:W3:Y:S02]  /*9290*/  SYNCS.PHASECHK.TRANS64.TRYWAIT P1, [R0+URZ+0x36438], R6 ;  /* 0x03643806000075a7 */ /* 0x0044e4000802017f */
[----:B---3--:R-:W-:Y:S05]  /*92a0*/  @!P1 NANOSLEEP.SYNCS 0x989680 ;  /* 0x009896800000995d */ /* 0x008fea0003900000 */
[----:B------:R-:W3:Y:S02]  /*92b0*/  @!P1 SYNCS.PHASECHK.TRANS64 P1, [R0+URZ+0x36438], R6 ;  /* 0x03643806000095a7 */ /* 0x000ee4000802007f */
[----:B---3--:R-:W-:Y:S05]  /*92c0*/  @!P1 BRA `(.L_x_7393) ;  /* 0xfffffffc00f09947 */ /* 0x008fea000383ffff */
[----:B------:R-:W-:Y:S05]  /*92d0*/  BRA `(.L_x_7413) ;  /* 0xfffffff000347947 */ /* 0x000fea000383ffff */
.L_x_7395:
[----:B-1----:R1:W2:Y:S02]  /*92e0*/  SYNCS.PHASECHK.TRANS64.TRYWAIT P1, [R0+URZ+0x36428], R5 ;  /* 0x03642805000075a7 */ /* 0x0022a4000802017f */
[----:B--2---:R-:W-:Y:S05]  /*92f0*/  @!P1 NANOSLEEP.SYNCS 0x989680 ;  /* 0x009896800000995d */ /* 0x004fea0003900000 */
[----:B------:R-:W2:Y:S02]  /*9300*/  @!P1 SYNCS.PHASECHK.TRANS64 P1, [R0+URZ+0x36428], R5 ;  /* 0x03642805000095a7 */ /* 0x000ea4000802007f */
[----:B--2---:R-:W-:Y:S05]  /*9310*/  @!P1 BRA `(.L_x_7395) ;  /* 0xfffffffc00f09947 */ /* 0x004fea000383ffff */
[----:B------:R-:W-:Y:S05]  /*9320*/  BRA `(.L_x_7414) ;  /* 0xfffffff000e07947 */ /* 0x000fea000383ffff */
.L_x_7397:
[----:B--2---:R2:W3:Y:S02]  /*9330*/  SYNCS.PHASECHK.TRANS64.TRYWAIT P1, [R0+URZ+0x36438], R3 ;  /* 0x03643803000075a7 */ /* 0x0044e4000802017f */
[----:B---3--:R-:W-:Y:S05]  /*9340*/  @!P1 NANOSLEEP.SYNCS 0x989680 ;  /* 0x009896800000995d */ /* 0x008fea0003900000 */
[----:B------:R-:W3:Y:S02]  /*9350*/  @!P1 SYNCS.PHASECHK.TRANS64 P1, [R0+URZ+0x36438], R3 ;  /* 0x03643803000095a7 */ /* 0x000ee4000802007f */
[----:B---3--:R-:W-:Y:S05]  /*9360*/  @!P1 BRA `(.L_x_7397) ;  /* 0xfffffffc00f09947 */ /* 0x008fea000383ffff */
[----:B------:R-:W-:Y:S05]  /*9370*/  BRA `(.L_x_7415) ;  /* 0xfffffff4009c7947 */ /* 0x000fea000383ffff */
.L_x_7399:
[----:B------:R-:W-:Y:S01]  /*9380*/  BSSY B0, `(.L_x_7416) ;  /* 0x0000006000007945 */ /* 0x000fe20003800000 */
[----:B------:R-:W-:-:S07]  /*9390*/  IMAD.MOV.U32 R15, RZ, RZ, -0x1 ;  /* 0xffffffffff0f7424 */ /* 0x000fce00078e00ff */
[----:B-12---:R-:W-:Y:S05]  /*93a0*/  WARPSYNC.COLLECTIVE R15, `(.L_x_7417) ;  /* 0x000000000f0c7348 */ /* 0x006fea0003c00000 */
[----:B------:R-:W-:Y:S02]  /*93b0*/  ELECT P6, UR62, PT ;  /* 0x00000000003e782f */ /* 0x000fe400038c0000 */
[----:B------:R-:W-:Y:S01]  /*93c0*/  MOV R14, UR62 ;  /* 0x0000003e000e7c02 */ /* 0x000fe20008000f00 */
[----:B-12---:R-:W-:Y:S10]  /*93d0*/  ENDCOLLECTIVE ;  /* 0x000000000000791b */ /* 0x006ff40003800000 */
.L_x_7417:
[----:B------:R-:W-:Y:S05]  /*93e0*/  BSYNC B0 ;  /* 0x0000000000007941 */ /* 0x000fea0003800000 */
.L_x_7416:
[----:B------:R-:W-:Y:S05]  /*93f0*/  BRA `(.L_x_7418) ;  /* 0xfffffff800587947 */ /* 0x000fea000383ffff */
.L_x_7401:
[----:B-1----:R1:W2:Y:S02]  /*9400*/  SYNCS.PHASECHK.TRANS64.TRYWAIT P0, [R7+URZ], R0 ;  /* 0x00000000070075a7 */ /* 0x0022a4000800017f */
[----:B--2---:R-:W-:Y:S05]  /*9410*/  @!P0 NANOSLEEP.SYNCS 0x989680 ;  /* 0x009896800000895d */ /* 0x004fea0003900000 */
[----:B------:R-:W2:Y:S02]  /*9420*/  @!P0 SYNCS.PHASECHK.TRANS64 P0, [R7+URZ], R0 ;  /* 0x00000000070085a7 */ /* 0x000ea4000800007f */
[----:B--2---:R-:W-:Y:S05]  /*9430*/  @!P0 BRA `(.L_x_7401) ;  /* 0xfffffffc00f08947 */ /* 0x004fea000383ffff */
[----:B------:R-:W-:Y:S05]  /*9440*/  BRA `(.L_x_7419) ;  /* 0xfffffff800987947 */ /* 0x000fea000383ffff */
.L_x_7402:
[----:B--2---:R2:W3:Y:S02]  /*9450*/  SYNCS.PHASECHK.TRANS64.TRYWAIT P0, [R3+URZ], R2 ;  /* 0x00000002030075a7 */ /* 0x0044e4000800017f */
[----:B---3--:R-:W-:Y:S05]  /*9460*/  @!P0 NANOSLEEP.SYNCS 0x989680 ;  /* 0x009896800000895d */ /* 0x008fea0003900000 */
[----:B------:R-:W3:Y:S02]  /*9470*/  @!P0 SYNCS.PHASECHK.TRANS64 P0, [R3+URZ], R2 ;  /* 0x00000002030085a7 */ /* 0x000ee4000800007f */
[----:B---3--:R-:W-:Y:S05]  /*9480*/  @!P0 BRA `(.L_x_7402) ;  /* 0xfffffffc00f08947 */ /* 0x008fea000383ffff */
[----:B------:R-:W-:Y:S05]  /*9490*/  BRA `(.L_x_7420) ;  /* 0xfffffff8008c7947 */ /* 0x000fea000383ffff */
.L_x_7421:
        /* <DEDUP_REMOVED lines=14> */
.L_x_7696:


//--------------------- .text._ZN7cutlass13device_kernelIN5flash32FlashAttnBwdPostprocessConvertdQIN4cute5tupleIJNS3_1CILi96EEENS5_ILi192EEEEEENS_10bfloat16_tEfNS_4arch4Sm90ELi384ENS3_8TiledMMAINS3_8MMA_AtomIJNS3_4SM904GMMA27MMA_64x96x16_F32BF16BF16_SSILNSF_5MajorE1ELSH_1ELNSF_7ScaleInE1ELSI_1EEEEEENS3_6LayoutINS4_IJNS5_ILi3EEENS5_ILi1EEESN_EEENS4_IJSN_NS5_ILi0EEESP_EEEEENS4_IJNS3_10UnderscoreESS_SS_EEEEELb1EEEEEvNT_6ParamsE --------------------------
	.section	.text._ZN7cutlass13device_kernelIN5flash32FlashAttnBwdPostprocessConvertdQIN4cute5tupleIJNS3_1CILi96EEENS5_ILi192EEEEEENS_10bfloat16_tEfNS_4arch4Sm90ELi384ENS3_8TiledMMAINS3_8MMA_AtomIJNS3_4SM904GMMA27MMA_64x96x16_F32BF16BF16_SSILNSF_5MajorE1ELSH_1ELNSF_7ScaleInE1ELSI_1EEEEEENS3_6LayoutINS4_IJNS5_ILi3EEENS5_ILi1EEESN_EEENS4_IJSN_NS5_ILi0EEESP_EEEEENS4_IJNS3_10UnderscoreESS_SS_EEEEELb1EEEEEvNT_6ParamsE,"ax",@progbits
	.align	128
.text._ZN7cutlass13device_kernelIN5flash32FlashAttnBwdPostprocessConvertdQIN4cute5tupleIJNS3_1CILi96EEENS5_ILi192EEEEEENS_10bfloat16_tEfNS_4arch4Sm90ELi384ENS3_8TiledMMAINS3_8MMA_AtomIJNS3_4SM904GMMA27MMA_64x96x16_F32BF16BF16_SSILNSF_5MajorE1ELSH_1ELNSF_7ScaleInE1ELSI_1EEEEEENS3_6LayoutINS4_IJNS5_ILi3EEENS5_ILi1EEESN_EEENS4_IJSN_NS5_ILi0EEESP_EEEEENS4_IJNS3_10UnderscoreESS_SS_EEEEELb1EEEEEvNT_6ParamsE:
        .type           _ZN7cutlass13device_kernelIN5flash32FlashAttnBwdPostprocessConvertdQIN4cute5tupleIJNS3_1CILi96EEENS5_ILi192EEEEEENS_10bfloat16_tEfNS_4arch4Sm90ELi384ENS3_8TiledMMAINS3_8MMA_AtomIJNS3_4SM904GMMA27MMA_64x96x16_F32BF16BF16_SSILNSF_5MajorE1ELSH_1ELNSF_7ScaleInE1ELSI_1EEEEEENS3_6LayoutINS4_IJNS5_ILi3EEENS5_ILi1EEESN_EEENS4_IJSN_NS5_ILi0EEESP_EEEEENS4_IJNS3_10UnderscoreESS_SS_EEEEELb1EEEEEvNT_6ParamsE,@function
        .size           _ZN7cutlass13device_kernelIN5flash32FlashAttnBwdPostprocessConvertdQIN4cute5tupleIJNS3_1CILi96EEENS5_ILi192EEEEEENS_10bfloat16_tEfNS_4arch4Sm90ELi384ENS3_8TiledMMAINS3_8MMA_AtomIJNS3_4SM904GMMA27MMA_64x96x16_F32BF16BF16_SSILNSF_5MajorE1ELSH_1ELNSF_7ScaleInE1ELSI_1EEEEEENS3_6LayoutINS4_IJNS5_ILi3EEENS5_ILi1EEESN_EEENS4_IJSN_NS5_ILi0EEESP_EEEEENS4_IJNS3_10UnderscoreESS_SS_EEEEELb1EEEEEvNT_6ParamsE,(.L_x_7697 - _ZN7cutlass13device_kernelIN5flash32FlashAttnBwdPostprocessConvertdQIN4cute5tupleIJNS3_1CILi96EEENS5_ILi192EEEEEENS_10bfloat16_tEfNS_4arch4Sm90ELi384ENS3_8TiledMMAINS3_8MMA_AtomIJNS3_4SM904GMMA27MMA_64x96x16_F32BF16BF16_SSILNSF_5MajorE1ELSH_1ELNSF_7ScaleInE1ELSI_1EEEEEENS3_6LayoutINS4_IJNS5_ILi3EEENS5_ILi1EEESN_EEENS4_IJSN_NS5_ILi0EEESP_EEEEENS4_IJNS3_10UnderscoreESS_SS_EEEEELb1EEEEEvNT_6ParamsE)
        .other          _ZN7cutlass13device_kernelIN5flash32FlashAttnBwdPostprocessConvertdQIN4cute5tupleIJNS3_1CILi96EEENS5_ILi192EEEEEENS_10bfloat16_tEfNS_4arch4Sm90ELi384ENS3_8TiledMMAINS3_8MMA_AtomIJNS3_4SM904GMMA27MMA_64x96x16_F32BF16BF16_SSILNSF_5MajorE1ELSH_1ELNSF_7ScaleInE1ELSI_1EEEEEENS3_6LayoutINS4_IJNS5_ILi3EEENS5_ILi1EEESN_EEENS4_IJSN_NS5_ILi0EEESP_EEEEENS4_IJNS3_10UnderscoreESS_SS_EEEEELb1EEEEEvNT_6ParamsE,@"STO_CUDA_ENTRY STV_DEFAULT"
_ZN7cutlass13device_kernelIN5flash32FlashAttnBwdPostprocessConvertdQIN4cute5tupleIJNS3_1CILi96EEENS5_ILi192EEEEEENS_10bfloat16_tEfNS_4arch4Sm90ELi384ENS3_8TiledMMAINS3_8MMA_AtomIJNS3_4SM904GMMA27MMA_64x96x16_F32BF16BF16_SSILNSF_5MajorE1ELSH_1ELNSF_7ScaleInE1ELSI_1EEEEEENS3_6LayoutINS4_IJNS5_ILi3EEENS5_ILi1EEESN_EEENS4_IJSN_NS5_ILi0EEESP_EEEEENS4_IJNS3_10UnderscoreESS_SS_EEEEELb1EEEEEvNT_6ParamsE:
[----:B------:R-:W-:Y:S08]  /*0000*/  LDC R1, c[0x0][0x28] ;  /* 0x00000a00ff017b82 */ /* 0x000ff00000000800 */
[----:B------:R-:W0:Y:S01]  /*0010*/  LDC.64 R4, c[0x0][0x278] ;  /* 0x00009e00ff047b82 */ /* 0x000e220000000a00 */
[----:B------:R-:W1:Y:S01]  /*0020*/  S2R R11, SR_CTAID.Z ;  /* 0x00000000000b7919 */ /* 0x000e620000002700 */
[----:B------:R-:W-:-:S06]  /*0030*/  ULDC.64 UR8, c[0x0][0x208] ;  /* 0x0000820000087ab9 */ /* 0x000fcc0000000a00 */
[----:B------:R-:W2:Y:S08]  /*0040*/  LDC.64 R8, c[0x0][0x270] ;  /* 0x00009c00ff087b82 */ /* 0x000eb00000000a00 */
[----:B------:R-:W1:Y:S01]  /*0050*/  LDC.64 R2, c[0x0][0x270] ;  /* 0x00009c00ff027b82 */ /* 0x000e620000000a00 */
[----:B0-----:R-:W-:-:S04]  /*0060*/  ISETP.NE.U32.AND P2, PT, R4, RZ, PT ;  /* 0x000000ff0400720c */ /* 0x001fc80003f45070 */
[----:B------:R-:W-:-:S03]  /*0070*/  ISETP.NE.AND.EX P2, PT, R5, RZ, PT, P2 ;  /* 0x000000ff0500720c */ /* 0x000fc60003f45320 */
[----:B------:R-:W0:Y:S01]  /*0080*/  LDC R55, c[0x0][0x240] ;  /* 0x00009000ff377b82 */ /* 0x000e220000000800 */
[----:B--2---:R-:W-:-:S04]  /*0090*/  ISETP.NE.U32.AND P1, PT, R8, RZ, PT ;  /* 0x000000ff0800720c */ /* 0x004fc80003f25070 */
[----:B------:R-:W-:Y:S01]  /*00a0*/  ISETP.NE.AND.EX P1, PT, R9, RZ, PT, P1 ;  /* 0x000000ff0900720c */ /* 0x000fe20003f25310 */
[----:B-1----:R-:W-:-:S04]  /*00b0*/  IMAD.WIDE R2, R11, 0x4, R2 ;  /* 0x000000040b027825 */ /* 0x002fc800078e0202 */
[----:B------:R-:W1:Y:S08]  /*00c0*/  @P2 LDC.64 R4, c[0x0][0x278] ;  /* 0x00009e00ff042b82 */ /* 0x000e700000000a00 */
[----:B------:R2:W5:Y:S01]  /*00d0*/  @P1 LDG.E R7, desc[UR8][R2.64] ;  /* 0x0000000802071981 */ /* 0x000562000c1e1900 */
[----:B-1----:R-:W-:-:S05]  /*00e0*/  @P2 IMAD.WIDE R4, R11, 0x4, R4 ;  /* 0x000000040b042825 */ /* 0x002fca00078e0204 */
[----:B0-----:R2:W5:Y:S01]  /*00f0*/  @P2 LDG.E R55, desc[UR8][R4.64] ;  /* 0x0000000804372981 */ /* 0x001562000c1e1900 */
[----:B------:R-:W-:Y:S01]  /*0100*/  ISETP.NE.U32.AND P0, PT, R8, RZ, PT ;  /* 0x000000ff0800720c */ /* 0x000fe20003f05070 */
[----:B------:R-:W0:Y:S03]  /*0110*/  S2R R48, SR_CTAID.X ;  /* 0x0000000000307919 */ /* 0x000e260000002500 */
[----:B------:R-:W-:Y:S01]  /*0120*/  ISETP.NE.AND.EX P0, PT, R9, RZ, PT, P0 ;  /* 0x000000ff0900720c */ /* 0x000fe20003f05300 */
[----:B0-----:R-:W-:Y:S01]  /*0130*/  IMAD R0, R48, 0x60, RZ ;  /* 0x0000006030007824 */ /* 0x001fe200078e02ff */
[----:B--2---:R-:W-:Y:S11]  /*0140*/  @P2 BRA `(.L_x_7422) ;  /* 0x0000000000102947 */ /* 0x004ff60003800000 */
[----:B------:R-:W-:Y:S05]  /*0150*/  @!P1 BRA `(.L_x_7422) ;  /* 0x00000000000c9947 */ /* 0x000fea0003800000 */
[----:B------:R-:W2:Y:S04]  /*0160*/  LDG.E R4, desc[UR8][R2.64] ;  /* 0x0000000802047981 */ /* 0x000ea8000c1e1900 */
[----:B-----5:R-:W2:Y:S02]  /*0170*/  LDG.E R55, desc[UR8][R2.64+0x4] ;  /* 0x0000040802377981 */ /* 0x020ea4000c1e1900 */
[----:B--2---:R-:W-:-:S07]  /*0180*/  IMAD.IADD R55, R55, 0x1, -R4 ;  /* 0x0000000137377824 */ /* 0x004fce00078e0a04 */
.L_x_7422:
[----:B-----5:R-:W-:-:S13]  /*0190*/  ISETP.GE.AND P2, PT, R0, R55, PT ;  /* 0x000000370000720c */ /* 0x020fda0003f46270 */
[----:B------:R-:W-:Y:S05]  /*01a0*/  @P0 EXIT P2 ;  /* 0x000000000000094d */ /* 0x000fea0001000000 */
[C---:B------:R-:W-:Y:S01]  /*01b0*/  @P1 IMAD R2, R11.reuse, 0x60, R7 ;  /* 0x000000600b021824 */ /* 0x040fe200078e0207 */
[----:B------:R-:W0:Y:S01]  /*01c0*/  S2R R0, SR_CTAID.Y ;  /* 0x0000000000007919 */ /* 0x000e220000002600 */
[----:B------:R-:W1:Y:S01]  /*01d0*/  LDC.64 R14, c[0x0][0x228] ;  /* 0x00008a00ff0e7b82 */ /* 0x000e620000000a00 */
[----:B------:R-:W-:Y:S01]  /*01e0*/  IMAD R9, R48, 0x4800, RZ ;  /* 0x0000480030097824 */ /* 0x000fe200078e02ff */
[----:B------:R-:W-:Y:S01]  /*01f0*/  SHF.R.S32.HI R53, RZ, 0x1f, R11 ;  /* 0x0000001fff357819 */ /* 0x000fe2000001140b */
[----:B------:R-:W-:Y:S01]  /*0200*/  @P1 IMAD.HI R2, R2, 0x2aaaaaab, RZ ;  /* 0x2aaaaaab02021827 */ /* 0x000fe200078e02ff */
[----:B------:R-:W2:Y:S01]  /*0210*/  S2R R12, SR_TID.X ;  /* 0x00000000000c7919 */ /* 0x000ea20000002100 */
[----:B------:R-:W-:Y:S01]  /*0220*/  SEL R50, R11, RZ, !P0 ;  /* 0x000000ff0b327207 */ /* 0x000fe20004000000 */
[----:B------:R-:W-:Y:S01]  /*0230*/  BSSY B0, `(.L_x_7423) ;  /* 0x000002f000007945 */ /* 0x000fe20003800000 */
[----:B------:R-:W-:Y:S01]  /*0240*/  SEL R53, R53, RZ, !P0 ;  /* 0x000000ff35357207 */ /* 0x000fe20004000000 */
[----:B------:R-:W3:Y:S01]  /*0250*/  LDC.64 R16, c[0x0][0x230] ;  /* 0x00008c00ff107b82 */ /* 0x000ee20000000a00 */
[----:B------:R-:W-:Y:S01]  /*0260*/  @P1 SHF.R.U32.HI R3, RZ, 0x1f, R2 ;  /* 0x0000001fff031819 */ /* 0x000fe20000011602 */
[----:B------:R-:W4:Y:S03]  /*0270*/  S2R R13, SR_CgaCtaId ;  /* 0x00000000000d7919 */ /* 0x000f260000008800 */
[----:B------:R-:W-:-:S05]  /*0280*/  @P1 LEA.HI.SX32 R3, R2, R3, 0x1c ;  /* 0x0000000302031211 */ /* 0x000fca00078fe2ff */
[----:B------:R-:W-:Y:S01]  /*0290*/  @P1 IMAD R5, R3, 0x4800, RZ ;  /* 0x0000480003051824 */ /* 0x000fe200078e02ff */
[----:B------:R-:W-:-:S03]  /*02a0*/  CS2R R2, SRZ ;  /* 0x0000000000027805 */ /* 0x000fc6000001ff00 */
[--C-:B------:R-:W-:Y:S01]  /*02b0*/  @P1 IMAD.MOV.U32 R2, RZ, RZ, R5.reuse ;  /* 0x000000ffff021224 */ /* 0x100fe200078e0005 */
[----:B------:R-:W-:-:S04]  /*02c0*/  @P1 SHF.R.S32.HI R3, RZ, 0x1f, R5 ;  /* 0x0000001fff031819 */ /* 0x000fc80000011405 */
[----:B------:R-:W-:-:S04]  /*02d0*/  IADD3 R2, P2, R9, R2, RZ ;  /* 0x0000000209027210 */ /* 0x000fc80007f5e0ff */
[----:B------:R-:W-:Y:S02]  /*02e0*/  LEA.HI.X.SX32 R3, R9, R3, 0x1, P2 ;  /* 0x0000000309037211 */ /* 0x000fe400010f0eff */
[----:B------:R-:W5:Y:S01]  /*02f0*/  LDC.64 R8, c[0x0][0x210] ;  /* 0x00008400ff087b82 */ /* 0x000f620000000a00 */
[----:B0-----:R-:W-:Y:S01]  /*0300*/  SHF.R.S32.HI R51, RZ, 0x1f, R0 ;  /* 0x0000001fff337819 */ /* 0x001fe20000011400 */
[----:B-1----:R-:W-:Y:S01]  /*0310*/  IMAD.WIDE.U32 R2, R0, R14, R2 ;  /* 0x0000000e00027225 */ /* 0x002fe200078e0002 */
[----:B--2---:R-:W-:-:S03]  /*0320*/  ISETP.NE.AND P0, PT, R12, RZ, PT ;  /* 0x000000ff0c00720c */ /* 0x004fc60003f05270 */
[----:B------:R-:W-:-:S04]  /*0330*/  IMAD R4, R51, R14, RZ ;  /* 0x0000000e33047224 */ /* 0x000fc800078e02ff */
[----:B------:R-:W-:Y:S02]  /*0340*/  IMAD R5, R0, R15, R4 ;  /* 0x0000000f00057224 */ /* 0x000fe400078e0204 */
[-C--:B---3--:R-:W-:Y:S02]  /*0350*/  IMAD R4, R53, R16.reuse, RZ ;  /* 0x0000001035047224 */ /* 0x088fe400078e02ff */
[----:B------:R-:W-:Y:S02]  /*0360*/  IMAD.IADD R3, R3, 0x1, R5 ;  /* 0x0000000103037824 */ /* 0x000fe400078e0205 */
[C---:B------:R-:W-:Y:S02]  /*0370*/  IMAD R5, R50.reuse, R17, R4 ;  /* 0x0000001132057224 */ /* 0x040fe400078e0204 */
[----:B------:R-:W-:-:S05]  /*0380*/  IMAD.WIDE.U32 R2, R50, R16, R2 ;  /* 0x0000001032027225 */ /* 0x000fca00078e0002 */
[----:B------:R-:W-:Y:S02]  /*0390*/  IADD3 R3, R3, R5, RZ ;  /* 0x0000000503037210 */ /* 0x000fe40007ffe0ff */
[----:B-----5:R-:W-:-:S04]  /*03a0*/  LEA R8, P2, R2, R8, 0x2 ;  /* 0x0000000802087211 */ /* 0x020fc800078410ff */
[----:B------:R-:W-:Y:S01]  /*03b0*/  LEA.HI.X R3, R2, R9, R3, 0x2, P2 ;  /* 0x0000000902037211 */ /* 0x000fe200010f1403 */
[----:B----4-:R-:W-:Y:S08]  /*03c0*/  @P0 BRA `(.L_x_7424) ;  /* 0x0000000000540947 */ /* 0x010ff00003800000 */
[----:B------:R-:W0:Y:S01]  /*03d0*/  S2UR UR7, SR_CgaCtaId ;  /* 0x00000000000779c3 */ /* 0x000e220000008800 */
[----:B------:R-:W-:Y:S01]  /*03e0*/  UMOV UR6, 0x400 ;  /* 0x0000040000067882 */ /* 0x000fe20000000000 */
[----:B------:R-:W-:Y:S01]  /*03f0*/  UMOV UR4, 0x1 ;  /* 0x0000000100047882 */ /* 0x000fe20000000000 */
[----:B------:R-:W-:Y:S01]  /*0400*/  IMAD.MOV.U32 R2, RZ, RZ, 0x12000 ;  /* 0x00012000ff027424 */ /* 0x000fe200078e00ff */
[----:B------:R-:W-:-:S04]  /*0410*/  UIADD3 UR4, -UR4, 0x100000, URZ ;  /* 0x0010000004047890 */ /* 0x000fc8000fffe13f */
[----:B------:R-:W-:Y:S02]  /*0420*/  USHF.L.U32 UR5, UR4, 0xb, URZ ;  /* 0x0000000b04057899 */ /* 0x000fe4000800063f */
[----:B------:R-:W-:Y:S01]  /*0430*/  USHF.L.U32 UR4, UR4, 0x1, URZ ;  /* 0x0000000104047899 */ /* 0x000fe2000800063f */
[----:B------:R-:W-:Y:S01]  /*0440*/  PLOP3.LUT P0, PT, PT, PT, PT, 0x80, 0x0 ;  /* 0x000000000000781c */ /* 0x000fe20003f0f070 */
[----:B------:R-:W-:Y:S01]  /*0450*/  UMOV UR10, 0x1200 ;  /* 0x00001200000a7882 */ /* 0x000fe20000000000 */
[----:B0-----:R-:W-:-:S04]  /*0460*/  ULEA UR6, UR7, UR6, 0x18 ;  /* 0x0000000607067291 */ /* 0x001fc8000f8ec03f */
[----:B------:R-:W-:Y:S01]  /*0470*/  UIADD3 UR7, UR6, 0x1b000, URZ ;  /* 0x0001b00006077890 */ /* 0x000fe2000fffe03f */
[----:B------:R-:W0:Y:S07]  /*0480*/  FENCE.VIEW.ASYNC.S ;  /* 0x00000000000073c6 */ /* 0x000e2e0000000000 */
[----:B0-----:R0:W1:Y:S02]  /*0490*/  SYNCS.EXCH.64 URZ, [UR6+0x1b000], UR4 ;  /* 0x01b00004063f75b2 */ /* 0x0010640008000100 */
[----:B0-----:R-:W-:-:S02]  /*04a0*/  R2UR UR4, R8 ;  /* 0x00000000080472ca */ /* 0x001fc400000e0000 */
[----:B------:R-:W-:Y:S01]  /*04b0*/  R2UR UR5, R3 ;  /* 0x00000000030572ca */ /* 0x000fe200000e0000 */
[----:B-1----:R0:W-:-:S14]  /*04c0*/  SYNCS.ARRIVE.TRANS64 RZ, [UR6+0x1b000], R2 ;  /* 0x01b00002ffff79a7 */ /* 0x0021dc0008000006 */
.L_x_7425:
[----:B------:R-:W-:Y:S01]  /*04d0*/  @P0 ELECT P2, URZ, PT ;  /* 0x00000000003f082f */ /* 0x000fe20003840000 */
[----:B------:R1:W-:-:S12]  /*04e0*/  UBLKCP.S.G [UR6], [UR4], UR10 ;  /* 0x00000006040073ba */ /* 0x0003d8000800020a */
[----:B------:R-:W-:Y:S02]  /*04f0*/  @P2 PLOP3.LUT P0, PT, P2, PT, PT, 0x8, 0x0 ;  /* 0x000000000000281c */ /* 0x000fe4000170e170 */
[----:B------:R-:W-:-:S11]  /*0500*/  PLOP3.LUT P2, PT, PT, PT, PT, 0x8, 0x0 ;  /* 0x000000000000781c */ /* 0x000fd60003f4e170 */
[----:B-1----:R-:W-:Y:S05]  /*0510*/  @P0 BRA.U.ANY `(.L_x_7425) ;  /* 0xfffffffd00ec0947 */ /* 0x002fea000393ffff */
.L_x_7424:
[----:B------:R-:W-:Y:S05]  /*0520*/  BSYNC B0 ;  /* 0x0000000000007941 */ /* 0x000fea0003800000 */
.L_x_7423:
[----:B------:R-:W-:Y:S01]  /*0530*/  BAR.SYNC.DEFER_BLOCKING 0x0 ;  /* 0x0000000000007b1d */ /* 0x000fe20000010000 */
[----:B0-----:R-:W-:Y:S02]  /*0540*/  MOV R2, 0x400 ;  /* 0x0000040000027802 */ /* 0x001fe40000000f00 */
[----:B------:R-:W-:Y:S02]  /*0550*/  CS2R R68, SRZ ;  /* 0x0000000000447805 */ /* 0x000fe4000001ff00 */
[----:B------:R-:W-:Y:S01]  /*0560*/  SHF.L.U32 R3, RZ, 0x1f, RZ ;  /* 0x0000001fff037819 */ /* 0x000fe200000006ff */
[--C-:B------:R-:W-:Y:S01]  /*0570*/  @P1 IMAD.MOV.U32 R68, RZ, RZ, R7.reuse ;  /* 0x000000ffff441224 */ /* 0x100fe200078e0007 */
[----:B------:R-:W-:Y:S02]  /*0580*/  LEA R2, R13, R2, 0x18 ;  /* 0x000000020d027211 */ /* 0x000fe400078ec0ff */
[----:B------:R-:W-:-:S07]  /*0590*/  @P1 SHF.R.S32.HI R69, RZ, 0x1f, R7 ;  /* 0x0000001fff451819 */ /* 0x000fce0000011407 */
.L_x_7426:
[----:B0-----:R0:W1:Y:S02]  /*05a0*/  SYNCS.PHASECHK.TRANS64.TRYWAIT P0, [R2+URZ+0x1b000], R3 ;  /* 0x01b00003020075a7 */ /* 0x001064000800017f */
[----:B-1----:R-:W-:Y:S05]  /*05b0*/  @!P0 NANOSLEEP.SYNCS 0x989680 ;  /* 0x009896800000895d */ /* 0x002fea0003900000 */
[----:B------:R-:W1:Y:S02]  /*05c0*/  @!P0 SYNCS.PHASECHK.TRANS64 P0, [R2+URZ+0x1b000], R3 ;  /* 0x01b00003020085a7 */ /* 0x000e64000800007f */
[----:B-1----:R-:W-:Y:S05]  /*05d0*/  @!P0 BRA `(.L_x_7426) ;  /* 0xfffffffc00f08947 */ /* 0x002fea000383ffff */
[----:B------:R-:W-:Y:S01]  /*05e0*/  SHF.R.S32.HI R5, RZ, 0x1f, R12 ;  /* 0x0000001fff057819 */ /* 0x000fe2000001140c */
[----:B------:R-:W-:Y:S01]  /*05f0*/  IMAD.HI R6, R12, 0x2aaaaaab, RZ ;  /* 0x2aaaaaab0c067827 */ /* 0x000fe200078e02ff */
[----:B------:R-:W-:Y:S01]  /*0600*/  ULDC UR4, c[0x0][0x268] ;  /* 0x00009a0000047ab9 */ /* 0x000fe20000000800 */
[----:B------:R-:W-:Y:S01]  /*0610*/  ULDC.64 UR6, c[0x0][0x258] ;  /* 0x0000960000067ab9 */ /* 0x000fe20000000a00 */
[----:B0-----:R-:W-:Y:S01]  /*0620*/  LEA.HI R3, R5, R12, RZ, 0x7 ;  /* 0x0000000c05037211 */ /* 0x001fe200078f38ff */
[----:B------:R-:W-:Y:S01]  /*0630*/  IMAD R55, R48, -0x60, R55 ;  /* 0xffffffa030377824 */ /* 0x000fe200078e0237 */
[----:B------:R-:W-:Y:S01]  /*0640*/  SHF.R.U32.HI R9, RZ, 0x1f, R6 ;  /* 0x0000001fff097819 */ /* 0x000fe20000011606 */
[----:B------:R-:W-:Y:S01]  /*0650*/  IMAD R51, R51, UR6, RZ ;  /* 0x0000000633337c24 */ /* 0x000fe2000f8e02ff */
[----:B------:R-:W-:Y:S01]  /*0660*/  LOP3.LUT R7, R3, 0x3fffff80, RZ, 0xc0, !PT ;  /* 0x3fffff8003077812 */ /* 0x000fe200078ec0ff */
[----:B------:R-:W-:Y:S01]  /*0670*/  BSSY B0, `(.L_x_7427) ;  /* 0x00000b7000007945 */ /* 0x000fe20003800000 */
[----:B------:R-:W-:Y:S01]  /*0680*/  SHF.R.S32.HI R4, RZ, 0x7, R3 ;  /* 0x00000007ff047819 */ /* 0x000fe20000011403 */
[----:B------:R-:W-:Y:S01]  /*0690*/  IMAD R51, R0, UR7, R51 ;  /* 0x0000000700337c24 */ /* 0x000fe2000f8e0233 */
[-C--:B------:R-:W-:Y:S01]  /*06a0*/  LEA.HI R14, R6, R9.reuse, RZ, 0x1d ;  /* 0x00000009060e7211 */ /* 0x080fe200078fe8ff */
[----:B------:R-:W-:Y:S01]  /*06b0*/  IMAD.IADD R7, R12, 0x1, -R7 ;  /* 0x000000010c077824 */ /* 0x000fe200078e0a07 */
[----:B------:R-:W-:-:S02]  /*06c0*/  LEA.HI.SX32 R3, R6, R9, 0x1e ;  /* 0x0000000906037211 */ /* 0x000fc400078ff2ff */
[----:B------:R-:W-:Y:S01]  /*06d0*/  LEA.HI R15, R6, R9, RZ, 0x1b ;  /* 0x00000009060f7211 */ /* 0x000fe200078fd8ff */
[----:B------:R-:W-:Y:S01]  /*06e0*/  IMAD R7, R4, 0x600, R7 ;  /* 0x0000060004077824 */ /* 0x000fe200078e0207 */
[-C--:B------:R-:W-:Y:S01]  /*06f0*/  LEA.HI R4, R5, R12.reuse, RZ, 0x3 ;  /* 0x0000000c05047211 */ /* 0x080fe200078f18ff */
[----:B------:R-:W-:Y:S01]  /*0700*/  IMAD R66, R3, -0x18, R12 ;  /* 0xffffffe803427824 */ /* 0x000fe200078e020c */
[-C--:B------:R-:W-:Y:S01]  /*0710*/  LEA.HI R8, R5, R12.reuse, RZ, 0x4 ;  /* 0x0000000c05087211 */ /* 0x080fe200078f20ff */
[----:B------:R-:W-:Y:S01]  /*0720*/  IMAD.SHL.U32 R24, R14, 0x40, RZ ;  /* 0x000000400e187824 */ /* 0x000fe200078e00ff */
[----:B------:R-:W-:Y:S02]  /*0730*/  SHF.L.U32 R7, R7, 0x2, RZ ;  /* 0x0000000207077819 */ /* 0x000fe400000006ff */
[CC--:B------:R-:W-:Y:S02]  /*0740*/  LEA.HI R10, R5.reuse, R12.reuse, RZ, 0x6 ;  /* 0x0000000c050a7211 */ /* 0x0c0fe400078f30ff */
[----:B------:R-:W-:Y:S01]  /*0750*/  LEA.HI R6, R5, R12, RZ, 0x5 ;  /* 0x0000000c05067211 */ /* 0x000fe200078f28ff */
[----:B------:R-:W-:Y:S01]  /*0760*/  IMAD R64, R7, 0x4, R2 ;  /* 0x0000000407407824 */ /* 0x000fe200078e0202 */
[----:B------:R-:W-:-:S02]  /*0770*/  LOP3.LUT R5, R4, 0xfffffff8, RZ, 0xc0, !PT ;  /* 0xfffffff804057812 */ /* 0x000fc400078ec0ff */
[----:B------:R-:W-:Y:S02]  /*0780*/  SHF.R.S32.HI R9, RZ, 0x4, R8 ;  /* 0x00000004ff097819 */ /* 0x000fe40000011408 */
[----:B------:R-:W0:Y:S01]  /*0790*/  LDS.128 R44, [R64] ;  /* 0x00000000402c7984 */ /* 0x000e220000000c00 */
[----:B------:R-:W-:Y:S01]  /*07a0*/  IMAD.IADD R22, R12, 0x1, -R5 ;  /* 0x000000010c167824 */ /* 0x000fe200078e0a05 */
[----:B------:R-:W-:Y:S02]  /*07b0*/  LEA.HI R5, R3, R3, RZ, 0x1 ;  /* 0x0000000303057211 */ /* 0x000fe400078f08ff */
[----:B------:R-:W-:Y:S01]  /*07c0*/  LEA.HI R8, R8, R9, RZ, 0x1 ;  /* 0x0000000908087211 */ /* 0x000fe200078f08ff */
[----:B------:R-:W1:Y:S01]  /*07d0*/  LDS.128 R40, [R64+0x2800] ;  /* 0x0028000040287984 */ /* 0x000e620000000c00 */
[----:B------:R-:W-:Y:S02]  /*07e0*/  LEA.HI R23, R22, R22, RZ, 0x1 ;  /* 0x0000001616177211 */ /* 0x000fe400078f08ff */
[----:B------:R-:W-:Y:S01]  /*07f0*/  LOP3.LUT R16, R5, 0x7fffffe, RZ, 0xc0, !PT ;  /* 0x07fffffe05107812 */ /* 0x000fe200078ec0ff */
[----:B------:R-:W2:Y:S01]  /*0800*/  LDS.128 R36, [R64+0x3000] ;  /* 0x0030000040247984 */ /* 0x000ea20000000c00 */
[----:B------:R-:W-:-:S02]  /*0810*/  SHF.R.S32.HI R27, RZ, 0x1f, R66 ;  /* 0x0000001fff1b7819 */ /* 0x000fc40000011442 */
[C---:B------:R-:W-:Y:S01]  /*0820*/  LOP3.LUT R13, R23.reuse, 0x3fffffe, RZ, 0xc0, !PT ;  /* 0x03fffffe170d7812 */ /* 0x040fe200078ec0ff */
[----:B------:R-:W-:Y:S01]  /*0830*/  IMAD.SHL.U32 R23, R23, 0x20, RZ ;  /* 0x0000002017177824 */ /* 0x000fe200078e00ff */
[----:B------:R-:W-:Y:S01]  /*0840*/  LOP3.LUT R8, R8, 0xfffffe, RZ, 0xc0, !PT ;  /* 0x00fffffe08087812 */ /* 0x000fe200078ec0ff */
[----:B------:R-:W-:Y:S01]  /*0850*/  IMAD.IADD R12, R3, 0x1, -R16 ;  /* 0x00000001030c7824 */ /* 0x000fe200078e0a10 */
[----:B------:R-:W-:Y:S01]  /*0860*/  LEA.HI R27, R27, R66, RZ, 0x2 ;  /* 0x000000421b1b7211 */ /* 0x000fe200078f10ff */
[----:B------:R-:W3:Y:S01]  /*0870*/  LDS.128 R16, [R64+0x1800] ;  /* 0x0018000040107984 */ /* 0x000ee20000000c00 */
[----:B------:R-:W-:Y:S01]  /*0880*/  LOP3.LUT R25, R24, 0xc0, RZ, 0xc0, !PT ;  /* 0x000000c018197812 */ /* 0x000fe200078ec0ff */
[----:B------:R-:W-:Y:S01]  /*0890*/  IMAD.IADD R21, R9, 0x1, -R8 ;  /* 0x0000000109157824 */ /* 0x000fe200078e0a08 */
[----:B------:R-:W-:Y:S01]  /*08a0*/  SHF.L.U32 R66, R66, 0x3, RZ ;  /* 0x0000000342427819 */ /* 0x000fe200000006ff */
[----:B------:R-:W-:Y:S01]  /*08b0*/  IMAD R28, R15, 0x8, R12 ;  /* 0x000000080f1c7824 */ /* 0x000fe200078e020c */
[----:B------:R-:W-:Y:S01]  /*08c0*/  LOP3.LUT R20, R4, 0x8, RZ, 0xc0, !PT ;  /* 0x0000000804147812 */ /* 0x000fe200078ec0ff */
[----:B------:R-:W4:Y:S01]  /*08d0*/  LDS.128 R32, [R64+0x3800] ;  /* 0x0038000040207984 */ /* 0x000f220000000c00 */
[----:B------:R-:W-:-:S02]  /*08e0*/  SHF.R.S32.HI R4, RZ, 0x6, R10 ;  /* 0x00000006ff047819 */ /* 0x000fc4000001140a */
[----:B------:R-:W-:Y:S01]  /*08f0*/  SHF.R.U32.HI R7, RZ, 0x1, R6 ;  /* 0x00000001ff077819 */ /* 0x000fe20000011606 */
[----:B------:R-:W5:Y:S01]  /*0900*/  LDS.128 R8, [R64+0x800] ;  /* 0x0008000040087984 */ /* 0x000f620000000c00 */
[----:B------:R-:W-:Y:S01]  /*0910*/  LOP3.LUT R23, R23, 0xc0, RZ, 0xc0, !PT ;  /* 0x000000c017177812 */ /* 0x000fe200078ec0ff */
[----:B------:R-:W-:Y:S01]  /*0920*/  IMAD R21, R4, 0xc, R21 ;  /* 0x0000000c04157824 */ /* 0x000fe200078e0215 */
[----:B------:R-:W-:Y:S02]  /*0930*/  IADD3 R22, R22, -R13, RZ ;  /* 0x8000000d16167210 */ /* 0x000fe40007ffe0ff */
[----:B------:R-:W-:Y:S01]  /*0940*/  LOP3.LUT R26, R25, 0x18, R66, 0xf8, !PT ;  /* 0x00000018191a7812 */ /* 0x000fe200078ef842 */
[----:B------:R-:W5:Y:S01]  /*0950*/  LDS.128 R12, [R64+0x2000] ;  /* 0x00200000400c7984 */ /* 0x000f620000000c00 */
[----:B------:R-:W-:Y:S01]  /*0960*/  SHF.R.S32.HI R27, RZ, 0x2, R27 ;  /* 0x00000002ff1b7819 */ /* 0x000fe2000001141b */
[----:B------:R-:W-:Y:S01]  /*0970*/  IMAD R21, R21, 0x8, R22 ;  /* 0x0000000815157824 */ /* 0x000fe200078e0216 */
[----:B------:R-:W-:-:S02]  /*0980*/  SHF.R.U32.HI R25, RZ, 0x3, R25 ;  /* 0x00000003ff197819 */ /* 0x000fc40000011619 */
[----:B------:R-:W-:Y:S01]  /*0990*/  LOP3.LUT R20, R20, 0x10, R7, 0xf8, !PT ;  /* 0x0000001014147812 */ /* 0x000fe200078ef807 */
[----:B------:R-:W-:Y:S01]  /*09a0*/  IMAD R52, R27, 0x60, R28 ;  /* 0x000000601b347824 */ /* 0x000fe200078e021c */
[--C-:B------:R-:W-:Y:S01]  /*09b0*/  SHF.R.U32.HI R24, RZ, 0x3, R23.reuse ;  /* 0x00000003ff187819 */ /* 0x100fe20000011617 */
[----:B------:R-:W5:Y:S01]  /*09c0*/  LDS.128 R4, [R64+0x1000] ;  /* 0x0010000040047984 */ /* 0x000f620000000c00 */
[----:B------:R-:W-:Y:S01]  /*09d0*/  LOP3.LUT R25, R26, R25, RZ, 0x3c, !PT ;  /* 0x000000191a197212 */ /* 0x000fe200078e3cff */
[----:B0-----:R-:W-:Y:S01]  /*09e0*/  FMUL.FTZ R59, R45, UR4 ;  /* 0x000000042d3b7c20 */ /* 0x001fe20008410000 */
[----:B------:R-:W-:Y:S01]  /*09f0*/  LOP3.LUT R20, R24, R20, R23, 0x1e, !PT ;  /* 0x0000001418147212 */ /* 0x000fe200078e1e17 */
[----:B------:R-:W0:Y:S01]  /*0a00*/  LDS.128 R28, [R64+0x4000] ;  /* 0x00400000401c7984 */ /* 0x000e220000000c00 */
[----:B------:R-:W-:Y:S01]  /*0a10*/  FMUL.FTZ R54, R46, UR4 ;  /* 0x000000042e367c20 */ /* 0x000fe20008410000 */
[----:B------:R-:W-:Y:S01]  /*0a20*/  IMAD.U32 R49, R52, 0x20, R25 ;  /* 0x0000002034317824 */ /* 0x000fe200078e0019 */
[----:B------:R-:W-:Y:S01]  /*0a30*/  LEA R57, R21, R20, 0x5 ;  /* 0x0000001415397211 */ /* 0x000fe200078e28ff */
[----:B------:R-:W0:Y:S01]  /*0a40*/  LDS.128 R24, [R64+0x4800] ;  /* 0x0048000040187984 */ /* 0x000e220000000c00 */
[----:B------:R-:W-:Y:S01]  /*0a50*/  FMUL.FTZ R52, R44, UR4 ;  /* 0x000000042c347c20 */ /* 0x000fe20008410000 */
[----:B------:R-:W-:Y:S01]  /*0a60*/  FMUL.FTZ R61, R47, UR4 ;  /* 0x000000042f3d7c20 */ /* 0x000fe20008410000 */
[----:B-1----:R-:W-:Y:S01]  /*0a70*/  FMUL.FTZ R41, R41, UR4 ;  /* 0x0000000429297c20 */ /* 0x002fe20008410000 */
[----:B------:R-:W1:Y:S01]  /*0a80*/  LDS.128 R20, [R64+0x5000] ;  /* 0x0050000040147984 */ /* 0x000e620000000c00 */
[----:B--2---:R-:W-:Y:S01]  /*0a90*/  FMUL.FTZ R36, R36, UR4 ;  /* 0x0000000424247c20 */ /* 0x004fe20008410000 */
[----:B------:R-:W-:Y:S01]  /*0aa0*/  IMAD R57, R57, 0x2, R2 ;  /* 0x0000000239397824 */ /* 0x000fe200078e0202 */
[----:B------:R-:W-:Y:S01]  /*0ab0*/  SHF.R.S32.HI R67, RZ, 0x1f, R66 ;  /* 0x0000001fff437819 */ /* 0x000fe20000011442 */
[----:B------:R2:W1:Y:S01]  /*0ac0*/  LDS.128 R44, [R64+0x5800] ;  /* 0x00580000402c7984 */ /* 0x0004620000000c00 */
[----:B---3--:R-:W-:Y:S01]  /*0ad0*/  FMUL.FTZ R63, R17, UR4 ;  /* 0x00000004113f7c20 */ /* 0x008fe20008410000 */
[----:B------:R-:W-:Y:S01]  /*0ae0*/  FMUL.FTZ R17, R18, UR4 ;  /* 0x0000000412117c20 */ /* 0x000fe20008410000 */
[----:B------:R-:W-:Y:S01]  /*0af0*/  FMUL.FTZ R18, R19, UR4 ;  /* 0x0000000413127c20 */ /* 0x000fe20008410000 */
[----:B------:R-:W-:Y:S01]  /*0b00*/  FMUL.FTZ R16, R16, UR4 ;  /* 0x0000000410107c20 */ /* 0x000fe20008410000 */
[----:B----4-:R-:W-:Y:S01]  /*0b10*/  FMUL.FTZ R32, R32, UR4 ;  /* 0x0000000420207c20 */ /* 0x010fe20008410000 */
[----:B-----5:R-:W-:Y:S01]  /*0b20*/  FMUL.FTZ R56, R9, UR4 ;  /* 0x0000000409387c20 */ /* 0x020fe20008410000 */
[----:B------:R-:W-:Y:S01]  /*0b30*/  FMUL.FTZ R8, R8, UR4 ;  /* 0x0000000408087c20 */ /* 0x000fe20008410000 */
[----:B------:R-:W-:Y:S01]  /*0b40*/  FMUL.FTZ R9, R10, UR4 ;  /* 0x000000040a097c20 */ /* 0x000fe20008410000 */
[----:B------:R-:W-:Y:S01]  /*0b50*/  FMUL.FTZ R58, R11, UR4 ;  /* 0x000000040b3a7c20 */ /* 0x000fe20008410000 */
[----:B--2---:R-:W-:Y:S01]  /*0b60*/  FMUL.FTZ R64, R15, UR4 ;  /* 0x000000040f407c20 */ /* 0x004fe20008410000 */
        /* <DEDUP_REMOVED lines=15> */
[----:B0-----:R-:W-:Y:S01]  /*0c60*/  FMUL.FTZ R35, R29, UR4 ;  /* 0x000000041d237c20 */ /* 0x001fe20008410000 */
[----:B------:R-:W-:Y:S01]  /*0c70*/  FMUL.FTZ R40, R31, UR4 ;  /* 0x000000041f287c20 */ /* 0x000fe20008410000 */
[----:B------:R-:W-:Y:S01]  /*0c80*/  FMUL.FTZ R29, R30, UR4 ;  /* 0x000000041e1d7c20 */ /* 0x000fe20008410000 */
[----:B------:R-:W-:Y:S01]  /*0c90*/  FMUL.FTZ R31, R26, UR4 ;  /* 0x000000041a1f7c20 */ /* 0x000fe20008410000 */
[----:B------:R-:W-:Y:S01]  /*0ca0*/  FMUL.FTZ R12, R12, UR4 ;  /* 0x000000040c0c7c20 */ /* 0x000fe20008410000 */
[----:B------:R-:W-:Y:S01]  /*0cb0*/  FMUL.FTZ R30, R24, UR4 ;  /* 0x00000004181e7c20 */ /* 0x000fe20008410000 */
[----:B------:R-:W-:Y:S01]  /*0cc0*/  FMUL.FTZ R26, R27, UR4 ;  /* 0x000000041b1a7c20 */ /* 0x000fe20008410000 */
[----:B-1----:R-:W-:Y:S01]  /*0cd0*/  FMUL.FTZ R27, R21, UR4 ;  /* 0x00000004151b7c20 */ /* 0x002fe20008410000 */
[----:B------:R-:W-:Y:S01]  /*0ce0*/  FMUL.FTZ R24, R23, UR4 ;  /* 0x0000000417187c20 */ /* 0x000fe20008410000 */
[----:B------:R-:W-:Y:S01]  /*0cf0*/  FMUL.FTZ R28, R28, UR4 ;  /* 0x000000041c1c7c20 */ /* 0x000fe20008410000 */
[----:B------:R-:W-:Y:S01]  /*0d00*/  FMUL.FTZ R25, R25, UR4 ;  /* 0x0000000419197c20 */ /* 0x000fe20008410000 */
[----:B------:R-:W-:Y:S01]  /*0d10*/  FMUL.FTZ R21, R22, UR4 ;  /* 0x0000000416157c20 */ /* 0x000fe20008410000 */
[----:B------:R-:W-:Y:S01]  /*0d20*/  F2FP.BF16.F32.PACK_AB R6, R56, R8 ;  /* 0x000000083806723e */ /* 0x000fe200000010ff */
[----:B------:R-:W-:Y:S01]  /*0d30*/  FMUL.FTZ R23, R46, UR4 ;  /* 0x000000042e177c20 */ /* 0x000fe20008410000 */
[----:B------:R-:W-:Y:S01]  /*0d40*/  F2FP.BF16.F32.PACK_AB R7, R58, R9 ;  /* 0x000000093a07723e */ /* 0x000fe200000010ff */
[----:B------:R-:W-:Y:S01]  /*0d50*/  FMUL.FTZ R20, R20, UR4 ;  /* 0x0000000414147c20 */ /* 0x000fe20008410000 */
[----:B------:R-:W-:Y:S01]  /*0d60*/  FMUL.FTZ R22, R44, UR4 ;  /* 0x000000042c167c20 */ /* 0x000fe20008410000 */
[----:B------:R-:W-:Y:S01]  /*0d70*/  FMUL.FTZ R45, R45, UR4 ;  /* 0x000000042d2d7c20 */ /* 0x000fe20008410000 */
[----:B------:R-:W-:Y:S01]  /*0d80*/  F2FP.BF16.F32.PACK_AB R4, R59, R52 ;  /* 0x000000343b04723e */ /* 0x000fe200000010ff */
[----:B------:R-:W-:Y:S01]  /*0d90*/  FMUL.FTZ R46, R47, UR4 ;  /* 0x000000042f2e7c20 */ /* 0x000fe20008410000 */
[----:B------:R-:W-:Y:S01]  /*0da0*/  F2FP.BF16.F32.PACK_AB R5, R61, R54 ;  /* 0x000000363d05723e */ /* 0x000fe200000010ff */
[----:B------:R-:W-:Y:S01]  /*0db0*/  ULDC UR4, c[0x0][0x244] ;  /* 0x0000910000047ab9 */ /* 0x000fe20000000800 */
[----:B------:R-:W-:-:S02]  /*0dc0*/  F2FP.BF16.F32.PACK_AB R8, R60, R10 ;  /* 0x0000000a3c08723e */ /* 0x000fc400000010ff */
[----:B------:R-:W-:Y:S01]  /*0dd0*/  F2FP.BF16.F32.PACK_AB R9, R62, R11 ;  /* 0x0000000b3e09723e */ /* 0x000fe200000010ff */
[----:B------:R-:W-:Y:S01]  /*0de0*/  STSM.16.MT88.4 [R57+0x12000], R4 ;  /* 0x0120000439007844 */ /* 0x000fe20000004200 */
        /* <DEDUP_REMOVED lines=8> */
[----:B------:R-:W-:Y:S02]  /*0e70*/  F2FP.BF16.F32.PACK_AB R38, R39, R32 ;  /* 0x000000202726723e */ /* 0x000fe400000010ff */
[----:B------:R-:W-:Y:S01]  /*0e80*/  F2FP.BF16.F32.PACK_AB R36, R43, R36 ;  /* 0x000000242b24723e */ /* 0x000fe200000010ff */
[----:B------:R1:W-:Y:S01]  /*0e90*/  STSM.16.MT88.4 [R57+0x12800], R12 ;  /* 0x0128000c39007844 */ /* 0x0003e20000004200 */
[----:B------:R-:W-:Y:S02]  /*0ea0*/  F2FP.BF16.F32.PACK_AB R39, R34, R33 ;  /* 0x000000212227723e */ /* 0x000fe400000010ff */
[----:B------:R-:W-:-:S02]  /*0eb0*/  F2FP.BF16.F32.PACK_AB R28, R35, R28 ;  /* 0x0000001c231c723e */ /* 0x000fc400000010ff */
[----:B------:R-:W-:Y:S01]  /*0ec0*/  F2FP.BF16.F32.PACK_AB R29, R40, R29 ;  /* 0x0000001d281d723e */ /* 0x000fe200000010ff */
[----:B------:R2:W-:Y:S01]  /*0ed0*/  STSM.16.MT88.4 [R57+0x12c00], R36 ;  /* 0x012c002439007844 */ /* 0x0005e20000004200 */
[----:B------:R-:W-:Y:S01]  /*0ee0*/  F2FP.BF16.F32.PACK_AB R30, R25, R30 ;  /* 0x0000001e191e723e */ /* 0x000fe200000010ff */
[----:B0-----:R-:W-:Y:S01]  /*0ef0*/  IMAD R8, R49, 0x2, R2 ;  /* 0x0000000231087824 */ /* 0x001fe200078e0202 */
[----:B------:R-:W-:Y:S01]  /*0f00*/  F2FP.BF16.F32.PACK_AB R31, R26, R31 ;  /* 0x0000001f1a1f723e */ /* 0x000fe200000010ff */
[----:B------:R-:W-:Y:S01]  /*0f10*/  VIADD R9, R3, 0x10 ;  /* 0x0000001003097836 */ /* 0x000fe20000000000 */
[----:B------:R-:W-:Y:S02]  /*0f20*/  F2FP.BF16.F32.PACK_AB R20, R27, R20 ;  /* 0x000000141b14723e */ /* 0x000fe400000010ff */
[----:B------:R-:W-:Y:S01]  /*0f30*/  F2FP.BF16.F32.PACK_AB R21, R24, R21 ;  /* 0x000000151815723e */ /* 0x000fe200000010ff */
[----:B------:R2:W-:Y:S01]  /*0f40*/  STSM.16.MT88.4 [R57+0x13000], R28 ;  /* 0x0130001c39007844 */ /* 0x0005e20000004200 */
[----:B------:R-:W-:-:S02]  /*0f50*/  F2FP.BF16.F32.PACK_AB R22, R45, R22 ;  /* 0x000000162d16723e */ /* 0x000fc400000010ff */
[----:B------:R-:W-:Y:S02]  /*0f60*/  F2FP.BF16.F32.PACK_AB R23, R46, R23 ;  /* 0x000000172e17723e */ /* 0x000fe400000010ff */
[----:B-1----:R-:W-:Y:S02]  /*0f70*/  VIMNMX R14, R55, 0x60, PT ;  /* 0x00000060370e7848 */ /* 0x002fe40003fe0100 */
[----:B------:R-:W-:Y:S01]  /*0f80*/  ISETP.GE.AND P0, PT, R66, UR4, PT ;  /* 0x0000000442007c0c */ /* 0x000fe2000bf06270 */
[----:B------:R2:W-:Y:S01]  /*0f90*/  STSM.16.MT88.4 [R57+0x13400], R20 ;  /* 0x0134001439007844 */ /* 0x0005e20000004200 */
[----:B------:R-:W-:Y:S01]  /*0fa0*/  IMAD.WIDE.U32 R66, R0, UR6, R66 ;  /* 0x0000000600427c25 */ /* 0x000fe2000f8e0042 */
[----:B------:R-:W-:Y:S01]  /*0fb0*/  BAR.SYNC.DEFER_BLOCKING 0x0 ;  /* 0x0000000000007b1d */ /* 0x000fe20000010000 */
[C---:B------:R-:W-:Y:S02]  /*0fc0*/  ISETP.GE.OR P5, PT, R3.reuse, R14, P0 ;  /* 0x0000000e0300720c */ /* 0x040fe400007a6670 */
[C---:B------:R-:W-:Y:S01]  /*0fd0*/  VIADD R0, R3.reuse, 0x30 ;  /* 0x0000003003007836 */ /* 0x040fe20000000000 */
[----:B------:R-:W-:-:S02]  /*0fe0*/  IADD3 R10, P1, R3, R68, RZ ;  /* 0x00000044030a7210 */ /* 0x000fc40007f3e0ff */
[----:B------:R-:W-:Y:S01]  /*0ff0*/  IADD3 R67, R67, R51, RZ ;  /* 0x0000003343437210 */ /* 0x000fe20007ffe0ff */
[----:B------:R-:W-:Y:S01]  /*1000*/  ULDC.64 UR4, c[0x0][0x260] ;  /* 0x0000980000047ab9 */ /* 0x000fe20000000a00 */
[-C--:B------:R-:W-:Y:S01]  /*1010*/  ISETP.GE.OR P4, PT, R9, R14.reuse, P0 ;  /* 0x0000000e0900720c */ /* 0x080fe20000786670 */
[----:B------:R-:W-:Y:S01]  /*1020*/  IMAD R53, R53, UR4, RZ ;  /* 0x0000000435357c24 */ /* 0x000fe2000f8e02ff */
[C---:B------:R-:W-:Y:S01]  /*1030*/  IADD3 R12, R3.reuse, 0x20, RZ ;  /* 0x00000020030c7810 */ /* 0x040fe20007ffe0ff */
[C---:B------:R-:W-:Y:S01]  /*1040*/  VIADD R9, R3.reuse, 0x40 ;  /* 0x0000004003097836 */ /* 0x040fe20000000000 */
[C---:B------:R-:W-:Y:S01]  /*1050*/  LEA.HI.X.SX32 R11, R3.reuse, R69, 0x1, P1 ;  /* 0x00000045030b7211 */ /* 0x040fe200008f0eff */
[----:B------:R-:W-:Y:S01]  /*1060*/  VIADD R3, R3, 0x50 ;  /* 0x0000005003037836 */ /* 0x000fe20000000000 */
[-C--:B------:R-:W-:Y:S01]  /*1070*/  ISETP.GE.OR P2, PT, R0, R14.reuse, P0 ;  /* 0x0000000e0000720c */ /* 0x080fe20000746670 */
[----:B------:R-:W-:Y:S01]  /*1080*/  IMAD R53, R50, UR5, R53 ;  /* 0x0000000532357c24 */ /* 0x000fe2000f8e0235 */
[-C--:B------:R-:W-:Y:S01]  /*1090*/  ISETP.GE.OR P3, PT, R12, R14.reuse, P0 ;  /* 0x0000000e0c00720c */ /* 0x080fe20000766670 */
[----:B------:R-:W-:Y:S01]  /*10a0*/  IMAD.WIDE.U32 R50, R50, UR4, R66 ;  /* 0x0000000432327c25 */ /* 0x000fe2000f8e0042 */
[----:B------:R-:W-:-:S02]  /*10b0*/  ISETP.GE.OR P1, PT, R9, R14, P0 ;  /* 0x0000000e0900720c */ /* 0x000fc40000726670 */
[----:B------:R-:W-:Y:S01]  /*10c0*/  ISETP.GE.OR P0, PT, R3, R14, P0 ;  /* 0x0000000e0300720c */ /* 0x000fe20000706670 */
[----:B------:R-:W-:Y:S02]  /*10d0*/  VIADD R0, R2, 0x12000 ;  /* 0x0001200002007836 */ /* 0x000fe40000000000 */
[----:B------:R-:W-:Y:S01]  /*10e0*/  IMAD.WIDE R2, R48, 0x60, R10 ;  /* 0x0000006030027825 */ /* 0x000fe200078e020a */
[----:B------:R-:W-:Y:S01]  /*10f0*/  IADD3 R11, R51, R53, RZ ;  /* 0x00000035330b7210 */ /* 0x000fe20007ffe0ff */
[----:B------:R2:W0:Y:S02]  /*1100*/  LDS.128 R4, [R8+0x13400] ;  /* 0x0134000008047984 */ /* 0x0004240000000c00 */
[----:B------:R-:W-:Y:S01]  /*1110*/  IMAD R0, R49, 0x2, R0 ;  /* 0x0000000231007824 */ /* 0x000fe200078e0200 */
[----:B------:R-:W-:Y:S06]  /*1120*/  @P5 BRA `(.L_x_7428) ;  /* 0x00000000002c5947 */ /* 0x000fec0003800000 */
[----:B------:R-:W1:Y:S01]  /*1130*/  LDS.128 R12, [R0] ;  /* 0x00000000000c7984 */ /* 0x000e620000000c00 */
        /* <DEDUP_REMOVED lines=10> */
.L_x_7428:
[----:B------:R-:W-:Y:S05]  /*11e0*/  BSYNC B0 ;  /* 0x0000000000007941 */ /* 0x000fea0003800000 */
.L_x_7427:
[----:B-1----:R1:W3:Y:S01]  /*11f0*/  LDS.128 R12, [R8+0x12400] ;  /* 0x01240000080c7984 */ /* 0x0022e20000000c00 */
[----:B------:R-:W-:Y:S04]  /*1200*/  BSSY B0, `(.L_x_7429) ;  /* 0x000000f000007945 */ /* 0x000fe80003800000 */
[----:B------:R-:W-:Y:S05]  /*1210*/  @P4 BRA `(.L_x_7430) ;  /* 0x0000000000344947 */ /* 0x000fea0003800000 */
[----:B------:R-:W-:Y:S01]  /*1220*/  IADD3 R9, P4, R2, 0x10, RZ ;  /* 0x0000001002097810 */ /* 0x000fe20007f9e0ff */
[----:B------:R-:W-:Y:S01]  /*1230*/  ULDC.64 UR4, c[0x0][0x250] ;  /* 0x0000940000047ab9 */ /* 0x000fe20000000a00 */
[----:B------:R-:W-:Y:S02]  /*1240*/  IMAD.MOV.U32 R16, RZ, RZ, R50 ;  /* 0x000000ffff107224 */ /* 0x000fe400078e0032 */
[----:B------:R-:W-:Y:S01]  /*1250*/  IADD3.X R0, RZ, R3, RZ, P4, !PT ;  /* 0x00000003ff007210 */ /* 0x000fe200027fe4ff */
[----:B------:R-:W-:-:S04]  /*1260*/  IMAD.MOV.U32 R17, RZ, RZ, R11 ;  /* 0x000000ffff117224 */ /* 0x000fc800078e000b */
[----:B------:R-:W-:Y:S02]  /*1270*/  IMAD R0, R0, UR4, RZ ;  /* 0x0000000400007c24 */ /* 0x000fe4000f8e02ff */
[----:B------:R-:W-:-:S04]  /*1280*/  IMAD.WIDE.U32 R16, R9, UR4, R16 ;  /* 0x0000000409107c25 */ /* 0x000fc8000f8e0010 */
[----:B------:R-:W-:Y:S01]  /*1290*/  IMAD R9, R9, UR5, R0 ;  /* 0x0000000509097c24 */ /* 0x000fe2000f8e0200 */
[----:B------:R-:W-:Y:S02]  /*12a0*/  ULDC.64 UR4, c[0x0][0x238] ;  /* 0x00008e0000047ab9 */ /* 0x000fe40000000a00 */
[----:B------:R-:W-:Y:S02]  /*12b0*/  LEA R18, P4, R16, UR4, 0x1 ;  /* 0x0000000410127c11 */ /* 0x000fe4000f8808ff */
[----:B------:R-:W-:-:S04]  /*12c0*/  IADD3 R9, R17, R9, RZ ;  /* 0x0000000911097210 */ /* 0x000fc80007ffe0ff */
[----:B------:R-:W-:-:S05]  /*12d0*/  LEA.HI.X R19, R16, UR5, R9, 0x1, P4 ;  /* 0x0000000510137c11 */ /* 0x000fca000a0f0c09 */
[----:B---3--:R4:W-:Y:S02]  /*12e0*/  STG.E.128 desc[UR8][R18.64], R12 ;  /* 0x0000000c12007986 */ /* 0x0089e4000c101d08 */
.L_x_7430:
[----:B------:R-:W-:Y:S05]  /*12f0*/  BSYNC B0 ;  /* 0x0000000000007941 */ /* 0x000fea0003800000 */
.L_x_7429:
[----:B---34-:R3:W4:Y:S01]  /*1300*/  LDS.128 R12, [R8+0x12800] ;  /* 0x01280000080c7984 */ /* 0x0187220000000c00 */
[----:B------:R-:W-:Y:S04]  /*1310*/  BSSY B0, `(.L_x_7431) ;  /* 0x000000f000007945 */ /* 0x000fe80003800000 */
[----:B------:R-:W-:Y:S05]  /*1320*/  @P3 BRA `(.L_x_7432) ;  /* 0x0000000000343947 */ /* 0x000fea0003800000 */
[----:B------:R-:W-:Y:S01]  /*1330*/  IADD3 R9, P3, R2, 0x20, RZ ;  /* 0x0000002002097810 */ /* 0x000fe20007f7e0ff */
[----:B------:R-:W-:Y:S01]  /*1340*/  ULDC.64 UR4, c[0x0][0x250] ;  /* 0x0000940000047ab9 */ /* 0x000fe20000000a00 */
[----:B------:R-:W-:Y:S01]  /*1350*/  MOV R17, R11 ;  /* 0x0000000b00117202 */ /* 0x000fe20000000f00 */
        /* <DEDUP_REMOVED lines=10> */
.L_x_7432:
[----:B------:R-:W-:Y:S05]  /*1400*/  BSYNC B0 ;  /* 0x0000000000007941 */ /* 0x000fea0003800000 */
.L_x_7431:
[----:B----4-:R4:W0:Y:S01]  /*1410*/  LDS.128 R12, [R8+0x12c00] ;  /* 0x012c0000080c7984 */ /* 0x0108220000000c00 */
        /* <DEDUP_REMOVED lines=14> */
[----:B0-----:R0:W-:Y:S02]  /*1500*/  STG.E.128 desc[UR8][R18.64], R12 ;  /* 0x0000000c12007986 */ /* 0x0011e4000c101d08 */
.L_x_7434:
[----:B------:R-:W-:Y:S05]  /*1510*/  BSYNC B0 ;  /* 0x0000000000007941 */ /* 0x000fea0003800000 */
.L_x_7433:
[----:B0-----:R0:W0:Y:S01]  /*1520*/  LDS.128 R12, [R8+0x13000] ;  /* 0x01300000080c7984 */ /* 0x0010220000000c00 */
[----:B------:R-:W-:Y:S04]  /*1530*/  BSSY B0, `(.L_x_7435) ;  /* 0x000000f000007945 */ /* 0x000fe80003800000 */
[----:B------:R-:W-:Y:S05]  /*1540*/  @P1 BRA `(.L_x_7436) ;  /* 0x0000000000341947 */ /* 0x000fea0003800000 */
[----:B------:R-:W-:Y:S01]  /*1550*/  IADD3 R17, P1, R2, 0x40, RZ ;  /* 0x0000004002117810 */ /* 0x000fe20007f3e0ff */
[----:B------:R-:W-:Y:S01]  /*1560*/  ULDC.64 UR4, c[0x0][0x250] ;  /* 0x0000940000047ab9 */ /* 0x000fe20000000a00 */
[----:B01234-:R-:W-:Y:S02]  /*1570*/  IMAD.MOV.U32 R8, RZ, RZ, R50 ;  /* 0x000000ffff087224 */ /* 0x01ffe400078e0032 */
        /* <DEDUP_REMOVED lines=9> */
[----:B------:R0:W-:Y:S02]  /*1610*/  STG.E.128 desc[UR8][R16.64], R12 ;  /* 0x0000000c10007986 */ /* 0x0001e4000c101d08 */
.L_x_7436:
[----:B------:R-:W-:Y:S05]  /*1620*/  BSYNC B0 ;  /* 0x0000000000007941 */ /* 0x000fea0003800000 */
.L_x_7435:
[----:B------:R-:W-:Y:S05]  /*1630*/  @P0 EXIT ;  /* 0x000000000000094d */ /* 0x000fea0003800000 */
[----:B------:R-:W-:Y:S01]  /*1640*/  IADD3 R9, P0, R2, 0x50, RZ ;  /* 0x0000005002097810 */ /* 0x000fe20007f1e0ff */
[----:B------:R-:W-:-:S04]  /*1650*/  ULDC.64 UR4, c[0x0][0x250] ;  /* 0x0000940000047ab9 */ /* 0x000fc80000000a00 */
[----:B------:R-:W-:Y:S01]  /*1660*/  IMAD.X R2, RZ, RZ, R3, P0 ;  /* 0x000000ffff027224 */ /* 0x000fe200000e0603 */
[----:B------:R-:W-:-:S03]  /*1670*/  MOV R3, R11 ;  /* 0x0000000b00037202 */ /* 0x000fc60000000f00 */
[----:B------:R-:W-:Y:S02]  /*1680*/  IMAD R0, R2, UR4, RZ ;  /* 0x0000000402007c24 */ /* 0x000fe4000f8e02ff */
[----:B------:R-:W-:-:S04]  /*1690*/  IMAD.MOV.U32 R2, RZ, RZ, R50 ;  /* 0x000000ffff027224 */ /* 0x000fc800078e0032 */
[----:B------:R-:W-:-:S04]  /*16a0*/  IMAD.WIDE.U32 R2, R9, UR4, R2 ;  /* 0x0000000409027c25 */ /* 0x000fc8000f8e0002 */
[----:B------:R-:W-:Y:S01]  /*16b0*/  IMAD R9, R9, UR5, R0 ;  /* 0x0000000509097c24 */ /* 0x000fe2000f8e0200 */
[----:B------:R-:W-:Y:S02]  /*16c0*/  ULDC.64 UR4, c[0x0][0x238] ;  /* 0x00008e0000047ab9 */ /* 0x000fe40000000a00 */
[----:B01234-:R-:W-:Y:S01]  /*16d0*/  LEA R8, P0, R2, UR4, 0x1 ;  /* 0x0000000402087c11 */ /* 0x01ffe2000f8008ff */
[----:B------:R-:W-:-:S05]  /*16e0*/  IMAD.IADD R3, R3, 0x1, R9 ;  /* 0x0000000103037824 */ /* 0x000fca00078e0209 */
[----:B------:R-:W-:-:S05]  /*16f0*/  LEA.HI.X R9, R2, UR5, R3, 0x1, P0 ;  /* 0x0000000502097c11 */ /* 0x000fca00080f0c03 */
[----:B------:R-:W-:Y:S01]  /*1700*/  STG.E.128 desc[UR8][R8.64], R4 ;  /* 0x0000000408007986 */ /* 0x000fe2000c101d08 */
[----:B------:R-:W-:Y:S05]  /*1710*/  EXIT ;  /* 0x000000000000794d */ /* 0x000fea0003800000 */
.L_x_7437:
        /* <DEDUP_REMOVED lines=14> */
.L_x_7697:


//--------------------- .text._ZN7cutlass13device_kernelIN5flash32FlashAttnBwdPostprocessConvertdQIN4cute5tupleIJNS3_1CILi64EEENS5_ILi192EEEEEENS_10bfloat16_tEfNS_4arch4Sm90ELi384ENS3_8TiledMMAINS3_8MMA_AtomIJNS3_4SM904GMMA27MMA_64x64x16_F32BF16BF16_SSILNSF_5MajorE0ELSH_1ELNSF_7ScaleInE1ELSI_1EEEEEENS3_6LayoutINS4_IJNS5_ILi1EEENS5_ILi3EEESM_EEENS4_IJNS5_ILi0EEESM_SP_EEEEENS4_IJNS3_10UnderscoreESS_SS_EEEEELb0EEEEEvNT_6ParamsE --------------------------
	.section	.text._ZN7cutlass13device_kernelIN5flash32FlashAttnBwdPostprocessConvertdQIN4cute5tupleIJNS3_1CILi64EEENS5_ILi192EEEEEENS_10bfloat16_tEfNS_4arch4Sm90ELi384ENS3_8TiledMMAINS3_8MMA_AtomIJNS3_4SM904GMMA27MMA_64x64x16_F32BF16BF16_SSILNSF_5MajorE0ELSH_1ELNSF_7ScaleInE1ELSI_1EEEEEENS3_6LayoutINS4_IJNS5_ILi1EEENS5_ILi3EEESM_EEENS4_IJNS5_ILi0EEESM_SP_EEEEENS4_IJNS3_10UnderscoreESS_SS_EEEEELb0EEEEEvNT_6ParamsE,"ax",@progbits
	.align	128
.text._ZN7cutlass13device_kernelIN5flash32FlashAttnBwdPostprocessConvertdQIN4cute5tupleIJNS3_1CILi64EEENS5_ILi192EEEEEENS_10bfloat16_tEfNS_4arch4Sm90ELi384ENS3_8TiledMMAINS3_8MMA_AtomIJNS3_4SM904GMMA27MMA_64x64x16_F32BF16BF16_SSILNSF_5MajorE0ELSH_1ELNSF_7ScaleInE1ELSI_1EEEEEENS3_6LayoutINS4_IJNS5_ILi1EEENS5_ILi3EEESM_EEENS4_IJNS5_ILi0EEESM_SP_EEEEENS4_IJNS3_10UnderscoreESS_SS_EEEEELb0EEEEEvNT_6ParamsE:
        .type           _ZN7cutlass13device_kernelIN5flash32FlashAttnBwdPostprocessConvertdQIN4cute5tupleIJNS3_1CILi64EEENS5_ILi192EEEEEENS_10bfloat16_tEfNS_4arch4Sm90ELi384ENS3_8TiledMMAINS3_8MMA_AtomIJNS3_4SM904GMMA27MMA_64x64x16_F32BF16BF16_SSILNSF_5MajorE0ELSH_1ELNSF_7ScaleInE1ELSI_1EEEEEENS3_6LayoutINS4_IJNS5_ILi1EEENS5_ILi3EEESM_EEENS4_IJNS5_ILi0EEESM_SP_EEEEENS4_IJNS3_10UnderscoreESS_SS_EEEEELb0EEEEEvNT_6ParamsE,@function
        .size           _ZN7cutlass13device_kernelIN5flash32FlashAttnBwdPostprocessConvertdQIN4cute5tupleIJNS3_1CILi64EEENS5_ILi192EEEEEENS_10bfloat16_tEfNS_4arch4Sm90ELi384ENS3_8TiledMMAINS3_8MMA_AtomIJNS3_4SM904GMMA27MMA_64x64x16_F32BF16BF16_SSILNSF_5MajorE0ELSH_1ELNSF_7ScaleInE1ELSI_1EEEEEENS3_6LayoutINS4_IJNS5_ILi1EEENS5_ILi3EEESM_EEENS4_IJNS5_ILi0EEESM_SP_EEEEENS4_IJNS3_10UnderscoreESS_SS_EEEEELb0EEEEEvNT_6ParamsE,(.L_x_7698 - _ZN7cutlass13device_kernelIN5flash32FlashAttnBwdPostprocessConvertdQIN4cute5tupleIJNS3_1CILi64EEENS5_ILi192EEEEEENS_10bfloat16_tEfNS_4arch4Sm90ELi384ENS3_8TiledMMAINS3_8MMA_AtomIJNS3_4SM904GMMA27MMA_64x64x16_F32BF16BF16_SSILNSF_5MajorE0ELSH_1ELNSF_7ScaleInE1ELSI_1EEEEEENS3_6LayoutINS4_IJNS5_ILi1EEENS5_ILi3EEESM_EEENS4_IJNS5_ILi0EEESM_SP_EEEEENS4_IJNS3_10UnderscoreESS_SS_EEEEELb0EEEEEvNT_6ParamsE)
        .other          _ZN7cutlass13device_kernelIN5flash32FlashAttnBwdPostprocessConvertdQIN4cute5tupleIJNS3_1CILi64EEENS5_ILi192EEEEEENS_10bfloat16_tEfNS_4arch4Sm90ELi384ENS3_8TiledMMAINS3_8MMA_AtomIJNS3_4SM904GMMA27MMA_64x64x16_F32BF16BF16_SSILNSF_5MajorE0ELSH_1ELNSF_7ScaleInE1ELSI_1EEEEEENS3_6LayoutINS4_IJNS5_ILi1EEENS5_ILi3EEESM_EEENS4_IJNS5_ILi0EEESM_SP_EEEEENS4_IJNS3_10UnderscoreESS_SS_EEEEELb0EEEEEvNT_6ParamsE,@"STO_CUDA_ENTRY STV_DEFAULT"
_ZN7cutlass13device_kernelIN5flash32FlashAttnBwdPostprocessConvertdQIN4cute5tupleIJNS3_1CILi64EEENS5_ILi192EEEEEENS_10bfloat16_tEfNS_4arch4Sm90ELi384ENS3_8TiledMMAINS3_8MMA_AtomIJNS3_4SM904GMMA27MMA_64x64x16_F32BF16BF16_SSILNSF_5MajorE0ELSH_1ELNSF_7ScaleInE1ELSI_1EEEEEENS3_6LayoutINS4_IJNS5_ILi1EEENS5_ILi3EEESM_EEENS4_IJNS5_ILi0EEESM_SP_EEEEENS4_IJNS3_10UnderscoreESS_SS_EEEEELb0EEEEEvNT_6ParamsE:
[----:B------:R-:W-:Y:S08]  /*0000*/  LDC R1, c[0x0][0x28] ;  /* 0x00000a00ff017b82 */ /* 0x000ff00000000800 */
[----:B------:R-:W0:Y:S01]  /*0010*/  LDC.64 R2, c[0x0][0x278] ;  /* 0x00009e00ff027b82 */ /* 0x000e220000000a00 */
[----:B------:R-:W1:Y:S01]  /*0020*/  S2R R13, SR_CTAID.Z ;  /* 0x00000000000d7919 */ /* 0x000e620000002700 */
[----:B------:R-:W-:-:S06]  /*0030*/  ULDC.64 UR8, c[0x0][0x208] ;  /* 0x0000820000087ab9 */ /* 0x000fcc0000000a00 */
[----:B------:R-:W2:Y:S08]  /*0040*/  LDC.64 R10, c[0x0][0x270] ;  /* 0x00009c00ff0a7b82 */ /* 0x000eb00000000a00 */
[----:B------:R-:W1:Y:S01]  /*0050*/  LDC.64 R4, c[0x0][0x270] ;  /* 0x00009c00ff047b82 */ /* 0x000e620000000a00 */
[----:B0-----:R-:W-:-:S04]  /*0060*/  ISETP.NE.U32.AND P2, PT, R2, RZ, PT ;  /* 0x000000ff0200720c */ /* 0x001fc80003f45070 */
[----:B------:R-:W-:Y:S02]  /*0070*/  ISETP.NE.AND.EX P2, PT, R3, RZ, PT, P2 ;  /* 0x000000ff0300720c */ /* 0x000fe40003f45320 */
[----:B--2---:R-:W-:-:S04]  /*0080*/  ISETP.NE.U32.AND P1, PT, R10, RZ, PT ;  /* 0x000000ff0a00720c */ /* 0x004fc80003f25070 */
[----:B------:R-:W-:Y:S01]  /*0090*/  ISETP.NE.AND.EX P1, PT, R11, RZ, PT, P1 ;  /* 0x000000ff0b00720c */ /* 0x000fe20003f25310 */
[----:B------:R-:W-:Y:S01]  /*00a0*/  ULDC UR4, c[0x0][0x240] ;  /* 0x0000900000047ab9 */ /* 0x000fe20000000800 */
[----:B-1----:R-:W-:-:S05]  /*00b0*/  IMAD.WIDE R4, R13, 0x4, R4 ;  /* 0x000000040d047825 */ /* 0x002fca00078e0204 */
[----:B------:R-:W0:Y:S01]  /*00c0*/  @P2 LDC.64 R6, c[0x0][0x278] ;  /* 0x00009e00ff062b82 */ /* 0x000e220000000a00 */
[----:B------:R-:W-:-:S05]  /*00d0*/  IMAD.U32 R43, RZ, RZ, UR4 ;  /* 0x00000004ff2b7e24 */ /* 0x000fca000f8e00ff */
[----:B------:R1:W5:Y:S01]  /*00e0*/  @P1 LDG.E R9, desc[UR8][R4.64] ;  /* 0x0000000804091981 */ /* 0x000362000c1e1900 */
[----:B0-----:R-:W-:-:S05]  /*00f0*/  @P2 IMAD.WIDE R6, R13, 0x4, R6 ;  /* 0x000000040d062825 */ /* 0x001fca00078e0206 */
[----:B------:R1:W5:Y:S01]  /*0100*/  @P2 LDG.E R43, desc[UR8][R6.64] ;  /* 0x00000008062b2981 */ /* 0x000362000c1e1900 */
[----:B------:R-:W-:Y:S01]  /*0110*/  ISETP.NE.U32.AND P0, PT, R10, RZ, PT ;  /* 0x000000ff0a00720c */ /* 0x000fe20003f05070 */
[----:B------:R-:W0:Y:S03]  /*0120*/  S2R R3, SR_CTAID.X ;  /* 0x0000000000037919 */ /* 0x000e260000002500 */
[----:B------:R-:W-:Y:S01]  /*0130*/  ISETP.NE.AND.EX P0, PT, R11, RZ, PT, P0 ;  /* 0x000000ff0b00720c */ /* 0x000fe20003f05300 */
[----:B0-----:R-:W-:Y:S01]  /*0140*/  IMAD.SHL.U32 R40, R3, 0x40, RZ ;  /* 0x0000004003287824 */ /* 0x001fe200078e00ff */
[----:B-1----:R-:W-:Y:S11]  /*0150*/  @P2 BRA `(.L_x_7438) ;  /* 0x0000000000102947 */ /* 0x002ff60003800000 */
[----:B------:R-:W-:Y:S05]  /*0160*/  @!P1 BRA `(.L_x_7438) ;  /* 0x00000000000c9947 */ /* 0x000fea0003800000 */
[----:B------:R-:W2:Y:S04]  /*0170*/  LDG.E R0, desc[UR8][R4.64] ;  /* 0x0000000804007981 */ /* 0x000ea8000c1e1900 */
[----:B-----5:R-:W2:Y:S02]  /*0180*/  LDG.E R43, desc[UR8][R4.64+0x4] ;  /* 0x00000408042b7981 */ /* 0x020ea4000c1e1900 */
[----:B--2---:R-:W-:-:S07]  /*0190*/  IMAD.IADD R43, R43, 0x1, -R0 ;  /* 0x000000012b2b7824 */ /* 0x004fce00078e0a00 */
.L_x_7438:
[----:B-----5:R-:W-:-:S13]  /*01a0*/  ISETP.LE.AND P2, PT, R43, R40, PT ;  /* 0x000000282b00720c */ /* 0x020fda0003f43270 */
[----:B------:R-:W-:Y:S05]  /*01b0*/  @P0 EXIT P2 ;  /* 0x000000000000094d */ /* 0x000fea0001000000 */
[----:B------:R-:W0:Y:S01]  /*01c0*/  S2R R6, SR_CTAID.Y ;  /* 0x0000000000067919 */ /* 0x000e220000002600 */
[----:B------:R-:W-:Y:S01]  /*01d0*/  @P1 IMAD R0, R13, 0x40, R9 ;  /* 0x000000400d001824 */ /* 0x000fe200078e0209 */
[----:B------:R-:W1:Y:S01]  /*01e0*/  LDC.64 R14, c[0x0][0x228] ;  /* 0x00008a00ff0e7b82 */ /* 0x000e620000000a00 */
[----:B------:R-:W-:Y:S01]  /*01f0*/  CS2R R10, SRZ ;  /* 0x00000000000a7805 */ /* 0x000fe2000001ff00 */
[----:B------:R-:W2:Y:S01]  /*0200*/  S2R R17, SR_TID.X ;  /* 0x0000000000117919 */ /* 0x000ea20000002100 */
[----:B------:R-:W-:Y:S01]  /*0210*/  IMAD R7, R3, 0x3000, RZ ;  /* 0x0000300003077824 */ /* 0x000fe200078e02ff */
[----:B------:R-:W-:Y:S01]  /*0220*/  @P1 SHF.R.S32.HI R5, RZ, 0x1f, R0 ;  /* 0x0000001fff051819 */ /* 0x000fe20000011400 */
[----:B------:R-:W-:Y:S01]  /*0230*/  BSSY B0, `(.L_x_7439) ;  /* 0x0000030000007945 */ /* 0x000fe20003800000 */
[----:B------:R-:W3:Y:S01]  /*0240*/  S2R R2, SR_CgaCtaId ;  /* 0x0000000000027919 */ /* 0x000ee20000008800 */
[----:B------:R-:W-:Y:S01]  /*0250*/  SEL R4, R13, RZ, !P0 ;  /* 0x000000ff0d047207 */ /* 0x000fe20004000000 */
[----:B------:R-:W4:Y:S01]  /*0260*/  LDC.64 R18, c[0x0][0x230] ;  /* 0x00008c00ff127b82 */ /* 0x000f220000000a00 */
[----:B------:R-:W-:-:S04]  /*0270*/  @P1 LEA.HI R5, R5, R0, RZ, 0x6 ;  /* 0x0000000005051211 */ /* 0x000fc800078f30ff */
[----:B------:R-:W-:-:S03]  /*0280*/  @P1 SHF.R.S32.HI R5, RZ, 0x6, R5 ;  /* 0x00000006ff051819 */ /* 0x000fc60000011405 */
[----:B------:R-:W5:Y:S02]  /*0290*/  LDC.64 R20, c[0x0][0x210] ;  /* 0x00008400ff147b82 */ /* 0x000f640000000a00 */
[----:B------:R-:W-:-:S04]  /*02a0*/  @P1 IMAD R5, R5, 0x3000, RZ ;  /* 0x0000300005051824 */ /* 0x000fc800078e02ff */
[--C-:B------:R-:W-:Y:S01]  /*02b0*/  @P1 IMAD.MOV.U32 R10, RZ, RZ, R5.reuse ;  /* 0x000000ffff0a1224 */ /* 0x100fe200078e0005 */
[----:B------:R-:W-:-:S04]  /*02c0*/  @P1 SHF.R.S32.HI R11, RZ, 0x1f, R5 ;  /* 0x0000001fff0b1819 */ /* 0x000fc80000011405 */
[C---:B------:R-:W-:Y:S02]  /*02d0*/  IADD3 R10, P2, R7.reuse, R10, RZ ;  /* 0x0000000a070a7210 */ /* 0x040fe40007f5e0ff */
[----:B0-----:R-:W-:Y:S02]  /*02e0*/  SHF.R.S32.HI R5, RZ, 0x1f, R6 ;  /* 0x0000001fff057819 */ /* 0x001fe40000011406 */
[----:B------:R-:W-:Y:S02]  /*02f0*/  LEA.HI.X.SX32 R11, R7, R11, 0x1, P2 ;  /* 0x0000000b070b7211 */ /* 0x000fe400010f0eff */
[----:B------:R-:W-:Y:S01]  /*0300*/  SHF.R.S32.HI R7, RZ, 0x1f, R13 ;  /* 0x0000001fff077819 */ /* 0x000fe2000001140d */
[-C--:B-1----:R-:W-:Y:S02]  /*0310*/  IMAD R0, R5, R14.reuse, RZ ;  /* 0x0000000e05007224 */ /* 0x082fe400078e02ff */
[----:B------:R-:W-:Y:S01]  /*0320*/  IMAD.WIDE.U32 R10, R6, R14, R10 ;  /* 0x0000000e060a7225 */ /* 0x000fe200078e000a */
[----:B------:R-:W-:-:S02]  /*0330*/  SEL R7, R7, RZ, !P0 ;  /* 0x000000ff07077207 */ /* 0x000fc40004000000 */
[----:B--2---:R-:W-:Y:S01]  /*0340*/  ISETP.NE.AND P0, PT, R17, RZ, PT ;  /* 0x000000ff1100720c */ /* 0x004fe20003f05270 */
[----:B------:R-:W-:Y:S02]  /*0350*/  IMAD R15, R6, R15, R0 ;  /* 0x0000000f060f7224 */ /* 0x000fe400078e0200 */
[-C--:B----4-:R-:W-:Y:S02]  /*0360*/  IMAD R0, R7, R18.reuse, RZ ;  /* 0x0000001207007224 */ /* 0x090fe400078e02ff */
[----:B------:R-:W-:Y:S02]  /*0370*/  IMAD.IADD R11, R11, 0x1, R15 ;  /* 0x000000010b0b7824 */ /* 0x000fe400078e020f */
[C---:B------:R-:W-:Y:S02]  /*0380*/  IMAD R13, R4.reuse, R19, R0 ;  /* 0x00000013040d7224 */ /* 0x040fe400078e0200 */
[----:B------:R-:W-:-:S05]  /*0390*/  IMAD.WIDE.U32 R10, R4, R18, R10 ;  /* 0x00000012040a7225 */ /* 0x000fca00078e000a */
[----:B------:R-:W-:Y:S02]  /*03a0*/  IADD3 R0, R11, R13, RZ ;  /* 0x0000000d0b007210 */ /* 0x000fe40007ffe0ff */
[----:B-----5:R-:W-:-:S04]  /*03b0*/  LEA R20, P2, R10, R20, 0x2 ;  /* 0x000000140a147211 */ /* 0x020fc800078410ff */
[----:B------:R-:W-:Y:S01]  /*03c0*/  LEA.HI.X R0, R10, R21, R0, 0x2, P2 ;  /* 0x000000150a007211 */ /* 0x000fe200010f1400 */
[----:B---3--:R-:W-:Y:S08]  /*03d0*/  @P0 BRA `(.L_x_7440) ;  /* 0x0000000000540947 */ /* 0x008ff00003800000 */
        /* <DEDUP_REMOVED lines=16> */
.L_x_7441:
[----:B------:R-:W-:Y:S01]  /*04e0*/  @P0 ELECT P2, URZ, PT ;  /* 0x00000000003f082f */ /* 0x000fe20003840000 */
[----:B------:R1:W-:-:S12]  /*04f0*/  UBLKCP.S.G [UR6], [UR4], UR10 ;  /* 0x00000006040073ba */ /* 0x0003d8000800020a */
[----:B------:R-:W-:Y:S02]  /*0500*/  @P2 PLOP3.LUT P0, PT, P2, PT, PT, 0x8, 0x0 ;  /* 0x000000000000281c */ /* 0x000fe4000170e170 */
[----:B------:R-:W-:-:S11]  /*0510*/  PLOP3.LUT P2, PT, PT, PT, PT, 0x8, 0x0 ;  /* 0x000000000000781c */ /* 0x000fd60003f4e170 */
[----:B-1----:R-:W-:Y:S05]  /*0520*/  @P0 BRA.U.ANY `(.L_x_7441) ;  /* 0xfffffffd00ec0947 */ /* 0x002fea000393ffff */
.L_x_7440:
[----:B------:R-:W-:Y:S05]  /*0530*/  BSYNC B0 ;  /* 0x0000000000007941 */ /* 0x000fea0003800000 */
.L_x_7439:
[----:B------:R-:W-:Y:S01]  /*0540*/  BAR.SYNC.DEFER_BLOCKING 0x0 ;  /* 0x0000000000007b1d */ /* 0x000fe20000010000 */
[----:B------:R-:W-:Y:S02]  /*0550*/  MOV R41, 0x400 ;  /* 0x0000040000297802 */ /* 0x000fe40000000f00 */
[----:B------:R-:W-:Y:S02]  /*0560*/  CS2R R50, SRZ ;  /* 0x0000000000327805 */ /* 0x000fe4000001ff00 */
[----:B------:R-:W-:Y:S01]  /*0570*/  SHF.L.U32 R0, RZ, 0x1f, RZ ;  /* 0x0000001fff007819 */ /* 0x000fe200000006ff */
[--C-:B------:R-:W-:Y:S01]  /*0580*/  @P1 IMAD.MOV.U32 R50, RZ, RZ, R9.reuse ;  /* 0x000000ffff321224 */ /* 0x100fe200078e0009 */
[----:B------:R-:W-:Y:S02]  /*0590*/  LEA R41, R2, R41, 0x18 ;  /* 0x0000002902297211 */ /* 0x000fe400078ec0ff */
[----:B------:R-:W-:-:S07]  /*05a0*/  @P1 SHF.R.S32.HI R51, RZ, 0x1f, R9 ;  /* 0x0000001fff331819 */ /* 0x000fce0000011409 */
.L_x_7442:
[----:B-1----:R1:W2:Y:S02]  /*05b0*/  SYNCS.PHASECHK.TRANS64.TRYWAIT P0, [R41+URZ+0x12000], R0 ;  /* 0x01200000290075a7 */ /* 0x0022a4000800017f */
[----:B--2---:R-:W-:Y:S05]  /*05c0*/  @!P0 NANOSLEEP.SYNCS 0x989680 ;  /* 0x009896800000895d */ /* 0x004fea0003900000 */
[----:B------:R-:W2:Y:S02]  /*05d0*/  @!P0 SYNCS.PHASECHK.TRANS64 P0, [R41+URZ+0x12000], R0 ;  /* 0x01200000290085a7 */ /* 0x000ea4000800007f */
[----:B--2---:R-:W-:Y:S05]  /*05e0*/  @!P0 BRA `(.L_x_7442) ;  /* 0xfffffffc00f08947 */ /* 0x004fea000383ffff */
[----:B------:R-:W-:Y:S01]  /*05f0*/  SHF.R.S32.HI R46, RZ, 0x1f, R17 ;  /* 0x0000001fff2e7819 */ /* 0x000fe20000011411 */
[----:B------:R-:W-:Y:S01]  /*0600*/  IMAD.HI R16, R17, 0x2aaaaaab, RZ ;  /* 0x2aaaaaab11107827 */ /* 0x000fe200078e02ff */
[----:B------:R-:W-:Y:S01]  /*0610*/  ULDC UR4, c[0x0][0x268] ;  /* 0x00009a0000047ab9 */ /* 0x000fe20000000800 */
[----:B------:R-:W-:Y:S01]  /*0620*/  ULDC.64 UR6, c[0x0][0x258] ;  /* 0x0000960000067ab9 */ /* 0x000fe20000000a00 */
[CC--:B-1----:R-:W-:Y:S01]  /*0630*/  LEA.HI R0, R46.reuse, R17.reuse, RZ, 0x7 ;  /* 0x000000112e007211 */ /* 0x0c2fe200078f38ff */
[----:B------:R-:W-:Y:S01]  /*0640*/  IMAD R5, R5, UR6, RZ ;  /* 0x0000000605057c24 */ /* 0x000fe2000f8e02ff */
[-C--:B0-----:R-:W-:Y:S01]  /*0650*/  LEA.HI R8, R46, R17.reuse, RZ, 0x5 ;  /* 0x000000112e087211 */ /* 0x081fe200078f28ff */
[----:B------:R-:W-:Y:S01]  /*0660*/  BSSY B0, `(.L_x_7443) ;  /* 0x0000099000007945 */ /* 0x000fe20003800000 */
[C---:B------:R-:W-:Y:S01]  /*0670*/  LOP3.LUT R2, R0.reuse, 0xfffff80, RZ, 0xc0, !PT ;  /* 0x0fffff8000027812 */ /* 0x040fe200078ec0ff */
[----:B------:R-:W-:Y:S01]  /*0680*/  IMAD.SHL.U32 R0, R0, 0x20, RZ ;  /* 0x0000002000007824 */ /* 0x000fe200078e00ff */
[----:B------:R-:W-:-:S02]  /*0690*/  LEA.HI R46, R46, R17, RZ, 0x4 ;  /* 0x000000112e2e7211 */ /* 0x000fc400078f20ff */
[----:B------:R-:W-:Y:S01]  /*06a0*/  SHF.R.S32.HI R12, RZ, 0x5, R8 ;  /* 0x00000005ff0c7819 */ /* 0x000fe20000011408 */
[C---:B------:R-:W-:Y:S01]  /*06b0*/  IMAD.IADD R2, R17.reuse, 0x1, -R2 ;  /* 0x0000000111027824 */ /* 0x040fe200078e0a02 */
[----:B------:R-:W-:Y:S02]  /*06c0*/  LOP3.LUT R21, R0, 0xfffff000, RZ, 0xc0, !PT ;  /* 0xfffff00000157812 */ /* 0x000fe400078ec0ff */
[----:B------:R-:W-:Y:S02]  /*06d0*/  LOP3.LUT R0, R46, 0xfffffff0, RZ, 0xc0, !PT ;  /* 0xfffffff02e007812 */ /* 0x000fe400078ec0ff */
[----:B------:R-:W-:Y:S01]  /*06e0*/  SHF.R.S32.HI R9, RZ, 0x1f, R8 ;  /* 0x0000001fff097819 */ /* 0x000fe20000011408 */
[----:B------:R-:W-:Y:S01]  /*06f0*/  IMAD R2, R2, 0x4, R21 ;  /* 0x0000000402027824 */ /* 0x000fe200078e0215 */
[----:B------:R-:W-:Y:S01]  /*0700*/  SHF.R.U32.HI R19, RZ, 0x1f, R16 ;  /* 0x0000001fff137819 */ /* 0x000fe20000011610 */
[----:B------:R-:W-:Y:S01]  /*0710*/  IMAD.IADD R45, R17, 0x1, -R0 ;  /* 0x00000001112d7824 */ /* 0x000fe200078e0a00 */
[----:B------:R-:W-:-:S02]  /*0720*/  LEA.HI R9, R9, R12, RZ, 0x2 ;  /* 0x0000000c09097211 */ /* 0x000fc400078f10ff */
[----:B------:R-:W-:Y:S02]  /*0730*/  LEA.HI.SX32 R0, R16, R19, 0x1e ;  /* 0x0000001310007211 */ /* 0x000fe400078ff2ff */
[----:B------:R-:W-:Y:S02]  /*0740*/  SHF.R.S32.HI R52, RZ, 0x1f, R45 ;  /* 0x0000001fff347819 */ /* 0x000fe4000001142d */
[----:B------:R-:W-:Y:S01]  /*0750*/  LOP3.LUT R13, R9, 0x3ffffc, RZ, 0xc0, !PT ;  /* 0x003ffffc090d7812 */ /* 0x000fe200078ec0ff */
[----:B------:R-:W-:Y:S01]  /*0760*/  IMAD R44, R0, -0x18, R17 ;  /* 0xffffffe8002c7824 */ /* 0x000fe200078e0211 */
[----:B------:R-:W-:Y:S01]  /*0770*/  LEA.HI R52, R52, R45, RZ, 0x3 ;  /* 0x0000002d34347211 */ /* 0x000fe200078f18ff */
[----:B------:R-:W-:Y:S01]  /*0780*/  IMAD.SHL.U32 R37, R0, 0x40, RZ ;  /* 0x0000004000257824 */ /* 0x000fe200078e00ff */
[----:B------:R-:W-:Y:S01]  /*0790*/  LEA R36, R2, R41, 0x2 ;  /* 0x0000002902247211 */ /* 0x000fe200078e10ff */
[----:B------:R-:W-:Y:S01]  /*07a0*/  IMAD.IADD R42, R12, 0x1, -R13 ;  /* 0x000000010c2a7824 */ /* 0x000fe200078e0a0d */
[C---:B------:R-:W-:Y:S01]  /*07b0*/  LOP3.LUT R24, R52.reuse, 0xfffffff8, RZ, 0xc0, !PT ;  /* 0xfffffff834187812 */ /* 0x040fe200078ec0ff */
[----:B------:R-:W-:Y:S01]  /*07c0*/  IMAD.SHL.U32 R52, R52, 0x40, RZ ;  /* 0x0000004034347824 */ /* 0x000fe200078e00ff */
[----:B------:R-:W-:Y:S01]  /*07d0*/  SHF.R.S32.HI R25, RZ, 0x1f, R44 ;  /* 0x0000001fff197819 */ /* 0x000fe2000001142c */
[----:B------:R-:W0:Y:S01]  /*07e0*/  LDS.128 R12, [R36+0x800] ;  /* 0x00080000240c7984 */ /* 0x000e220000000c00 */
[----:B------:R-:W-:Y:S01]  /*07f0*/  IMAD R42, R42, 0x400, R21 ;  /* 0x000004002a2a7824 */ /* 0x000fe200078e0215 */
[----:B------:R-:W-:Y:S01]  /*0800*/  LOP3.LUT R37, R37, 0x1c0, RZ, 0xc0, !PT ;  /* 0x000001c025257812 */ /* 0x000fe200078ec0ff */
[----:B------:R-:W-:Y:S01]  /*0810*/  IMAD.IADD R45, R45, 0x1, -R24 ;  /* 0x000000012d2d7824 */ /* 0x000fe200078e0a18 */
[----:B------:R-:W1:Y:S01]  /*0820*/  LDS.128 R20, [R36+0x1800] ;  /* 0x0018000024147984 */ /* 0x000e620000000c00 */
[----:B------:R-:W-:-:S02]  /*0830*/  LEA.HI R53, R25, R44, RZ, 0x3 ;  /* 0x0000002c19357211 */ /* 0x000fc400078f18ff */
[----:B------:R-:W-:Y:S01]  /*0840*/  SHF.L.U32 R44, R44, 0x3, RZ ;  /* 0x000000032c2c7819 */ /* 0x000fe200000006ff */
[----:B------:R-:W2:Y:S01]  /*0850*/  LDS.128 R8, [R36] ;  /* 0x0000000024087984 */ /* 0x000ea20000000c00 */
[----:B------:R-:W-:Y:S01]  /*0860*/  LEA.HI R2, R16, R19, RZ, 0x1b ;  /* 0x0000001310027211 */ /* 0x000fe200078fd8ff */
[----:B------:R-:W-:Y:S01]  /*0870*/  IMAD.SHL.U32 R49, R45, 0x40, RZ ;  /* 0x000000402d317824 */ /* 0x000fe200078e00ff */
[----:B------:R-:W-:Y:S01]  /*0880*/  LOP3.LUT R47, R37, 0x38, R44, 0xf8, !PT ;  /* 0x00000038252f7812 */ /* 0x000fe200078ef82c */
[----:B------:R-:W3:Y:S01]  /*0890*/  LDS.128 R24, [R36+0x2000] ;  /* 0x0020000024187984 */ /* 0x000ee20000000c00 */
[----:B------:R-:W-:Y:S01]  /*08a0*/  SHF.R.U32.HI R48, RZ, 0x3, R37 ;  /* 0x00000003ff307819 */ /* 0x000fe20000011625 */
[----:B------:R-:W-:Y:S01]  /*08b0*/  IMAD.SHL.U32 R53, R53, 0x200, RZ ;  /* 0x0000020035357824 */ /* 0x000fe200078e00ff */
[----:B------:R-:W-:Y:S01]  /*08c0*/  SHF.R.U32.HI R46, RZ, 0x1, R46 ;  /* 0x00000001ff2e7819 */ /* 0x000fe2000001162e */
[----:B------:R-:W4:Y:S01]  /*08d0*/  LDS.128 R16, [R36+0x1000] ;  /* 0x0010000024107984 */ /* 0x000f220000000c00 */
[----:B------:R-:W-:-:S02]  /*08e0*/  LOP3.LUT R49, R49, 0x1c0, RZ, 0xc0, !PT ;  /* 0x000001c031317812 */ /* 0x000fc400078ec0ff */
[----:B------:R-:W-:Y:S01]  /*08f0*/  LOP3.LUT R47, R47, R48, RZ, 0x3c, !PT ;  /* 0x000000302f2f7212 */ /* 0x000fe200078e3cff */
[----:B------:R-:W5:Y:S01]  /*0900*/  LDS.128 R32, [R36+0x3000] ;  /* 0x0030000024207984 */ /* 0x000f620000000c00 */
[----:B------:R-:W-:Y:S02]  /*0910*/  LOP3.LUT R46, R49, 0x8, R46, 0xf8, !PT ;  /* 0x00000008312e7812 */ /* 0x000fe400078ef82e */
[----:B------:R-:W-:Y:S01]  /*0920*/  SHF.R.U32.HI R49, RZ, 0x3, R49 ;  /* 0x00000003ff317819 */ /* 0x000fe20000011631 */
[----:B------:R-:W5:Y:S01]  /*0930*/  LDS.128 R28, [R36+0x2800] ;  /* 0x00280000241c7984 */ /* 0x000f620000000c00 */
[----:B------:R-:W-:Y:S02]  /*0940*/  R2P PR, R45, 0x6 ;  /* 0x000000062d007804 */ /* 0x000fe40000000000 */
[----:B------:R-:W-:Y:S01]  /*0950*/  LOP3.LUT R46, R46, R49, RZ, 0x3c, !PT ;  /* 0x000000312e2e7212 */ /* 0x000fe200078e3cff */
[----:B------:R-:W5:Y:S01]  /*0960*/  LDS.128 R36, [R36+0x3800] ;  /* 0x0038000024247984 */ /* 0x000f620000000c00 */
[----:B------:R-:W-:-:S02]  /*0970*/  LOP3.LUT R49, R52, 0x7ffffe00, RZ, 0xc0, !PT ;  /* 0x7ffffe0034317812 */ /* 0x000fc400078ec0ff */
[----:B------:R-:W-:Y:S02]  /*0980*/  LOP3.LUT R53, R53, 0x7ffff000, RZ, 0xc0, !PT ;  /* 0x7ffff00035357812 */ /* 0x000fe400078ec0ff */
[----:B------:R-:W-:Y:S02]  /*0990*/  IADD3 R42, R46, R42, R49 ;  /* 0x0000002a2e2a7210 */ /* 0x000fe40007ffe031 */
[----:B------:R-:W-:Y:S01]  /*09a0*/  VIADDMNMX R43, R43, -R40, 0x40, PT ;  /* 0x000000402b2b7446 */ /* 0x000fe20003800928 */
[----:B------:R-:W-:Y:S02]  /*09b0*/  IMAD R2, R2, 0x200, R53 ;  /* 0x0000020002027824 */ /* 0x000fe400078e0235 */
[----:B0-----:R-:W-:Y:S01]  /*09c0*/  FMUL.FTZ R48, R15, UR4 ;  /* 0x000000040f307c20 */ /* 0x001fe20008410000 */
[----:B------:R-:W-:Y:S01]  /*09d0*/  FMUL.FTZ R13, R13, UR4 ;  /* 0x000000040d0d7c20 */ /* 0x000fe20008410000 */
[----:B------:R-:W-:Y:S02]  /*09e0*/  IMAD.IADD R2, R2, 0x1, R47 ;  /* 0x0000000102027824 */ /* 0x000fe400078e022f */
[----:B-1----:R-:W-:Y:S01]  /*09f0*/  FMUL.FTZ R15, R20, UR4 ;  /* 0x00000004140f7c20 */ /* 0x002fe20008410000 */
[----:B------:R-:W-:Y:S01]  /*0a00*/  FMUL.FTZ R20, R21, UR4 ;  /* 0x0000000415147c20 */ /* 0x000fe20008410000 */
[----:B------:R-:W-:Y:S01]  /*0a10*/  FMUL.FTZ R23, R23, UR4 ;  /* 0x0000000417177c20 */ /* 0x000fe20008410000 */
[----:B--2---:R-:W-:Y:S01]  /*0a20*/  FMUL.FTZ R45, R9, UR4 ;  /* 0x00000004092d7c20 */ /* 0x004fe20008410000 */
[----:B------:R-:W-:Y:S01]  /*0a30*/  FMUL.FTZ R46, R11, UR4 ;  /* 0x000000040b2e7c20 */ /* 0x000fe20008410000 */
[----:B------:R-:W-:Y:S01]  /*0a40*/  FMUL.FTZ R9, R10, UR4 ;  /* 0x000000040a097c20 */ /* 0x000fe20008410000 */
[----:B------:R-:W-:Y:S01]  /*0a50*/  FMUL.FTZ R11, R14, UR4 ;  /* 0x000000040e0b7c20 */ /* 0x000fe20008410000 */
[----:B---3--:R-:W-:Y:S01]  /*0a60*/  FMUL.FTZ R21, R26, UR4 ;  /* 0x000000041a157c20 */ /* 0x008fe20008410000 */
[----:B------:R-:W-:Y:S01]  /*0a70*/  FMUL.FTZ R10, R12, UR4 ;  /* 0x000000040c0a7c20 */ /* 0x000fe20008410000 */
[----:B------:R-:W-:Y:S01]  /*0a80*/  FMUL.FTZ R26, R27, UR4 ;  /* 0x000000041b1a7c20 */ /* 0x000fe20008410000 */
[----:B------:R-:W-:Y:S01]  /*0a90*/  FMUL.FTZ R25, R25, UR4 ;  /* 0x0000000419197c20 */ /* 0x000fe20008410000 */
[----:B----4-:R-:W-:Y:S01]  /*0aa0*/  FMUL.FTZ R14, R18, UR4 ;  /* 0x00000004120e7c20 */ /* 0x010fe20008410000 */
[----:B------:R-:W-:Y:S01]  /*0ab0*/  FMUL.FTZ R19, R19, UR4 ;  /* 0x0000000413137c20 */ /* 0x000fe20008410000 */
[----:B------:R-:W-:Y:S01]  /*0ac0*/  FMUL.FTZ R18, R24, UR4 ;  /* 0x0000000418127c20 */ /* 0x000fe20008410000 */
[----:B------:R-:W-:Y:S01]  /*0ad0*/  FMUL.FTZ R12, R16, UR4 ;  /* 0x00000004100c7c20 */ /* 0x000fe20008410000 */
[----:B-----5:R-:W-:Y:S01]  /*0ae0*/  FMUL.FTZ R27, R32, UR4 ;  /* 0x00000004201b7c20 */ /* 0x020fe20008410000 */
[----:B------:R-:W-:Y:S01]  /*0af0*/  FMUL.FTZ R32, R33, UR4 ;  /* 0x0000000421207c20 */ /* 0x000fe20008410000 */
[----:B------:R-:W-:Y:S01]  /*0b00*/  FMUL.FTZ R16, R22, UR4 ;  /* 0x0000000416107c20 */ /* 0x000fe20008410000 */
[----:B------:R-:W-:Y:S01]  /*0b10*/  F2FP.BF16.F32.PACK_AB R10, R13, R10 ;  /* 0x0000000a0d0a723e */ /* 0x000fe200000010ff */
[----:B------:R-:W-:Y:S01]  /*0b20*/  FMUL.FTZ R24, R30, UR4 ;  /* 0x000000041e187c20 */ /* 0x000fe20008410000 */
[----:B------:R-:W-:Y:S01]  /*0b30*/  FMUL.FTZ R31, R31, UR4 ;  /* 0x000000041f1f7c20 */ /* 0x000fe20008410000 */
[----:B------:R-:W-:Y:S01]  /*0b40*/  F2FP.BF16.F32.PACK_AB R13, R19, R14 ;  /* 0x0000000e130d723e */ /* 0x000fe200000010ff */
[----:B------:R-:W-:Y:S01]  /*0b50*/  FMUL.FTZ R22, R28, UR4 ;  /* 0x000000041c167c20 */ /* 0x000fe20008410000 */
[----:B------:R-:W-:Y:S01]  /*0b60*/  FMUL.FTZ R33, R38, UR4 ;  /* 0x0000000426217c20 */ /* 0x000fe20008410000 */
[----:B------:R-:W-:Y:S01]  /*0b70*/  FMUL.FTZ R38, R39, UR4 ;  /* 0x0000000427267c20 */ /* 0x000fe20008410000 */
[----:B------:R-:W-:Y:S01]  /*0b80*/  IADD3 R39, R41, 0xc000, RZ ;  /* 0x0000c00029277810 */ /* 0x000fe20007ffe0ff */
[----:B------:R-:W-:Y:S01]  /*0b90*/  FMUL.FTZ R29, R29, UR4 ;  /* 0x000000041d1d7c20 */ /* 0x000fe20008410000 */
[----:B------:R-:W-:Y:S01]  /*0ba0*/  F2FP.BF16.F32.PACK_AB R19, R31, R24 ;  /* 0x000000181f13723e */ /* 0x000fe200000010ff */
[----:B------:R-:W-:Y:S01]  /*0bb0*/  IMAD.MOV.U32 R24, RZ, RZ, 0x20 ;  /* 0x00000020ff187424 */ /* 0x000fe200078e00ff */
[----:B------:R-:W-:Y:S01]  /*0bc0*/  F2FP.BF16.F32.PACK_AB R14, R20, R15 ;  /* 0x0000000f140e723e */ /* 0x000fe200000010ff */
[----:B------:R-:W-:Y:S01]  /*0bd0*/  FMUL.FTZ R8, R8, UR4 ;  /* 0x0000000408087c20 */ /* 0x000fe20008410000 */
[----:B------:R-:W-:Y:S01]  /*0be0*/  F2FP.BF16.F32.PACK_AB R15, R23, R16 ;  /* 0x00000010170f723e */ /* 0x000fe200000010ff */
[----:B------:R-:W-:-:S02]  /*0bf0*/  IMAD R23, R42, 0x2, R39 ;  /* 0x000000022a177824 */ /* 0x000fc400078e0227 */
[----:B------:R-:W-:Y:S01]  /*0c00*/  FMUL.FTZ R30, R36, UR4 ;  /* 0x00000004241e7c20 */ /* 0x000fe20008410000 */
[----:B------:R-:W-:Y:S01]  /*0c10*/  FMUL.FTZ R37, R37, UR4 ;  /* 0x0000000425257c20 */ /* 0x000fe20008410000 */
[----:B------:R-:W-:Y:S01]  /*0c20*/  FMUL.FTZ R17, R17, UR4 ;  /* 0x0000000411117c20 */ /* 0x000fe20008410000 */
[----:B------:R-:W-:Y:S01]  /*0c30*/  SEL R24, R24, 0xffffffe0, !P1 ;  /* 0xffffffe018187807 */ /* 0x000fe20004800000 */
[----:B------:R-:W-:Y:S01]  /*0c40*/  FMUL.FTZ R28, R34, UR4 ;  /* 0x00000004221c7c20 */ /* 0x000fe20008410000 */
[----:B------:R-:W-:Y:S01]  /*0c50*/  FMUL.FTZ R35, R35, UR4 ;  /* 0x0000000423237c20 */ /* 0x000fe20008410000 */
[----:B------:R-:W-:Y:S01]  /*0c60*/  F2FP.BF16.F32.PACK_AB R16, R25, R18 ;  /* 0x000000121910723e */ /* 0x000fe200000010ff */
[----:B------:R-:W-:Y:S01]  /*0c70*/  VIADD R31, R23, 0x40 ;  /* 0x00000040171f7836 */ /* 0x000fe20000000000 */
[----:B------:R-:W-:Y:S01]  /*0c80*/  F2FP.BF16.F32.PACK_AB R18, R29, R22 ;  /* 0x000000161d12723e */ /* 0x000fe200000010ff */
[----:B------:R-:W-:Y:S01]  /*0c90*/  @P2 VIADD R31, R23, 0xffffffc0 ;  /* 0xffffffc0171f2836 */ /* 0x000fe20000000000 */
[----:B------:R-:W-:Y:S01]  /*0ca0*/  F2FP.BF16.F32.PACK_AB R8, R45, R8 ;  /* 0x000000082d08723e */ /* 0x000fe200000010ff */
[--C-:B------:R-:W-:Y:S01]  /*0cb0*/  IMAD R42, R42, 0x2, R41.reuse ;  /* 0x000000022a2a7824 */ /* 0x100fe200078e0229 */
[----:B------:R-:W-:Y:S01]  /*0cc0*/  F2FP.BF16.F32.PACK_AB R9, R46, R9 ;  /* 0x000000092e09723e */ /* 0x000fe200000010ff */
[----:B------:R-:W-:Y:S01]  /*0cd0*/  IMAD R41, R2, 0x2, R41 ;  /* 0x0000000202297824 */ /* 0x000fe200078e0229 */
[----:B------:R-:W-:Y:S01]  /*0ce0*/  F2FP.BF16.F32.PACK_AB R11, R48, R11 ;  /* 0x0000000b300b723e */ /* 0x000fe200000010ff */
[----:B------:R-:W-:Y:S01]  /*0cf0*/  ULDC UR4, c[0x0][0x244] ;  /* 0x0000910000047ab9 */ /* 0x000fe20000000800 */
[----:B------:R-:W-:-:S02]  /*0d00*/  F2FP.BF16.F32.PACK_AB R22, R37, R30 ;  /* 0x0000001e2516723e */ /* 0x000fc400000010ff */
[----:B------:R-:W-:Y:S01]  /*0d10*/  F2FP.BF16.F32.PACK_AB R12, R17, R12 ;  /* 0x0000000c110c723e */ /* 0x000fe200000010ff */
[----:B------:R0:W-:Y:S01]  /*0d20*/  STSM.16.M88.4 [R42+0xc000], R8 ;  /* 0x00c000082a007844 */ /* 0x0001e20000000200 */
[----:B------:R-:W-:Y:S02]  /*0d30*/  IADD3 R30, R23, R24, RZ ;  /* 0x00000018171e7210 */ /* 0x000fe40007ffe0ff */
[----:B------:R-:W-:Y:S02]  /*0d40*/  F2FP.BF16.F32.PACK_AB R17, R26, R21 ;  /* 0x000000151a11723e */ /* 0x000fe400000010ff */
[----:B------:R-:W-:Y:S01]  /*0d50*/  F2FP.BF16.F32.PACK_AB R20, R32, R27 ;  /* 0x0000001b2014723e */ /* 0x000fe200000010ff */
[----:B------:R-:W-:Y:S01]  /*0d60*/  IMAD.IADD R32, R24, 0x1, R31 ;  /* 0x0000000118207824 */ /* 0x000fe200078e021f */
[----:B------:R-:W-:Y:S01]  /*0d70*/  F2FP.BF16.F32.PACK_AB R21, R35, R28 ;  /* 0x0000001c2315723e */ /* 0x000fe200000010ff */
[----:B------:R1:W-:Y:S01]  /*0d80*/  STSM.16.M88.4 [R30], R12 ;  /* 0x0000000c1e007844 */ /* 0x0003e20000000200 */
[----:B------:R-:W-:-:S02]  /*0d90*/  F2FP.BF16.F32.PACK_AB R23, R38, R33 ;  /* 0x000000212617723e */ /* 0x000fc400000010ff */
[C---:B------:R-:W-:Y:S01]  /*0da0*/  IADD3 R28, P0, R0.reuse, R50, RZ ;  /* 0x00000032001c7210 */ /* 0x040fe20007f1e0ff */
[----:B------:R1:W-:Y:S01]  /*0db0*/  STSM.16.M88.4 [R31], R16 ;  /* 0x000000101f007844 */ /* 0x0003e20000000200 */
[--C-:B------:R-:W-:Y:S02]  /*0dc0*/  SHF.R.S32.HI R45, RZ, 0x1f, R44.reuse ;  /* 0x0000001fff2d7819 */ /* 0x100fe4000001142c */
[----:B------:R-:W-:Y:S01]  /*0dd0*/  LEA.HI.X.SX32 R29, R0, R51, 0x1, P0 ;  /* 0x00000033001d7211 */ /* 0x000fe200000f0eff */
[----:B------:R1:W-:Y:S01]  /*0de0*/  STSM.16.M88.4 [R32], R20 ;  /* 0x0000001420007844 */ /* 0x0003e20000000200 */
[----:B------:R-:W-:Y:S01]  /*0df0*/  BAR.SYNC.DEFER_BLOCKING 0x0 ;  /* 0x0000000000007b1d */ /* 0x000fe20000010000 */
[----:B------:R-:W-:Y:S01]  /*0e00*/  ISETP.GE.AND P0, PT, R44, UR4, PT ;  /* 0x000000042c007c0c */ /* 0x000fe2000bf06270 */
[C---:B0-----:R-:W-:Y:S02]  /*0e10*/  IMAD R9, R6.reuse, UR7, R5 ;  /* 0x0000000706097c24 */ /* 0x041fe4000f8e0205 */
[----:B------:R-:W-:Y:S01]  /*0e20*/  IMAD.WIDE.U32 R44, R6, UR6, R44 ;  /* 0x00000006062c7c25 */ /* 0x000fe2000f8e002c */
[----:B------:R-:W-:Y:S01]  /*0e30*/  ISETP.GE.OR P3, PT, R0, R43, P0 ;  /* 0x0000002b0000720c */ /* 0x000fe20000766670 */
[----:B------:R-:W-:-:S02]  /*0e40*/  ULDC.64 UR4, c[0x0][0x260] ;  /* 0x0000980000047ab9 */ /* 0x000fc40000000a00 */
[C---:B------:R-:W-:Y:S01]  /*0e50*/  VIADD R5, R0.reuse, 0x10 ;  /* 0x0000001000057836 */ /* 0x040fe20000000000 */
[----:B------:R-:W-:Y:S01]  /*0e60*/  IADD3 R45, R45, R9, RZ ;  /* 0x000000092d2d7210 */ /* 0x000fe20007ffe0ff */
[----:B------:R-:W-:Y:S02]  /*0e70*/  IMAD R7, R7, UR4, RZ ;  /* 0x0000000407077c24 */ /* 0x000fe4000f8e02ff */
[C---:B------:R-:W-:Y:S01]  /*0e80*/  VIADD R6, R0.reuse, 0x20 ;  /* 0x0000002000067836 */ /* 0x040fe20000000000 */
[-C--:B------:R-:W-:Y:S01]  /*0e90*/  ISETP.GE.OR P2, PT, R5, R43.reuse, P0 ;  /* 0x0000002b0500720c */ /* 0x080fe20000746670 */
[----:B------:R-:W-:Y:S02]  /*0ea0*/  VIADD R0, R0, 0x30 ;  /* 0x0000003000007836 */ /* 0x000fe40000000000 */
[----:B------:R-:W-:Y:S01]  /*0eb0*/  IMAD R9, R4, UR5, R7 ;  /* 0x0000000504097c24 */ /* 0x000fe2000f8e0207 */
[-C--:B------:R-:W-:Y:S01]  /*0ec0*/  ISETP.GE.OR P1, PT, R6, R43.reuse, P0 ;  /* 0x0000002b0600720c */ /* 0x080fe20000726670 */
[----:B------:R-:W-:Y:S01]  /*0ed0*/  IMAD.WIDE.U32 R4, R4, UR4, R44 ;  /* 0x0000000404047c25 */ /* 0x000fe2000f8e002c */
[----:B------:R-:W-:-:S03]  /*0ee0*/  ISETP.GE.OR P0, PT, R0, R43, P0 ;  /* 0x0000002b0000720c */ /* 0x000fc60000706670 */
[----:B------:R-:W-:Y:S01]  /*0ef0*/  IMAD.WIDE R6, R3, 0x40, R28 ;  /* 0x0000004003067825 */ /* 0x000fe200078e021c */
[----:B------:R1:W0:Y:S03]  /*0f00*/  LDS.128 R24, [R41+0xd800] ;  /* 0x00d8000029187984 */ /* 0x0002260000000c00 */
[----:B------:R-:W-:Y:S02]  /*0f10*/  IMAD R8, R2, 0x2, R39 ;  /* 0x0000000202087824 */ /* 0x000fe400078e0227 */
[----:B------:R-:W-:Y:S01]  /*0f20*/  IMAD.IADD R3, R5, 0x1, R9 ;  /* 0x0000000105037824 */ /* 0x000fe200078e0209 */
[----:B------:R-:W-:Y:S06]  /*0f30*/  @P3 BRA `(.L_x_7444) ;  /* 0x00000000002c3947 */ /* 0x000fec0003800000 */
[----:B------:R-:W2:Y:S01]  /*0f40*/  LDS.128 R8, [R8] ;  /* 0x0000000008087984 */ /* 0x000ea20000000c00 */
[----:B------:R-:W-:Y:S01]  /*0f50*/  ULDC.64 UR4, c[0x0][0x250] ;  /* 0x0000940000047ab9 */ /* 0x000fe20000000a00 */
[----:B------:R-:W-:Y:S02]  /*0f60*/  IMAD.MOV.U32 R2, RZ, RZ, R4 ;  /* 0x000000ffff027224 */ /* 0x000fe400078e0004 */
[----:B-1----:R-:W-:Y:S02]  /*0f70*/  IMAD R15, R7, UR4, RZ ;  /* 0x00000004070f7c24 */ /* 0x002fe4000f8e02ff */
[----:B------:R-:W-:-:S04]  /*0f80*/  IMAD.WIDE.U32 R12, R6, UR4, R2 ;  /* 0x00000004060c7c25 */ /* 0x000fc8000f8e0002 */
[----:B------:R-:W-:Y:S01]  /*0f90*/  IMAD R15, R6, UR5, R15 ;  /* 0x00000005060f7c24 */ /* 0x000fe2000f8e020f */
[----:B------:R-:W-:Y:S02]  /*0fa0*/  ULDC.64 UR4, c[0x0][0x238] ;  /* 0x00008e0000047ab9 */ /* 0x000fe40000000a00 */
[----:B------:R-:W-:Y:S01]  /*0fb0*/  LEA R14, P3, R12, UR4, 0x1 ;  /* 0x000000040c0e7c11 */ /* 0x000fe2000f8608ff */
[----:B------:R-:W-:-:S05]  /*0fc0*/  IMAD.IADD R13, R13, 0x1, R15 ;  /* 0x000000010d0d7824 */ /* 0x000fca00078e020f */
[----:B------:R-:W-:-:S05]  /*0fd0*/  LEA.HI.X R15, R12, UR5, R13, 0x1, P3 ;  /* 0x000000050c0f7c11 */ /* 0x000fca00098f0c0d */
[----:B--2---:R2:W-:Y:S02]  /*0fe0*/  STG.E.128 desc[UR8][R14.64], R8 ;  /* 0x000000080e007986 */ /* 0x0045e4000c101d08 */
.L_x_7444:
[----:B------:R-:W-:Y:S05]  /*0ff0*/  BSYNC B0 ;  /* 0x0000000000007941 */ /* 0x000fea0003800000 */
.L_x_7443:
[----:B--2---:R2:W3:Y:S01]  /*1000*/  LDS.128 R8, [R41+0xc800] ;  /* 0x00c8000029087984 */ /* 0x0044e20000000c00 */
[----:B------:R-:W-:Y:S04]  /*1010*/  BSSY B0, `(.L_x_7445) ;  /* 0x000000f000007945 */ /* 0x000fe80003800000 */
[----:B------:R-:W-:Y:S05]  /*1020*/  @P2 BRA `(.L_x_7446) ;  /* 0x0000000000342947 */ /* 0x000fea0003800000 */
[----:B-1----:R-:W-:Y:S01]  /*1030*/  IADD3 R15, P2, R6, 0x10, RZ ;  /* 0x00000010060f7810 */ /* 0x002fe20007f5e0ff */
        /* <DEDUP_REMOVED lines=12> */
.L_x_7446:
[----:B------:R-:W-:Y:S05]  /*1100*/  BSYNC B0 ;  /* 0x0000000000007941 */ /* 0x000fea0003800000 */
.L_x_7445:
[----:B---34-:R3:W4:Y:S01]  /*1110*/  LDS.128 R8, [R41+0xd000] ;  /* 0x00d0000029087984 */ /* 0x0187220000000c00 */
        /* <DEDUP_REMOVED lines=11> */
[----:B------:R-:W-:Y:S02]  /*11d0*/  LEA R14, P1, R12, UR4, 0x1 ;  /* 0x000000040c0e7c11 */ /* 0x000fe4000f8208ff */
[----:B------:R-:W-:-:S04]  /*11e0*/  IADD3 R13, R13, R15, RZ ;  /* 0x0000000f0d0d7210 */ /* 0x000fc80007ffe0ff */
[----:B------:R-:W-:-:S05]  /*11f0*/  LEA.HI.X R15, R12, UR5, R13, 0x1, P1 ;  /* 0x000000050c0f7c11 */ /* 0x000fca00088f0c0d */
[----:B----4-:R1:W-:Y:S02]  /*1200*/  STG.E.128 desc[UR8][R14.64], R8 ;  /* 0x000000080e007986 */ /* 0x0103e4000c101d08 */
.L_x_7448:
[----:B------:R-:W-:Y:S05]  /*1210*/  BSYNC B0 ;  /* 0x0000000000007941 */ /* 0x000fea0003800000 */
.L_x_7447:
[----:B------:R-:W-:Y:S05]  /*1220*/  @P0 EXIT ;  /* 0x000000000000094d */ /* 0x000fea0003800000 */
[----:B------:R-:W-:Y:S01]  /*1230*/  IADD3 R5, P0, R6, 0x30, RZ ;  /* 0x0000003006057810 */ /* 0x000fe20007f1e0ff */
[----:B------:R-:W-:Y:S01]  /*1240*/  ULDC.64 UR4, c[0x0][0x250] ;  /* 0x0000940000047ab9 */ /* 0x000fe20000000a00 */
[----:B------:R-:W-:-:S03]  /*1250*/  IMAD.MOV.U32 R2, RZ, RZ, R4 ;  /* 0x000000ffff027224 */ /* 0x000fc600078e0004 */
        /* <DEDUP_REMOVED lines=8> */
[----:B0-----:R-:W-:Y:S01]  /*12e0*/  STG.E.128 desc[UR8][R4.64], R24 ;  /* 0x0000001804007986 */ /* 0x001fe2000c101d08 */
[----:B------:R-:W-:Y:S05]  /*12f0*/  EXIT ;  /* 0x000000000000794d */ /* 0x000fea0003800000 */
.L_x_7449:
        /* <DEDUP_REMOVED lines=16> */
.L_x_7698:


//--------------------- .text._ZN7cutlass13device_kernelIN5flash11enable_sm90INS1_16FlashAttnBwdSm90INS1_25CollectiveMainloopBwdSm90ILi2ELi1ELi1EN4cute5tupleIJNS5_1CILi1EEES8_S8_EEENS6_IJNS7_ILi64EEENS7_ILi96EEENS7_ILi192EEEEEENS_10bfloat16_tEfNS_4arch4Sm90ELb1ELb0ELb0ELb1ELb1ELb0ELb1ELb0ELi3ELi1ELi1ELi1ELb0EEENS1_24CollectiveEpilogueBwdGQAISD_fSG_Li384ELb1ELb1EEENS1_25SingleTileBwdLPTSchedulerILb1ELi96ELb1EEEEEEEEEvNT_6ParamsE --------------------------
	.section	.text._ZN7cutlass13device_kernelIN5flash11enable_sm90INS1_16FlashAttnBwdSm90INS1_25CollectiveMainloopBwdSm90ILi2ELi1ELi1EN4cute5tupleIJNS5_1CILi1EEES8_S8_EEENS6_IJNS7_ILi64EEENS7_ILi96EEENS7_ILi192EEEEEENS_10bfloat16_tEfNS_4arch4Sm90ELb1ELb0ELb0ELb1ELb1ELb0ELb1ELb0ELi3ELi1ELi1ELi1ELb0EEENS1_24CollectiveEpilogueBwdGQAISD_fSG_Li384ELb1ELb1EEENS1_25SingleTileBwdLPTSchedulerILb1ELi96ELb1EEEEEEEEEvNT_6ParamsE,"ax",@progbits
	.align	128
.text._ZN7cutlass13device_kernelIN5flash11enable_sm90INS1_16FlashAttnBwdSm90INS1_25CollectiveMainloopBwdSm90ILi2ELi1ELi1EN4cute5tupleIJNS5_1CILi1EEES8_S8_EEENS6_IJNS7_ILi64EEENS7_ILi96EEENS7_ILi192EEEEEENS_10bfloat16_tEfNS_4arch4Sm90ELb1ELb0ELb0ELb1ELb1ELb0ELb1ELb0ELi3ELi1ELi1ELi1ELb0EEENS1_24CollectiveEpilogueBwdGQAISD_fSG_Li384ELb1ELb1EEENS1_25SingleTileBwdLPTSchedulerILb1ELi96ELb1EEEEEEEEEvNT_6ParamsE:
        .type           _ZN7cutlass13device_kernelIN5flash11enable_sm90INS1_16FlashAttnBwdSm90INS1_25CollectiveMainloopBwdSm90ILi2ELi1ELi1EN4cute5tupleIJNS5_1CILi1EEES8_S8_EEENS6_IJNS7_ILi64EEENS7_ILi96EEENS7_ILi192EEEEEENS_10bfloat16_tEfNS_4arch4Sm90ELb1ELb0ELb0ELb1ELb1ELb0ELb1ELb0ELi3ELi1ELi1ELi1ELb0EEENS1_24CollectiveEpilogueBwdGQAISD_fSG_Li384ELb1ELb1EEENS1_25SingleTileBwdLPTSchedulerILb1ELi96ELb1EEEEEEEEEvNT_6ParamsE,@function
        .size           _ZN7cutlass13device_kernelIN5flash11enable_sm90INS1_16FlashAttnBwdSm90INS1_25CollectiveMainloopBwdSm90ILi2ELi1ELi1EN4cute5tupleIJNS5_1CILi1EEES8_S8_EEENS6_IJNS7_ILi64EEENS7_ILi96EEENS7_ILi192EEEEEENS_10bfloat16_tEfNS_4arch4Sm90ELb1ELb0ELb0ELb1ELb1ELb0ELb1ELb0ELi3ELi1ELi1ELi1ELb0EEENS1_24CollectiveEpilogueBwdGQAISD_fSG_Li384ELb1ELb1EEENS1_25SingleTileBwdLPTSchedulerILb1ELi96ELb1EEEEEEEEEvNT_6ParamsE,(.L_x_7699 - _ZN7cutlass13device_kernelIN5flash11enable_sm90INS1_16FlashAttnBwdSm90INS1_25CollectiveMainloopBwdSm90ILi2ELi1ELi1EN4cute5tupleIJNS5_1CILi1EEES8_S8_EEENS6_IJNS7_ILi64EEENS7_ILi96EEENS7_ILi192EEEEEENS_10bfloat16_tEfNS_4arch4Sm90ELb1ELb0ELb0ELb1ELb1ELb0ELb1ELb0ELi3ELi1ELi1ELi1ELb0EEENS1_24CollectiveEpilogueBwdGQAISD_fSG_Li384ELb1ELb1EEENS1_25SingleTileBwdLPTSchedulerILb1ELi96ELb1EEEEEEEEEvNT_6ParamsE)
        .other          _ZN7cutlass13device_kernelIN5flash11enable_sm90INS1_16FlashAttnBwdSm90INS1_25CollectiveMainloopBwdSm90ILi2ELi1ELi1EN4cute5tupleIJNS5_1CILi1EEES8_S8_EEENS6_IJNS7_ILi64EEENS7_ILi96EEENS7_ILi192EEEEEENS_10bfloat16_tEfNS_4arch4Sm90ELb1ELb0ELb0ELb1ELb1ELb0ELb1ELb0ELi3ELi1ELi1ELi1ELb0EEENS1_24CollectiveEpilogueBwdGQAISD_fSG_Li384ELb1ELb1EEENS1_25SingleTileBwdLPTSchedulerILb1ELi96ELb1EEEEEEEEEvNT_6ParamsE,@"STO_CUDA_ENTRY STV_DEFAULT"
_ZN7cutlass13device_kernelIN5flash11enable_sm90INS1_16FlashAttnBwdSm90INS1_25CollectiveMainloopBwdSm90ILi2ELi1ELi1EN4cute5tupleIJNS5_1CILi1EEES8_S8_EEENS6_IJNS7_ILi64EEENS7_ILi96EEENS7_ILi192EEEEEENS_10bfloat16_tEfNS_4arch4Sm90ELb1ELb0ELb0ELb1ELb1ELb0ELb1ELb0ELi3ELi1ELi1ELi1ELb0EEENS1_24CollectiveEpilogueBwdGQAISD_fSG_Li384ELb1ELb1EEENS1_25SingleTileBwdLPTSchedulerILb1ELi96ELb1EEEEEEEEEvNT_6ParamsE:
        /* <DEDUP_REMOVED lines=23> */
.L_x_7451:
[----:B------:R-:W-:Y:S05]  /*0170*/  BSYNC B0 ;  /* 0x0000000000007941 */ /* 0x000fea0003800000 */
.L_x_7450:
        /* <DEDUP_REMOVED lines=34> */
.L_x_7452:
        /* <DEDUP_REMOVED lines=20> */
.L_x_7453:
        /* <DEDUP_REMOVED lines=9> */
.L_x_7456:
        /* <DEDUP_REMOVED lines=32> */
.L_x_7457:
[----:B------:R-:W1:Y:S01]  /*0770*/  LDC R3, c[0x0][0x8cc] ;  /* 0x00023300ff037b82 */ /* 0x000e620000000800 */
[----:B------:R-:W-:Y:S01]  /*0780*/  IMAD.U32 R0, RZ, RZ, UR4 ;  /* 0x00000004ff007e24 */ /* 0x000fe2000f8e00ff */
[----:B-1----:R-:W-:-:S13]  /*0790*/  ISETP.NE.AND P0, PT, R3, 0x1, PT ;  /* 0x000000010300780c */ /* 0x002fda0003f05270 */
[----:B------:R-:W1:Y:S02]  /*07a0*/  @P0 LDC.64 R4, c[0x0][0x8d0] ;  /* 0x00023400ff040b82 */ /* 0x000e640000000a00 */
[----:B-1----:R-:W-:-:S05]  /*07b0*/  @P0 IMAD.HI.U32 R2, R4, UR4, RZ ;  /* 0x0000000404020c27 */ /* 0x002fca000f8e00ff */
[----:B------:R-:W-:-:S05]  /*07c0*/  @P0 SHF.R.U32.HI R0, RZ, R5, R2 ;  /* 0x00000005ff000219 */ /* 0x000fca0000011602 */
[----:B------:R-:W-:-:S07]  /*07d0*/  IMAD R2, R0, R3, RZ ;  /* 0x0000000300027224 */ /* 0x000fce00078e02ff */
.L_x_7458:
        /* <DEDUP_REMOVED lines=20> */
.L_x_7459:
        /* <DEDUP_REMOVED lines=10> */
.L_x_7461:
[----:B------:R-:W1:Y:S02]  /*09c0*/  LDC R4, c[0x0][0x8f4] ;  /* 0x00023d00ff047b82 */ /* 0x000e640000000800 */
.L_x_7460:
[----:B-1---5:R-:W-:-:S04]  /*09d0*/  VIADD R4, R4, 0x5f ;  /* 0x0000005f04047836 */ /* 0x022fc80000000000 */
[----:B------:R-:W-:-:S05]  /*09e0*/  IMAD.HI R4, R4, 0x2aaaaaab, RZ ;  /* 0x2aaaaaab04047827 */ /* 0x000fca00078e02ff */
[----:B--2---:R-:W-:-:S04]  /*09f0*/  SHF.R.U32.HI R3, RZ, 0x1f, R4 ;  /* 0x0000001fff037819 */ /* 0x004fc80000011604 */
[----:B------:R-:W-:-:S04]  /*0a00*/  LEA.HI.SX32 R3, R4, R3, 0x1c ;  /* 0x0000000304037211 */ /* 0x000fc800078fe2ff */
[-C--:B------:R-:W-:Y:S02]  /*0a10*/  ISETP.GT.AND P0, PT, R3, R0.reuse, PT ;  /* 0x000000000300720c */ /* 0x080fe40003f04270 */
[----:B------:R-:W-:Y:S02]  /*0a20*/  LOP3.LUT R0, RZ, R0, RZ, 0x33, !PT ;  /* 0x00000000ff007212 */ /* 0x000fe400078e33ff */
[----:B------:R-:W-:-:S03]  /*0a30*/  SEL R19, R19, 0xffffffff, P0 ;  /* 0xffffffff13137807 */ /* 0x000fc60000000000 */
[----:B------:R-:W-:Y:S01]  /*0a40*/  IMAD.IADD R153, R3, 0x1, R0 ;  /* 0x0000000103997824 */ /* 0x000fe200078e0200 */
        /* <DEDUP_REMOVED lines=11> */
.L_x_7463:
        /* <DEDUP_REMOVED lines=10> */
.L_x_7464:
        /* <DEDUP_REMOVED lines=8> */
.L_x_7465:
        /* <DEDUP_REMOVED lines=9> */
.L_x_7466:
        /* <DEDUP_REMOVED lines=87> */
.L_x_7469:
        /* <DEDUP_REMOVED lines=15> */
.L_x_7468:
        /* <DEDUP_REMOVED lines=20> */
.L_x_7471:
        /* <DEDUP_REMOVED lines=15> */
.L_x_7470:
        /* <DEDUP_REMOVED lines=8> */
.L_x_7598:
        /* <DEDUP_REMOVED lines=21> */
.L_x_7473:
        /* <DEDUP_REMOVED lines=15> */
[----:B--2---:R-:W-:Y:S02]  /*1800*/  SHF.R.S32.HI R10, RZ, 0x1f, R9 ;  /* 0x0000001fff0a7819 */ /* 0x004fe40000011409 */
        /* <DEDUP_REMOVED lines=87> */
.L_x_7485:
[----:B------:R-:W-:-:S13]  /*1d80*/  ISETP.NE.AND P0, PT, R10, 0x3, PT ;  /* 0x000000030a00780c */ /* 0x000fda0003f05270 */
[----:B--2---:R-:W-:Y:S05]  /*1d90*/  @!P0 BRA `(.L_x_7475) ;  /* 0x0000000000048947 */ /* 0x004fea0003800000 */
[----:B------:R-:W-:Y:S01]  /*1da0*/  BPT.TRAP 0x1 ;  /* 0x000000040000795c */ /* 0x000fe20000300000 */
.L_x_7475:
[----:B------:R-:W-:Y:S02]  /*1db0*/  LEA R3, R2, UR36, 0x3 ;  /* 0x0000002402037c11 */ /* 0x000fe4000f8e18ff */
[----:B------:R-:W-:-:S04]  /*1dc0*/  SHF.L.U32 R12, R7, 0x1f, RZ ;  /* 0x0000001f070c7819 */ /* 0x000fc800000006ff */
[----:B------:R2:W3:Y:S01]  /*1dd0*/  SYNCS.PHASECHK.TRANS64.TRYWAIT P1, [R3+URZ+0x36410], R12 ;  /* 0x0364100c030075a7 */ /* 0x0004e2000802017f */
[----:B------:R-:W-:Y:S05]  /*1de0*/  @!P0 BRA `(.L_x_7476) ;  /* 0x0000000000048947 */ /* 0x000fea0003800000 */
[----:B------:R-:W-:Y:S01]  /*1df0*/  BPT.TRAP 0x1 ;  /* 0x000000040000795c */ /* 0x000fe20000300000 */
.L_x_7476:
[----:B---3--:R-:W-:Y:S05]  /*1e00*/  @P1 BRA `(.L_x_7477) ;  /* 0x0000000000081947 */ /* 0x008fea0003800000 */
[----:B------:R-:W3:Y:S02]  /*1e10*/  SYNCS.PHASECHK.TRANS64.TRYWAIT P1, [R3+URZ+0x36410], R12 ;  /* 0x0364100c030075a7 */ /* 0x000ee4000802017f */
[----:B---3--:R-:W-:Y:S05]  /*1e20*/  @!P1 BRA `(.L_x_7478) ;  /* 0x0000007c00f89947 */ /* 0x008fea0003800000 */
.L_x_7477:
        /* <DEDUP_REMOVED lines=103> */
.L_x_7479:
[----:B--2---:R-:W-:-:S04]  /*24a0*/  SHF.L.U32 R14, R5, 0x1f, RZ ;  /* 0x0000001f050e7819 */ /* 0x004fc800000006ff */
[----:B------:R2:W1:Y:S01]  /*24b0*/  SYNCS.PHASECHK.TRANS64.TRYWAIT P1, [UR36+0x36430], R14 ;  /* 0x0364300eff0075a7 */ /* 0x0004620008020164 */
[----:B------:R-:W-:Y:S05]  /*24c0*/  @!P0 BRA `(.L_x_7480) ;  /* 0x0000000000048947 */ /* 0x000fea0003800000 */
[----:B------:R-:W-:Y:S01]  /*24d0*/  BPT.TRAP 0x1 ;  /* 0x000000040000795c */ /* 0x000fe20000300000 */
.L_x_7480:
[----:B-1----:R-:W-:Y:S05]  /*24e0*/  @P1 BRA `(.L_x_7481) ;  /* 0x0000000000081947 */ /* 0x002fea0003800000 */
[----:B------:R-:W1:Y:S02]  /*24f0*/  SYNCS.PHASECHK.TRANS64.TRYWAIT P1, [UR36+0x36430], R14 ;  /* 0x0364300eff0075a7 */ /* 0x000e640008020164 */
[----:B-1----:R-:W-:Y:S05]  /*2500*/  @!P1 BRA `(.L_x_7482) ;  /* 0x0000007800549947 */ /* 0x002fea0003800000 */
.L_x_7481:
        /* <DEDUP_REMOVED lines=36> */
[----:B----4-:R-:W-:-:S02]  /*2750*/  FSEL R23, R140, -INF , P2 ;  /* 0xff8000008c177808 */ /* 0x010fc40001000000 */
        /* <DEDUP_REMOVED lines=278> */
.L_x_7483:
        /* <DEDUP_REMOVED lines=60> */
.L_x_7484:
        /* <DEDUP_REMOVED lines=62> */
.L_x_7467:
[----:B------:R-:W-:Y:S05]  /*4060*/  @P0 BRA `(.L_x_7462) ;  /* 0x0000005c00300947 */ /* 0x000fea0003800000 */
[----:B--2---:R-:W1:Y:S08]  /*4070*/  LDC.64 R2, c[0x0][0x878] ;  /* 0x00021e00ff027b82 */ /* 0x004e700000000a00 */
[----:B------:R-:W2:Y:S01]  /*4080*/  LDC R5, c[0x0][0x850] ;  /* 0x00021400ff057b82 */ /* 0x000ea20000000800 */
[----:B------:R-:W3:Y:S01]  /*4090*/  S2R R6, SR_TID.X ;  /* 0x0000000000067919 */ /* 0x000ee20000002100 */
[----:B------:R-:W-:Y:S01]  /*40a0*/  ULDC UR7, c[0x0][0x870] ;  /* 0x00021c0000077ab9 */ /* 0x000fe20000000800 */
[----:B------:R-:W-:-:S05]  /*40b0*/  ULDC UR6, c[0x0][0x80c] ;  /* 0x0002030000067ab9 */ /* 0x000fca0000000800 */
[----:B------:R-:W5:Y:S01]  /*40c0*/  S2UR UR5, SR_CgaCtaId ;  /* 0x00000000000579c3 */ /* 0x000f620000008800 */
[----:B-1----:R-:W-:Y:S01]  /*40d0*/  ISETP.NE.U32.AND P0, PT, R2, RZ, PT ;  /* 0x000000ff0200720c */ /* 0x002fe20003f05070 */
[----:B------:R-:W-:-:S06]  /*40e0*/  UMOV UR4, 0x400 ;  /* 0x0000040000047882 */ /* 0x000fcc0000000000 */
[----:B------:R-:W1:Y:S01]  /*40f0*/  LDC.64 R16, c[0x0][0x820] ;  /* 0x00020800ff107b82 */ /* 0x000e620000000a00 */
[----:B------:R-:W-:-:S07]  /*4100*/  ISETP.NE.AND.EX P0, PT, R3, RZ, PT, P0 ;  /* 0x000000ff0300720c */ /* 0x000fce0003f05300 */
[----:B------:R-:W1:Y:S08]  /*4110*/  LDC.64 R20, c[0x0][0x848] ;  /* 0x00021200ff147b82 */ /* 0x000e700000000a00 */
[----:B------:R-:W5:Y:S08]  /*4120*/  @P0 LDC.64 R2, c[0x0][0x878] ;  /* 0x00021e00ff020b82 */ /* 0x000f700000000a00 */
[----:B----4-:R-:W4:Y:S01]  /*4130*/  LDC.64 R22, c[0x0][0x800] ;  /* 0x00020000ff167b82 */ /* 0x010f220000000a00 */
[----:B-----5:R-:W-:-:S05]  /*4140*/  @P0 IMAD.WIDE R2, R19, 0x4, R2 ;  /* 0x0000000413020825 */ /* 0x020fca00078e0202 */
[----:B------:R5:W4:Y:S02]  /*4150*/  @P0 LDG.E R4, desc[UR38][R2.64] ;  /* 0x0000002602040981 */ /* 0x000b24000c1e1900 */
[----:B------:R-:W-:Y:S01]  /*4160*/  BAR.SYNC.DEFER_BLOCKING 0x1, 0x180 ;  /* 0x0046000000007b1d */ /* 0x000fe20000010000 */
[----:B--2---:R-:W-:Y:S01]  /*4170*/  ISETP.NE.AND P2, PT, R5, 0x1, PT ;  /* 0x000000010500780c */ /* 0x004fe20003f45270 */
[C---:B---3--:R-:W-:Y:S01]  /*4180*/  VIADD R15, R6.reuse, 0xffffff80 ;  /* 0xffffff80060f7836 */ /* 0x048fe20000000000 */
[----:B------:R-:W-:Y:S01]  /*4190*/  ISETP.NE.AND P1, PT, R6, 0x80, PT ;  /* 0x000000800600780c */ /* 0x000fe20003f25270 */
[C---:B------:R-:W-:Y:S01]  /*41a0*/  IMAD R6, R153.reuse, UR7, RZ ;  /* 0x0000000799067c24 */ /* 0x040fe2000f8e02ff */
[----:B------:R-:W-:Y:S01]  /*41b0*/  ULEA UR4, UR5, UR4, 0x18 ;  /* 0x0000000405047291 */ /* 0x000fe2000f8ec03f */
[----:B------:R-:W-:Y:S01]  /*41c0*/  IMAD R153, R153, 0x4800, RZ ;  /* 0x0000480099997824 */ /* 0x000fe200078e02ff */
[----:B------:R-:W-:Y:S01]  /*41d0*/  SHF.R.S32.HI R0, RZ, 0x1f, R15 ;  /* 0x0000001fff007819 */ /* 0x000fe2000001140f */
[----:B------:R-:W-:Y:S01]  /*41e0*/  IMAD R10, R6, UR6, RZ ;  /* 0x00000006060a7c24 */ /* 0x000fe2000f8e02ff */
[----:B------:R-:W-:Y:S02]  /*41f0*/  BSSY B0, `(.L_x_7486) ;  /* 0x000004e000007945 */ /* 0x000fe40003800000 */
[----:B------:R-:W-:-:S03]  /*4200*/  LEA.HI R8, R0, R15, RZ, 0x7 ;  /* 0x0000000f00087211 */ /* 0x000fc600078f38ff */
[----:B------:R-:W2:Y:S01]  /*4210*/  @P2 LDC R7, c[0x0][0x854] ;  /* 0x00021500ff072b82 */ /* 0x000ea20000000800 */
[----:B------:R-:W-:Y:S02]  /*4220*/  LOP3.LUT R0, R8, 0x3fffff80, RZ, 0xc0, !PT ;  /* 0x3fffff8008007812 */ /* 0x000fe400078ec0ff */
[----:B------:R-:W-:-:S03]  /*4230*/  SHF.R.S32.HI R8, RZ, 0x7, R8 ;  /* 0x00000007ff087819 */ /* 0x000fc60000011408 */
[----:B-----5:R-:W-:Y:S02]  /*4240*/  IMAD.IADD R3, R15, 0x1, -R0 ;  /* 0x000000010f037824 */ /* 0x020fe400078e0a00 */
[----:B------:R-:W3:Y:S01]  /*4250*/  @P2 LDC R9, c[0x0][0x858] ;  /* 0x00021600ff092b82 */ /* 0x000ee20000000800 */
[----:B------:R-:W-:Y:S02]  /*4260*/  IMAD.MOV.U32 R0, RZ, RZ, R154 ;  /* 0x000000ffff007224 */ /* 0x000fe400078e009a */
[----:B------:R-:W-:-:S04]  /*4270*/  IMAD R8, R8, 0x600, R3 ;  /* 0x0000060008087824 */ /* 0x000fc800078e0203 */
[----:B------:R-:W-:Y:S02]  /*4280*/  IMAD.SHL.U32 R8, R8, 0x4, RZ ;  /* 0x0000000408087824 */ /* 0x000fe400078e00ff */
[----:B--2---:R-:W-:Y:S02]  /*4290*/  @P2 IMAD.HI.U32 R2, R154, R7, RZ ;  /* 0x000000079a022227 */ /* 0x004fe400078e00ff */
[----:B------:R-:W2:Y:S03]  /*42a0*/  LDC.64 R6, c[0x0][0x840] ;  /* 0x00021000ff067b82 */ /* 0x000ea60000000a00 */
[----:B---3--:R-:W-:Y:S01]  /*42b0*/  @P2 SHF.R.U32.HI R0, RZ, R9, R2 ;  /* 0x00000009ff002219 */ /* 0x008fe20000011602 */
[----:B------:R-:W-:-:S04]  /*42c0*/  IMAD R9, R19, UR6, RZ ;  /* 0x0000000613097c24 */ /* 0x000fc8000f8e02ff */
[----:B------:R-:W3:Y:S01]  /*42d0*/  LDC.64 R2, c[0x0][0x818] ;  /* 0x00020600ff027b82 */ /* 0x000ee20000000a00 */
[----:B------:R-:W-:Y:S01]  /*42e0*/  ISETP.NE.AND P2, PT, R15, RZ, PT ;  /* 0x000000ff0f00720c */ /* 0x000fe20003f45270 */
[----:B------:R-:W-:Y:S01]  /*42f0*/  ULDC.64 UR6, c[0x0][0x868] ;  /* 0x00021a0000067ab9 */ /* 0x000fe20000000a00 */
[--C-:B------:R-:W-:Y:S02]  /*4300*/  SHF.R.S32.HI R11, RZ, 0x1f, R0.reuse ;  /* 0x0000001fff0b7819 */ /* 0x100fe40000011400 */
[----:B------:R-:W-:Y:S02]  /*4310*/  SHF.R.S32.HI R12, RZ, 0x1f, R9 ;  /* 0x0000001fff0c7819 */ /* 0x000fe40000011409 */
[----:B------:R-:W-:Y:S02]  /*4320*/  IADD3 R13, P3, P4, R10, R9, R0 ;  /* 0x000000090a0d7210 */ /* 0x000fe40007c7e000 */
[----:B------:R-:W-:-:S04]  /*4330*/  SHF.R.S32.HI R10, RZ, 0x1f, R10 ;  /* 0x0000001fff0a7819 */ /* 0x000fc8000001140a */
[----:B------:R-:W-:Y:S01]  /*4340*/  IADD3.X R12, R10, R12, R11, P3, P4 ;  /* 0x0000000c0a0c7210 */ /* 0x000fe20001fe840b */
[----:B--2---:R-:W-:-:S03]  /*4350*/  IMAD R14, R11, R6, RZ ;  /* 0x000000060b0e7224 */ /* 0x004fc600078e02ff */
[C---:B------:R-:W-:Y:S01]  /*4360*/  SHF.L.U64.HI R12, R13.reuse, 0x2, R12 ;  /* 0x000000020d0c7819 */ /* 0x040fe2000001020c */
[----:B------:R-:W-:Y:S02]  /*4370*/  IMAD R15, R0, R7, R14 ;  /* 0x00000007000f7224 */ /* 0x000fe400078e020e */
[----:B------:R-:W-:Y:S02]  /*4380*/  IMAD.SHL.U32 R14, R13, 0x4, RZ ;  /* 0x000000040d0e7824 */ /* 0x000fe400078e00ff */
[----:B---3--:R-:W-:-:S04]  /*4390*/  IMAD R10, R11, R2, RZ ;  /* 0x000000020b0a7224 */ /* 0x008fc800078e02ff */
[----:B------:R-:W-:Y:S01]  /*43a0*/  IMAD R11, R0, R3, R10 ;  /* 0x00000003000b7224 */ /* 0x000fe200078e020a */
[----:B------:R-:W-:Y:S01]  /*43b0*/  SHF.R.S32.HI R10, RZ, 0x1f, R19 ;  /* 0x0000001fff0a7819 */ /* 0x000fe20000011413 */
[C---:B----4-:R-:W-:Y:S01]  /*43c0*/  @P0 IMAD R4, R19.reuse, 0x60, R4 ;  /* 0x0000006013040824 */ /* 0x050fe200078e0204 */
[----:B------:R-:W-:-:S03]  /*43d0*/  SEL R19, R19, RZ, !P0 ;  /* 0x000000ff13137207 */ /* 0x000fc60004000000 */
[----:B------:R-:W-:-:S05]  /*43e0*/  @P0 IMAD.HI R4, R4, 0x2aaaaaab, RZ ;  /* 0x2aaaaaab04040827 */ /* 0x000fca00078e02ff */
[----:B------:R-:W-:-:S04]  /*43f0*/  @P0 SHF.R.U32.HI R9, RZ, 0x1f, R4 ;  /* 0x0000001fff090819 */ /* 0x000fc80000011604 */
[----:B------:R-:W-:Y:S02]  /*4400*/  @P0 LEA.HI.SX32 R9, R4, R9, 0x1c ;  /* 0x0000000904090211 */ /* 0x000fe400078fe2ff */
[----:B------:R-:W-:-:S03]  /*4410*/  LEA R4, R8, UR4, 0x2 ;  /* 0x0000000408047c11 */ /* 0x000fc6000f8e10ff */
[----:B------:R-:W-:Y:S02]  /*4420*/  @P0 IMAD R8, R9, 0x4800, RZ ;  /* 0x0000480009080824 */ /* 0x000fe400078e02ff */
[----:B------:R2:W-:Y:S03]  /*4430*/  STS.128 [R4], R24 ;  /* 0x0000001804007388 */ /* 0x0005e60000000c00 */
[----:B------:R-:W-:Y:S02]  /*4440*/  @P0 SHF.R.S32.HI R9, RZ, 0x1f, R8 ;  /* 0x0000001fff090819 */ /* 0x000fe40000011408 */
[----:B------:R-:W-:Y:S01]  /*4450*/  @!P0 CS2R R8, SRZ ;  /* 0x0000000000088805 */ /* 0x000fe2000001ff00 */
[----:B------:R3:W-:Y:S04]  /*4460*/  STS.128 [R4+0x800], R28 ;  /* 0x0008001c04007388 */ /* 0x0007e80000000c00 */
[----:B------:R3:W-:Y:S01]  /*4470*/  STS.128 [R4+0x1000], R32 ;  /* 0x0010002004007388 */ /* 0x0007e20000000c00 */
[----:B------:R-:W-:-:S03]  /*4480*/  IADD3 R8, P3, R153, R8, RZ ;  /* 0x0000000899087210 */ /* 0x000fc60007f7e0ff */
[----:B------:R3:W-:Y:S01]  /*4490*/  STS.128 [R4+0x1800], R36 ;  /* 0x0018002404007388 */ /* 0x0007e20000000c00 */
[----:B------:R-:W-:Y:S01]  /*44a0*/  LEA.HI.X.SX32 R9, R153, R9, 0x1, P3 ;  /* 0x0000000999097211 */ /* 0x000fe200018f0eff */
[----:B--2---:R-:W2:Y:S02]  /*44b0*/  LDC.64 R24, c[0x0][0x828] ;  /* 0x00020a00ff187b82 */ /* 0x004ea40000000a00 */
[----:B------:R3:W-:Y:S01]  /*44c0*/  STS.128 [R4+0x2000], R40 ;  /* 0x0020002804007388 */ /* 0x0007e20000000c00 */
[----:B------:R-:W-:-:S03]  /*44d0*/  IMAD.WIDE.U32 R2, R0, R2, R8 ;  /* 0x0000000200027225 */ /* 0x000fc600078e0008 */
[----:B------:R3:W-:Y:S01]  /*44e0*/  STS.128 [R4+0x2800], R44 ;  /* 0x0028002c04007388 */ /* 0x0007e20000000c00 */
[----:B------:R-:W-:Y:S01]  /*44f0*/  IMAD.WIDE.U32 R6, R0, R6, R8 ;  /* 0x0000000600067225 */ /* 0x000fe200078e0008 */
[----:B------:R-:W-:Y:S02]  /*4500*/  SEL R9, R10, RZ, !P0 ;  /* 0x000000ff0a097207 */ /* 0x000fe40004000000 */
[----:B------:R3:W-:Y:S01]  /*4510*/  STS.128 [R4+0x3000], R48 ;  /* 0x0030003004007388 */ /* 0x0007e20000000c00 */
[----:B------:R-:W-:-:S03]  /*4520*/  IMAD.IADD R3, R3, 0x1, R11 ;  /* 0x0000000103037824 */ /* 0x000fc600078e020b */
[----:B------:R3:W-:Y:S01]  /*4530*/  STS.128 [R4+0x3800], R52 ;  /* 0x0038003404007388 */ /* 0x0007e20000000c00 */
[----:B-1----:R-:W-:Y:S02]  /*4540*/  IMAD R8, R9, R16, RZ ;  /* 0x0000001009087224 */ /* 0x002fe400078e02ff */
        /* <DEDUP_REMOVED lines=9> */
[C---:B------:R-:W-:Y:S01]  /*45e0*/  IMAD.WIDE.U32 R6, R19.reuse, R20, R6 ;  /* 0x0000001413067225 */ /* 0x040fe200078e0006 */
[----:B------:R-:W-:Y:S02]  /*45f0*/  LEA R22, P3, R2, R22, 0x2 ;  /* 0x0000001602167211 */ /* 0x000fe400078610ff */
[----:B------:R3:W-:Y:S01]  /*4600*/  STS.128 [R4+0x5800], R68 ;  /* 0x0058004404007388 */ /* 0x0007e20000000c00 */
[----:B------:R-:W-:Y:S01]  /*4610*/  IMAD.MOV R0, RZ, RZ, -R0 ;  /* 0x000000ffff007224 */ /* 0x000fe200078e0a00 */
[----:B--2---:R-:W-:Y:S01]  /*4620*/  LEA R24, P4, R6, R24, 0x2 ;  /* 0x0000001806187211 */ /* 0x004fe200078810ff */
[----:B------:R-:W-:Y:S02]  /*4630*/  IMAD R19, R19, R21, R10 ;  /* 0x0000001513137224 */ /* 0x000fe400078e020a */
[----:B------:R-:W-:Y:S02]  /*4640*/  IMAD R13, R5, R0, R154 ;  /* 0x00000000050d7224 */ /* 0x000fe400078e029a */
[----:B------:R-:W-:-:S02]  /*4650*/  IMAD.IADD R10, R3, 0x1, R11 ;  /* 0x00000001030a7824 */ /* 0x000fc400078e020b */
[----:B------:R-:W-:Y:S01]  /*4660*/  IMAD.IADD R5, R7, 0x1, R19 ;  /* 0x0000000107057824 */ /* 0x000fe200078e0213 */
[----:B---3--:R-:W-:Y:S06]  /*4670*/  @P2 BRA `(.L_x_7487) ;  /* 0x0000000000142947 */ /* 0x008fec0003800000 */
.L_x_7488:
[----:B------:R-:W2:Y:S04]  /*4680*/  LDG.E.STRONG.GPU R0, desc[UR38][R8.64] ;  /* 0x0000002608007981 */ /* 0x000ea8000c1ef900 */
[----:B--2---:R-:W-:Y:S01]  /*4690*/  CCTL.IVALL ;  /* 0x00000000ff00798f */ /* 0x004fe20002000000 */
[----:B------:R-:W-:Y:S05]  /*46a0*/  YIELD ;  /* 0x0000000000007946 */ /* 0x000fea0003800000 */
[----:B------:R-:W-:-:S13]  /*46b0*/  ISETP.NE.AND P0, PT, R0, R13, PT ;  /* 0x0000000d0000720c */ /* 0x000fda0003f05270 */
[----:B------:R-:W-:Y:S05]  /*46c0*/  @P0 BRA `(.L_x_7488) ;  /* 0xfffffffc00ec0947 */ /* 0x000fea000383ffff */
.L_x_7487:
[----:B------:R-:W-:Y:S05]  /*46d0*/  BSYNC B0 ;  /* 0x0000000000007941 */ /* 0x000fea0003800000 */
.L_x_7486:
[----:B------:R-:W-:Y:S01]  /*46e0*/  UMOV UR5, 0xffffffff ;  /* 0xffffffff00057882 */ /* 0x000fe20000000000 */
[----:B------:R-:W-:Y:S02]  /*46f0*/  LEA.HI.X R10, R2, R23, R10, 0x2, P3 ;  /* 0x00000017020a7211 */ /* 0x000fe400018f140a */
[----:B------:R-:W-:Y:S01]  /*4700*/  LEA.HI.X R5, R6, R25, R5, 0x2, P4 ;  /* 0x0000001906057211 */ /* 0x000fe200020f1405 */
[----:B------:R-:W-:Y:S06]  /*4710*/  BRA.DIV UR5, `(.L_x_7489) ;  /* 0x0000005605e47947 */ /* 0x000fec000b800000 */
[----:B------:R-:W-:Y:S01]  /*4720*/  NOP ;  /* 0x0000000000007918 */ /* 0x000fe20000000000 */
.L_x_7601:
        /* <DEDUP_REMOVED lines=16> */
.L_x_7492:
[----:B------:R-:W-:Y:S01]  /*4830*/  @P0 ELECT P2, URZ, PT ;  /* 0x00000000003f082f */ /* 0x000fe20003840000 */
[----:B------:R1:W-:-:S12]  /*4840*/  UBLKRED.G.S.ADD.F32.RN [UR6], [UR4], UR5, desc[UR8] ;  /* 0x00000806040073bb */ /* 0x0003d800080a1405 */
[----:B------:R-:W-:Y:S02]  /*4850*/  @P2 PLOP3.LUT P0, PT, P2, PT, PT, 0x8, 0x0 ;  /* 0x000000000000281c */ /* 0x000fe4000170e170 */
[----:B------:R-:W-:-:S11]  /*4860*/  PLOP3.LUT P2, PT, PT, PT, PT, 0x8, 0x0 ;  /* 0x000000000000781c */ /* 0x000fd60003f4e170 */
[----:B-1----:R-:W-:Y:S05]  /*4870*/  @P0 BRA.U.ANY `(.L_x_7492) ;  /* 0xfffffffd00ec0947 */ /* 0x002fea000393ffff */
[----:B------:R0:W-:Y:S01]  /*4880*/  UTMACMDFLUSH ;  /* 0x00000000000079b7 */ /* 0x0001e20000000000 */
[----:B------:R-:W-:-:S04]  /*4890*/  DEPBAR.LE SB0, 0x0 ;  /* 0x000080000000791a */ /* 0x000fc80000000000 */
.L_x_7491:
[----:B------:R-:W-:Y:S05]  /*48a0*/  BSYNC B0 ;  /* 0x0000000000007941 */ /* 0x000fea0003800000 */
.L_x_7490:
        /* <DEDUP_REMOVED lines=14> */
.L_x_7494:
[----:B------:R-:W-:Y:S05]  /*4990*/  BSYNC B0 ;  /* 0x0000000000007941 */ /* 0x000fea0003800000 */
.L_x_7493:
        /* <DEDUP_REMOVED lines=18> */
.L_x_7497:
[----:B------:R-:W2:Y:S04]  /*4ac0*/  LDG.E.STRONG.GPU R0, desc[UR38][R2.64] ;  /* 0x0000002602007981 */ /* 0x000ea8000c1ef900 */
[----:B--2---:R-:W-:Y:S01]  /*4ad0*/  CCTL.IVALL ;  /* 0x00000000ff00798f */ /* 0x004fe20002000000 */
[----:B------:R-:W-:Y:S05]  /*4ae0*/  YIELD ;  /* 0x0000000000007946 */ /* 0x000fea0003800000 */
[----:B------:R-:W-:-:S13]  /*4af0*/  ISETP.NE.AND P0, PT, R0, R13, PT ;  /* 0x0000000d0000720c */ /* 0x000fda0003f05270 */
[----:B------:R-:W-:Y:S05]  /*4b00*/  @P0 BRA `(.L_x_7497) ;  /* 0xfffffffc00ec0947 */ /* 0x000fea000383ffff */
.L_x_7496:
[----:B------:R-:W-:Y:S05]  /*4b10*/  BSYNC B0 ;  /* 0x0000000000007941 */ /* 0x000fea0003800000 */
.L_x_7495:
[----:B------:R-:W-:-:S03]  /*4b20*/  UMOV UR5, 0xffffffff ;  /* 0xffffffff00057882 */ /* 0x000fc60000000000 */
[----:B------:R-:W-:Y:S05]  /*4b30*/  BRA.DIV UR5, `(.L_x_7498) ;  /* 0x0000005205f87947 */ /* 0x000fea000b800000 */
[----:B------:R-:W-:Y:S01]  /*4b40*/  NOP ;  /* 0x0000000000007918 */ /* 0x000fe20000000000 */
.L_x_7604:
        /* <DEDUP_REMOVED lines=16> */
.L_x_7501:
[----:B------:R-:W-:Y:S01]  /*4c50*/  @P0 ELECT P2, URZ, PT ;  /* 0x00000000003f082f */ /* 0x000fe20003840000 */
[----:B------:R2:W-:-:S12]  /*4c60*/  UBLKRED.G.S.ADD.F32.RN [UR6], [UR4], UR5, desc[UR8] ;  /* 0x00000806040073bb */ /* 0x0005d800080a1405 */
[----:B------:R-:W-:Y:S02]  /*4c70*/  @P2 PLOP3.LUT P0, PT, P2, PT, PT, 0x8, 0x0 ;  /* 0x000000000000281c */ /* 0x000fe4000170e170 */
[----:B------:R-:W-:-:S11]  /*4c80*/  PLOP3.LUT P2, PT, PT, PT, PT, 0x8, 0x0 ;  /* 0x000000000000781c */ /* 0x000fd60003f4e170 */
[----:B--2---:R-:W-:Y:S05]  /*4c90*/  @P0 BRA.U.ANY `(.L_x_7501) ;  /* 0xfffffffd00ec0947 */ /* 0x004fea000393ffff */
[----:B------:R0:W-:Y:S01]  /*4ca0*/  UTMACMDFLUSH ;  /* 0x00000000000079b7 */ /* 0x0001e20000000000 */
[----:B------:R-:W-:-:S04]  /*4cb0*/  DEPBAR.LE SB0, 0x0 ;  /* 0x000080000000791a */ /* 0x000fc80000000000 */
.L_x_7500:
[----:B------:R-:W-:Y:S05]  /*4cc0*/  BSYNC B0 ;  /* 0x0000000000007941 */ /* 0x000fea0003800000 */
.L_x_7499:
        /* <DEDUP_REMOVED lines=14> */
.L_x_7455:
        /* <DEDUP_REMOVED lines=29> */
.L_x_7503:
[----:B------:R-:W-:Y:S01]  /*4f80*/  ULDC UR9, c[0x0][0x8cc] ;  /* 0x0002330000097ab9 */ /* 0x000fe20000000800 */
[----:B------:R-:W-:Y:S01]  /*4f90*/  UMOV UR7, UR8 ;  /* 0x0000000800077c82 */ /* 0x000fe20008000000 */
[----:B------:R-:W-:-:S11]  /*4fa0*/  UISETP.NE.AND UP0, UPT, UR9, 0x1, UPT ;  /* 0x000000010900788c */ /* 0x000fd6000bf05270 */
[----:B------:R-:W-:Y:S02]  /*4fb0*/  @UP0 ULDC.64 UR10, c[0x0][0x8d0] ;  /* 0x00023400000a0ab9 */ /* 0x000fe40000000a00 */
[----:B------:R-:W-:-:S04]  /*4fc0*/  UIMAD.WIDE.U32 UR4, UR8, UR10, URZ ;  /* 0x0000000a080472a5 */ /* 0x000fc8000f8e003f */
[----:B------:R-:W-:-:S04]  /*4fd0*/  @UP0 USHF.R.U32.HI UR7, URZ, UR11, UR5 ;  /* 0x0000000b3f070299 */ /* 0x000fc80008011605 */
[----:B------:R-:W-:-:S12]  /*4fe0*/  UIMAD UR4, UR7, UR9, URZ ;  /* 0x00000009070472a4 */ /* 0x000fd8000f8e023f */
.L_x_7504:
        /* <DEDUP_REMOVED lines=23> */
.L_x_7505:
        /* <DEDUP_REMOVED lines=13> */
.L_x_7507:
[----:B------:R-:W-:-:S05]  /*5230*/  ULDC UR4, c[0x0][0x8f4] ;  /* 0x00023d0000047ab9 */ /* 0x000fca0000000800 */
.L_x_7506:
        /* <DEDUP_REMOVED lines=48> */
.L_x_7508:
        /* <DEDUP_REMOVED lines=13> */
.L_x_7509:
        /* <DEDUP_REMOVED lines=12> */
.L_x_7510:
        /* <DEDUP_REMOVED lines=68> */
.L_x_7514:
[----:B------:R-:W2:Y:S04]  /*5b10*/  LDG.E.STRONG.GPU R4, desc[UR38][R2.64] ;  /* 0x0000002602047981 */ /* 0x000ea8000c1ef900 */
[----:B--2---:R-:W-:Y:S01]  /*5b20*/  CCTL.IVALL ;  /* 0x00000000ff00798f */ /* 0x004fe20002000000 */
[----:B------:R-:W-:Y:S05]  /*5b30*/  YIELD ;  /* 0x0000000000007946 */ /* 0x000fea0003800000 */
[----:B------:R-:W-:-:S13]  /*5b40*/  ISETP.NE.AND P1, PT, R4, R5, PT ;  /* 0x000000050400720c */ /* 0x000fda0003f25270 */
[----:B------:R-:W-:Y:S05]  /*5b50*/  @P1 BRA `(.L_x_7514) ;  /* 0xfffffffc00ec1947 */ /* 0x000fea000383ffff */
.L_x_7513:
[----:B------:R-:W-:Y:S05]  /*5b60*/  BSYNC B0 ;  /* 0x0000000000007941 */ /* 0x000fea0003800000 */
.L_x_7512:
[----:B------:R-:W-:-:S03]  /*5b70*/  UMOV UR6, 0xffffffff ;  /* 0xffffffff00067882 */ /* 0x000fc60000000000 */
[----:B------:R-:W-:Y:S05]  /*5b80*/  BRA.DIV UR6, `(.L_x_7515) ;  /* 0x0000004606007947 */ /* 0x000fea000b800000 */
[----:B------:R-:W-:Y:S01]  /*5b90*/  NOP ;  /* 0x0000000000007918 */ /* 0x000fe20000000000 */
.L_x_7607:
        /* <DEDUP_REMOVED lines=22> */
.L_x_7517:
[----:B------:R-:W-:Y:S05]  /*5d00*/  BSYNC B0 ;  /* 0x0000000000007941 */ /* 0x000fea0003800000 */
.L_x_7516:
        /* <DEDUP_REMOVED lines=19> */
.L_x_7519:
[----:B------:R-:W-:Y:S05]  /*5e40*/  BSYNC B0 ;  /* 0x0000000000007941 */ /* 0x000fea0003800000 */
.L_x_7518:
        /* <DEDUP_REMOVED lines=20> */
.L_x_7521:
[----:B------:R-:W-:Y:S05]  /*5f90*/  BSYNC B0 ;  /* 0x0000000000007941 */ /* 0x000fea0003800000 */
.L_x_7520:
[----:B------:R-:W-:Y:S06]  /*5fa0*/  BAR.ARV 0xa, 0xa0 ;  /* 0x0282800000007b1d */ /* 0x000fec0000002000 */
[----:B------:R-:W-:Y:S04]  /*5fb0*/  BSSY B0, `(.L_x_7522) ;  /* 0x0000003000007945 */ /* 0x000fe80003800000 */
[----:B------:R-:W-:Y:S05]  /*5fc0*/  @!P0 BRA `(.L_x_7523) ;  /* 0x0000000000048947 */ /* 0x000fea0003800000 */
[----:B------:R-:W-:-:S04]  /*5fd0*/  DEPBAR.LE SB0, 0x1 ;  /* 0x000080400000791a */ /* 0x000fc80000000000 */
.L_x_7523:
[----:B------:R-:W-:Y:S05]  /*5fe0*/  BSYNC B0 ;  /* 0x0000000000007941 */ /* 0x000fea0003800000 */
.L_x_7522:
[----:B------:R-:W-:Y:S06]  /*5ff0*/  BAR.ARV 0xb, 0xa0 ;  /* 0x02c2800000007b1d */ /* 0x000fec0000002000 */
[----:B------:R-:W-:Y:S04]  /*6000*/  BSSY B0, `(.L_x_7524) ;  /* 0x0000003000007945 */ /* 0x000fe80003800000 */
[----:B------:R-:W-:Y:S05]  /*6010*/  @!P0 BRA `(.L_x_7525) ;  /* 0x0000000000048947 */ /* 0x000fea0003800000 */
[----:B------:R-:W-:-:S04]  /*6020*/  DEPBAR.LE SB0, 0x0 ;  /* 0x000080000000791a */ /* 0x000fc80000000000 */
.L_x_7525:
[----:B------:R-:W-:Y:S05]  /*6030*/  BSYNC B0 ;  /* 0x0000000000007941 */ /* 0x000fea0003800000 */
.L_x_7524:
        /* <DEDUP_REMOVED lines=19> */
.L_x_7527:
[----:B------:R-:W-:Y:S05]  /*6170*/  BSYNC B0 ;  /* 0x0000000000007941 */ /* 0x000fea0003800000 */
.L_x_7526:
[----:B------:R-:W-:Y:S01]  /*6180*/  UIADD3 UR13, UR12, 0x1, URZ ;  /* 0x000000010c0d7890 */ /* 0x000fe2000fffe03f */
[----:B------:R-:W-:Y:S11]  /*6190*/  BRA `(.L_x_7528) ;  /* 0x0000000000047947 */ /* 0x000ff60003800000 */
.L_x_7511:
[----:B------:R-:W-:-:S05]  /*61a0*/  UMOV UR13, UR12 ;  /* 0x0000000c000d7c82 */ /* 0x000fca0008000000 */
.L_x_7528:
        /* <DEDUP_REMOVED lines=16> */
.L_x_7561:
        /* <DEDUP_REMOVED lines=18> */
.L_x_7531:
[----:B------:R-:W2:Y:S04]  /*63d0*/  LDG.E.STRONG.GPU R4, desc[UR38][R2.64] ;  /* 0x0000002602047981 */ /* 0x000ea8000c1ef900 */
[----:B--2---:R-:W-:Y:S01]  /*63e0*/  CCTL.IVALL ;  /* 0x00000000ff00798f */ /* 0x004fe20002000000 */
[----:B------:R-:W-:Y:S05]  /*63f0*/  YIELD ;  /* 0x0000000000007946 */ /* 0x000fea0003800000 */
[----:B------:R-:W-:-:S13]  /*6400*/  ISETP.NE.AND P1, PT, R4, R5, PT ;  /* 0x000000050400720c */ /* 0x000fda0003f25270 */
[----:B------:R-:W-:Y:S05]  /*6410*/  @P1 BRA `(.L_x_7531) ;  /* 0xfffffffc00ec1947 */ /* 0x000fea000383ffff */
.L_x_7530:
[----:B------:R-:W-:Y:S05]  /*6420*/  BSYNC B0 ;  /* 0x0000000000007941 */ /* 0x000fea0003800000 */
.L_x_7529:
[----:B------:R-:W-:-:S03]  /*6430*/  UMOV UR24, 0xffffffff ;  /* 0xffffffff00187882 */ /* 0x000fc60000000000 */
[----:B------:R-:W-:Y:S05]  /*6440*/  BRA.DIV UR24, `(.L_x_7532) ;  /* 0x0000003a18ec7947 */ /* 0x000fea000b800000 */
[----:B------:R-:W-:Y:S01]  /*6450*/  NOP ;  /* 0x0000000000007918 */ /* 0x000fe20000000000 */
.L_x_7610:
        /* <DEDUP_REMOVED lines=19> */
.L_x_7534:
[----:B------:R-:W-:Y:S05]  /*6590*/  BSYNC B0 ;  /* 0x0000000000007941 */ /* 0x000fea0003800000 */
.L_x_7533:
        /* <DEDUP_REMOVED lines=14> */
.L_x_7536:
[----:B------:R-:W-:Y:S05]  /*6680*/  BSYNC B0 ;  /* 0x0000000000007941 */ /* 0x000fea0003800000 */
.L_x_7535:
        /* <DEDUP_REMOVED lines=15> */
.L_x_7538:
[----:B------:R-:W-:Y:S05]  /*6780*/  BSYNC B0 ;  /* 0x0000000000007941 */ /* 0x000fea0003800000 */
.L_x_7537:
[----:B------:R-:W-:Y:S06]  /*6790*/  BAR.ARV 0xa, 0xa0 ;  /* 0x0282800000007b1d */ /* 0x000fec0000002000 */
[----:B------:R-:W-:Y:S04]  /*67a0*/  BSSY B0, `(.L_x_7539) ;  /* 0x0000003000007945 */ /* 0x000fe80003800000 */
[----:B------:R-:W-:Y:S05]  /*67b0*/  @!P0 BRA `(.L_x_7540) ;  /* 0x0000000000048947 */ /* 0x000fea0003800000 */
[----:B------:R-:W-:-:S04]  /*67c0*/  DEPBAR.LE SB0, 0x1 ;  /* 0x000080400000791a */ /* 0x000fc80000000000 */
.L_x_7540:
[----:B------:R-:W-:Y:S05]  /*67d0*/  BSYNC B0 ;  /* 0x0000000000007941 */ /* 0x000fea0003800000 */
.L_x_7539:
[----:B------:R-:W-:Y:S06]  /*67e0*/  BAR.ARV 0xb, 0xa0 ;  /* 0x02c2800000007b1d */ /* 0x000fec0000002000 */
[----:B------:R-:W-:Y:S04]  /*67f0*/  BSSY B0, `(.L_x_7541) ;  /* 0x0000003000007945 */ /* 0x000fe80003800000 */
[----:B------:R-:W-:Y:S05]  /*6800*/  @!P0 BRA `(.L_x_7542) ;  /* 0x0000000000048947 */ /* 0x000fea0003800000 */
[----:B------:R-:W-:-:S04]  /*6810*/  DEPBAR.LE SB0, 0x0 ;  /* 0x000080000000791a */ /* 0x000fc80000000000 */
.L_x_7542:
[----:B------:R-:W-:Y:S05]  /*6820*/  BSYNC B0 ;  /* 0x0000000000007941 */ /* 0x000fea0003800000 */
.L_x_7541:
        /* <DEDUP_REMOVED lines=19> */
.L_x_7544:
[----:B------:R-:W-:Y:S05]  /*6960*/  BSYNC B0 ;  /* 0x0000000000007941 */ /* 0x000fea0003800000 */
.L_x_7543:
        /* <DEDUP_REMOVED lines=16> */
.L_x_7547:
[----:B------:R-:W2:Y:S04]  /*6a70*/  LDG.E.STRONG.GPU R4, desc[UR38][R2.64] ;  /* 0x0000002602047981 */ /* 0x000ea8000c1ef900 */
[----:B--2---:R-:W-:Y:S01]  /*6a80*/  CCTL.IVALL ;  /* 0x00000000ff00798f */ /* 0x004fe20002000000 */
[----:B------:R-:W-:Y:S05]  /*6a90*/  YIELD ;  /* 0x0000000000007946 */ /* 0x000fea0003800000 */
[----:B------:R-:W-:-:S13]  /*6aa0*/  ISETP.NE.AND P1, PT, R4, R5, PT ;  /* 0x000000050400720c */ /* 0x000fda0003f25270 */
[----:B------:R-:W-:Y:S05]  /*6ab0*/  @P1 BRA `(.L_x_7547) ;  /* 0xfffffffc00ec1947 */ /* 0x000fea000383ffff */
.L_x_7546:
[----:B------:R-:W-:Y:S05]  /*6ac0*/  BSYNC B0 ;  /* 0x0000000000007941 */ /* 0x000fea0003800000 */
.L_x_7545:
[----:B------:R-:W-:-:S03]  /*6ad0*/  UMOV UR22, 0xffffffff ;  /* 0xffffffff00167882 */ /* 0x000fc60000000000 */
[----:B------:R-:W-:Y:S05]  /*6ae0*/  BRA.DIV UR22, `(.L_x_7548) ;  /* 0x0000003616607947 */ /* 0x000fea000b800000 */
[----:B------:R-:W-:Y:S01]  /*6af0*/  NOP ;  /* 0x0000000000007918 */ /* 0x000fe20000000000 */
.L_x_7613:
        /* <DEDUP_REMOVED lines=15> */
.L_x_7550:
[----:B------:R-:W-:Y:S05]  /*6bf0*/  BSYNC B0 ;  /* 0x0000000000007941 */ /* 0x000fea0003800000 */
.L_x_7549:
        /* <DEDUP_REMOVED lines=14> */
.L_x_7552:
[----:B------:R-:W-:Y:S05]  /*6ce0*/  BSYNC B0 ;  /* 0x0000000000007941 */ /* 0x000fea0003800000 */
.L_x_7551:
        /* <DEDUP_REMOVED lines=15> */
.L_x_7554:
[----:B------:R-:W-:Y:S05]  /*6de0*/  BSYNC B0 ;  /* 0x0000000000007941 */ /* 0x000fea0003800000 */
.L_x_7553:
[----:B------:R-:W-:Y:S06]  /*6df0*/  BAR.ARV 0xa, 0xa0 ;  /* 0x0282800000007b1d */ /* 0x000fec0000002000 */
[----:B------:R-:W-:Y:S04]  /*6e00*/  BSSY B0, `(.L_x_7555) ;  /* 0x0000003000007945 */ /* 0x000fe80003800000 */
[----:B------:R-:W-:Y:S05]  /*6e10*/  @!P0 BRA `(.L_x_7556) ;  /* 0x0000000000048947 */ /* 0x000fea0003800000 */
[----:B------:R-:W-:-:S04]  /*6e20*/  DEPBAR.LE SB0, 0x1 ;  /* 0x000080400000791a */ /* 0x000fc80000000000 */
.L_x_7556:
[----:B------:R-:W-:Y:S05]  /*6e30*/  BSYNC B0 ;  /* 0x0000000000007941 */ /* 0x000fea0003800000 */
.L_x_7555:
[----:B------:R-:W-:Y:S06]  /*6e40*/  BAR.ARV 0xb, 0xa0 ;  /* 0x02c2800000007b1d */ /* 0x000fec0000002000 */
[----:B------:R-:W-:Y:S04]  /*6e50*/  BSSY B0, `(.L_x_7557) ;  /* 0x0000003000007945 */ /* 0x000fe80003800000 */
[----:B------:R-:W-:Y:S05]  /*6e60*/  @!P0 BRA `(.L_x_7558) ;  /* 0x0000000000048947 */ /* 0x000fea0003800000 */
[----:B------:R-:W-:-:S04]  /*6e70*/  DEPBAR.LE SB0, 0x0 ;  /* 0x000080000000791a */ /* 0x000fc80000000000 */
.L_x_7558:
[----:B------:R-:W-:Y:S05]  /*6e80*/  BSYNC B0 ;  /* 0x0000000000007941 */ /* 0x000fea0003800000 */
.L_x_7557:
        /* <DEDUP_REMOVED lines=19> */
.L_x_7560:
[----:B------:R-:W-:Y:S05]  /*6fc0*/  BSYNC B0 ;  /* 0x0000000000007941 */ /* 0x000fea0003800000 */
.L_x_7559:
[----:B------:R-:W-:Y:S02]  /*6fd0*/  UIADD3 UR13, UR13, 0x2, URZ ;  /* 0x000000020d0d7890 */ /* 0x000fe4000fffe03f */
[----:B------:R-:W-:Y:S02]  /*6fe0*/  UIADD3 UR6, UR6, 0x6000, URZ ;  /* 0x0000600006067890 */ /* 0x000fe4000fffe03f */
[----:B------:R-:W-:-:S06]  /*6ff0*/  UISETP.GE.AND UP0, UPT, UR13, UR7, UPT ;  /* 0x000000070d00728c */ /* 0x000fcc000bf06270 */
[----:B------:R-:W-:-:S13]  /*7000*/  PLOP3.LUT P1, PT, PT, PT, UP0, 0x80, 0x0 ;  /* 0x000000000000781c */ /* 0x000fda0003f2f008 */
[----:B------:R-:W-:Y:S05]  /*7010*/  @!P1 BRA `(.L_x_7561) ;  /* 0xfffffff000a49947 */ /* 0x000fea000383ffff */
[----:B------:R-:W-:Y:S05]  /*7020*/  BRA `(.L_x_7462) ;  /* 0x0000002c00407947 */ /* 0x000fea0003800000 */
.L_x_7502:
        /* <DEDUP_REMOVED lines=21> */
.L_x_7562:
[----:B------:R-:W1:Y:S01]  /*7180*/  LDC R3, c[0x0][0x8cc] ;  /* 0x00023300ff037b82 */ /* 0x000e620000000800 */
[----:B------:R-:W-:Y:S01]  /*7190*/  IMAD.MOV.U32 R0, RZ, RZ, R5 ;  /* 0x000000ffff007224 */ /* 0x000fe200078e0005 */
[----:B-1----:R-:W-:-:S13]  /*71a0*/  ISETP.NE.AND P0, PT, R3, 0x1, PT ;  /* 0x000000010300780c */ /* 0x002fda0003f05270 */
[----:B------:R-:W1:Y:S02]  /*71b0*/  @P0 LDC.64 R6, c[0x0][0x8d0] ;  /* 0x00023400ff060b82 */ /* 0x000e640000000a00 */
[----:B-1----:R-:W-:-:S05]  /*71c0*/  @P0 IMAD.HI.U32 R4, R5, R6, RZ ;  /* 0x0000000605040227 */ /* 0x002fca00078e00ff */
[----:B------:R-:W-:-:S05]  /*71d0*/  @P0 SHF.R.U32.HI R0, RZ, R7, R4 ;  /* 0x00000007ff000219 */ /* 0x000fca0000011604 */
[----:B------:R-:W-:-:S07]  /*71e0*/  IMAD R3, R0, R3, RZ ;  /* 0x0000000300037224 */ /* 0x000fce00078e02ff */
.L_x_7563:
        /* <DEDUP_REMOVED lines=23> */
.L_x_7564:
        /* <DEDUP_REMOVED lines=10> */
.L_x_7566:
[----:B------:R-:W2:Y:S02]  /*7400*/  LDC R4, c[0x0][0x8f4] ;  /* 0x00023d00ff047b82 */ /* 0x000ea40000000800 */
.L_x_7565:
        /* <DEDUP_REMOVED lines=52> */
.L_x_7568:
        /* <DEDUP_REMOVED lines=11> */
.L_x_7569:
[----:B------:R-:W-:Y:S05]  /*7800*/  @!P0 BRA `(.L_x_7570) ;  /* 0x00000000000c8947 */ /* 0x000fea0003800000 */
[----:B------:R-:W2:Y:S04]  /*7810*/  LDG.E R5, desc[UR38][R2.64] ;  /* 0x0000002602057981 */ /* 0x000ea8000c1e1900 */
[----:B------:R-:W2:Y:S02]  /*7820*/  LDG.E R4, desc[UR38][R2.64+0x4] ;  /* 0x0000042602047981 */ /* 0x000ea4000c1e1900 */
[----:B--2---:R-:W-:-:S07]  /*7830*/  IMAD.IADD R4, R4, 0x1, -R5 ;  /* 0x0000000104047824 */ /* 0x004fce00078e0a05 */
.L_x_7570:
        /* <DEDUP_REMOVED lines=73> */
.L_x_7614:
        /* <DEDUP_REMOVED lines=9> */
.L_x_7573:
        /* <DEDUP_REMOVED lines=112> */
.L_x_7584:
[----:B-1----:R-:W-:-:S05]  /*8460*/  IMAD.MOV.U32 R6, RZ, RZ, 0x1 ;  /* 0x00000001ff067424 */ /* 0x002fca00078e00ff */
[----:B------:R-:W-:-:S04]  /*8470*/  SHF.L.U32 R6, R6, 0x1f, RZ ;  /* 0x0000001f06067819 */ /* 0x000fc800000006ff */
[----:B------:R-:W1:Y:S02]  /*8480*/  SYNCS.PHASECHK.TRANS64.TRYWAIT P1, [R0+URZ+0x36438], R6 ;  /* 0x03643806000075a7 */ /* 0x000e64000802017f */
[----:B-1----:R-:W-:Y:S05]  /*8490*/  @!P1 BRA `(.L_x_7576) ;  /* 0x0000001c00249947 */ /* 0x002fea0003800000 */
.L_x_7615:
[----:B------:R-:W-:Y:S05]  /*84a0*/  @P0 BRA `(.L_x_7577) ;  /* 0x0000000000140947 */ /* 0x000fea0003800000 */
[----:B------:R-:W-:Y:S01]  /*84b0*/  ISETP.NE.AND P1, PT, R18, RZ, PT ;  /* 0x000000ff1200720c */ /* 0x000fe20003f25270 */
[----:B------:R-:W-:-:S04]  /*84c0*/  IMAD.MOV.U32 R3, RZ, RZ, 0x6100 ;  /* 0x00006100ff037424 */ /* 0x000fc800078e00ff */
[----:B------:R2:W-:Y:S08]  /*84d0*/  SYNCS.ARRIVE.TRANS64 RZ, [R0+URZ+0x36430], R3 ;  /* 0x0364300300ff79a7 */ /* 0x0005f0000800003f */
[----:B------:R-:W-:Y:S05]  /*84e0*/  @!P1 BRA `(.L_x_7577) ;  /* 0x0000000000049947 */ /* 0x000fea0003800000 */
[----:B------:R-:W-:Y:S01]  /*84f0*/  BPT.TRAP 0x1 ;  /* 0x000000040000795c */ /* 0x000fe20000300000 */
.L_x_7577:
        /* <DEDUP_REMOVED lines=48> */
.L_x_7616:
[----:B------:R-:W-:Y:S05]  /*8800*/  @P0 BRA `(.L_x_7579) ;  /* 0x0000000000140947 */ /* 0x000fea0003800000 */
[----:B------:R-:W-:Y:S01]  /*8810*/  ISETP.NE.AND P1, PT, R18, RZ, PT ;  /* 0x000000ff1200720c */ /* 0x000fe20003f25270 */
[----:B--2---:R-:W-:-:S04]  /*8820*/  IMAD.MOV.U32 R3, RZ, RZ, 0x6100 ;  /* 0x00006100ff037424 */ /* 0x004fc800078e00ff */
[----:B------:R3:W-:Y:S08]  /*8830*/  SYNCS.ARRIVE.TRANS64 RZ, [R0+URZ+0x36418], R3 ;  /* 0x0364180300ff79a7 */ /* 0x0007f0000800003f */
[----:B------:R-:W-:Y:S05]  /*8840*/  @!P1 BRA `(.L_x_7579) ;  /* 0x0000000000049947 */ /* 0x000fea0003800000 */
[----:B------:R-:W-:Y:S01]  /*8850*/  BPT.TRAP 0x1 ;  /* 0x000000040000795c */ /* 0x000fe20000300000 */
.L_x_7579:
        /* <DEDUP_REMOVED lines=47> */
.L_x_7617:
        /* <DEDUP_REMOVED lines=8> */
.L_x_7581:
        /* <DEDUP_REMOVED lines=37> */
.L_x_7619:
[----:B------:R-:W-:Y:S05]  /*8e20*/  @P0 BRA `(.L_x_7583) ;  /* 0x0000000000140947 */ /* 0x000fea0003800000 */
[----:B------:R-:W-:Y:S01]  /*8e30*/  ISETP.NE.AND P1, PT, R18, RZ, PT ;  /* 0x000000ff1200720c */ /* 0x000fe20003f25270 */
[----:B--2---:R-:W-:-:S04]  /*8e40*/  IMAD.MOV.U32 R5, RZ, RZ, 0x6100 ;  /* 0x00006100ff057424 */ /* 0x004fc800078e00ff */
[----:B------:R3:W-:Y:S08]  /*8e50*/  SYNCS.ARRIVE.TRANS64 RZ, [R0+URZ+0x36410], R5 ;  /* 0x0364100500ff79a7 */ /* 0x0007f0000800003f */
[----:B------:R-:W-:Y:S05]  /*8e60*/  @!P1 BRA `(.L_x_7583) ;  /* 0x0000000000049947 */ /* 0x000fea0003800000 */
[----:B------:R-:W-:Y:S01]  /*8e70*/  BPT.TRAP 0x1 ;  /* 0x000000040000795c */ /* 0x000fe20000300000 */
.L_x_7583:
        /* <DEDUP_REMOVED lines=44> */
.L_x_7575:
[----:B------:R-:W-:Y:S01]  /*9140*/  ISETP.NE.AND P1, PT, R20, RZ, PT ;  /* 0x000000ff1400720c */ /* 0x000fe20003f25270 */
[----:B------:R-:W-:Y:S02]  /*9150*/  IMAD.MOV.U32 R16, RZ, RZ, 0x1 ;  /* 0x00000001ff107424 */ /* 0x000fe400078e00ff */
[----:B------:R-:W-:-:S10]  /*9160*/  IMAD.MOV.U32 R5, RZ, RZ, R14 ;  /* 0x000000ffff057224 */ /* 0x000fd400078e000e */
[----:B------:R-:W-:Y:S05]  /*9170*/  @!P1 BRA `(.L_x_7574) ;  /* 0x00000004008c9947 */ /* 0x000fea0003800000 */
[----:B------:R-:W2:Y:S02]  /*9180*/  SYNCS.PHASECHK.TRANS64.TRYWAIT P1, [R0+URZ+0x36438], R6 ;  /* 0x03643806000075a7 */ /* 0x000ea4000802017f */
[----:B--2---:R-:W-:Y:S05]  /*9190*/  @!P1 BRA `(.L_x_7585) ;  /* 0x0000001000449947 */ /* 0x004fea0003800000 */
.L_x_7620:
[----:B------:R-:W-:Y:S05]  /*91a0*/  @P0 BRA `(.L_x_7586) ;  /* 0x0000000000140947 */ /* 0x000fea0003800000 */
[----:B------:R-:W-:Y:S01]  /*91b0*/  ISETP.NE.AND P1, PT, R18, RZ, PT ;  /* 0x000000ff1200720c */ /* 0x000fe20003f25270 */
[----:B------:R-:W-:-:S04]  /*91c0*/  IMAD.MOV.U32 R5, RZ, RZ, 0x6100 ;  /* 0x00006100ff057424 */ /* 0x000fc800078e00ff */
[----:B------:R3:W-:Y:S08]  /*91d0*/  SYNCS.ARRIVE.TRANS64 RZ, [R0+URZ+0x36430], R5 ;  /* 0x0364300500ff79a7 */ /* 0x0007f0000800003f */
[----:B------:R-:W-:Y:S05]  /*91e0*/  @!P1 BRA `(.L_x_7586) ;  /* 0x0000000000049947 */ /* 0x000fea0003800000 */
[----:B------:R-:W-:Y:S01]  /*91f0*/  BPT.TRAP 0x1 ;  /* 0x000000040000795c */ /* 0x000fe20000300000 */
.L_x_7586:
        /* <DEDUP_REMOVED lines=42> */
.L_x_7621:
[----:B------:R-:W-:Y:S01]  /*94a0*/  IMAD.MOV.U32 R16, RZ, RZ, RZ ;  /* 0x000000ffff107224 */ /* 0x000fe200078e00ff */
[----:B------:R-:W-:Y:S06]  /*94b0*/  @P0 BRA `(.L_x_7588) ;  /* 0x0000000000140947 */ /* 0x000fec0003800000 */
[----:B------:R-:W-:Y:S01]  /*94c0*/  ISETP.NE.AND P1, PT, R18, RZ, PT ;  /* 0x000000ff1200720c */ /* 0x000fe20003f25270 */
[----:B-1----:R-:W-:-:S04]  /*94d0*/  IMAD.MOV.U32 R5, RZ, RZ, 0x6100 ;  /* 0x00006100ff057424 */ /* 0x002fc800078e00ff */
[----:B------:R2:W-:Y:S08]  /*94e0*/  SYNCS.ARRIVE.TRANS64 RZ, [R0+URZ+0x36418], R5 ;  /* 0x0364180500ff79a7 */ /* 0x0005f0000800003f */
[----:B------:R-:W-:Y:S05]  /*94f0*/  @!P1 BRA `(.L_x_7588) ;  /* 0x0000000000049947 */ /* 0x000fea0003800000 */
[----:B------:R-:W-:Y:S01]  /*9500*/  BPT.TRAP 0x1 ;  /* 0x000000040000795c */ /* 0x000fe20000300000 */
.L_x_7588:
        /* <DEDUP_REMOVED lines=42> */
.L_x_7574:
[----:B------:R-:W-:-:S04]  /*97b0*/  SHF.L.U32 R3, R16, 0x1f, RZ ;  /* 0x0000001f10037819 */ /* 0x000fc800000006ff */
[----:B------:R-:W2:Y:S02]  /*97c0*/  SYNCS.PHASECHK.TRANS64.TRYWAIT P1, [R0+URZ+0x36438], R3 ;  /* 0x03643803000075a7 */ /* 0x000ea4000802017f */
[----:B--2---:R-:W-:Y:S05]  /*97d0*/  @!P1 BRA `(.L_x_7589) ;  /* 0x0000000800dc9947 */ /* 0x004fea0003800000 */
.L_x_7622:
[----:B------:R-:W-:Y:S05]  /*97e0*/  @P0 BRA `(.L_x_7590) ;  /* 0x0000000000180947 */ /* 0x000fea0003800000 */
[----:B------:R-:W3:Y:S01]  /*97f0*/  S2R R2, SR_TID.X ;  /* 0x0000000000027919 */ /* 0x000ee20000002100 */
[----:B--2---:R-:W-:-:S04]  /*9800*/  IMAD.MOV.U32 R3, RZ, RZ, 0x6100 ;  /* 0x00006100ff037424 */ /* 0x004fc800078e00ff */
[----:B------:R4:W-:Y:S01]  /*9810*/  SYNCS.ARRIVE.TRANS64 RZ, [R0+URZ+0x36430], R3 ;  /* 0x0364300300ff79a7 */ /* 0x0009e2000800003f */
[----:B---3--:R-:W-:-:S13]  /*9820*/  LOP3.LUT P0, RZ, R2, 0x1f, RZ, 0xc0, !PT ;  /* 0x0000001f02ff7812 */ /* 0x008fda000780c0ff */
[----:B----4-:R-:W-:Y:S05]  /*9830*/  @!P0 BRA `(.L_x_7590) ;  /* 0x0000000000048947 */ /* 0x010fea0003800000 */
[----:B------:R-:W-:Y:S01]  /*9840*/  BPT.TRAP 0x1 ;  /* 0x000000040000795c */ /* 0x000fe20000300000 */
.L_x_7590:
        /* <DEDUP_REMOVED lines=44> */
.L_x_7571:
[----:B------:R-:W-:Y:S05]  /*9b10*/  BSYNC B0 ;  /* 0x0000000000007941 */ /* 0x000fea0003800000 */
.L_x_7567:
[----:B------:R-:W-:-:S03]  /*9b20*/  UMOV UR7, 0xffffffff ;  /* 0xffffffff00077882 */ /* 0x000fc60000000000 */
[----:B------:R-:W-:Y:S05]  /*9b30*/  BRA.DIV UR7, `(.L_x_7591) ;  /* 0x0000000a07187947 */ /* 0x000fea000b800000 */
[----:B------:R-:W-:-:S13]  /*9b40*/  ELECT P6, URZ, PT ;  /* 0x00000000003f782f */ /* 0x000fda00038c0000 */
.L_x_7625:
[----:B------:R-:W-:Y:S05]  /*9b50*/  @!P6 BRA `(.L_x_7462) ;  /* 0x000000000074e947 */ /* 0x000fea0003800000 */
[----:B------:R-:W2:Y:S02]  /*9b60*/  LDL.LU R3, [R1] ;  /* 0x0000000001037983 */ /* 0x000ea40000300800 */
[----:B--2---:R-:W-:-:S04]  /*9b70*/  LOP3.LUT R3, R3, 0x2, RZ, 0xfc, !PT ;  /* 0x0000000203037812 */ /* 0x004fc800078efcff */
[----:B------:R-:W-:-:S13]  /*9b80*/  ISETP.NE.AND P2, PT, R3, 0x3, PT ;  /* 0x000000030300780c */ /* 0x000fda0003f45270 */
[----:B------:R-:W-:Y:S05]  /*9b90*/  @!P2 BRA `(.L_x_7592) ;  /* 0x000000000004a947 */ /* 0x000fea0003800000 */
[----:B------:R-:W-:Y:S01]  /*9ba0*/  BPT.TRAP 0x1 ;  /* 0x000000040000795c */ /* 0x000fe20000300000 */
.L_x_7592:
        /* <DEDUP_REMOVED lines=15> */
.L_x_7626:
[----:B------:R-:W2:Y:S02]  /*9ca0*/  SYNCS.PHASECHK.TRANS64.TRYWAIT P0, [R3+URZ], R0 ;  /* 0x00000000030075a7 */ /* 0x000ea4000800017f */
[----:B--2---:R-:W-:Y:S05]  /*9cb0*/  @!P0 BRA `(.L_x_7594) ;  /* 0x0000000400ec8947 */ /* 0x004fea0003800000 */
.L_x_7627:
[----:B------:R-:W-:Y:S05]  /*9cc0*/  @!P2 BRA `(.L_x_7595) ;  /* 0x000000000004a947 */ /* 0x000fea0003800000 */
[----:B------:R-:W-:Y:S01]  /*9cd0*/  BPT.TRAP 0x1 ;  /* 0x000000040000795c */ /* 0x000fe20000300000 */
.L_x_7595:
[----:B------:R-:W-:-:S07]  /*9ce0*/  SHF.L.U32 R16, R16, 0x1f, RZ ;  /* 0x0000001f10107819 */ /* 0x000fce00000006ff */
.L_x_7596:
[----:B---3--:R3:W4:Y:S02]  /*9cf0*/  SYNCS.PHASECHK.TRANS64.TRYWAIT P0, [R9+URZ+0x36438], R16 ;  /* 0x03643810090075a7 */ /* 0x008724000800017f */
[----:B----4-:R-:W-:Y:S05]  /*9d00*/  @!P0 NANOSLEEP.SYNCS 0x989680 ;  /* 0x009896800000895d */ /* 0x010fea0003900000 */
[----:B------:R-:W4:Y:S02]  /*9d10*/  @!P0 SYNCS.PHASECHK.TRANS64 P0, [R9+URZ+0x36438], R16 ;  /* 0x03643810090085a7 */ /* 0x000f24000800007f */
[----:B----4-:R-:W-:Y:S05]  /*9d20*/  @!P0 BRA `(.L_x_7596) ;  /* 0xfffffffc00f08947 */ /* 0x010fea000383ffff */
.L_x_7462:
[----:B------:R-:W-:Y:S05]  /*9d30*/  BSYNC B6 ;  /* 0x0000000000067941 */ /* 0x000fea0003800000 */
.L_x_7454:
[----:B------:R-:W-:Y:S05]  /*9d40*/  EXIT ;  /* 0x000000000000794d */ /* 0x000fea0003800000 */
.L_x_7472:
[----:B------:R-:W-:Y:S02]  /*9d50*/  IMAD.MOV.U32 R12, RZ, RZ, RZ ;  /* 0x000000ffff0c7224 */ /* 0x000fe400078e00ff */
[----:B------:R-:W-:Y:S02]  /*9d60*/  IMAD.MOV.U32 R11, RZ, RZ, 0x1f ;  /* 0x0000001fff0b7424 */ /* 0x000fe400078e00ff */
[----:B------:R-:W-:-:S07]  /*9d70*/  IMAD.MOV.U32 R15, RZ, RZ, -0x1 ;  /* 0xffffffffff0f7424 */ /* 0x000fce00078e00ff */
[----:B----4-:R-:W-:Y:S05]  /*9d80*/  WARPSYNC.COLLECTIVE R15, `(.L_x_7597) ;  /* 0x000000000f087348 */ /* 0x010fea0003c00000 */
[----:B------:R1:W2:Y:S02]  /*9d90*/  SHFL.IDX P6, R14, R13, R12, R11 ;  /* 0x0000000c0d0e7389 */ /* 0x0002a400000c000b */
[----:B-12-4-:R-:W-:Y:S01]  /*9da0*/  ENDCOLLECTIVE ;  /* 0x000000000000791b */ /* 0x016fe20003800000 */
.L_x_7597:
[----:B------:R-:W-:Y:S05]  /*9db0*/  BRA `(.L_x_7598) ;  /* 0xffffff7800007947 */ /* 0x000fea000383ffff */
.L_x_7474:
[----:B--2---:R2:W3:Y:S02]  /*9dc0*/  SYNCS.PHASECHK.TRANS64.TRYWAIT P0, [R155+URZ+0x36400], R10 ;  /* 0x0364000a9b0075a7 */ /* 0x0044e4000800017f */
[----:B---3--:R-:W-:Y:S05]  /*9dd0*/  @!P0 NANOSLEEP.SYNCS 0x989680 ;  /* 0x009896800000895d */ /* 0x008fea0003900000 */
[----:B------:R-:W3:Y:S02]  /*9de0*/  @!P0 SYNCS.PHASECHK.TRANS64 P0, [R155+URZ+0x36400], R10 ;  /* 0x0364000a9b0085a7 */ /* 0x000ee4000800007f */
[----:B---3--:R-:W-:Y:S05]  /*9df0*/  @!P0 BRA `(.L_x_7474) ;  /* 0xfffffffc00f08947 */ /* 0x008fea000383ffff */
[----:B------:R-:W-:Y:S05]  /*9e00*/  BRA `(.L_x_7473) ;  /* 0xffffff7800407947 */ /* 0x000fea000383ffff */
.L_x_7478:
[----:B---3--:R3:W1:Y:S02]  /*9e10*/  SYNCS.PHASECHK.TRANS64.TRYWAIT P1, [R3+URZ+0x36410], R12 ;  /* 0x0364100c030075a7 */ /* 0x008664000802017f */
[----:B-1----:R-:W-:Y:S05]  /*9e20*/  @!P1 NANOSLEEP.SYNCS 0x989680 ;  /* 0x009896800000995d */ /* 0x002fea0003900000 */
[----:B------:R-:W1:Y:S02]  /*9e30*/  @!P1 SYNCS.PHASECHK.TRANS64 P1, [R3+URZ+0x36410], R12 ;  /* 0x0364100c030095a7 */ /* 0x000e64000802007f */
[----:B-1----:R-:W-:Y:S05]  /*9e40*/  @!P1 BRA `(.L_x_7478) ;  /* 0xfffffffc00f09947 */ /* 0x002fea000383ffff */
[----:B------:R-:W-:Y:S05]  /*9e50*/  BRA `(.L_x_7477) ;  /* 0xffffff7c00f47947 */ /* 0x000fea000383ffff */
.L_x_7482:
[----:B------:R1:W1:Y:S02]  /*9e60*/  SYNCS.PHASECHK.TRANS64.TRYWAIT P1, [R155+URZ+0x36430], R14 ;  /* 0x0364300e9b0075a7 */ /* 0x000264000802017f */
[----:B-1----:R-:W-:Y:S05]  /*9e70*/  @!P1 NANOSLEEP.SYNCS 0x989680 ;  /* 0x009896800000995d */ /* 0x002fea0003900000 */
[----:B------:R-:W1:Y:S02]  /*9e80*/  @!P1 SYNCS.PHASECHK.TRANS64 P1, [R155+URZ+0x36430], R14 ;  /* 0x0364300e9b0095a7 */ /* 0x000e64000802007f */
[----:B-1----:R-:W-:Y:S05]  /*9e90*/  @!P1 BRA `(.L_x_7482) ;  /* 0xfffffffc00f09947 */ /* 0x002fea000383ffff */
[----:B------:R-:W-:Y:S05]  /*9ea0*/  BRA `(.L_x_7481) ;  /* 0xffffff8400987947 */ /* 0x000fea000383ffff */
.L_x_7489:
[----:B------:R-:W-:Y:S01]  /*9eb0*/  BSSY B0, `(.L_x_7599) ;  /* 0x0000005000007945 */ /* 0x000fe20003800000 */
[----:B------:R-:W-:-:S07]  /*9ec0*/  IMAD.MOV.U32 R15, RZ, RZ, -0x1 ;  /* 0xffffffffff0f7424 */ /* 0x000fce00078e00ff */
[----:B------:R-:W-:Y:S05]  /*9ed0*/  WARPSYNC.COLLECTIVE R15, `(.L_x_7600) ;  /* 0x000000000f087348 */ /* 0x000fea0003c00000 */
[----:B------:R-:W-:Y:S01]  /*9ee0*/  NOP ;  /* 0x0000000000007918 */ /* 0x000fe20000000000 */
[----:B------:R-:W-:Y:S01]  /*9ef0*/  ENDCOLLECTIVE ;  /* 0x000000000000791b */ /* 0x000fe20003800000 */
.L_x_7600:
[----:B------:R-:W-:Y:S05]  /*9f00*/  BSYNC B0 ;  /* 0x0000000000007941 */ /* 0x000fea0003800000 */
.L_x_7599:
[----:B------:R-:W-:Y:S05]  /*9f10*/  BRA `(.L_x_7601) ;  /* 0xffffffa800047947 */ /* 0x000fea000383ffff */
.L_x_7498:
[----:B------:R-:W-:Y:S01]  /*9f20*/  BSSY B0, `(.L_x_7602) ;  /* 0x0000005000007945 */ /* 0x000fe20003800000 */
[----:B------:R-:W-:-:S07]  /*9f30*/  IMAD.MOV.U32 R15, RZ, RZ, -0x1 ;  /* 0xffffffffff0f7424 */ /* 0x000fce00078e00ff */
[----:B-1----:R-:W-:Y:S05]  /*9f40*/  WARPSYNC.COLLECTIVE R15, `(.L_x_7603) ;  /* 0x000000000f087348 */ /* 0x002fea0003c00000 */
[----:B------:R-:W-:Y:S01]  /*9f50*/  NOP ;  /* 0x0000000000007918 */ /* 0x000fe20000000000 */
[----:B-1----:R-:W-:Y:S01]  /*9f60*/  ENDCOLLECTIVE ;  /* 0x000000000000791b */ /* 0x002fe20003800000 */
.L_x_7603:
[----:B------:R-:W-:Y:S05]  /*9f70*/  BSYNC B0 ;  /* 0x0000000000007941 */ /* 0x000fea0003800000 */
.L_x_7602:
[----:B------:R-:W-:Y:S05]  /*9f80*/  BRA `(.L_x_7604) ;  /* 0xffffffa800f07947 */ /* 0x000fea000383ffff */
.L_x_7515:
[----:B------:R-:W-:Y:S01]  /*9f90*/  BSSY B0, `(.L_x_7605) ;  /* 0x0000005000007945 */ /* 0x000fe20003800000 */
[----:B------:R-:W-:-:S07]  /*9fa0*/  IMAD.MOV.U32 R15, RZ, RZ, -0x1 ;  /* 0xffffffffff0f7424 */ /* 0x000fce00078e00ff */
[----:B------:R-:W-:Y:S05]  /*9fb0*/  WARPSYNC.COLLECTIVE R15, `(.L_x_7606) ;  /* 0x000000000f087348 */ /* 0x000fea0003c00000 */
[----:B------:R-:W-:Y:S01]  /*9fc0*/  NOP ;  /* 0x0000000000007918 */ /* 0x000fe20000000000 */
[----:B------:R-:W-:Y:S01]  /*9fd0*/  ENDCOLLECTIVE ;  /* 0x000000000000791b */ /* 0x000fe20003800000 */
.L_x_7606:
[----:B------:R-:W-:Y:S05]  /*9fe0*/  BSYNC B0 ;  /* 0x0000000000007941 */ /* 0x000fea0003800000 */
.L_x_7605:
[----:B------:R-:W-:Y:S05]  /*9ff0*/  BRA `(.L_x_7607) ;  /* 0xffffffb800e87947 */ /* 0x000fea000383ffff */
.L_x_7532:
[----:B------:R-:W-:Y:S01]  /*a000*/  BSSY B0, `(.L_x_7608) ;  /* 0x0000005000007945 */ /* 0x000fe20003800000 */
[----:B------:R-:W-:-:S07]  /*a010*/  IMAD.MOV.U32 R15, RZ, RZ, -0x1 ;  /* 0xffffffffff0f7424 */ /* 0x000fce00078e00ff */
[----:B------:R-:W-:Y:S05]  /*a020*/  WARPSYNC.COLLECTIVE R15, `(.L_x_7609) ;  /* 0x000000000f087348 */ /* 0x000fea0003c00000 */
[----:B------:R-:W-:Y:S01]  /*a030*/  NOP ;  /* 0x0000000000007918 */ /* 0x000fe20000000000 */
[----:B------:R-:W-:Y:S01]  /*a040*/  ENDCOLLECTIVE ;  /* 0x000000000000791b */ /* 0x000fe20003800000 */
.L_x_7609:
[----:B------:R-:W-:Y:S05]  /*a050*/  BSYNC B0 ;  /* 0x0000000000007941 */ /* 0x000fea0003800000 */
.L_x_7608:
[----:B------:R-:W-:Y:S05]  /*a060*/  BRA `(.L_x_7610) ;  /* 0xffffffc000fc7947 */ /* 0x000fea000383ffff */
.L_x_7548:
[----:B------:R-:W-:Y:S01]  /*a070*/  BSSY B0, `(.L_x_7611) ;  /* 0x0000005000007945 */ /* 0x000fe20003800000 */
[----:B------:R-:W-:-:S07]  /*a080*/  IMAD.MOV.U32 R15, RZ, RZ, -0x1 ;  /* 0xffffffffff0f7424 */ /* 0x000fce00078e00ff */
[----:B------:R-:W-:Y:S05]  /*a090*/  WARPSYNC.COLLECTIVE R15, `(.L_x_7612) ;  /* 0x000000000f087348 */ /* 0x000fea0003c00000 */
[----:B------:R-:W-:Y:S01]  /*a0a0*/  NOP ;  /* 0x0000000000007918 */ /* 0x000fe20000000000 */
[----:B------:R-:W-:Y:S01]  /*a0b0*/  ENDCOLLECTIVE ;  /* 0x000000000000791b */ /* 0x000fe20003800000 */
.L_x_7612:
[----:B------:R-:W-:Y:S05]  /*a0c0*/  BSYNC B0 ;  /* 0x0000000000007941 */ /* 0x000fea0003800000 */
.L_x_7611:
[----:B------:R-:W-:Y:S05]  /*a0d0*/  BRA `(.L_x_7613) ;  /* 0xffffffc800887947 */ /* 0x000fea000383ffff */
.L_x_7572:
[----:B-1----:R1:W2:Y:S02]  /*a0e0*/  SYNCS.PHASECHK.TRANS64.TRYWAIT P1, [R0+URZ+0x36420], R6 ;  /* 0x03642006000075a7 */ /* 0x0022a4000802017f */
[----:B--2---:R-:W-:Y:S05]  /*a0f0*/  @!P1 NANOSLEEP.SYNCS 0x989680 ;  /* 0x009896800000995d */ /* 0x004fea0003900000 */
[----:B------:R-:W2:Y:S02]  /*a100*/  @!P1 SYNCS.PHASECHK.TRANS64 P1, [R0+URZ+0x36420], R6 ;  /* 0x03642006000095a7 */ /* 0x000ea4000802007f */
[----:B--2---:R-:W-:Y:S05]  /*a110*/  @!P1 BRA `(.L_x_7572) ;  /* 0xfffffffc00f09947 */ /* 0x004fea000383ffff */
[----:B------:R-:W-:Y:S05]  /*a120*/  BRA `(.L_x_7614) ;  /* 0xffffffd800e87947 */ /* 0x000fea000383ffff */
.L_x_7576:
[----:B-1----:R1:W2:Y:S02]  /*a130*/  SYNCS.PHASECHK.TRANS64.TRYWAIT P1, [R0+URZ+0x36438], R6 ;  /* 0x03643806000075a7 */ /* 0x0022a4000802017f */
[----:B--2---:R-:W-:Y:S05]  /*a140*/  @!P1 NANOSLEEP.SYNCS 0x989680 ;  /* 0x009896800000995d */ /* 0x004fea0003900000 */
[----:B------:R-:W2:Y:S02]  /*a150*/  @!P1 SYNCS.PHASECHK.TRANS64 P1, [R0+URZ+0x36438], R6 ;  /* 0x03643806000095a7 */ /* 0x000ea4000802007f */
[----:B--2---:R-:W-:Y:S05]  /*a160*/  @!P1 BRA `(.L_x_7576) ;  /* 0xfffffffc00f09947 */ /* 0x004fea000383ffff */
[----:B------:R-:W-:Y:S05]  /*a170*/  BRA `(.L_x_7615) ;  /* 0xffffffe000c87947 */ /* 0x000fea000383ffff */
.L_x_7578:
[----:B--2---:R2:W3:Y:S02]  /*a180*/  SYNCS.PHASECHK.TRANS64.TRYWAIT P1, [R0+URZ+0x36428], R3 ;  /* 0x03642803000075a7 */ /* 0x0044e4000802017f */
[----:B---3--:R-:W-:Y:S05]  /*a190*/  @!P1 NANOSLEEP.SYNCS 0x989680 ;  /* 0x009896800000995d */ /* 0x008fea0003900000 */
[----:B------:R-:W3:Y:S02]  /*a1a0*/  @!P1 SYNCS.PHASECHK.TRANS64 P1, [R0+URZ+0x36428], R3 ;  /* 0x03642803000095a7 */ /* 0x000ee4000802007f */
[----:B---3--:R-:W-:Y:S05]  /*a1b0*/  @!P1 BRA `(.L_x_7578) ;  /* 0xfffffffc00f09947 */ /* 0x008fea000383ffff */
[----:B------:R-:W-:Y:S05]  /*a1c0*/  BRA `(.L_x_7616) ;  /* 0xffffffe4008c7947 */ /* 0x000fea000383ffff */
.L_x_7580:
        /* <DEDUP_REMOVED lines=8> */
.L_x_7582:
[----:B------:R-:W-:-:S07]  /*a250*/  SHF.L.U32 R5, R7, 0x1f, RZ ;  /* 0x0000001f07057819 */ /* 0x000fce00000006ff */
.L_x_7618:
[----:B--2---:R2:W3:Y:S02]  /*a260*/  SYNCS.PHASECHK.TRANS64.TRYWAIT P1, [R0+URZ+0x36420], R5 ;  /* 0x03642005000075a7 */ /* 0x0044e4000802017f */
[----:B---3--:R-:W-:Y:S05]  /*a270*/  @!P1 NANOSLEEP.SYNCS 0x989680 ;  /* 0x009896800000995d */ /* 0x008fea0003900000 */
[----:B------:R-:W3:Y:S02]  /*a280*/  @!P1 SYNCS.PHASECHK.TRANS64 P1, [R0+URZ+0x36420], R5 ;  /* 0x03642005000095a7 */ /* 0x000ee4000802007f */
[----:B---3--:R-:W-:Y:S05]  /*a290*/  @!P1 BRA `(.L_x_7618) ;  /* 0xfffffffc00f09947 */ /* 0x008fea000383ffff */
[----:B------:R-:W-:Y:S05]  /*a2a0*/  BRA `(.L_x_7619) ;  /* 0xffffffe800dc7947 */ /* 0x000fea000383ffff */
.L_x_7585:
[----:B--2---:R2:W3:Y:S02]  /*a2b0*/  SYNCS.PHASECHK.TRANS64.TRYWAIT P1, [R0+URZ+0x36438], R6 ;  /* 0x03643806000075a7 */ /* 0x0044e4000802017f */
[----:B---3--:R-:W-:Y:S05]  /*a2c0*/  @!P1 NANOSLEEP.SYNCS 0x989680 ;  /* 0x009896800000995d */ /* 0x008fea0003900000 */
[----:B------:R-:W3:Y:S02]  /*a2d0*/  @!P1 SYNCS.PHASECHK.TRANS64 P1, [R0+URZ+0x36438], R6 ;  /* 0x03643806000095a7 */ /* 0x000ee4000802007f */
[----:B---3--:R-:W-:Y:S05]  /*a2e0*/  @!P1 BRA `(.L_x_7585) ;  /* 0xfffffffc00f09947 */ /* 0x008fea000383ffff */
[----:B------:R-:W-:Y:S05]  /*a2f0*/  BRA `(.L_x_7620) ;  /* 0xffffffec00a87947 */ /* 0x000fea000383ffff */
.L_x_7587:
[----:B-1----:R1:W2:Y:S02]  /*a300*/  SYNCS.PHASECHK.TRANS64.TRYWAIT P1, [R0+URZ+0x36428], R5 ;  /* 0x03642805000075a7 */ /* 0x0022a4000802017f */
[----:B--2---:R-:W-:Y:S05]  /*a310*/  @!P1 NANOSLEEP.SYNCS 0x989680 ;  /* 0x009896800000995d */ /* 0x004fea0003900000 */
[----:B------:R-:W2:Y:S02]  /*a320*/  @!P1 SYNCS.PHASECHK.TRANS64 P1, [R0+URZ+0x36428], R5 ;  /* 0x03642805000095a7 */ /* 0x000ea4000802007f */
[----:B--2---:R-:W-:Y:S05]  /*a330*/  @!P1 BRA `(.L_x_7587) ;  /* 0xfffffffc00f09947 */ /* 0x004fea000383ffff */
[----:B------:R-:W-:Y:S05]  /*a340*/  BRA `(.L_x_7621) ;  /* 0xfffffff000547947 */ /* 0x000fea000383ffff */
.L_x_7589:
[----:B--2---:R2:W3:Y:S02]  /*a350*/  SYNCS.PHASECHK.TRANS64.TRYWAIT P1, [R0+URZ+0x36438], R3 ;  /* 0x03643803000075a7 */ /* 0x0044e4000802017f */
[----:B---3--:R-:W-:Y:S05]  /*a360*/  @!P1 NANOSLEEP.SYNCS 0x989680 ;  /* 0x009896800000995d */ /* 0x008fea0003900000 */
[----:B------:R-:W3:Y:S02]  /*a370*/  @!P1 SYNCS.PHASECHK.TRANS64 P1, [R0+URZ+0x36438], R3 ;  /* 0x03643803000095a7 */ /* 0x000ee4000802007f */
[----:B---3--:R-:W-:Y:S05]  /*a380*/  @!P1 BRA `(.L_x_7589) ;  /* 0xfffffffc00f09947 */ /* 0x008fea000383ffff */
[----:B------:R-:W-:Y:S05]  /*a390*/  BRA `(.L_x_7622) ;  /* 0xfffffff400107947 */ /* 0x000fea000383ffff */
.L_x_7591:
[----:B------:R-:W-:Y:S01]  /*a3a0*/  BSSY B0, `(.L_x_7623) ;  /* 0x0000006000007945 */ /* 0x000fe20003800000 */
[----:B------:R-:W-:-:S07]  /*a3b0*/  IMAD.MOV.U32 R15, RZ, RZ, -0x1 ;  /* 0xffffffffff0f7424 */ /* 0x000fce00078e00ff */
[----:B------:R-:W-:Y:S05]  /*a3c0*/  WARPSYNC.COLLECTIVE R15, `(.L_x_7624) ;  /* 0x000000000f0c7348 */ /* 0x000fea0003c00000 */
[----:B------:R-:W-:Y:S02]  /*a3d0*/  ELECT P6, UR62, PT ;  /* 0x00000000003e782f */ /* 0x000fe400038c0000 */
[----:B------:R-:W-:Y:S01]  /*a3e0*/  MOV R14, UR62 ;  /* 0x0000003e000e7c02 */ /* 0x000fe20008000f00 */
[----:B------:R-:W-:Y:S10]  /*a3f0*/  ENDCOLLECTIVE ;  /* 0x000000000000791b */ /* 0x000ff40003800000 */
.L_x_7624:
[----:B------:R-:W-:Y:S05]  /*a400*/  BSYNC B0 ;  /* 0x0000000000007941 */ /* 0x000fea0003800000 */
.L_x_7623:
[----:B------:R-:W-:Y:S05]  /*a410*/  BRA `(.L_x_7625) ;  /* 0xfffffff400cc7947 */ /* 0x000fea000383ffff */
.L_x_7593:
[----:B-1----:R1:W2:Y:S02]  /*a420*/  SYNCS.PHASECHK.TRANS64.TRYWAIT P0, [R7+URZ], R4 ;  /* 0x00000004070075a7 */ /* 0x0022a4000800017f */
[----:B--2---:R-:W-:Y:S05]  /*a430*/  @!P0 NANOSLEEP.SYNCS 0x989680 ;  /* 0x009896800000895d */ /* 0x004fea0003900000 */
[----:B------:R-:W2:Y:S02]  /*a440*/  @!P0 SYNCS.PHASECHK.TRANS64 P0, [R7+URZ], R4 ;  /* 0x00000004070085a7 */ /* 0x000ea4000800007f */
[----:B--2---:R-:W-:Y:S05]  /*a450*/  @!P0 BRA `(.L_x_7593) ;  /* 0xfffffffc00f08947 */ /* 0x004fea000383ffff */
[----:B------:R-:W-:Y:S05]  /*a460*/  BRA `(.L_x_7626) ;  /* 0xfffffff8000c7947 */ /* 0x000fea000383ffff */
.L_x_7594:
[----:B--2---:R2:W3:Y:S02]  /*a470*/  SYNCS.PHASECHK.TRANS64.TRYWAIT P0, [R3+URZ], R0 ;  /* 0x00000000030075a7 */ /* 0x0044e4000800017f */
[----:B---3--:R-:W-:Y:S05]  /*a480*/  @!P0 NANOSLEEP.SYNCS 0x989680 ;  /* 0x009896800000895d */ /* 0x008fea0003900000 */
[----:B------:R-:W3:Y:S02]  /*a490*/  @!P0 SYNCS.PHASECHK.TRANS64 P0, [R3+URZ], R0 ;  /* 0x00000000030085a7 */ /* 0x000ee4000800007f */
[----:B---3--:R-:W-:Y:S05]  /*a4a0*/  @!P0 BRA `(.L_x_7594) ;  /* 0xfffffffc00f08947 */ /* 0x008fea000383ffff */
[----:B------:R-:W-:Y:S05]  /*a4b0*/  BRA `(.L_x_7627) ;  /* 0xfffffff800007947 */ /* 0x000fea000383ffff */
.L_x_7628:
        /* <DEDUP_REMOVED lines=12> */
.L_x_7699:


//--------------------- .text._ZN7cutlass13device_kernelIN5flash22FlashAttnBwdPreprocessIN4cute5tupleIJNS3_1CILi64EEENS5_ILi192EEEEEENS_10bfloat16_tEfNS_4arch4Sm90ELb1ELb1EEEEEvNT_6ParamsE --------------------------
	.section	.text._ZN7cutlass13device_kernelIN5flash22FlashAttnBwdPreprocessIN4cute5tupleIJNS3_1CILi64EEENS5_ILi192EEEEEENS_10bfloat16_tEfNS_4arch4Sm90ELb1ELb1EEEEEvNT_6ParamsE,"ax",@progbits
	.align	128
.text._ZN7cutlass13device_kernelIN5flash22FlashAttnBwdPreprocessIN4cute5tupleIJNS3_1CILi64EEENS5_ILi192EEEEEENS_10bfloat16_tEfNS_4arch4Sm90ELb1ELb1EEEEEvNT_6ParamsE:
        .type           _ZN7cutlass13device_kernelIN5flash22FlashAttnBwdPreprocessIN4cute5tupleIJNS3_1CILi64EEENS5_ILi192EEEEEENS_10bfloat16_tEfNS_4arch4Sm90ELb1ELb1EEEEEvNT_6ParamsE,@function
        .size           _ZN7cutlass13device_kernelIN5flash22FlashAttnBwdPreprocessIN4cute5tupleIJNS3_1CILi64EEENS5_ILi192EEEEEENS_10bfloat16_tEfNS_4arch4Sm90ELb1ELb1EEEEEvNT_6ParamsE,(.L_x_7700 - _ZN7cutlass13device_kernelIN5flash22FlashAttnBwdPreprocessIN4cute5tupleIJNS3_1CILi64EEENS5_ILi192EEEEEENS_10bfloat16_tEfNS_4arch4Sm90ELb1ELb1EEEEEvNT_6ParamsE)
        .other          _ZN7cutlass13device_kernelIN5flash22FlashAttnBwdPreprocessIN4cute5tupleIJNS3_1CILi64EEENS5_ILi192EEEEEENS_10bfloat16_tEfNS_4arch4Sm90ELb1ELb1EEEEEvNT_6ParamsE,@"STO_CUDA_ENTRY STV_DEFAULT"
_ZN7cutlass13device_kernelIN5flash22FlashAttnBwdPreprocessIN4cute5tupleIJNS3_1CILi64EEENS5_ILi192EEEEEENS_10bfloat16_tEfNS_4arch4Sm90ELb1ELb1EEEEEvNT_6ParamsE:
        /* <DEDUP_REMOVED lines=17> */
[----:B------:R-:W0:Y:S01]  /*0110*/  S2UR UR6, SR_CTAID.Y ;  /* 0x00000000000679c3 */ /* 0x000e220000002600 */
[----:B------:R-:W1:Y:S02]  /*0120*/  S2R R61, SR_CTAID.X ;  /* 0x00000000003d7919 */ /* 0x000e640000002500 */
[----:B------:R-:W-:Y:S01]  /*0130*/  ISETP.NE.AND.EX P1, PT, R9, RZ, PT, P1 ;  /* 0x000000ff0900720c */ /* 0x000fe20003f25310 */
[----:B------:R-:W3:Y:S01]  /*0140*/  S2R R59, SR_TID.X ;  /* 0x00000000003b7919 */ /* 0x000ee20000002100 */
[----:B-1----:R-:W-:Y:S01]  /*0150*/  IMAD.SHL.U32 R60, R61, 0x40, RZ ;  /* 0x000000403d3c7824 */ /* 0x002fe200078e00ff */
[----:B0-2---:R-:W-:Y:S10]  /*0160*/  @P2 BRA `(.L_x_7629) ;  /* 0x0000000000102947 */ /* 0x005ff40003800000 */
[----:B------:R-:W-:Y:S05]  /*0170*/  @!P0 BRA `(.L_x_7629) ;  /* 0x00000000000c8947 */ /* 0x000fea0003800000 */
[----:B------:R-:W2:Y:S04]  /*0180*/  LDG.E R0, desc[UR4][R2.64] ;  /* 0x0000000402007981 */ /* 0x000ea8000c1e1900 */
[----:B-----5:R-:W2:Y:S02]  /*0190*/  LDG.E R67, desc[UR4][R2.64+0x4] ;  /* 0x0000040402437981 */ /* 0x020ea4000c1e1900 */
[----:B--2---:R-:W-:-:S07]  /*01a0*/  IMAD.IADD R67, R67, 0x1, -R0 ;  /* 0x0000000143437824 */ /* 0x004fce00078e0a00 */
.L_x_7629:
[----:B-----5:R-:W-:-:S13]  /*01b0*/  ISETP.LE.AND P2, PT, R67, R60, PT ;  /* 0x0000003c4300720c */ /* 0x020fda0003f43270 */
[----:B------:R-:W-:Y:S05]  /*01c0*/  @P1 EXIT P2 ;  /* 0x000000000000194d */ /* 0x000fea0001000000 */
[----:B------:R-:W0:Y:S01]  /*01d0*/  LDC.64 R16, c[0x0][0x230] ;  /* 0x00008c00ff107b82 */ /* 0x000e220000000a00 */
[----:B---3--:R-:W-:Y:S01]  /*01e0*/  SHF.R.S32.HI R0, RZ, 0x1f, R59 ;  /* 0x0000001fff007819 */ /* 0x008fe2000001143b */
[----:B------:R-:W-:Y:S01]  /*01f0*/  IMAD.IADD R57, R67, 0x1, -R60 ;  /* 0x0000000143397824 */ /* 0x000fe200078e0a3c */
[----:B------:R-:W-:Y:S01]  /*0200*/  USHF.R.S32.HI UR7, URZ, 0x1f, UR6 ;  /* 0x0000001f3f077899 */ /* 0x000fe20008011406 */
[----:B------:R-:W-:Y:S02]  /*0210*/  CS2R R8, SRZ ;  /* 0x0000000000087805 */ /* 0x000fe4000001ff00 */
[----:B------:R-:W-:Y:S01]  /*0220*/  LEA.HI R56, R0, R59, RZ, 0x3 ;  /* 0x0000003b00387211 */ /* 0x000fe200078f18ff */
[----:B------:R-:W-:Y:S01]  /*0230*/  BSSY B0, `(.L_x_7630) ;  /* 0x000002a000007945 */ /* 0x000fe20003800000 */
[----:B------:R-:W-:Y:S02]  /*0240*/  ISETP.GE.AND P2, PT, R59, R57, PT ;  /* 0x000000393b00720c */ /* 0x000fe40003f46270 */
[----:B------:R-:W-:-:S02]  /*0250*/  LOP3.LUT R58, R56, 0xfffffff8, RZ, 0xc0, !PT ;  /* 0xfffffff8383a7812 */ /* 0x000fc400078ec0ff */
[C---:B------:R-:W-:Y:S02]  /*0260*/  ISETP.GT.OR P2, PT, R59.reuse, 0x3f, P2 ;  /* 0x0000003f3b00780c */ /* 0x040fe40001744670 */
[-C--:B------:R-:W-:Y:S01]  /*0270*/  @P0 LEA R0, R66, R7.reuse, 0x6 ;  /* 0x0000000742000211 */ /* 0x080fe200078e30ff */
[----:B------:R-:W-:Y:S01]  /*0280*/  IMAD.IADD R58, R59, 0x1, -R58 ;  /* 0x000000013b3a7824 */ /* 0x000fe200078e0a3a */
[----:B------:R-:W-:Y:S02]  /*0290*/  @P0 MOV R8, R7 ;  /* 0x0000000700080202 */ /* 0x000fe40000000f00 */
[----:B------:R-:W-:Y:S01]  /*02a0*/  @P0 SHF.R.S32.HI R3, RZ, 0x1f, R0 ;  /* 0x0000001fff030819 */ /* 0x000fe20000011400 */
[----:B------:R-:W-:Y:S01]  /*02b0*/  IMAD.SHL.U32 R62, R58, 0x8, RZ ;  /* 0x000000083a3e7824 */ /* 0x000fe200078e00ff */
[----:B------:R-:W-:Y:S02]  /*02c0*/  SHF.R.S32.HI R56, RZ, 0x3, R56 ;  /* 0x00000003ff387819 */ /* 0x000fe40000011438 */
[----:B------:R-:W-:-:S02]  /*02d0*/  @P0 LEA.HI R0, R3, R0, RZ, 0x6 ;  /* 0x0000000003000211 */ /* 0x000fc400078f30ff */
[----:B------:R-:W-:Y:S01]  /*02e0*/  SHF.R.S32.HI R63, RZ, 0x1f, R62 ;  /* 0x0000001fff3f7819 */ /* 0x000fe2000001143e */
[----:B0-----:R-:W-:Y:S01]  /*02f0*/  IMAD R2, R16, UR7, RZ ;  /* 0x0000000710027c24 */ /* 0x001fe2000f8e02ff */
[----:B------:R-:W-:Y:S02]  /*0300*/  SHF.R.S32.HI R3, RZ, 0x1f, R66 ;  /* 0x0000001fff037819 */ /* 0x000fe40000011442 */
[----:B------:R-:W-:Y:S01]  /*0310*/  @P0 SHF.R.S32.HI R9, RZ, 0x1f, R7 ;  /* 0x0000001fff090819 */ /* 0x000fe20000011407 */
[----:B------:R-:W-:Y:S01]  /*0320*/  IMAD R17, R17, UR6, R2 ;  /* 0x0000000611117c24 */ /* 0x000fe2000f8e0202 */
[----:B------:R-:W-:Y:S01]  /*0330*/  IADD3 R64, P3, R56, R8, RZ ;  /* 0x0000000838407210 */ /* 0x000fe20007f7e0ff */
[----:B------:R-:W-:Y:S01]  /*0340*/  IMAD.WIDE.U32 R14, R16, UR6, R62 ;  /* 0x00000006100e7c25 */ /* 0x000fe2000f8e003e */
[----:B------:R-:W-:Y:S02]  /*0350*/  SEL R6, R66, RZ, !P1 ;  /* 0x000000ff42067207 */ /* 0x000fe40004800000 */
[----:B------:R-:W-:Y:S01]  /*0360*/  MOV R5, 0x7f800000 ;  /* 0x7f80000000057802 */ /* 0x000fe20000000f00 */
[----:B------:R-:W-:Y:S01]  /*0370*/  IMAD.MOV.U32 R7, RZ, RZ, RZ ;  /* 0x000000ffff077224 */ /* 0x000fe200078e00ff */
[----:B------:R-:W-:-:S02]  /*0380*/  SHF.R.S32.HI R4, RZ, 0x1f, R56 ;  /* 0x0000001fff047819 */ /* 0x000fc40000011438 */
[----:B------:R-:W-:Y:S01]  /*0390*/  SEL R3, R3, RZ, !P1 ;  /* 0x000000ff03037207 */ /* 0x000fe20004800000 */
[----:B------:R-:W-:Y:S06]  /*03a0*/  @P2 BRA `(.L_x_7631) ;  /* 0x0000000000482947 */ /* 0x000fec0003800000 */
[----:B------:R-:W0:Y:S01]  /*03b0*/  LDC.64 R12, c[0x0][0x290] ;  /* 0x0000a400ff0c7b82 */ /* 0x000e220000000a00 */
[----:B------:R-:W-:Y:S01]  /*03c0*/  SHF.R.S32.HI R5, RZ, 0x1f, R60 ;  /* 0x0000001fff057819 */ /* 0x000fe2000001143c */
[----:B------:R-:W-:Y:S01]  /*03d0*/  ULDC.64 UR8, c[0x0][0x298] ;  /* 0x0000a60000087ab9 */ /* 0x000fe20000000a00 */
[--C-:B------:R-:W-:Y:S02]  /*03e0*/  SHF.R.S32.HI R2, RZ, 0x1f, R59.reuse ;  /* 0x0000001fff027819 */ /* 0x100fe4000001143b */
[----:B------:R-:W-:-:S04]  /*03f0*/  IADD3 R10, P1, P2, R8, R60, R59 ;  /* 0x0000003c080a7210 */ /* 0x000fc80007a3e03b */
[----:B------:R-:W-:Y:S01]  /*0400*/  IADD3.X R11, R9, R5, R2, P1, P2 ;  /* 0x00000005090b7210 */ /* 0x000fe20000fe4402 */
[C---:B0-----:R-:W-:Y:S02]  /*0410*/  IMAD R2, R12.reuse, UR7, RZ ;  /* 0x000000070c027c24 */ /* 0x041fe4000f8e02ff */
[----:B------:R-:W-:-:S04]  /*0420*/  IMAD.WIDE.U32 R10, R12, UR6, R10 ;  /* 0x000000060c0a7c25 */ /* 0x000fc8000f8e000a */
[----:B------:R-:W-:Y:S02]  /*0430*/  IMAD R5, R13, UR6, R2 ;  /* 0x000000060d057c24 */ /* 0x000fe4000f8e0202 */
[----:B------:R-:W-:Y:S02]  /*0440*/  IMAD R13, R3, UR8, RZ ;  /* 0x00000008030d7c24 */ /* 0x000fe4000f8e02ff */
[----:B------:R-:W-:Y:S02]  /*0450*/  IMAD.IADD R11, R11, 0x1, R5 ;  /* 0x000000010b0b7824 */ /* 0x000fe400078e0205 */
[C---:B------:R-:W-:Y:S02]  /*0460*/  IMAD R5, R6.reuse, UR9, R13 ;  /* 0x0000000906057c24 */ /* 0x040fe4000f8e020d */
[----:B------:R-:W-:Y:S01]  /*0470*/  IMAD.WIDE.U32 R10, R6, UR8, R10 ;  /* 0x00000008060a7c25 */ /* 0x000fe2000f8e000a */
[----:B------:R-:W-:-:S03]  /*0480*/  ULDC.64 UR8, c[0x0][0x288] ;  /* 0x0000a20000087ab9 */ /* 0x000fc60000000a00 */
[----:B------:R-:W-:Y:S01]  /*0490*/  IMAD.IADD R5, R11, 0x1, R5 ;  /* 0x000000010b057824 */ /* 0x000fe200078e0205 */
[----:B------:R-:W-:-:S04]  /*04a0*/  LEA R12, P1, R10, UR8, 0x2 ;  /* 0x000000080a0c7c11 */ /* 0x000fc8000f8210ff */
[----:B------:R-:W-:-:S05]  /*04b0*/  LEA.HI.X R13, R10, UR9, R5, 0x2, P1 ;  /* 0x000000090a0d7c11 */ /* 0x000fca00088f1405 */
[----:B------:R0:W5:Y:S04]  /*04c0*/  LDG.E R5, desc[UR4][R12.64] ;  /* 0x000000040c057981 */ /* 0x000168000c1e1900 */
.L_x_7631:
[----:B------:R-:W-:Y:S05]  /*04d0*/  BSYNC B0 ;  /* 0x0000000000007941 */ /* 0x000fea0003800000 */
.L_x_7630:
[----:B------:R-:W-:Y:S01]  /*04e0*/  @P0 LOP3.LUT R7, R0, 0xffffffc0, RZ, 0xc0, !PT ;  /* 0xffffffc000070812 */ /* 0x000fe200078ec0ff */
[----:B------:R-:W-:Y:S01]  /*04f0*/  ULDC.64 UR8, c[0x0][0x238] ;  /* 0x00008e0000087ab9 */ /* 0x000fe20000000a00 */
[C---:B------:R-:W-:Y:S01]  /*0500*/  ISETP.GE.AND P0, PT, R56.reuse, R57, PT ;  /* 0x000000393800720c */ /* 0x040fe20003f06270 */
[----:B------:R-:W-:Y:S01]  /*0510*/  IMAD R11, R3, UR8, RZ ;  /* 0x00000008030b7c24 */ /* 0x000fe2000f8e02ff */
[----:B------:R-:W-:Y:S01]  /*0520*/  IADD3 R15, R15, R17, RZ ;  /* 0x000000110f0f7210 */ /* 0x000fe20007ffe0ff */
[----:B------:R-:W-:Y:S01]  /*0530*/  VIADD R2, R56, 0x20 ;  /* 0x0000002038027836 */ /* 0x000fe20000000000 */
[----:B------:R-:W-:Y:S01]  /*0540*/  BSSY B0, `(.L_x_7632) ;  /* 0x000003b000007945 */ /* 0x000fe20003800000 */
[C---:B------:R-:W-:Y:S01]  /*0550*/  IMAD R35, R6.reuse, UR9, R11 ;  /* 0x0000000906237c24 */ /* 0x040fe2000f8e020b */
[----:B------:R-:W-:Y:S01]  /*0560*/  CS2R R16, SRZ ;  /* 0x0000000000107805 */ /* 0x000fe2000001ff00 */
[----:B------:R-:W-:Y:S01]  /*0570*/  IMAD.WIDE.U32 R52, R6, UR8, R14 ;  /* 0x0000000806347c25 */ /* 0x000fe2000f8e000e */
[----:B------:R-:W-:-:S02]  /*0580*/  CS2R R10, SRZ ;  /* 0x00000000000a7805 */ /* 0x000fc4000001ff00 */
[----:B0-----:R-:W-:Y:S02]  /*0590*/  CS2R R12, SRZ ;  /* 0x00000000000c7805 */ /* 0x001fe4000001ff00 */
[----:B------:R-:W-:Y:S01]  /*05a0*/  CS2R R14, SRZ ;  /* 0x00000000000e7805 */ /* 0x000fe2000001ff00 */
[----:B------:R-:W-:Y:S01]  /*05b0*/  IMAD.X R65, R4, 0x1, R9, P3 ;  /* 0x0000000104417824 */ /* 0x000fe200018e0609 */
        /* <DEDUP_REMOVED lines=8> */
[----:B------:R-:W-:Y:S02]  /*0640*/  ISETP.GE.AND P1, PT, R2, R57, PT ;  /* 0x000000390200720c */ /* 0x000fe40003f26270 */
[----:B------:R-:W-:Y:S01]  /*0650*/  CS2R R30, SRZ ;  /* 0x00000000001e7805 */ /* 0x000fe2000001ff00 */
[----:B------:R-:W-:Y:S01]  /*0660*/  IMAD.WIDE R64, R61, 0x40, R64 ;  /* 0x000000403d407825 */ /* 0x000fe200078e0240 */
[----:B------:R-:W-:Y:S01]  /*0670*/  IADD3 R35, R53, R35, RZ ;  /* 0x0000002335237210 */ /* 0x000fe20007ffe0ff */
[----:B------:R-:W-:Y:S08]  /*0680*/  @P0 BRA `(.L_x_7633) ;  /* 0x0000000000980947 */ /* 0x000ff00003800000 */
[----:B------:R-:W-:Y:S01]  /*0690*/  ULDC UR8, c[0x0][0x21c] ;  /* 0x0000870000087ab9 */ /* 0x000fe20000000800 */
[C---:B------:R-:W-:Y:S01]  /*06a0*/  VIADD R0, R62.reuse, 0x40 ;  /* 0x000000403e007836 */ /* 0x040fe20000000000 */
[C---:B------:R-:W-:Y:S01]  /*06b0*/  ISETP.GE.AND P4, PT, R62.reuse, UR8, PT ;  /* 0x000000083e007c0c */ /* 0x040fe2000bf86270 */
[----:B------:R-:W-:-:S03]  /*06c0*/  VIADD R34, R62, 0x80 ;  /* 0x000000803e227836 */ /* 0x000fc60000000000 */
[----:B------:R-:W-:Y:S02]  /*06d0*/  ISETP.GE.AND P3, PT, R0, UR8, PT ;  /* 0x0000000800007c0c */ /* 0x000fe4000bf66270 */
[----:B------:R-:W-:-:S07]  /*06e0*/  ISETP.GE.AND P2, PT, R34, UR8, PT ;  /* 0x0000000822007c0c */ /* 0x000fce000bf46270 */
[----:B------:R-:W0:Y:S01]  /*06f0*/  @!P4 LDC.64 R46, c[0x0][0x228] ;  /* 0x00008a00ff2ecb82 */ /* 0x000e220000000a00 */
[----:B------:R-:W-:-:S05]  /*0700*/  @!P4 MOV R34, R52 ;  /* 0x000000340022c202 */ /* 0x000fca0000000f00 */
[----:B------:R-:W-:Y:S01]  /*0710*/  @!P2 MOV R48, R52 ;  /* 0x000000340030a202 */ /* 0x000fe20000000f00 */
[----:B------:R-:W-:Y:S01]  /*0720*/  @!P2 IMAD.MOV.U32 R49, RZ, RZ, R35 ;  /* 0x000000ffff31a224 */ /* 0x000fe200078e0023 */
[----:B------:R-:W1:Y:S08]  /*0730*/  @!P3 LDC.64 R40, c[0x0][0x228] ;  /* 0x00008a00ff28bb82 */ /* 0x000e700000000a00 */
[----:B------:R-:W2:Y:S08]  /*0740*/  @!P2 LDC.64 R36, c[0x0][0x228] ;  /* 0x00008a00ff24ab82 */ /* 0x000eb00000000a00 */
[----:B------:R-:W3:Y:S01]  /*0750*/  @!P4 LDC.64 R44, c[0x0][0x210] ;  /* 0x00008400ff2ccb82 */ /* 0x000ee20000000a00 */
[----:B0-----:R-:W-:-:S02]  /*0760*/  @!P4 IMAD R0, R65, R46, RZ ;  /* 0x0000002e4100c224 */ /* 0x001fc400078e02ff */
[----:B------:R-:W-:-:S04]  /*0770*/  @!P4 IMAD.WIDE.U32 R50, R64, R46, R34 ;  /* 0x0000002e4032c225 */ /* 0x000fc800078e0022 */
[C---:B------:R-:W-:Y:S01]  /*0780*/  @!P4 IMAD R55, R64.reuse, R47, R0 ;  /* 0x0000002f4037c224 */ /* 0x040fe200078e0200 */
[----:B------:R-:W0:Y:S01]  /*0790*/  @!P3 LDC.64 R42, c[0x0][0x210] ;  /* 0x00008400ff2abb82 */ /* 0x000e220000000a00 */
[----:B------:R-:W-:Y:S02]  /*07a0*/  @!P3 IMAD.MOV.U32 R46, RZ, RZ, R52 ;  /* 0x000000ffff2eb224 */ /* 0x000fe400078e0034 */
[----:B------:R-:W-:Y:S02]  /*07b0*/  @!P3 IMAD.MOV.U32 R47, RZ, RZ, R35 ;  /* 0x000000ffff2fb224 */ /* 0x000fe400078e0023 */
[----:B------:R-:W-:Y:S02]  /*07c0*/  @!P4 IMAD.IADD R0, R51, 0x1, R55 ;  /* 0x000000013300c824 */ /* 0x000fe400078e0237 */
[-C--:B-1----:R-:W-:Y:S01]  /*07d0*/  @!P3 IMAD.WIDE.U32 R46, R64, R40.reuse, R46 ;  /* 0x00000028402eb225 */ /* 0x082fe200078e002e */
[----:B------:R-:W1:Y:S03]  /*07e0*/  @!P2 LDC.64 R38, c[0x0][0x210] ;  /* 0x00008400ff26ab82 */ /* 0x000e660000000a00 */
[----:B------:R-:W-:-:S02]  /*07f0*/  @!P3 IMAD R40, R65, R40, RZ ;  /* 0x000000284128b224 */ /* 0x000fc400078e02ff */
[-C--:B--2---:R-:W-:Y:S02]  /*0800*/  @!P2 IMAD R54, R65, R36.reuse, RZ ;  /* 0x000000244136a224 */ /* 0x084fe400078e02ff */
[----:B------:R-:W-:Y:S01]  /*0810*/  @!P2 IMAD.WIDE.U32 R48, R64, R36, R48 ;  /* 0x000000244030a225 */ /* 0x000fe200078e0030 */
[----:B---3--:R-:W-:-:S03]  /*0820*/  @!P4 LEA R44, P5, R50, R44, 0x1 ;  /* 0x0000002c322cc211 */ /* 0x008fc600078a08ff */
[----:B------:R-:W-:Y:S01]  /*0830*/  @!P3 IMAD R41, R64, R41, R40 ;  /* 0x000000294029b224 */ /* 0x000fe200078e0228 */
[----:B------:R-:W-:Y:S01]  /*0840*/  @!P4 LEA.HI.X R45, R50, R45, R0, 0x1, P5 ;  /* 0x0000002d322dc211 */ /* 0x000fe200028f0c00 */
[----:B------:R-:W-:Y:S01]  /*0850*/  @!P2 IMAD R37, R64, R37, R54 ;  /* 0x000000254025a224 */ /* 0x000fe200078e0236 */
[----:B0-----:R-:W-:-:S03]  /*0860*/  @!P3 LEA R42, P5, R46, R42, 0x1 ;  /* 0x0000002a2e2ab211 */ /* 0x001fc600078a08ff */
[----:B------:R-:W-:Y:S01]  /*0870*/  @!P2 IMAD.IADD R37, R49, 0x1, R37 ;  /* 0x000000013125a824 */ /* 0x000fe200078e0225 */
[----:B------:R-:W-:Y:S01]  /*0880*/  @!P3 IADD3 R41, R47, R41, RZ ;  /* 0x000000292f29b210 */ /* 0x000fe20007ffe0ff */
[----:B------:R0:W5:Y:S03]  /*0890*/  @!P4 LDG.E.128 R8, desc[UR4][R44.64] ;  /* 0x000000042c08c981 */ /* 0x000166000c1e1d00 */
[----:B------:R-:W-:Y:S02]  /*08a0*/  @!P3 LEA.HI.X R43, R46, R43, R41, 0x1, P5 ;  /* 0x0000002b2e2bb211 */ /* 0x000fe400028f0c29 */
[----:B-1----:R-:W-:-:S03]  /*08b0*/  @!P2 LEA R38, P6, R48, R38, 0x1 ;  /* 0x000000263026a211 */ /* 0x002fc600078c08ff */
[----:B------:R0:W5:Y:S01]  /*08c0*/  @!P3 LDG.E.128 R12, desc[UR4][R42.64+0x80] ;  /* 0x000080042a0cb981 */ /* 0x000162000c1e1d00 */
[----:B------:R-:W-:-:S05]  /*08d0*/  @!P2 LEA.HI.X R39, R48, R39, R37, 0x1, P6 ;  /* 0x000000273027a211 */ /* 0x000fca00030f0c25 */
[----:B------:R0:W5:Y:S04]  /*08e0*/  @!P2 LDG.E.128 R24, desc[UR4][R38.64+0x100] ;  /* 0x000100042618a981 */ /* 0x000168000c1e1d00 */
.L_x_7633:
[----:B------:R-:W-:Y:S05]  /*08f0*/  BSYNC B0 ;  /* 0x0000000000007941 */ /* 0x000fea0003800000 */
.L_x_7632:
[----:B------:R-:W-:Y:S04]  /*0900*/  BSSY B0, `(.L_x_7634) ;  /* 0x0000016000007945 */ /* 0x000fe80003800000 */
[----:B------:R-:W-:Y:S05]  /*0910*/  @P1 BRA `(.L_x_7635) ;  /* 0x0000000000501947 */ /* 0x000fea0003800000 */
[----:B------:R-:W-:Y:S01]  /*0920*/  IADD3 R37, P1, R64, 0x20, RZ ;  /* 0x0000002040257810 */ /* 0x000fe20007f3e0ff */
[----:B------:R-:W-:Y:S01]  /*0930*/  VIADD R36, R62, 0x40 ;  /* 0x000000403e247836 */ /* 0x000fe20000000000 */
[----:B------:R-:W-:Y:S01]  /*0940*/  ULDC UR8, c[0x0][0x21c] ;  /* 0x0000870000087ab9 */ /* 0x000fe20000000800 */
[----:B------:R-:W-:Y:S01]  /*0950*/  MOV R34, R52 ;  /* 0x0000003400227202 */ /* 0x000fe20000000f00 */
[----:B------:R-:W-:Y:S01]  /*0960*/  ULDC.64 UR10, c[0x0][0x228] ;  /* 0x00008a00000a7ab9 */ /* 0x000fe20000000a00 */
[----:B------:R-:W-:Y:S01]  /*0970*/  IMAD.X R0, RZ, RZ, R65, P1 ;  /* 0x000000ffff007224 */ /* 0x000fe200008e0641 */
[----:B------:R-:W-:Y:S01]  /*0980*/  ISETP.GE.AND P3, PT, R36, UR8, PT ;  /* 0x0000000824007c0c */ /* 0x000fe2000bf66270 */
[C---:B------:R-:W-:Y:S01]  /*0990*/  VIADD R36, R62.reuse, 0x80 ;  /* 0x000000803e247836 */ /* 0x040fe20000000000 */
[----:B------:R-:W-:Y:S01]  /*09a0*/  ISETP.GE.AND P2, PT, R62, UR8, PT ;  /* 0x000000083e007c0c */ /* 0x000fe2000bf46270 */
[----:B------:R-:W-:Y:S02]  /*09b0*/  IMAD R0, R0, UR10, RZ ;  /* 0x0000000a00007c24 */ /* 0x000fe4000f8e02ff */
[----:B------:R-:W-:Y:S01]  /*09c0*/  IMAD.WIDE.U32 R34, R37, UR10, R34 ;  /* 0x0000000a25227c25 */ /* 0x000fe2000f8e0022 */
[----:B------:R-:W-:-:S03]  /*09d0*/  ISETP.GE.AND P4, PT, R36, UR8, PT ;  /* 0x0000000824007c0c */ /* 0x000fc6000bf86270 */
        /* <DEDUP_REMOVED lines=8> */
.L_x_7635:
[----:B------:R-:W-:Y:S05]  /*0a60*/  BSYNC B0 ;  /* 0x0000000000007941 */ /* 0x000fea0003800000 */
.L_x_7634:
[----:B------:R-:W-:Y:S01]  /*0a70*/  BSSY B0, `(.L_x_7636) ;  /* 0x000004d000007945 */ /* 0x000fe20003800000 */
[----:B------:R-:W-:Y:S02]  /*0a80*/  CS2R R34, SRZ ;  /* 0x0000000000227805 */ /* 0x000fe4000001ff00 */
[----:B-1----:R-:W-:Y:S02]  /*0a90*/  CS2R R36, SRZ ;  /* 0x0000000000247805 */ /* 0x002fe4000001ff00 */
[----:B0-----:R-:W-:Y:S02]  /*0aa0*/  CS2R R38, SRZ ;  /* 0x0000000000267805 */ /* 0x001fe4000001ff00 */
[----:B------:R-:W-:Y:S02]  /*0ab0*/  CS2R R40, SRZ ;  /* 0x0000000000287805 */ /* 0x000fe4000001ff00 */
[----:B------:R-:W-:Y:S01]  /*0ac0*/  CS2R R42, SRZ ;  /* 0x00000000002a7805 */ /* 0x000fe2000001ff00 */
[----:B------:R-:W-:Y:S06]  /*0ad0*/  @P0 BRA `(.L_x_7637) ;  /* 0x0000000400180947 */ /* 0x000fec0003800000 */
[----:B------:R-:W0:Y:S01]  /*0ae0*/  LDC R45, c[0x0][0x21c] ;  /* 0x00008700ff2d7b82 */ /* 0x000e220000000800 */
[C---:B------:R-:W-:Y:S01]  /*0af0*/  VIADD R0, R62.reuse, 0x40 ;  /* 0x000000403e007836 */ /* 0x040fe20000000000 */
[----:B------:R-:W-:Y:S01]  /*0b00*/  BSSY B1, `(.L_x_7638) ;  /* 0x0000019000017945 */ /* 0x000fe20003800000 */
[C---:B------:R-:W-:Y:S01]  /*0b10*/  VIADD R44, R62.reuse, 0x80 ;  /* 0x000000803e2c7836 */ /* 0x040fe20000000000 */
[-C--:B0-----:R-:W-:Y:S02]  /*0b20*/  ISETP.GE.AND P0, PT, R62, R45.reuse, PT ;  /* 0x0000002d3e00720c */ /* 0x081fe40003f06270 */
[-C--:B------:R-:W-:Y:S02]  /*0b30*/  ISETP.GE.AND P1, PT, R0, R45.reuse, PT ;  /* 0x0000002d0000720c */ /* 0x080fe40003f26270 */
[----:B------:R-:W-:-:S09]  /*0b40*/  ISETP.GE.AND P2, PT, R44, R45, PT ;  /* 0x0000002d2c00720c */ /* 0x000fd20003f46270 */
[----:B------:R-:W-:Y:S05]  /*0b50*/  @P0 BRA `(.L_x_7639) ;  /* 0x00000000004c0947 */ /* 0x000fea0003800000 */
[----:B------:R-:W0:Y:S01]  /*0b60*/  LDC.64 R34, c[0x0][0x250] ;  /* 0x00009400ff227b82 */ /* 0x000e220000000a00 */
[----:B------:R-:W-:Y:S02]  /*0b70*/  ULDC.64 UR8, c[0x0][0x258] ;  /* 0x0000960000087ab9 */ /* 0x000fe40000000a00 */
[----:B------:R-:W-:-:S04]  /*0b80*/  IMAD R45, R3, UR8, RZ ;  /* 0x00000008032d7c24 */ /* 0x000fc8000f8e02ff */
[----:B------:R-:W-:Y:S02]  /*0b90*/  IMAD R45, R6, UR9, R45 ;  /* 0x00000009062d7c24 */ /* 0x000fe4000f8e022d */
[C---:B0-----:R-:W-:Y:S02]  /*0ba0*/  IMAD R0, R34.reuse, UR7, RZ ;  /* 0x0000000722007c24 */ /* 0x041fe4000f8e02ff */
[----:B------:R-:W-:-:S04]  /*0bb0*/  IMAD.WIDE.U32 R32, R34, UR6, R62 ;  /* 0x0000000622207c25 */ /* 0x000fc8000f8e003e */
[----:B------:R-:W-:-:S05]  /*0bc0*/  IMAD R35, R35, UR6, R0 ;  /* 0x0000000623237c24 */ /* 0x000fca000f8e0200 */
[----:B------:R-:W-:-:S03]  /*0bd0*/  IADD3 R33, R33, R35, RZ ;  /* 0x0000002321217210 */ /* 0x000fc60007ffe0ff */
[----:B------:R-:W-:Y:S01]  /*0be0*/  IMAD.WIDE.U32 R32, R6, UR8, R32 ;  /* 0x0000000806207c25 */ /* 0x000fe2000f8e0020 */
[----:B------:R-:W-:-:S03]  /*0bf0*/  ULDC.64 UR8, c[0x0][0x248] ;  /* 0x0000920000087ab9 */ /* 0x000fc60000000a00 */
[----:B------:R-:W-:Y:S02]  /*0c00*/  IMAD R35, R65, UR8, RZ ;  /* 0x0000000841237c24 */ /* 0x000fe4000f8e02ff */
[----:B------:R-:W-:Y:S02]  /*0c10*/  IMAD.IADD R33, R33, 0x1, R45 ;  /* 0x0000000121217824 */ /* 0x000fe400078e022d */
[C---:B------:R-:W-:Y:S02]  /*0c20*/  IMAD R35, R64.reuse, UR9, R35 ;  /* 0x0000000940237c24 */ /* 0x040fe4000f8e0223 */
[----:B------:R-:W-:Y:S01]  /*0c30*/  IMAD.WIDE.U32 R32, R64, UR8, R32 ;  /* 0x0000000840207c25 */ /* 0x000fe2000f8e0020 */
[----:B------:R-:W-:-:S03]  /*0c40*/  ULDC.64 UR8, c[0x0][0x240] ;  /* 0x0000900000087ab9 */ /* 0x000fc60000000a00 */
[----:B------:R-:W-:Y:S01]  /*0c50*/  IMAD.IADD R33, R33, 0x1, R35 ;  /* 0x0000000121217824 */ /* 0x000fe200078e0223 */
[----:B------:R-:W-:-:S04]  /*0c60*/  LEA R34, P0, R32, UR8, 0x1 ;  /* 0x0000000820227c11 */ /* 0x000fc8000f8008ff */
[----:B------:R-:W-:-:S06]  /*0c70*/  LEA.HI.X R35, R32, UR9, R33, 0x1, P0 ;  /* 0x0000000920237c11 */ /* 0x000fcc00080f0c21 */
[----:B------:R-:W5:Y:S03]  /*0c80*/  LDG.E.128 R32, desc[UR4][R34.64] ;  /* 0x0000000422207981 */ /* 0x000f66000c1e1d00 */
.L_x_7639:
[----:B------:R-:W-:Y:S05]  /*0c90*/  BSYNC B1 ;  /* 0x0000000000017941 */ /* 0x000fea0003800000 */
.L_x_7638:
[----:B------:R-:W-:Y:S04]  /*0ca0*/  BSSY B1, `(.L_x_7640) ;  /* 0x0000015000017945 */ /* 0x000fe80003800000 */
        /* <DEDUP_REMOVED lines=20> */
.L_x_7641:
[----:B------:R-:W-:Y:S05]  /*0df0*/  BSYNC B1 ;  /* 0x0000000000017941 */ /* 0x000fea0003800000 */
.L_x_7640:
        /* <DEDUP_REMOVED lines=20> */
.L_x_7637:
[----:B------:R-:W-:Y:S05]  /*0f40*/  BSYNC B0 ;  /* 0x0000000000007941 */ /* 0x000fea0003800000 */
.L_x_7636:
[C---:B-----5:R-:W-:Y:S01]  /*0f50*/  IMAD.U32 R0, R9.reuse, 0x10000, RZ ;  /* 0x0001000009007824 */ /* 0x060fe200078e00ff */
[----:B------:R-:W-:Y:S01]  /*0f60*/  LOP3.LUT R68, R9, 0xffff0000, RZ, 0xc0, !PT ;  /* 0xffff000009447812 */ /* 0x000fe200078ec0ff */
[----:B------:R-:W-:Y:S01]  /*0f70*/  IMAD R9, R61, -0x40, R67 ;  /* 0xffffffc03d097824 */ /* 0x000fe200078e0243 */
[----:B------:R-:W-:Y:S01]  /*0f80*/  LOP3.LUT R44, R8, 0xffff0000, RZ, 0xc0, !PT ;  /* 0xffff0000082c7812 */ /* 0x000fe200078ec0ff */
[----:B------:R-:W-:Y:S01]  /*0f90*/  BSSY B0, `(.L_x_7642) ;  /* 0x000002d000007945 */ /* 0x000fe20003800000 */
[----:B------:R-:W-:Y:S02]  /*0fa0*/  LOP3.LUT R45, R32, 0xffff0000, RZ, 0xc0, !PT ;  /* 0xffff0000202d7812 */ /* 0x000fe400078ec0ff */
[----:B------:R-:W-:Y:S02]  /*0fb0*/  CS2R R46, SRZ ;  /* 0x00000000002e7805 */ /* 0x000fe4000001ff00 */
[----:B------:R-:W-:Y:S02]  /*0fc0*/  ISETP.GE.AND P0, PT, R2, R9, PT ;  /* 0x000000090200720c */ /* 0x000fe40003f06270 */
[----:B------:R-:W-:-:S02]  /*0fd0*/  CS2R R48, SRZ ;  /* 0x0000000000307805 */ /* 0x000fc4000001ff00 */
[----:B------:R-:W-:Y:S01]  /*0fe0*/  SHF.L.U32 R73, R8, 0x10, RZ ;  /* 0x0000001008497819 */ /* 0x000fe200000006ff */
[----:B------:R-:W-:Y:S02]  /*0ff0*/  IMAD.U32 R8, R32, 0x10000, RZ ;  /* 0x0001000020087824 */ /* 0x000fe400078e00ff */
[----:B------:R-:W-:Y:S01]  /*1000*/  FMUL.FTZ R44, R44, R45 ;  /* 0x0000002d2c2c7220 */ /* 0x000fe20000410000 */
[C---:B------:R-:W-:Y:S02]  /*1010*/  SHF.L.U32 R69, R33.reuse, 0x10, RZ ;  /* 0x0000001021457819 */ /* 0x040fe400000006ff */
[----:B------:R-:W-:Y:S02]  /*1020*/  CS2R R50, SRZ ;  /* 0x0000000000327805 */ /* 0x000fe4000001ff00 */
[----:B------:R-:W-:Y:S01]  /*1030*/  LOP3.LUT R71, R33, 0xffff0000, RZ, 0xc0, !PT ;  /* 0xffff000021477812 */ /* 0x000fe200078ec0ff */
[----:B------:R-:W-:Y:S01]  /*1040*/  FFMA.FTZ R73, R73, R8, R44 ;  /* 0x0000000849497223 */ /* 0x000fe2000001002c */
[----:B------:R-:W-:-:S02]  /*1050*/  CS2R R44, SRZ ;  /* 0x00000000002c7805 */ /* 0x000fc4000001ff00 */
[----:B------:R-:W-:Y:S02]  /*1060*/  CS2R R52, SRZ ;  /* 0x0000000000347805 */ /* 0x000fe4000001ff00 */
[----:B------:R-:W-:Y:S01]  /*1070*/  CS2R R54, SRZ ;  /* 0x0000000000367805 */ /* 0x000fe2000001ff00 */
[----:B------:R-:W-:Y:S06]  /*1080*/  @P0 BRA `(.L_x_7643) ;  /* 0x0000000000740947 */ /* 0x000fec0003800000 */
[----:B------:R-:W0:Y:S01]  /*1090*/  LDC.64 R8, c[0x0][0x250] ;  /* 0x00009400ff087b82 */ /* 0x000e220000000a00 */
[----:B------:R-:W-:Y:S01]  /*10a0*/  ULDC.64 UR8, c[0x0][0x258] ;  /* 0x0000960000087ab9 */ /* 0x000fe20000000a00 */
[----:B------:R-:W-:Y:S01]  /*10b0*/  ULDC.64 UR10, c[0x0][0x248] ;  /* 0x00009200000a7ab9 */ /* 0x000fe20000000a00 */
[C---:B0-----:R-:W-:Y:S02]  /*10c0*/  IMAD R70, R8.reuse, UR7, RZ ;  /* 0x0000000708467c24 */ /* 0x041fe4000f8e02ff */
[----:B------:R-:W-:-:S04]  /*10d0*/  IMAD.WIDE.U32 R32, R8, UR6, R62 ;  /* 0x0000000608207c25 */ /* 0x000fc8000f8e003e */
[----:B------:R-:W-:Y:S02]  /*10e0*/  IMAD R9, R9, UR6, R70 ;  /* 0x0000000609097c24 */ /* 0x000fe4000f8e0246 */
[----:B------:R-:W-:Y:S02]  /*10f0*/  IMAD R63, R3, UR8, RZ ;  /* 0x00000008033f7c24 */ /* 0x000fe4000f8e02ff */
[----:B------:R-:W-:Y:S01]  /*1100*/  IMAD.IADD R33, R33, 0x1, R9 ;  /* 0x0000000121217824 */ /* 0x000fe200078e0209 */
[----:B------:R-:W-:Y:S01]  /*1110*/  IADD3 R9, P0, R64, 0x20, RZ ;  /* 0x0000002040097810 */ /* 0x000fe20007f1e0ff */
[C---:B------:R-:W-:Y:S02]  /*1120*/  IMAD R63, R6.reuse, UR9, R63 ;  /* 0x00000009063f7c24 */ /* 0x040fe4000f8e023f */
[----:B------:R-:W-:Y:S01]  /*1130*/  IMAD.WIDE.U32 R32, R6, UR8, R32 ;  /* 0x0000000806207c25 */ /* 0x000fe2000f8e0020 */
[----:B------:R-:W-:Y:S02]  /*1140*/  ULDC UR8, c[0x0][0x21c] ;  /* 0x0000870000087ab9 */ /* 0x000fe40000000800 */
[C---:B------:R-:W-:Y:S01]  /*1150*/  ISETP.GE.AND P1, PT, R62.reuse, UR8, PT ;  /* 0x000000083e007c0c */ /* 0x040fe2000bf26270 */
[----:B------:R-:W-:Y:S01]  /*1160*/  IMAD.X R8, RZ, RZ, R65, P0 ;  /* 0x000000ffff087224 */ /* 0x000fe200000e0641 */
[----:B------:R-:W-:Y:S01]  /*1170*/  IADD3 R33, R33, R63, RZ ;  /* 0x0000003f21217210 */ /* 0x000fe20007ffe0ff */
[----:B------:R-:W-:-:S02]  /*1180*/  VIADD R64, R62, 0x40 ;  /* 0x000000403e407836 */ /* 0x000fc40000000000 */
[----:B------:R-:W-:Y:S02]  /*1190*/  IMAD R8, R8, UR10, RZ ;  /* 0x0000000a08087c24 */ /* 0x000fe4000f8e02ff */
[----:B------:R-:W-:Y:S01]  /*11a0*/  VIADD R65, R62, 0x80 ;  /* 0x000000803e417836 */ /* 0x000fe20000000000 */
[----:B------:R-:W-:Y:S01]  /*11b0*/  ISETP.GE.AND P2, PT, R64, UR8, PT ;  /* 0x0000000840007c0c */ /* 0x000fe2000bf46270 */
[C---:B------:R-:W-:Y:S02]  /*11c0*/  IMAD R63, R9.reuse, UR11, R8 ;  /* 0x0000000b093f7c24 */ /* 0x040fe4000f8e0208 */
[----:B------:R-:W-:Y:S01]  /*11d0*/  IMAD.WIDE.U32 R32, R9, UR10, R32 ;  /* 0x0000000a09207c25 */ /* 0x000fe2000f8e0020 */
[----:B------:R-:W-:Y:S01]  /*11e0*/  ISETP.GE.AND P3, PT, R65, UR8, PT ;  /* 0x0000000841007c0c */ /* 0x000fe2000bf66270 */
[----:B------:R-:W-:-:S03]  /*11f0*/  ULDC.64 UR8, c[0x0][0x240] ;  /* 0x0000900000087ab9 */ /* 0x000fc60000000a00 */
[----:B------:R-:W-:Y:S02]  /*1200*/  IADD3 R9, R33, R63, RZ ;  /* 0x0000003f21097210 */ /* 0x000fe40007ffe0ff */
[----:B------:R-:W-:-:S04]  /*1210*/  LEA R8, P0, R32, UR8, 0x1 ;  /* 0x0000000820087c11 */ /* 0x000fc8000f8008ff */
[----:B------:R-:W-:-:S05]  /*1220*/  LEA.HI.X R9, R32, UR9, R9, 0x1, P0 ;  /* 0x0000000920097c11 */ /* 0x000fca00080f0c09 */
[----:B------:R0:W5:Y:S04]  /*1230*/  @!P1 LDG.E.128 R44, desc[UR4][R8.64] ;  /* 0x00000004082c9981 */ /* 0x000168000c1e1d00 */
[----:B------:R0:W5:Y:S04]  /*1240*/  @!P2 LDG.E.128 R48, desc[UR4][R8.64+0x80] ;  /* 0x000080040830a981 */ /* 0x000168000c1e1d00 */
[----:B------:R0:W5:Y:S02]  /*1250*/  @!P3 LDG.E.128 R52, desc[UR4][R8.64+0x100] ;  /* 0x000100040834b981 */ /* 0x000164000c1e1d00 */
.L_x_7643:
[----:B------:R-:W-:Y:S05]  /*1260*/  BSYNC B0 ;  /* 0x0000000000007941 */ /* 0x000fea0003800000 */
.L_x_7642:
[----:B------:R-:W-:Y:S01]  /*1270*/  LOP3.LUT R33, R16, 0xffff0000, RZ, 0xc0, !PT ;  /* 0xffff000010217812 */ /* 0x000fe200078ec0ff */
[----:B------:R-:W-:Y:S01]  /*1280*/  FFMA.FTZ R69, R0, R69, R73 ;  /* 0x0000004500457223 */ /* 0x000fe20000010049 */
[C---:B-----5:R-:W-:Y:S01]  /*1290*/  LOP3.LUT R62, R44.reuse, 0xffff0000, RZ, 0xc0, !PT ;  /* 0xffff00002c3e7812 */ /* 0x060fe200078ec0ff */
[----:B------:R-:W-:Y:S01]  /*12a0*/  IMAD.U32 R63, R44, 0x10000, RZ ;  /* 0x000100002c3f7824 */ /* 0x000fe200078e00ff */
[----:B------:R-:W-:Y:S01]  /*12b0*/  SHF.L.U32 R0, R16, 0x10, RZ ;  /* 0x0000001010007819 */ /* 0x000fe200000006ff */
[C---:B------:R-:W-:Y:S01]  /*12c0*/  IMAD.U32 R32, R10.reuse, 0x10000, RZ ;  /* 0x000100000a207824 */ /* 0x040fe200078e00ff */
[----:B0-----:R-:W-:Y:S01]  /*12d0*/  LOP3.LUT R9, R10, 0xffff0000, RZ, 0xc0, !PT ;  /* 0xffff00000a097812 */ /* 0x001fe200078ec0ff */
[----:B------:R-:W-:Y:S01]  /*12e0*/  FMUL.FTZ R33, R33, R62 ;  /* 0x0000003e21217220 */ /* 0x000fe20000410000 */
[C---:B------:R-:W-:Y:S01]  /*12f0*/  IMAD.U32 R8, R11.reuse, 0x10000, RZ ;  /* 0x000100000b087824 */ /* 0x040fe200078e00ff */
[----:B------:R-:W-:Y:S01]  /*1300*/  LOP3.LUT R10, R11, 0xffff0000, RZ, 0xc0, !PT ;  /* 0xffff00000b0a7812 */ /* 0x000fe200078ec0ff */
[----:B------:R-:W-:Y:S01]  /*1310*/  IMAD.U32 R11, R17, 0x10000, RZ ;  /* 0x00010000110b7824 */ /* 0x000fe200078e00ff */
[----:B------:R-:W-:Y:S01]  /*1320*/  SHF.L.U32 R44, R45, 0x10, RZ ;  /* 0x000000102d2c7819 */ /* 0x000fe200000006ff */
[----:B------:R-:W-:Y:S01]  /*1330*/  FFMA.FTZ R0, R0, R63, R33 ;  /* 0x0000003f00007223 */ /* 0x000fe20000010021 */
[----:B------:R-:W-:Y:S01]  /*1340*/  LOP3.LUT R16, R17, 0xffff0000, RZ, 0xc0, !PT ;  /* 0xffff000011107812 */ /* 0x000fe200078ec0ff */
[----:B------:R-:W-:Y:S01]  /*1350*/  FFMA.FTZ R69, R68, R71, R69 ;  /* 0x0000004744457223 */ /* 0x000fe20000010045 */
[----:B------:R-:W-:Y:S01]  /*1360*/  LOP3.LUT R45, R45, 0xffff0000, RZ, 0xc0, !PT ;  /* 0xffff00002d2d7812 */ /* 0x000fe200078ec0ff */
[----:B------:R-:W-:-:S02]  /*1370*/  IMAD.U32 R33, R34, 0x10000, RZ ;  /* 0x0001000022217824 */ /* 0x000fc400078e00ff */
[----:B------:R-:W-:Y:S01]  /*1380*/  FFMA.FTZ R11, R11, R44, R0 ;  /* 0x0000002c0b0b7223 */ /* 0x000fe20000010000 */
[----:B------:R-:W-:Y:S01]  /*1390*/  LOP3.LUT R34, R34, 0xffff0000, RZ, 0xc0, !PT ;  /* 0xffff000022227812 */ /* 0x000fe200078ec0ff */
[C---:B------:R-:W-:Y:S02]  /*13a0*/  IMAD.U32 R17, R35.reuse, 0x10000, RZ ;  /* 0x0001000023117824 */ /* 0x040fe400078e00ff */
[----:B------:R-:W-:Y:S01]  /*13b0*/  FFMA.FTZ R44, R32, R33, R69 ;  /* 0x00000021202c7223 */ /* 0x000fe20000010045 */
[----:B------:R-:W-:Y:S01]  /*13c0*/  FFMA.FTZ R63, R16, R45, R11 ;  /* 0x0000002d103f7223 */ /* 0x000fe2000001000b */
[----:B------:R-:W-:Y:S01]  /*13d0*/  IMAD.U32 R32, R18, 0x10000, RZ ;  /* 0x0001000012207824 */ /* 0x000fe200078e00ff */
[----:B------:R-:W-:Y:S01]  /*13e0*/  LOP3.LUT R35, R35, 0xffff0000, RZ, 0xc0, !PT ;  /* 0xffff000023237812 */ /* 0x000fe200078ec0ff */
[----:B------:R-:W-:Y:S02]  /*13f0*/  IMAD.U32 R33, R46, 0x10000, RZ ;  /* 0x000100002e217824 */ /* 0x000fe400078e00ff */
[----:B------:R-:W-:Y:S01]  /*1400*/  FFMA.FTZ R45, R9, R34, R44 ;  /* 0x00000022092d7223 */ /* 0x000fe2000001002c */
[----:B------:R-:W-:Y:S01]  /*1410*/  LOP3.LUT R9, R18, 0xffff0000, RZ, 0xc0, !PT ;  /* 0xffff000012097812 */ /* 0x000fe200078ec0ff */
[----:B------:R-:W-:Y:S01]  /*1420*/  BSSY B0, `(.L_x_7644) ;  /* 0x00000a6000007945 */ /* 0x000fe20003800000 */
[----:B------:R-:W-:Y:S01]  /*1430*/  FFMA.FTZ R34, R32, R33, R63 ;  /* 0x0000002120227223 */ /* 0x000fe2000001003f */
[----:B------:R-:W-:Y:S01]  /*1440*/  LOP3.LUT R32, R46, 0xffff0000, RZ, 0xc0, !PT ;  /* 0xffff00002e207812 */ /* 0x000fe200078ec0ff */
[----:B------:R-:W-:Y:S01]  /*1450*/  FFMA.FTZ R17, R8, R17, R45 ;  /* 0x0000001108117223 */ /* 0x000fe2000001002d */
[C---:B------:R-:W-:Y:S01]  /*1460*/  SHF.L.U32 R16, R12.reuse, 0x10, RZ ;  /* 0x000000100c107819 */ /* 0x040fe200000006ff */
[----:B------:R-:W-:Y:S01]  /*1470*/  IMAD.U32 R8, R47, 0x10000, RZ ;  /* 0x000100002f087824 */ /* 0x000fe200078e00ff */
[----:B------:R-:W-:Y:S01]  /*1480*/  LOP3.LUT R11, R12, 0xffff0000, RZ, 0xc0, !PT ;  /* 0xffff00000c0b7812 */ /* 0x000fe200078ec0ff */
[----:B------:R-:W-:Y:S01]  /*1490*/  FFMA.FTZ R32, R9, R32, R34 ;  /* 0x0000002009207223 */ /* 0x000fe20000010022 */
[C---:B------:R-:W-:Y:S01]  /*14a0*/  SHF.L.U32 R0, R13.reuse, 0x10, RZ ;  /* 0x000000100d007819 */ /* 0x040fe200000006ff */
[----:B------:R-:W-:Y:S01]  /*14b0*/  FFMA.FTZ R17, R10, R35, R17 ;  /* 0x000000230a117223 */ /* 0x000fe20000010011 */
[----:B------:R-:W-:Y:S01]  /*14c0*/  LOP3.LUT R12, R13, 0xffff0000, RZ, 0xc0, !PT ;  /* 0xffff00000d0c7812 */ /* 0x000fe200078ec0ff */
[----:B------:R-:W-:Y:S01]  /*14d0*/  IMAD.U32 R13, R19, 0x10000, RZ ;  /* 0x00010000130d7824 */ /* 0x000fe200078e00ff */
[----:B------:R-:W-:-:S02]  /*14e0*/  SHF.L.U32 R9, R36, 0x10, RZ ;  /* 0x0000001024097819 */ /* 0x000fc400000006ff */
[----:B------:R-:W-:Y:S01]  /*14f0*/  LOP3.LUT R18, R19, 0xffff0000, RZ, 0xc0, !PT ;  /* 0xffff000013127812 */ /* 0x000fe200078ec0ff */
[----:B------:R-:W-:Y:S01]  /*1500*/  FFMA.FTZ R13, R13, R8, R32 ;  /* 0x000000080d0d7223 */ /* 0x000fe20000010020 */
[----:B------:R-:W-:Y:S01]  /*1510*/  LOP3.LUT R47, R47, 0xffff0000, RZ, 0xc0, !PT ;  /* 0xffff00002f2f7812 */ /* 0x000fe200078ec0ff */
[----:B------:R-:W-:Y:S01]  /*1520*/  FFMA.FTZ R16, R16, R9, R17 ;  /* 0x0000000910107223 */ /* 0x000fe20000010011 */
[----:B------:R-:W-:Y:S01]  /*1530*/  SHF.L.U32 R10, R20, 0x10, RZ ;  /* 0x00000010140a7819 */ /* 0x000fe200000006ff */
[----:B------:R-:W-:Y:S01]  /*1540*/  IMAD.U32 R17, R48, 0x10000, RZ ;  /* 0x0001000030117824 */ /* 0x000fe200078e00ff */
[----:B------:R-:W-:Y:S01]  /*1550*/  LOP3.LUT R32, R36, 0xffff0000, RZ, 0xc0, !PT ;  /* 0xffff000024207812 */ /* 0x000fe200078ec0ff */
[----:B------:R-:W-:Y:S01]  /*1560*/  FFMA.FTZ R47, R18, R47, R13 ;  /* 0x0000002f122f7223 */ /* 0x000fe2000001000d */
[C---:B------:R-:W-:Y:S01]  /*1570*/  IMAD.U32 R13, R14.reuse, 0x10000, RZ ;  /* 0x000100000e0d7824 */ /* 0x040fe200078e00ff */
[----:B------:R-:W-:Y:S01]  /*1580*/  LOP3.LUT R9, R14, 0xffff0000, RZ, 0xc0, !PT ;  /* 0xffff00000e097812 */ /* 0x000fe200078ec0ff */
[C---:B------:R-:W-:Y:S01]  /*1590*/  IMAD.U32 R8, R15.reuse, 0x10000, RZ ;  /* 0x000100000f087824 */ /* 0x040fe200078e00ff */
[----:B------:R-:W-:Y:S01]  /*15a0*/  LOP3.LUT R14, R15, 0xffff0000, RZ, 0xc0, !PT ;  /* 0xffff00000f0e7812 */ /* 0x000fe200078ec0ff */
[----:B------:R-:W-:Y:S01]  /*15b0*/  FFMA.FTZ R17, R10, R17, R47 ;  /* 0x000000110a117223 */ /* 0x000fe2000001002f */
[----:B------:R-:W-:-:S02]  /*15c0*/  IMAD.U32 R19, R37, 0x10000, RZ ;  /* 0x0001000025137824 */ /* 0x000fc400078e00ff */
[----:B------:R-:W-:Y:S01]  /*15d0*/  FFMA.FTZ R33, R11, R32, R16 ;  /* 0x000000200b217223 */ /* 0x000fe20000010010 */
[----:B------:R-:W-:Y:S02]  /*15e0*/  LOP3.LUT R10, R20, 0xffff0000, RZ, 0xc0, !PT ;  /* 0xffff0000140a7812 */ /* 0x000fe400078ec0ff */
[----:B------:R-:W-:Y:S01]  /*15f0*/  LOP3.LUT R15, R48, 0xffff0000, RZ, 0xc0, !PT ;  /* 0xffff0000300f7812 */ /* 0x000fe200078ec0ff */
[----:B------:R-:W-:Y:S01]  /*1600*/  FFMA.FTZ R19, R0, R19, R33 ;  /* 0x0000001300137223 */ /* 0x000fe20000010021 */
[----:B------:R-:W-:Y:S01]  /*1610*/  SHF.L.U32 R11, R21, 0x10, RZ ;  /* 0x00000010150b7819 */ /* 0x000fe200000006ff */
[----:B------:R-:W-:Y:S01]  /*1620*/  IMAD.U32 R0, R49, 0x10000, RZ ;  /* 0x0001000031007824 */ /* 0x000fe200078e00ff */
[----:B------:R-:W-:Y:S01]  /*1630*/  LOP3.LUT R37, R37, 0xffff0000, RZ, 0xc0, !PT ;  /* 0xffff000025257812 */ /* 0x000fe200078ec0ff */
[----:B------:R-:W-:Y:S01]  /*1640*/  FFMA.FTZ R16, R10, R15, R17 ;  /* 0x0000000f0a107223 */ /* 0x000fe20000010011 */
[----:B------:R-:W-:Y:S01]  /*1650*/  LOP3.LUT R20, R21, 0xffff0000, RZ, 0xc0, !PT ;  /* 0xffff000015147812 */ /* 0x000fe200078ec0ff */
[----:B------:R-:W-:Y:S01]  /*1660*/  IMAD.U32 R10, R38, 0x10000, RZ ;  /* 0x00010000260a7824 */ /* 0x000fe200078e00ff */
[----:B------:R-:W-:Y:S01]  /*1670*/  LOP3.LUT R49, R49, 0xffff0000, RZ, 0xc0, !PT ;  /* 0xffff000031317812 */ /* 0x000fe200078ec0ff */
[----:B------:R-:W-:Y:S01]  /*1680*/  FFMA.FTZ R11, R11, R0, R16 ;  /* 0x000000000b0b7223 */ /* 0x000fe20000010010 */
[----:B------:R-:W-:Y:S01]  /*1690*/  FFMA.FTZ R12, R12, R37, R19 ;  /* 0x000000250c0c7223 */ /* 0x000fe20000010013 */
[----:B------:R-:W-:Y:S01]  /*16a0*/  LOP3.LUT R16, R38, 0xffff0000, RZ, 0xc0, !PT ;  /* 0xffff000026107812 */ /* 0x000fe200078ec0ff */
[----:B------:R-:W-:-:S02]  /*16b0*/  IMAD.U32 R0, R22, 0x10000, RZ ;  /* 0x0001000016007824 */ /* 0x000fc400078e00ff */
[----:B------:R-:W-:Y:S01]  /*16c0*/  FFMA.FTZ R49, R20, R49, R11 ;  /* 0x0000003114317223 */ /* 0x000fe2000001000b */
[----:B------:R-:W-:Y:S02]  /*16d0*/  IMAD.U32 R11, R50, 0x10000, RZ ;  /* 0x00010000320b7824 */ /* 0x000fe400078e00ff */
[----:B------:R-:W-:Y:S01]  /*16e0*/  FFMA.FTZ R18, R13, R10, R12 ;  /* 0x0000000a0d127223 */ /* 0x000fe2000001000c */
[----:B------:R-:W-:Y:S01]  /*16f0*/  SHF.L.U32 R17, R39, 0x10, RZ ;  /* 0x0000001027117819 */ /* 0x000fe200000006ff */
[----:B------:R-:W-:Y:S02]  /*1700*/  IMAD.U32 R13, R24, 0x10000, RZ ;  /* 0x00010000180d7824 */ /* 0x000fe400078e00ff */
[----:B------:R-:W-:Y:S01]  /*1710*/  FFMA.FTZ R49, R0, R11, R49 ;  /* 0x0000000b00317223 */ /* 0x000fe20000010031 */
[----:B------:R-:W-:Y:S01]  /*1720*/  LOP3.LUT R10, R22, 0xffff0000, RZ, 0xc0, !PT ;  /* 0xffff0000160a7812 */ /* 0x000fe200078ec0ff */
[----:B------:R-:W-:Y:S01]  /*1730*/  FFMA.FTZ R19, R9, R16, R18 ;  /* 0x0000001009137223 */ /* 0x000fe20000010012 */
[----:B------:R-:W-:Y:S01]  /*1740*/  LOP3.LUT R11, R50, 0xffff0000, RZ, 0xc0, !PT ;  /* 0xffff0000320b7812 */ /* 0x000fe200078ec0ff */
[----:B------:R-:W-:Y:S01]  /*1750*/  IMAD.U32 R15, R25, 0x10000, RZ ;  /* 0x00010000190f7824 */ /* 0x000fe200078e00ff */
[----:B------:R-:W-:Y:S01]  /*1760*/  SHF.L.U32 R12, R23, 0x10, RZ ;  /* 0x00000010170c7819 */ /* 0x000fe200000006ff */
[----:B------:R-:W-:Y:S01]  /*1770*/  IMAD.U32 R18, R41, 0x10000, RZ ;  /* 0x0001000029127824 */ /* 0x000fe200078e00ff */
[----:B------:R-:W-:Y:S01]  /*1780*/  LOP3.LUT R22, R23, 0xffff0000, RZ, 0xc0, !PT ;  /* 0xffff000017167812 */ /* 0x000fe200078ec0ff */
[----:B------:R-:W-:Y:S01]  /*1790*/  FFMA.FTZ R23, R8, R17, R19 ;  /* 0x0000001108177223 */ /* 0x000fe20000010013 */
[----:B------:R-:W-:Y:S01]  /*17a0*/  FFMA.FTZ R49, R10, R11, R49 ;  /* 0x0000000b0a317223 */ /* 0x000fe20000010031 */
[----:B------:R-:W-:Y:S01]  /*17b0*/  IMAD.U32 R17, R51, 0x10000, RZ ;  /* 0x0001000033117824 */ /* 0x000fe200078e00ff */
[----:B------:R-:W-:Y:S01]  /*17c0*/  LOP3.LUT R39, R39, 0xffff0000, RZ, 0xc0, !PT ;  /* 0xffff000027277812 */ /* 0x000fe200078ec0ff */
[----:B------:R-:W-:Y:S01]  /*17d0*/  IMAD.U32 R10, R28, 0x10000, RZ ;  /* 0x000100001c0a7824 */ /* 0x000fe200078e00ff */
[----:B------:R-:W-:Y:S01]  /*17e0*/  LOP3.LUT R51, R51, 0xffff0000, RZ, 0xc0, !PT ;  /* 0xffff000033337812 */ /* 0x000fe200078ec0ff */
[----:B------:R-:W-:Y:S01]  /*17f0*/  FFMA.FTZ R49, R12, R17, R49 ;  /* 0x000000110c317223 */ /* 0x000fe20000010031 */
[----:B------:R-:W-:Y:S01]  /*1800*/  SHF.L.U32 R16, R40, 0x10, RZ ;  /* 0x0000001028107819 */ /* 0x000fe200000006ff */
        /* <DEDUP_REMOVED lines=25> */
[----:B------:R-:W-:Y:S01]  /*19a0*/  SHF.L.U32 R13, R54, 0x10, RZ ;  /* 0x00000010360d7819 */ /* 0x000fe200000006ff */
[----:B------:R-:W-:Y:S01]  /*19b0*/  IMAD R17, R61, 0x3000, RZ ;  /* 0x000030003d117824 */ /* 0x000fe200078e02ff */
[----:B------:R-:W-:Y:S01]  /*19c0*/  LOP3.LUT R26, R26, 0xffff0000, RZ, 0xc0, !PT ;  /* 0xffff00001a1a7812 */ /* 0x000fe200078ec0ff */
[----:B------:R-:W-:Y:S01]  /*19d0*/  FFMA.FTZ R9, R9, R32, R18 ;  /* 0x0000002009097223 */ /* 0x000fe20000010012 */
[----:B------:R-:W-:Y:S01]  /*19e0*/  LOP3.LUT R21, R42, 0xffff0000, RZ, 0xc0, !PT ;  /* 0xffff00002a157812 */ /* 0x000fe200078ec0ff */
[----:B------:R-:W-:Y:S01]  /*19f0*/  FFMA.FTZ R13, R10, R13, R29 ;  /* 0x0000000d0a0d7223 */ /* 0x000fe2000001001d */
[----:B------:R-:W-:Y:S01]  /*1a00*/  LOP3.LUT R30, R30, 0xffff0000, RZ, 0xc0, !PT ;  /* 0xffff00001e1e7812 */ /* 0x000fe200078ec0ff */
[----:B------:R-:W-:Y:S01]  /*1a10*/  VIADD R16, R67, 0x3f ;  /* 0x0000003f43107836 */ /* 0x000fe20000000000 */
[----:B------:R-:W-:Y:S01]  /*1a20*/  LOP3.LUT R15, R54, 0xffff0000, RZ, 0xc0, !PT ;  /* 0xffff0000360f7812 */ /* 0x000fe200078ec0ff */
[----:B------:R-:W-:Y:S01]  /*1a30*/  FFMA.FTZ R21, R26, R21, R9 ;  /* 0x000000151a157223 */ /* 0x000fe20000010009 */
[----:B------:R-:W-:Y:S01]  /*1a40*/  SHF.L.U32 R11, R43, 0x10, RZ ;  /* 0x000000102b0b7819 */ /* 0x000fe200000006ff */
[----:B------:R-:W-:Y:S01]  /*1a50*/  IMAD.U32 R9, R31, 0x10000, RZ ;  /* 0x000100001f097824 */ /* 0x000fe200078e00ff */
[----:B------:R-:W-:Y:S01]  /*1a60*/  SHF.L.U32 R10, R55, 0x10, RZ ;  /* 0x00000010370a7819 */ /* 0x000fe200000006ff */
[----:B------:R-:W-:Y:S01]  /*1a70*/  FFMA.FTZ R30, R30, R15, R13 ;  /* 0x0000000f1e1e7223 */ /* 0x000fe2000001000d */
[----:B------:R-:W-:Y:S01]  /*1a80*/  LOP3.LUT R27, R27, 0xffff0000, RZ, 0xc0, !PT ;  /* 0xffff00001b1b7812 */ /* 0x000fe200078ec0ff */
[----:B------:R-:W-:Y:S01]  /*1a90*/  FFMA.FTZ R0, R0, R11, R21 ;  /* 0x0000000b00007223 */ /* 0x000fe20000010015 */
[----:B------:R-:W-:Y:S01]  /*1aa0*/  LOP3.LUT R8, R43, 0xffff0000, RZ, 0xc0, !PT ;  /* 0xffff00002b087812 */ /* 0x000fe200078ec0ff */
[----:B------:R-:W-:Y:S01]  /*1ab0*/  FFMA.FTZ R10, R9, R10, R30 ;  /* 0x0000000a090a7223 */ /* 0x000fe2000001001e */
[----:B------:R-:W-:Y:S01]  /*1ac0*/  LOP3.LUT R31, R31, 0xffff0000, RZ, 0xc0, !PT ;  /* 0xffff00001f1f7812 */ /* 0x000fe200078ec0ff */
[----:B------:R-:W0:Y:S01]  /*1ad0*/  LDC.64 R20, c[0x0][0x2d0] ;  /* 0x0000b400ff147b82 */ /* 0x000e220000000a00 */
[----:B------:R-:W-:Y:S01]  /*1ae0*/  LOP3.LUT R12, R55, 0xffff0000, RZ, 0xc0, !PT ;  /* 0xffff0000370c7812 */ /* 0x000fe200078ec0ff */
[----:B------:R-:W-:Y:S01]  /*1af0*/  FFMA.FTZ R0, R27, R8, R0 ;  /* 0x000000081b007223 */ /* 0x000fe20000010000 */
[----:B------:R-:W-:-:S02]  /*1b00*/  SHF.R.S32.HI R15, RZ, 0x1f, R16 ;  /* 0x0000001fff0f7819 */ /* 0x000fc40000011410 */
[----:B------:R-:W-:Y:S01]  /*1b10*/  SHF.R.S32.HI R18, RZ, 0x1f, R17 ;  /* 0x0000001fff127819 */ /* 0x000fe20000011411 */
[----:B------:R-:W-:Y:S01]  /*1b20*/  FFMA.FTZ R12, R31, R12, R10 ;  /* 0x0000000c1f0c7223 */ /* 0x000fe2000001000a */
[----:B------:R-:W1:Y:S01]  /*1b30*/  SHFL.BFLY PT, R9, R0, 0x4, 0x1f ;  /* 0x0c801f0000097f89 */ /* 0x000e6200000e0000 */
[----:B------:R-:W-:-:S03]  /*1b40*/  LEA.HI R15, R15, R16, RZ, 0x6 ;  /* 0x000000100f0f7211 */ /* 0x000fc600078f30ff */
[----:B------:R-:W2:Y:S01]  /*1b50*/  SHFL.BFLY PT, R11, R12, 0x4, 0x1f ;  /* 0x0c801f000c0b7f89 */ /* 0x000ea200000e0000 */
[----:B------:R-:W-:Y:S01]  /*1b60*/  LOP3.LUT R15, R15, 0xffffffc0, RZ, 0xc0, !PT ;  /* 0xffffffc00f0f7812 */ /* 0x000fe200078ec0ff */
[----:B-1----:R-:W-:Y:S01]  /*1b70*/  FADD.FTZ R9, R0, R9 ;  /* 0x0000000900097221 */ /* 0x002fe20000010000 */
[--C-:B------:R-:W-:Y:S02]  /*1b80*/  IMAD R0, R61, -0x40, R16.reuse ;  /* 0xffffffc03d007824 */ /* 0x100fe400078e0210 */
[----:B--2---:R-:W-:Y:S02]  /*1b90*/  FADD.FTZ R13, R12, R11 ;  /* 0x0000000b0c0d7221 */ /* 0x004fe40000010000 */
[----:B------:R-:W1:Y:S01]  /*1ba0*/  SHFL.BFLY PT, R8, R9, 0x2, 0x1f ;  /* 0x0c401f0009087f89 */ /* 0x000e6200000e0000 */
[----:B------:R-:W-:Y:S02]  /*1bb0*/  SHF.L.U32 R12, R59, 0x2, RZ ;  /* 0x000000023b0c7819 */ /* 0x000fe400000006ff */
[----:B------:R-:W-:Y:S01]  /*1bc0*/  IADD3 R0, R0, R15, -R16 ;  /* 0x0000000f00007210 */ /* 0x000fe20007ffe810 */
[----:B------:R-:W2:Y:S01]  /*1bd0*/  SHFL.BFLY PT, R14, R13, 0x2, 0x1f ;  /* 0x0c401f000d0e7f89 */ /* 0x000ea200000e0000 */
[----:B-1----:R-:W-:Y:S01]  /*1be0*/  FADD.FTZ R10, R9, R8 ;  /* 0x00000008090a7221 */ /* 0x002fe20000010000 */
[----:B------:R-:W-:-:S02]  /*1bf0*/  IMAD R8, R7, 0xc0, RZ ;  /* 0x000000c007087824 */ /* 0x000fc400078e02ff */
[----:B--2---:R-:W-:Y:S02]  /*1c00*/  FADD.FTZ R14, R13, R14 ;  /* 0x0000000e0d0e7221 */ /* 0x004fe40000010000 */
[----:B------:R-:W1:Y:S01]  /*1c10*/  SHFL.BFLY PT, R11, R10, 0x1, 0x1f ;  /* 0x0c201f000a0b7f89 */ /* 0x000e6200000e0000 */
[----:B------:R-:W-:Y:S02]  /*1c20*/  SHF.R.S32.HI R9, RZ, 0x1f, R8 ;  /* 0x0000001fff097819 */ /* 0x000fe40000011408 */
[----:B------:R-:W-:Y:S01]  /*1c30*/  IADD3 R8, P0, P1, R8, R12, R17 ;  /* 0x0000000c08087210 */ /* 0x000fe2000791e011 */
[----:B------:R-:W2:Y:S01]  /*1c40*/  SHFL.BFLY PT, R13, R14, 0x1, 0x1f ;  /* 0x0c201f000e0d7f89 */ /* 0x000ea200000e0000 */
[----:B------:R-:W-:-:S04]  /*1c50*/  SHF.R.S32.HI R12, RZ, 0x1f, R12 ;  /* 0x0000001fff0c7819 */ /* 0x000fc8000001140c */
[----:B------:R-:W-:Y:S01]  /*1c60*/  IADD3.X R9, R9, R12, R18, P0, P1 ;  /* 0x0000000c09097210 */ /* 0x000fe200007e2412 */
[----:B0-----:R-:W-:Y:S01]  /*1c70*/  IMAD R12, R20, UR7, RZ ;  /* 0x00000007140c7c24 */ /* 0x001fe2000f8e02ff */
[----:B------:R-:W-:Y:S02]  /*1c80*/  ISETP.NE.AND P1, PT, R58, RZ, PT ;  /* 0x000000ff3a00720c */ /* 0x000fe40003f25270 */
[----:B------:R-:W-:Y:S01]  /*1c90*/  ISETP.GE.AND P0, PT, R59, R0, PT ;  /* 0x000000003b00720c */ /* 0x000fe20003f06270 */
[----:B------:R-:W-:Y:S02]  /*1ca0*/  IMAD R15, R21, UR6, R12 ;  /* 0x00000006150f7c24 */ /* 0x000fe4000f8e020c */
[----:B------:R-:W-:Y:S01]  /*1cb0*/  IMAD.WIDE.U32 R8, R20, UR6, R8 ;  /* 0x0000000614087c25 */ /* 0x000fe2000f8e0008 */
[----:B------:R-:W-:-:S03]  /*1cc0*/  ISETP.GT.OR P0, PT, R59, 0x3f, P0 ;  /* 0x0000003f3b00780c */ /* 0x000fc60000704670 */
[----:B-1----:R-:W-:Y:S01]  /*1cd0*/  FADD.FTZ R10, R10, R11 ;  /* 0x0000000b0a0a7221 */ /* 0x002fe20000010000 */
[----:B------:R-:W-:Y:S02]  /*1ce0*/  IMAD.IADD R11, R9, 0x1, R15 ;  /* 0x00000001090b7824 */ /* 0x000fe400078e020f */
[----:B--2---:R-:W-:Y:S01]  /*1cf0*/  FADD.FTZ R17, R14, R13 ;  /* 0x0000000d0e117221 */ /* 0x004fe20000010000 */
[----:B------:R-:W-:Y:S06]  /*1d00*/  @P1 BRA `(.L_x_7645) ;  /* 0x00000000005c1947 */ /* 0x000fec0003800000 */
[----:B------:R-:W0:Y:S01]  /*1d10*/  LDC.64 R14, c[0x0][0x278] ;  /* 0x00009e00ff0e7b82 */ /* 0x000e220000000a00 */
[----:B------:R-:W-:Y:S01]  /*1d20*/  SHF.R.S32.HI R13, RZ, 0x1f, R7 ;  /* 0x0000001fff0d7819 */ /* 0x000fe20000011407 */
[----:B------:R-:W-:Y:S01]  /*1d30*/  ULDC.64 UR8, c[0x0][0x280] ;  /* 0x0000a00000087ab9 */ /* 0x000fe20000000a00 */
[----:B------:R-:W-:Y:S02]  /*1d40*/  IADD3 R12, P1, R60, R7, RZ ;  /* 0x000000073c0c7210 */ /* 0x000fe40007f3e0ff */
[----:B------:R-:W-:Y:S02]  /*1d50*/  ISETP.GE.AND P2, PT, R56, R57, PT ;  /* 0x000000393800720c */ /* 0x000fe40003f46270 */
[----:B------:R-:W-:Y:S01]  /*1d60*/  LEA.HI.X.SX32 R13, R60, R13, 0x1, P1 ;  /* 0x0000000d3c0d7211 */ /* 0x000fe200008f0eff */
[C---:B0-----:R-:W-:Y:S02]  /*1d70*/  IMAD R0, R14.reuse, UR7, RZ ;  /* 0x000000070e007c24 */ /* 0x041fe4000f8e02ff */
[----:B------:R-:W-:-:S04]  /*1d80*/  IMAD.WIDE.U32 R12, R14, UR6, R12 ;  /* 0x000000060e0c7c25 */ /* 0x000fc8000f8e000c */
[----:B------:R-:W-:-:S05]  /*1d90*/  IMAD R15, R15, UR6, R0 ;  /* 0x000000060f0f7c24 */ /* 0x000fca000f8e0200 */
[----:B------:R-:W-:Y:S01]  /*1da0*/  IADD3 R13, R13, R15, RZ ;  /* 0x0000000f0d0d7210 */ /* 0x000fe20007ffe0ff */
[----:B------:R-:W-:Y:S02]  /*1db0*/  IMAD R15, R3, UR8, RZ ;  /* 0x00000008030f7c24 */ /* 0x000fe4000f8e02ff */
[----:B------:R-:W-:-:S04]  /*1dc0*/  IMAD.WIDE.U32 R12, R6, UR8, R12 ;  /* 0x00000008060c7c25 */ /* 0x000fc8000f8e000c */
[----:B------:R-:W-:Y:S01]  /*1dd0*/  IMAD R15, R6, UR9, R15 ;  /* 0x00000009060f7c24 */ /* 0x000fe2000f8e020f */
[----:B------:R-:W-:Y:S01]  /*1de0*/  IADD3 R0, P1, R56, R12, RZ ;  /* 0x0000000c38007210 */ /* 0x000fe20007f3e0ff */
[----:B------:R-:W-:-:S03]  /*1df0*/  ULDC.64 UR8, c[0x0][0x260] ;  /* 0x0000980000087ab9 */ /* 0x000fc60000000a00 */
        /* <DEDUP_REMOVED lines=8> */
.L_x_7645:
[----:B------:R-:W-:Y:S05]  /*1e80*/  BSYNC B0 ;  /* 0x0000000000007941 */ /* 0x000fea0003800000 */
.L_x_7644:
[----:B------:R-:W-:Y:S04]  /*1e90*/  BSSY B0, `(.L_x_7646) ;  /* 0x0000018000007945 */ /* 0x000fe80003800000 */
[----:B------:R-:W-:Y:S05]  /*1ea0*/  @P0 BRA `(.L_x_7647) ;  /* 0x0000000000580947 */ /* 0x000fea0003800000 */
[----:B0-----:R-:W0:Y:S01]  /*1eb0*/  LDC.64 R14, c[0x0][0x2a8] ;  /* 0x0000aa00ff0e7b82 */ /* 0x001e220000000a00 */
[----:B------:R-:W-:Y:S01]  /*1ec0*/  IADD3 R12, P0, P1, R7, R60, R59 ;  /* 0x0000003c070c7210 */ /* 0x000fe2000791e03b */
[----:B------:R-:W-:Y:S01]  /*1ed0*/  ULDC.64 UR8, c[0x0][0x2b0] ;  /* 0x0000ac0000087ab9 */ /* 0x000fe20000000a00 */
[----:B------:R-:W-:Y:S02]  /*1ee0*/  SHF.R.S32.HI R2, RZ, 0x1f, R7 ;  /* 0x0000001fff027819 */ /* 0x000fe40000011407 */
[----:B------:R-:W-:Y:S02]  /*1ef0*/  SHF.R.S32.HI R0, RZ, 0x1f, R60 ;  /* 0x0000001fff007819 */ /* 0x000fe4000001143c */
[----:B------:R-:W-:-:S04]  /*1f00*/  SHF.R.S32.HI R7, RZ, 0x1f, R59 ;  /* 0x0000001fff077819 */ /* 0x000fc8000001143b */
[----:B------:R-:W-:Y:S02]  /*1f10*/  IADD3.X R13, R2, R0, R7, P0, P1 ;  /* 0x00000000020d7210 */ /* 0x000fe400007e2407 */
[----:B------:R-:W-:Y:S01]  /*1f20*/  FSETP.NEU.FTZ.AND P0, PT, R5, -INF , PT ;  /* 0xff8000000500780b */ /* 0x000fe20003f1d000 */
[C---:B0-----:R-:W-:Y:S02]  /*1f30*/  IMAD R0, R14.reuse, UR7, RZ ;  /* 0x000000070e007c24 */ /* 0x041fe4000f8e02ff */
[----:B------:R-:W-:-:S04]  /*1f40*/  IMAD.WIDE.U32 R12, R14, UR6, R12 ;  /* 0x000000060e0c7c25 */ /* 0x000fc8000f8e000c */
[----:B------:R-:W-:Y:S02]  /*1f50*/  IMAD R7, R15, UR6, R0 ;  /* 0x000000060f077c24 */ /* 0x000fe4000f8e0200 */
[----:B------:R-:W-:Y:S01]  /*1f60*/  FMUL.FTZ R0, R5, 1.4426950216293334961 ;  /* 0x3fb8aa3b05007820 */ /* 0x000fe20000410000 */
[----:B------:R-:W-:Y:S02]  /*1f70*/  IMAD R15, R3, UR8, RZ ;  /* 0x00000008030f7c24 */ /* 0x000fe4000f8e02ff */
[----:B------:R-:W-:Y:S02]  /*1f80*/  IMAD.IADD R13, R13, 0x1, R7 ;  /* 0x000000010d0d7824 */ /* 0x000fe400078e0207 */
[C---:B------:R-:W-:Y:S02]  /*1f90*/  IMAD R7, R6.reuse, UR9, R15 ;  /* 0x0000000906077c24 */ /* 0x040fe4000f8e020f */
[----:B------:R-:W-:Y:S01]  /*1fa0*/  IMAD.WIDE.U32 R12, R6, UR8, R12 ;  /* 0x00000008060c7c25 */ /* 0x000fe2000f8e000c */
[----:B------:R-:W-:-:S04]  /*1fb0*/  ULDC.64 UR8, c[0x0][0x2a0] ;  /* 0x0000a80000087ab9 */ /* 0x000fc80000000a00 */
[----:B------:R-:W-:Y:S02]  /*1fc0*/  IADD3 R7, R13, R7, RZ ;  /* 0x000000070d077210 */ /* 0x000fe40007ffe0ff */
[----:B------:R-:W-:-:S04]  /*1fd0*/  LEA R4, P1, R12, UR8, 0x2 ;  /* 0x000000080c047c11 */ /* 0x000fc8000f8210ff */
[----:B------:R-:W-:Y:S02]  /*1fe0*/  LEA.HI.X R5, R12, UR9, R7, 0x2, P1 ;  /* 0x000000090c057c11 */ /* 0x000fe400088f1407 */
[----:B------:R-:W-:-:S05]  /*1ff0*/  FSEL R7, R0, RZ, P0 ;  /* 0x000000ff00077208 */ /* 0x000fca0000000000 */
[----:B------:R1:W-:Y:S02]  /*2000*/  STG.E desc[UR4][R4.64], R7 ;  /* 0x0000000704007986 */ /* 0x0003e4000c101904 */
.L_x_7647:
[----:B------:R-:W-:Y:S05]  /*2010*/  BSYNC B0 ;  /* 0x0000000000007941 */ /* 0x000fea0003800000 */
.L_x_7646:
[----:B------:R-:W-:Y:S01]  /*2020*/  ULDC.64 UR10, c[0x0][0x2e8] ;  /* 0x0000ba00000a7ab9 */ /* 0x000fe20000000a00 */
[----:B------:R-:W-:Y:S01]  /*2030*/  ULDC.64 UR8, c[0x0][0x2d8] ;  /* 0x0000b60000087ab9 */ /* 0x000fe20000000a00 */
[----:B------:R-:W-:Y:S01]  /*2040*/  ISETP.NE.U32.AND P0, PT, RZ, UR10, PT ;  /* 0x0000000aff007c0c */ /* 0x000fe2000bf05070 */
[----:B------:R-:W-:Y:S02]  /*2050*/  IMAD R3, R3, UR8, RZ ;  /* 0x0000000803037c24 */ /* 0x000fe4000f8e02ff */
[----:B------:R-:W-:Y:S01]  /*2060*/  IMAD.MOV.U32 R10, RZ, RZ, R8 ;  /* 0x000000ffff0a7224 */ /* 0x000fe200078e0008 */
[----:B------:R-:W-:Y:S01]  /*2070*/  ISETP.NE.AND.EX P0, PT, RZ, UR11, PT, P0 ;  /* 0x0000000bff007c0c */ /* 0x000fe2000bf05300 */
[C---:B------:R-:W-:Y:S02]  /*2080*/  IMAD R3, R6.reuse, UR9, R3 ;  /* 0x0000000906037c24 */ /* 0x040fe4000f8e0203 */
[----:B------:R-:W-:Y:S01]  /*2090*/  IMAD.WIDE.U32 R10, R6, UR8, R10 ;  /* 0x00000008060a7c25 */ /* 0x000fe2000f8e000a */
[----:B------:R-:W-:Y:S01]  /*20a0*/  ISETP.NE.OR P0, PT, R59, RZ, !P0 ;  /* 0x000000ff3b00720c */ /* 0x000fe20004705670 */
[----:B------:R-:W-:-:S02]  /*20b0*/  ULDC.64 UR8, c[0x0][0x2b8] ;  /* 0x0000ae0000087ab9 */ /* 0x000fc40000000a00 */
[----:B------:R-:W-:Y:S02]  /*20c0*/  LEA R2, P1, R10, UR8, 0x2 ;  /* 0x000000080a027c11 */ /* 0x000fe4000f8210ff */
[----:B------:R-:W-:-:S04]  /*20d0*/  IADD3 R3, R11, R3, RZ ;  /* 0x000000030b037210 */ /* 0x000fc80007ffe0ff */
[----:B------:R-:W-:-:S05]  /*20e0*/  LEA.HI.X R3, R10, UR9, R3, 0x2, P1 ;  /* 0x000000090a037c11 */ /* 0x000fca00088f1403 */
        /* <DEDUP_REMOVED lines=13> */
[----:B------:R-:W3:Y:S08]  /*21c0*/  LDC R0, c[0x0][0x2e0] ;  /* 0x0000b800ff007b82 */ /* 0x000ef00000000800 */
[----:B-1----:R-:W1:Y:S08]  /*21d0*/  LDC R4, c[0x0][0x220] ;  /* 0x00008800ff047b82 */ /* 0x002e700000000800 */
[----:B--2---:R-:W2:Y:S01]  /*21e0*/  LDC.64 R2, c[0x0][0x2e8] ;  /* 0x0000ba00ff027b82 */ /* 0x004ea20000000a00 */
[----:B---3--:R-:W-:-:S04]  /*21f0*/  IMAD R61, R61, R0, R66 ;  /* 0x000000003d3d7224 */ /* 0x008fc800078e0242 */
[----:B-1----:R-:W-:-:S04]  /*2200*/  IMAD R61, R61, R4, UR6 ;  /* 0x000000063d3d7e24 */ /* 0x002fc8000f8e0204 */
[----:B--2---:R-:W-:-:S05]  /*2210*/  IMAD.WIDE R2, R61, 0x4, R2 ;  /* 0x000000043d027825 */ /* 0x004fca00078e0202 */
[----:B------:R-:W-:Y:S01]  /*2220*/  STG.E desc[UR4][R2.64], RZ ;  /* 0x000000ff02007986 */ /* 0x000fe2000c101904 */
[----:B------:R-:W-:Y:S05]  /*2230*/  EXIT ;  /* 0x000000000000794d */ /* 0x000fea0003800000 */
.L_x_7648:
        /* <DEDUP_REMOVED lines=12> */
.L_x_7700:


//--------------------- .nv.global.init           --------------------------
	.section	.nv.global.init,"aw",@progbits
.nv.global.init:
	.type		$str$23,@object
	.size		$str$23,($str$24 - $str$23)
$str$23:
        /*0000*/ 	.byte	0x28, 0x61, 0x64, 0x64, 0x72, 0x65, 0x73, 0x73, 0x20, 0x26, 0x20, 0x6d, 0x61, 0x73, 0x6b, 0x29
        /*0010*/ 	.byte	0x20, 0x3d, 0x3d, 0x20, 0x30, 0x00
	.type		$str$24,@object
	.size		$str$24,(__unnamed_4 - $str$24)
$str$24:
        /*0016*/ 	.byte	0x2f, 0x74, 0x6d, 0x70, 0x2f, 0x6f, 0x73, 0x73, 0x5f, 0x6b, 0x65, 0x72, 0x6e, 0x65, 0x6c, 0x73
        /*0026*/ 	.byte	0x5f, 0x73, 0x72, 0x63, 0x2f, 0x66, 0x6c, 0x61, 0x73, 0x68, 0x5f, 0x61, 0x74, 0x74, 0x65, 0x6e
        /*0036*/ 	.byte	0x74, 0x69, 0x6f, 0x6e, 0x2f, 0x63, 0x73, 0x72, 0x63, 0x2f, 0x63, 0x75, 0x74, 0x6c, 0x61, 0x73
        /*0046*/ 	.byte	0x73, 0x2f, 0x69, 0x6e, 0x63, 0x6c, 0x75, 0x64, 0x65, 0x2f, 0x63, 0x75, 0x74, 0x65, 0x2f, 0x70
        /*0056*/ 	.byte	0x6f, 0x69, 0x6e, 0x74, 0x65, 0x72, 0x5f, 0x66, 0x6c, 0x61, 0x67, 0x67, 0x65, 0x64, 0x2e, 0x68
        /*0066*/ 	.byte	0x70, 0x70, 0x00
	.type		__unnamed_4,@object
	.size		__unnamed_4,(__unnamed_2 - __unnamed_4)
__unnamed_4:
        /* <DEDUP_REMOVED lines=20> */
        /*01a9*/ 	.byte	0x74, 0x65, 0x3a, 0x3a, 0x43, 0x3c, 0x36, 0x34, 0x3e, 0x3e, 0x3e, 0x3e, 0x5d, 0x00
	.type		__unnamed_2,@object
	.size		__unnamed_2,(__unnamed_3 - __unnamed_2)
__unnamed_2:
        /* <DEDUP_REMOVED lines=22> */
        /*0317*/ 	.byte	0x3e, 0x3e, 0x3e, 0x3e, 0x20, 0x26, 0x5d, 0x00
	.type		__unnamed_3,@object
	.size		__unnamed_3,(__unnamed_1 - __unnamed_3)
__unnamed_3:
        /* <DEDUP_REMOVED lines=24> */
        /*049f*/ 	.byte	0x5d, 0x00
	.type		__unnamed_1,@object
	.size		__unnamed_1,(.L_0 - __unnamed_1)
__unnamed_1:
        /* <DEDUP_REMOVED lines=28> */
        /*0661*/ 	.byte	0x3a, 0x43, 0x3c, 0x30, 0x3e, 0x3e, 0x3e, 0x3e, 0x3e, 0x20, 0x26, 0x5d, 0x00
.L_0:


//--------------------- .nv.shared._ZN7cutlass13device_kernelIN5flash11enable_sm90INS1_16FlashAttnBwdSm90INS1_25CollectiveMainloopBwdSm90ILi2ELi1ELi1EN4cute5tupleIJNS5_1CILi1EEES8_S8_EEENS6_IJNS7_ILi64EEENS7_ILi96EEENS7_ILi192EEEEEENS_10bfloat16_tEfNS_4arch4Sm90ELb0ELb0ELb1ELb0ELb0ELb0ELb1ELb0ELi3ELi1ELi1ELi1ELb0EEENS1_21CollectiveEpilogueBwdISD_SE_SG_Li384ELb0ELb1ELi3EEENS1_19SingleTileSchedulerILb0ELb0ELb0ELi96EEEEEEEEEvNT_6ParamsE --------------------------
	.section	.nv.shared._ZN7cutlass13device_kernelIN5flash11enable_sm90INS1_16FlashAttnBwdSm90INS1_25CollectiveMainloopBwdSm90ILi2ELi1ELi1EN4cute5tupleIJNS5_1CILi1EEES8_S8_EEENS6_IJNS7_ILi64EEENS7_ILi96EEENS7_ILi192EEEEEENS_10bfloat16_tEfNS_4arch4Sm90ELb0ELb0ELb1ELb0ELb0ELb0ELb1ELb0ELi3ELi1ELi1ELi1ELb0EEENS1_21CollectiveEpilogueBwdISD_SE_SG_Li384ELb0ELb1ELi3EEENS1_19SingleTileSchedulerILb0ELb0ELb0ELi96EEEEEEEEEvNT_6ParamsE,"aw",@nobits
	.sectionflags	@""
	.align	16
	.zero		1024


//--------------------- .nv.shared.reserved.0     --------------------------
	.section	.nv.shared.reserved.0,"aw",@nobits
	.weak		__nv_reservedSMEM_offset_0_alias
	.size		__nv_reservedSMEM_offset_0_alias, 0, 0
	.other		__nv_reservedSMEM_offset_0_alias,@"STO_CUDA_RESERVED_SHARED STV_DEFAULT"
__nv_reservedSMEM_offset_0_alias:
	.zero		0


//--------------------- .nv.global                --------------------------
	.section	.nv.global,"aw",@nobits
.nv.global:
	.type		_ZN77_INTERNAL_ece17259_41_flash_bwd_hdim192_bf16_softcapall_sm90_cu_ceb34e2a_29144cute1_E,@object
	.size		_ZN77_INTERNAL_ece17259_41_flash_bwd_hdim192_bf16_softcapall_sm90_cu_ceb34e2a_29144cute1_E,(_ZN77_INTERNAL_ece17259_41_flash_bwd_hdim192_bf16_softcapall_sm90_cu_ceb34e2a_29144cuda3std3__45__cpo6cbeginE - _ZN77_INTERNAL_ece17259_41_flash_bwd_hdim192_bf16_softcapall_sm90_cu_ceb34e2a_29144cute1_E)
_ZN77_INTERNAL_ece17259_41_flash_bwd_hdim192_bf16_softcapall_sm90_cu_ceb34e2a_29144cute1_E:
	.zero		1
	.type		_ZN77_INTERNAL_ece17259_41_flash_bwd_hdim192_bf16_softcapall_sm90_cu_ceb34e2a_29144cuda3std3__45__cpo6cbeginE,@object
	.size		_ZN77_INTERNAL_ece17259_41_flash_bwd_hdim192_bf16_softcapall_sm90_cu_ceb34e2a_29144cuda3std3__45__cpo6cbeginE,(_ZN77_INTERNAL_ece17259_41_flash_bwd_hdim192_bf16_softcapall_sm90_cu_ceb34e2a_29144cuda3std3__48in_placeE - _ZN77_INTERNAL_ece17259_41_flash_bwd_hdim192_bf16_softcapall_sm90_cu_ceb34e2a_29144cuda3std3__45__cpo6cbeginE)
_ZN77_INTERNAL_ece17259_41_flash_bwd_hdim192_bf16_softcapall_sm90_cu_ceb34e2a_29144cuda3std3__45__cpo6cbeginE:
	.zero		1
	.type		_ZN77_INTERNAL_ece17259_41_flash_bwd_hdim192_bf16_softcapall_sm90_cu_ceb34e2a_29144cuda3std3__48in_placeE,@object
	.size		_ZN77_INTERNAL_ece17259_41_flash_bwd_hdim192_bf16_softcapall_sm90_cu_ceb34e2a_29144cuda3std3__48in_placeE,(_ZN77_INTERNAL_ece17259_41_flash_bwd_hdim192_bf16_softcapall_sm90_cu_ceb34e2a_29144cuda3std6ranges3__45__cpo9iter_moveE - _ZN77_INTERNAL_ece17259_41_flash_bwd_hdim192_bf16_softcapall_sm90_cu_ceb34e2a_29144cuda3std3__48in_placeE)
_ZN77_INTERNAL_ece17259_41_flash_bwd_hdim192_bf16_softcapall_sm90_cu_ceb34e2a_29144cuda3std3__48in_placeE:
	.zero		1
	.type		_ZN77_INTERNAL_ece17259_41_flash_bwd_hdim192_bf16_softcapall_sm90_cu_ceb34e2a_29144cuda3std6ranges3__45__cpo9iter_moveE,@object
	.size		_ZN77_INTERNAL_ece17259_41_flash_bwd_hdim192_bf16_softcapall_sm90_cu_ceb34e2a_29144cuda3std6ranges3__45__cpo9iter_moveE,(_ZN77_INTERNAL_ece17259_41_flash_bwd_hdim192_bf16_softcapall_sm90_cu_ceb34e2a_29144cuda3std3__45__cpo5beginE - _ZN77_INTERNAL_ece17259_41_flash_bwd_hdim192_bf16_softcapall_sm90_cu_ceb34e2a_29144cuda3std6ranges3__45__cpo9iter_moveE)
_ZN77_INTERNAL_ece17259_41_flash_bwd_hdim192_bf16_softcapall_sm90_cu_ceb34e2a_29144cuda3std6ranges3__45__cpo9iter_moveE:
	.zero		1
	.type		_ZN77_INTERNAL_ece17259_41_flash_bwd_hdim192_bf16_softcapall_sm90_cu_ceb34e2a_29144cuda3std3__45__cpo5beginE,@object
	.size		_ZN77_INTERNAL_ece17259_41_flash_bwd_hdim192_bf16_softcapall_sm90_cu_ceb34e2a_29144cuda3std3__45__cpo5beginE,(_ZN77_INTERNAL_ece17259_41_flash_bwd_hdim192_bf16_softcapall_sm90_cu_ceb34e2a_29144cuda3std3__479_GLOBAL__N__ece17259_41_flash_bwd_hdim192_bf16_softcapall_sm90_cu_ceb34e2a_29146ignoreE - _ZN77_INTERNAL_ece17259_41_flash_bwd_hdim192_bf16_softcapall_sm90_cu_ceb34e2a_29144cuda3std3__45__cpo5beginE)
_ZN77_INTERNAL_ece17259_41_flash_bwd_hdim192_bf16_softcapall_sm90_cu_ceb34e2a_29144cuda3std3__45__cpo5beginE:
	.zero		1
	.type		_ZN77_INTERNAL_ece17259_41_flash_bwd_hdim192_bf16_softcapall_sm90_cu_ceb34e2a_29144cuda3std3__479_GLOBAL__N__ece17259_41_flash_bwd_hdim192_bf16_softcapall_sm90_cu_ceb34e2a_29146ignoreE,@object
	.size		_ZN77_INTERNAL_ece17259_41_flash_bwd_hdim192_bf16_softcapall_sm90_cu_ceb34e2a_29144cuda3std3__479_GLOBAL__N__ece17259_41_flash_bwd_hdim192_bf16_softcapall_sm90_cu_ceb34e2a_29146ignoreE,(_ZN77_INTERNAL_ece17259_41_flash_bwd_hdim192_bf16_softcapall_sm90_cu_ceb34e2a_29144cute7productE - _ZN77_INTERNAL_ece17259_41_flash_bwd_hdim192_bf16_softcapall_sm90_cu_ceb34e2a_29144cuda3std3__479_GLOBAL__N__ece17259_41_flash_bwd_hdim192_bf16_softcapall_sm90_cu_ceb34e2a_29146ignoreE)
_ZN77_INTERNAL_ece17259_41_flash_bwd_hdim192_bf16_softcapall_sm90_cu_ceb34e2a_29144cuda3std3__479_GLOBAL__N__ece17259_41_flash_bwd_hdim192_bf16_softcapall_sm90_cu_ceb34e2a_29146ignoreE:
	.zero		1
	.type		_ZN77_INTERNAL_ece17259_41_flash_bwd_hdim192_bf16_softcapall_sm90_cu_ceb34e2a_29144cute7productE,@object
	.size		_ZN77_INTERNAL_ece17259_41_flash_bwd_hdim192_bf16_softcapall_sm90_cu_ceb34e2a_29144cute7productE,(_ZN77_INTERNAL_ece17259_41_flash_bwd_hdim192_bf16_softcapall_sm90_cu_ceb34e2a_29144cuda3std3__45__cpo3endE - _ZN77_INTERNAL_ece17259_41_flash_bwd_hdim192_bf16_softcapall_sm90_cu_ceb34e2a_29144cute7productE)
_ZN77_INTERNAL_ece17259_41_flash_bwd_hdim192_bf16_softcapall_sm90_cu_ceb34e2a_29144cute7productE:
	.zero		1
	.type		_ZN77_INTERNAL_ece17259_41_flash_bwd_hdim192_bf16_softcapall_sm90_cu_ceb34e2a_29144cuda3std3__45__cpo3endE,@object
	.size		_ZN77_INTERNAL_ece17259_41_flash_bwd_hdim192_bf16_softcapall_sm90_cu_ceb34e2a_29144cuda3std3__45__cpo3endE,(_ZN77_INTERNAL_ece17259_41_flash_bwd_hdim192_bf16_softcapall_sm90_cu_ceb34e2a_29144cuda3std3__419piecewise_constructE - _ZN77_INTERNAL_ece17259_41_flash_bwd_hdim192_bf16_softcapall_sm90_cu_ceb34e2a_29144cuda3std3__45__cpo3endE)
_ZN77_INTERNAL_ece17259_41_flash_bwd_hdim192_bf16_softcapall_sm90_cu_ceb34e2a_29144cuda3std3__45__cpo3endE:
	.zero		1
	.type		_ZN77_INTERNAL_ece17259_41_flash_bwd_hdim192_bf16_softcapall_sm90_cu_ceb34e2a_29144cuda3std3__419piecewise_constructE,@object
	.size		_ZN77_INTERNAL_ece17259_41_flash_bwd_hdim192_bf16_softcapall_sm90_cu_ceb34e2a_29144cuda3std3__419piecewise_constructE,(_ZN77_INTERNAL_ece17259_41_flash_bwd_hdim192_bf16_softcapall_sm90_cu_ceb34e2a_29144cuda3std3__45__cpo4cendE - _ZN77_INTERNAL_ece17259_41_flash_bwd_hdim192_bf16_softcapall_sm90_cu_ceb34e2a_29144cuda3std3__419piecewise_constructE)
_ZN77_INTERNAL_ece17259_41_flash_bwd_hdim192_bf16_softcapall_sm90_cu_ceb34e2a_29144cuda3std3__419piecewise_constructE:
	.zero		1
	.type		_ZN77_INTERNAL_ece17259_41_flash_bwd_hdim192_bf16_softcapall_sm90_cu_ceb34e2a_29144cuda3std3__45__cpo4cendE,@object
	.size		_ZN77_INTERNAL_ece17259_41_flash_bwd_hdim192_bf16_softcapall_sm90_cu_ceb34e2a_29144cuda3std3__45__cpo4cendE,(_ZN77_INTERNAL_ece17259_41_flash_bwd_hdim192_bf16_softcapall_sm90_cu_ceb34e2a_29144cuda3std6ranges3__45__cpo4swapE - _ZN77_INTERNAL_ece17259_41_flash_bwd_hdim192_bf16_softcapall_sm90_cu_ceb34e2a_29144cuda3std3__45__cpo4cendE)
_ZN77_INTERNAL_ece17259_41_flash_bwd_hdim192_bf16_softcapall_sm90_cu_ceb34e2a_29144cuda3std3__45__cpo4cendE:
	.zero		1
	.type		_ZN77_INTERNAL_ece17259_41_flash_bwd_hdim192_bf16_softcapall_sm90_cu_ceb34e2a_29144cuda3std6ranges3__45__cpo4swapE,@object
	.size		_ZN77_INTERNAL_ece17259_41_flash_bwd_hdim192_bf16_softcapall_sm90_cu_ceb34e2a_29144cuda3std6ranges3__45__cpo4swapE,(.L_11 - _ZN77_INTERNAL_ece17259_41_flash_bwd_hdim192_bf16_softcapall_sm90_cu_ceb34e2a_29144cuda3std6ranges3__45__cpo4swapE)
_ZN77_INTERNAL_ece17259_41_flash_bwd_hdim192_bf16_softcapall_sm90_cu_ceb34e2a_29144cuda3std6ranges3__45__cpo4swapE:
	.zero		1
.L_11:


//--------------------- .nv.shared._ZN7cutlass13device_kernelIN5flash11enable_sm90INS1_16FlashAttnBwdSm90INS1_25CollectiveMainloopBwdSm90ILi2ELi1ELi1EN4cute5tupleIJNS5_1CILi1EEES8_S8_EEENS6_IJNS7_ILi64EEENS7_ILi96EEENS7_ILi192EEEEEENS_10bfloat16_tEfNS_4arch4Sm90ELb0ELb0ELb1ELb0ELb1ELb0ELb1ELb0ELi3ELi1ELi1ELi1ELb0EEENS1_21CollectiveEpilogueBwdISD_SE_SG_Li384ELb0ELb1ELi3EEENS1_19SingleTileSchedulerILb0ELb0ELb0ELi96EEEEEEEEEvNT_6ParamsE --------------------------
	.section	.nv.shared._ZN7cutlass13device_kernelIN5flash11enable_sm90INS1_16FlashAttnBwdSm90INS1_25CollectiveMainloopBwdSm90ILi2ELi1ELi1EN4cute5tupleIJNS5_1CILi1EEES8_S8_EEENS6_IJNS7_ILi64EEENS7_ILi96EEENS7_ILi192EEEEEENS_10bfloat16_tEfNS_4arch4Sm90ELb0ELb0ELb1ELb0ELb1ELb0ELb1ELb0ELi3ELi1ELi1ELi1ELb0EEENS1_21CollectiveEpilogueBwdISD_SE_SG_Li384ELb0ELb1ELi3EEENS1_19SingleTileSchedulerILb0ELb0ELb0ELi96EEEEEEEEEvNT_6ParamsE,"aw",@nobits
	.sectionflags	@""
	.align	16
	.zero		1024


//--------------------- .nv.shared._ZN7cutlass13device_kernelIN5flash11enable_sm90INS1_16FlashAttnBwdSm90INS1_25CollectiveMainloopBwdSm90ILi2ELi1ELi1EN4cute5tupleIJNS5_1CILi1EEES8_S8_EEENS6_IJNS7_ILi64EEENS7_ILi96EEENS7_ILi192EEEEEENS_10bfloat16_tEfNS_4arch4Sm90ELb0ELb0ELb1ELb0ELb0ELb0ELb1ELb0ELi3ELi1ELi1ELi1ELb0EEENS1_24CollectiveEpilogueBwdGQAISD_fSG_Li384ELb0ELb0EEENS1_19SingleTileSchedulerILb0ELb0ELb0ELi96EEEEEEEEEvNT_6ParamsE --------------------------
	.section	.nv.shared._ZN7cutlass13device_kernelIN5flash11enable_sm90INS1_16FlashAttnBwdSm90INS1_25CollectiveMainloopBwdSm90ILi2ELi1ELi1EN4cute5tupleIJNS5_1CILi1EEES8_S8_EEENS6_IJNS7_ILi64EEENS7_ILi96EEENS7_ILi192EEEEEENS_10bfloat16_tEfNS_4arch4Sm90ELb0ELb0ELb1ELb0ELb0ELb0ELb1ELb0ELi3ELi1ELi1ELi1ELb0EEENS1_24CollectiveEpilogueBwdGQAISD_fSG_Li384ELb0ELb0EEENS1_19SingleTileSchedulerILb0ELb0ELb0ELi96EEEEEEEEEvNT_6ParamsE,"aw",@nobits
	.sectionflags	@""
	.align	16
	.zero		1024


//--------------------- .nv.shared._ZN7cutlass13device_kernelIN5flash11enable_sm90INS1_16FlashAttnBwdSm90INS1_25CollectiveMainloopBwdSm90ILi2ELi1ELi1EN4cute5tupleIJNS5_1CILi1EEES8_S8_EEENS6_IJNS7_ILi64EEENS7_ILi96EEENS7_ILi192EEEEEENS_10bfloat16_tEfNS_4arch4Sm90ELb0ELb0ELb1ELb0ELb1ELb0ELb1ELb0ELi3ELi1ELi1ELi1ELb0EEENS1_24CollectiveEpilogueBwdGQAISD_fSG_Li384ELb0ELb1EEENS1_19SingleTileSchedulerILb0ELb0ELb0ELi96EEEEEEEEEvNT_6ParamsE --------------------------
	.section	.nv.shared._ZN7cutlass13device_kernelIN5flash11enable_sm90INS1_16FlashAttnBwdSm90INS1_25CollectiveMainloopBwdSm90ILi2ELi1ELi1EN4cute5tupleIJNS5_1CILi1EEES8_S8_EEENS6_IJNS7_ILi64EEENS7_ILi96EEENS7_ILi192EEEEEENS_10bfloat16_tEfNS_4arch4Sm90ELb0ELb0ELb1ELb0ELb1ELb0ELb1ELb0ELi3ELi1ELi1ELi1ELb0EEENS1_24CollectiveEpilogueBwdGQAISD_fSG_Li384ELb0ELb1EEENS1_19SingleTileSchedulerILb0ELb0ELb0ELi96EEEEEEEEEvNT_6ParamsE,"aw",@nobits
	.sectionflags	@""
	.align	16
	.zero		1024


//--------------------- .nv.shared._ZN7cutlass13device_kernelIN5flash11enable_sm90INS1_16FlashAttnBwdSm90INS1_25CollectiveMainloopBwdSm90ILi2ELi1ELi1EN4cute5tupleIJNS5_1CILi1EEES8_S8_EEENS6_IJNS7_ILi64EEENS7_ILi96EEENS7_ILi192EEEEEENS_10bfloat16_tEfNS_4arch4Sm90ELb0ELb0ELb1ELb1ELb0ELb0ELb1ELb0ELi3ELi1ELi1ELi1ELb0EEENS1_21CollectiveEpilogueBwdISD_SE_SG_Li384ELb1ELb1ELi3EEENS1_19SingleTileSchedulerILb1ELb0ELb0ELi96EEEEEEEEEvNT_6ParamsE --------------------------
	.section	.nv.shared._ZN7cutlass13device_kernelIN5flash11enable_sm90INS1_16FlashAttnBwdSm90INS1_25CollectiveMainloopBwdSm90ILi2ELi1ELi1EN4cute5tupleIJNS5_1CILi1EEES8_S8_EEENS6_IJNS7_ILi64EEENS7_ILi96EEENS7_ILi192EEEEEENS_10bfloat16_tEfNS_4arch4Sm90ELb0ELb0ELb1ELb1ELb0ELb0ELb1ELb0ELi3ELi1ELi1ELi1ELb0EEENS1_21CollectiveEpilogueBwdISD_SE_SG_Li384ELb1ELb1ELi3EEENS1_19SingleTileSchedulerILb1ELb0ELb0ELi96EEEEEEEEEvNT_6ParamsE,"aw",@nobits
	.sectionflags	@""
	.align	16
	.zero		1024


//--------------------- .nv.shared._ZN7cutlass13device_kernelIN5flash11enable_sm90INS1_16FlashAttnBwdSm90INS1_25CollectiveMainloopBwdSm90ILi2ELi1ELi1EN4cute5tupleIJNS5_1CILi1EEES8_S8_EEENS6_IJNS7_ILi64EEENS7_ILi96EEENS7_ILi192EEEEEENS_10bfloat16_tEfNS_4arch4Sm90ELb0ELb0ELb1ELb1ELb1ELb0ELb1ELb0ELi3ELi1ELi1ELi1ELb0EEENS1_21CollectiveEpilogueBwdISD_SE_SG_Li384ELb1ELb1ELi3EEENS1_19SingleTileSchedulerILb1ELb0ELb0ELi96EEEEEEEEEvNT_6ParamsE --------------------------
	.section	.nv.shared._ZN7cutlass13device_kernelIN5flash11enable_sm90INS1_16FlashAttnBwdSm90INS1_25CollectiveMainloopBwdSm90ILi2ELi1ELi1EN4cute5tupleIJNS5_1CILi1EEES8_S8_EEENS6_IJNS7_ILi64EEENS7_ILi96EEENS7_ILi192EEEEEENS_10bfloat16_tEfNS_4arch4Sm90ELb0ELb0ELb1ELb1ELb1ELb0ELb1ELb0ELi3ELi1ELi1ELi1ELb0EEENS1_21CollectiveEpilogueBwdISD_SE_SG_Li384ELb1ELb1ELi3EEENS1_19SingleTileSchedulerILb1ELb0ELb0ELi96EEEEEEEEEvNT_6ParamsE,"aw",@nobits
	.sectionflags	@""
	.align	16
	.zero		1024


//--------------------- .nv.shared._ZN7cutlass13device_kernelIN5flash11enable_sm90INS1_16FlashAttnBwdSm90INS1_25CollectiveMainloopBwdSm90ILi2ELi1ELi1EN4cute5tupleIJNS5_1CILi1EEES8_S8_EEENS6_IJNS7_ILi64EEENS7_ILi96EEENS7_ILi192EEEEEENS_10bfloat16_tEfNS_4arch4Sm90ELb0ELb0ELb1ELb1ELb0ELb0ELb1ELb0ELi3ELi1ELi1ELi1ELb0EEENS1_24CollectiveEpilogueBwdGQAISD_fSG_Li384ELb1ELb0EEENS1_19SingleTileSchedulerILb1ELb0ELb0ELi96EEEEEEEEEvNT_6ParamsE --------------------------
	.section	.nv.shared._ZN7cutlass13device_kernelIN5flash11enable_sm90INS1_16FlashAttnBwdSm90INS1_25CollectiveMainloopBwdSm90ILi2ELi1ELi1EN4cute5tupleIJNS5_1CILi1EEES8_S8_EEENS6_IJNS7_ILi64EEENS7_ILi96EEENS7_ILi192EEEEEENS_10bfloat16_tEfNS_4arch4Sm90ELb0ELb0ELb1ELb1ELb0ELb0ELb1ELb0ELi3ELi1ELi1ELi1ELb0EEENS1_24CollectiveEpilogueBwdGQAISD_fSG_Li384ELb1ELb0EEENS1_19SingleTileSchedulerILb1ELb0ELb0ELi96EEEEEEEEEvNT_6ParamsE,"aw",@nobits
	.sectionflags	@""
	.align	16
	.zero		1024


//--------------------- .nv.shared._ZN7cutlass13device_kernelIN5flash11enable_sm90INS1_16FlashAttnBwdSm90INS1_25CollectiveMainloopBwdSm90ILi2ELi1ELi1EN4cute5tupleIJNS5_1CILi1EEES8_S8_EEENS6_IJNS7_ILi64EEENS7_ILi96EEENS7_ILi192EEEEEENS_10bfloat16_tEfNS_4arch4Sm90ELb0ELb0ELb1ELb1ELb1ELb0ELb1ELb0ELi3ELi1ELi1ELi1ELb0EEENS1_24CollectiveEpilogueBwdGQAISD_fSG_Li384ELb1ELb1EEENS1_19SingleTileSchedulerILb1ELb0ELb0ELi96EEEEEEEEEvNT_6ParamsE --------------------------
	.section	.nv.shared._ZN7cutlass13device_kernelIN5flash11enable_sm90INS1_16FlashAttnBwdSm90INS1_25CollectiveMainloopBwdSm90ILi2ELi1ELi1EN4cute5tupleIJNS5_1CILi1EEES8_S8_EEENS6_IJNS7_ILi64EEENS7_ILi96EEENS7_ILi192EEEEEENS_10bfloat16_tEfNS_4arch4Sm90ELb0ELb0ELb1ELb1ELb1ELb0ELb1ELb0ELi3ELi1ELi1ELi1ELb0EEENS1_24CollectiveEpilogueBwdGQAISD_fSG_Li384ELb1ELb1EEENS1_19SingleTileSchedulerILb1ELb0ELb0ELi96EEEEEEEEEvNT_6ParamsE,"aw",@nobits
	.sectionflags	@""
	.align	16
	.zero		1024


//--------------------- .nv.shared._ZN7cutlass13device_kernelIN5flash11enable_sm90INS1_16FlashAttnBwdSm90INS1_25CollectiveMainloopBwdSm90ILi2ELi1ELi1EN4cute5tupleIJNS5_1CILi1EEES8_S8_EEENS6_IJNS7_ILi64EEENS7_ILi96EEENS7_ILi192EEEEEENS_10bfloat16_tEfNS_4arch4Sm90ELb0ELb1ELb1ELb0ELb0ELb0ELb1ELb0ELi3ELi1ELi1ELi1ELb0EEENS1_21CollectiveEpilogueBwdISD_SE_SG_Li384ELb0ELb1ELi3EEENS1_19SingleTileSchedulerILb0ELb0ELb0ELi96EEEEEEEEEvNT_6ParamsE --------------------------
	.section	.nv.shared._ZN7cutlass13device_kernelIN5flash11enable_sm90INS1_16FlashAttnBwdSm90INS1_25CollectiveMainloopBwdSm90ILi2ELi1ELi1EN4cute5tupleIJNS5_1CILi1EEES8_S8_EEENS6_IJNS7_ILi64EEENS7_ILi96EEENS7_ILi192EEEEEENS_10bfloat16_tEfNS_4arch4Sm90ELb0ELb1ELb1ELb0ELb0ELb0ELb1ELb0ELi3ELi1ELi1ELi1ELb0EEENS1_21CollectiveEpilogueBwdISD_SE_SG_Li384ELb0ELb1ELi3EEENS1_19SingleTileSchedulerILb0ELb0ELb0ELi96EEEEEEEEEvNT_6ParamsE,"aw",@nobits
	.sectionflags	@""
	.align	16
	.zero		1024


//--------------------- .nv.shared._ZN7cutlass13device_kernelIN5flash11enable_sm90INS1_16FlashAttnBwdSm90INS1_25CollectiveMainloopBwdSm90ILi2ELi1ELi1EN4cute5tupleIJNS5_1CILi1EEES8_S8_EEENS6_IJNS7_ILi64EEENS7_ILi96EEENS7_ILi192EEEEEENS_10bfloat16_tEfNS_4arch4Sm90ELb0ELb1ELb1ELb0ELb1ELb0ELb1ELb0ELi3ELi1ELi1ELi1ELb0EEENS1_21CollectiveEpilogueBwdISD_SE_SG_Li384ELb0ELb1ELi3EEENS1_19SingleTileSchedulerILb0ELb0ELb0ELi96EEEEEEEEEvNT_6ParamsE --------------------------
	.section	.nv.shared._ZN7cutlass13device_kernelIN5flash11enable_sm90INS1_16FlashAttnBwdSm90INS1_25CollectiveMainloopBwdSm90ILi2ELi1ELi1EN4cute5tupleIJNS5_1CILi1EEES8_S8_EEENS6_IJNS7_ILi64EEENS7_ILi96EEENS7_ILi192EEEEEENS_10bfloat16_tEfNS_4arch4Sm90ELb0ELb1ELb1ELb0ELb1ELb0ELb1ELb0ELi3ELi1ELi1ELi1ELb0EEENS1_21CollectiveEpilogueBwdISD_SE_SG_Li384ELb0ELb1ELi3EEENS1_19SingleTileSchedulerILb0ELb0ELb0ELi96EEEEEEEEEvNT_6ParamsE,"aw",@nobits
	.sectionflags	@""
	.align	16
	.zero		1024


//--------------------- .nv.shared._ZN7cutlass13device_kernelIN5flash11enable_sm90INS1_16FlashAttnBwdSm90INS1_25CollectiveMainloopBwdSm90ILi2ELi1ELi1EN4cute5tupleIJNS5_1CILi1EEES8_S8_EEENS6_IJNS7_ILi64EEENS7_ILi96EEENS7_ILi192EEEEEENS_10bfloat16_tEfNS_4arch4Sm90ELb0ELb1ELb1ELb0ELb0ELb0ELb1ELb0ELi3ELi1ELi1ELi1ELb0EEENS1_24CollectiveEpilogueBwdGQAISD_fSG_Li384ELb0ELb0EEENS1_19SingleTileSchedulerILb0ELb0ELb0ELi96EEEEEEEEEvNT_6ParamsE --------------------------
	.section	.nv.shared._ZN7cutlass13device_kernelIN5flash11enable_sm90INS1_16FlashAttnBwdSm90INS1_25CollectiveMainloopBwdSm90ILi2ELi1ELi1EN4cute5tupleIJNS5_1CILi1EEES8_S8_EEENS6_IJNS7_ILi64EEENS7_ILi96EEENS7_ILi192EEEEEENS_10bfloat16_tEfNS_4arch4Sm90ELb0ELb1ELb1ELb0ELb0ELb0ELb1ELb0ELi3ELi1ELi1ELi1ELb0EEENS1_24CollectiveEpilogueBwdGQAISD_fSG_Li384ELb0ELb0EEENS1_19SingleTileSchedulerILb0ELb0ELb0ELi96EEEEEEEEEvNT_6ParamsE,"aw",@nobits
	.sectionflags	@""
	.align	16
	.zero		1024


//--------------------- .nv.shared._ZN7cutlass13device_kernelIN5flash11enable_sm90INS1_16FlashAttnBwdSm90INS1_25CollectiveMainloopBwdSm90ILi2ELi1ELi1EN4cute5tupleIJNS5_1CILi1EEES8_S8_EEENS6_IJNS7_ILi64EEENS7_ILi96EEENS7_ILi192EEEEEENS_10bfloat16_tEfNS_4arch4Sm90ELb0ELb1ELb1ELb0ELb1ELb0ELb1ELb0ELi3ELi1ELi1ELi1ELb0EEENS1_24CollectiveEpilogueBwdGQAISD_fSG_Li384ELb0ELb1EEENS1_19SingleTileSchedulerILb0ELb0ELb0ELi96EEEEEEEEEvNT_6ParamsE --------------------------
	.section	.nv.shared._ZN7cutlass13device_kernelIN5flash11enable_sm90INS1_16FlashAttnBwdSm90INS1_25CollectiveMainloopBwdSm90ILi2ELi1ELi1EN4cute5tupleIJNS5_1CILi1EEES8_S8_EEENS6_IJNS7_ILi64EEENS7_ILi96EEENS7_ILi192EEEEEENS_10bfloat16_tEfNS_4arch4Sm90ELb0ELb1ELb1ELb0ELb1ELb0ELb1ELb0ELi3ELi1ELi1ELi1ELb0EEENS1_24CollectiveEpilogueBwdGQAISD_fSG_Li384ELb0ELb1EEENS1_19SingleTileSchedulerILb0ELb0ELb0ELi96EEEEEEEEEvNT_6ParamsE,"aw",@nobits
	.sectionflags	@""
	.align	16
	.zero		1024


//--------------------- .nv.shared._ZN7cutlass13device_kernelIN5flash11enable_sm90INS1_16FlashAttnBwdSm90INS1_25CollectiveMainloopBwdSm90ILi2ELi1ELi1EN4cute5tupleIJNS5_1CILi1EEES8_S8_EEENS6_IJNS7_ILi64EEENS7_ILi96EEENS7_ILi192EEEEEENS_10bfloat16_tEfNS_4arch4Sm90ELb0ELb1ELb1ELb1ELb0ELb0ELb1ELb0ELi3ELi1ELi1ELi1ELb0EEENS1_21CollectiveEpilogueBwdISD_SE_SG_Li384ELb1ELb1ELi3EEENS1_19SingleTileSchedulerILb1ELb0ELb0ELi96EEEEEEEEEvNT_6ParamsE --------------------------
	.section	.nv.shared._ZN7cutlass13device_kernelIN5flash11enable_sm90INS1_16FlashAttnBwdSm90INS1_25CollectiveMainloopBwdSm90ILi2ELi1ELi1EN4cute5tupleIJNS5_1CILi1EEES8_S8_EEENS6_IJNS7_ILi64EEENS7_ILi96EEENS7_ILi192EEEEEENS_10bfloat16_tEfNS_4arch4Sm90ELb0ELb1ELb1ELb1ELb0ELb0ELb1ELb0ELi3ELi1ELi1ELi1ELb0EEENS1_21CollectiveEpilogueBwdISD_SE_SG_Li384ELb1ELb1ELi3EEENS1_19SingleTileSchedulerILb1ELb0ELb0ELi96EEEEEEEEEvNT_6ParamsE,"aw",@nobits
	.sectionflags	@""
	.align	16
	.zero		1024


//--------------------- .nv.shared._ZN7cutlass13device_kernelIN5flash11enable_sm90INS1_16FlashAttnBwdSm90INS1_25CollectiveMainloopBwdSm90ILi2ELi1ELi1EN4cute5tupleIJNS5_1CILi1EEES8_S8_EEENS6_IJNS7_ILi64EEENS7_ILi96EEENS7_ILi192EEEEEENS_10bfloat16_tEfNS_4arch4Sm90ELb0ELb1ELb1ELb1ELb1ELb0ELb1ELb0ELi3ELi1ELi1ELi1ELb0EEENS1_21CollectiveEpilogueBwdISD_SE_SG_Li384ELb1ELb1ELi3EEENS1_19SingleTileSchedulerILb1ELb0ELb0ELi96EEEEEEEEEvNT_6ParamsE --------------------------
	.section	.nv.shared._ZN7cutlass13device_kernelIN5flash11enable_sm90INS1_16FlashAttnBwdSm90INS1_25CollectiveMainloopBwdSm90ILi2ELi1ELi1EN4cute5tupleIJNS5_1CILi1EEES8_S8_EEENS6_IJNS7_ILi64EEENS7_ILi96EEENS7_ILi192EEEEEENS_10bfloat16_tEfNS_4arch4Sm90ELb0ELb1ELb1ELb1ELb1ELb0ELb1ELb0ELi3ELi1ELi1ELi1ELb0EEENS1_21CollectiveEpilogueBwdISD_SE_SG_Li384ELb1ELb1ELi3EEENS1_19SingleTileSchedulerILb1ELb0ELb0ELi96EEEEEEEEEvNT_6ParamsE,"aw",@nobits
	.sectionflags	@""
	.align	16
	.zero		1024


//--------------------- .nv.shared._ZN7cutlass13device_kernelIN5flash11enable_sm90INS1_16FlashAttnBwdSm90INS1_25CollectiveMainloopBwdSm90ILi2ELi1ELi1EN4cute5tupleIJNS5_1CILi1EEES8_S8_EEENS6_IJNS7_ILi64EEENS7_ILi96EEENS7_ILi192EEEEEENS_10bfloat16_tEfNS_4arch4Sm90ELb0ELb1ELb1ELb1ELb0ELb0ELb1ELb0ELi3ELi1ELi1ELi1ELb0EEENS1_24CollectiveEpilogueBwdGQAISD_fSG_Li384ELb1ELb0EEENS1_19SingleTileSchedulerILb1ELb0ELb0ELi96EEEEEEEEEvNT_6ParamsE --------------------------
	.section	.nv.shared._ZN7cutlass13device_kernelIN5flash11enable_sm90INS1_16FlashAttnBwdSm90INS1_25CollectiveMainloopBwdSm90ILi2ELi1ELi1EN4cute5tupleIJNS5_1CILi1EEES8_S8_EEENS6_IJNS7_ILi64EEENS7_ILi96EEENS7_ILi192EEEEEENS_10bfloat16_tEfNS_4arch4Sm90ELb0ELb1ELb1ELb1ELb0ELb0ELb1ELb0ELi3ELi1ELi1ELi1ELb0EEENS1_24CollectiveEpilogueBwdGQAISD_fSG_Li384ELb1ELb0EEENS1_19SingleTileSchedulerILb1ELb0ELb0ELi96EEEEEEEEEvNT_6ParamsE,"aw",@nobits
	.sectionflags	@""
	.align	16
	.zero		1024


//--------------------- .nv.shared._ZN7cutlass13device_kernelIN5flash11enable_sm90INS1_16FlashAttnBwdSm90INS1_25CollectiveMainloopBwdSm90ILi2ELi1ELi1EN4cute5tupleIJNS5_1CILi1EEES8_S8_EEENS6_IJNS7_ILi64EEENS7_ILi96EEENS7_ILi192EEEEEENS_10bfloat16_tEfNS_4arch4Sm90ELb0ELb1ELb1ELb1ELb1ELb0ELb1ELb0ELi3ELi1ELi1ELi1ELb0EEENS1_24CollectiveEpilogueBwdGQAISD_fSG_Li384ELb1ELb1EEENS1_19SingleTileSchedulerILb1ELb0ELb0ELi96EEEEEEEEEvNT_6ParamsE --------------------------
	.section	.nv.shared._ZN7cutlass13device_kernelIN5flash11enable_sm90INS1_16FlashAttnBwdSm90INS1_25CollectiveMainloopBwdSm90ILi2ELi1ELi1EN4cute5tupleIJNS5_1CILi1EEES8_S8_EEENS6_IJNS7_ILi64EEENS7_ILi96EEENS7_ILi192EEEEEENS_10bfloat16_tEfNS_4arch4Sm90ELb0ELb1ELb1ELb1ELb1ELb0ELb1ELb0ELi3ELi1ELi1ELi1ELb0EEENS1_24CollectiveEpilogueBwdGQAISD_fSG_Li384ELb1ELb1EEENS1_19SingleTileSchedulerILb1ELb0ELb0ELi96EEEEEEEEEvNT_6ParamsE,"aw",@nobits
	.sectionflags	@""
	.align	16
	.zero		1024


//--------------------- .nv.shared._ZN7cutlass13device_kernelIN5flash11enable_sm90INS1_16FlashAttnBwdSm90INS1_25CollectiveMainloopBwdSm90ILi2ELi1ELi1EN4cute5tupleIJNS5_1CILi1EEES8_S8_EEENS6_IJNS7_ILi64EEENS7_ILi96EEENS7_ILi192EEEEEENS_10bfloat16_tEfNS_4arch4Sm90ELb1ELb0ELb1ELb0ELb0ELb0ELb1ELb0ELi3ELi1ELi1ELi1ELb0EEENS1_21CollectiveEpilogueBwdISD_SE_SG_Li384ELb0ELb1ELi3EEENS1_25SingleTileBwdLPTSchedulerILb0ELi96ELb0EEEEEEEEEvNT_6ParamsE --------------------------
	.section	.nv.shared._ZN7cutlass13device_kernelIN5flash11enable_sm90INS1_16FlashAttnBwdSm90INS1_25CollectiveMainloopBwdSm90ILi2ELi1ELi1EN4cute5tupleIJNS5_1CILi1EEES8_S8_EEENS6_IJNS7_ILi64EEENS7_ILi96EEENS7_ILi192EEEEEENS_10bfloat16_tEfNS_4arch4Sm90ELb1ELb0ELb1ELb0ELb0ELb0ELb1ELb0ELi3ELi1ELi1ELi1ELb0EEENS1_21CollectiveEpilogueBwdISD_SE_SG_Li384ELb0ELb1ELi3EEENS1_25SingleTileBwdLPTSchedulerILb0ELi96ELb0EEEEEEEEEvNT_6ParamsE,"aw",@nobits
	.sectionflags	@""
	.align	16
	.zero		1024


//--------------------- .nv.shared._ZN7cutlass13device_kernelIN5flash11enable_sm90INS1_16FlashAttnBwdSm90INS1_25CollectiveMainloopBwdSm90ILi2ELi1ELi1EN4cute5tupleIJNS5_1CILi1EEES8_S8_EEENS6_IJNS7_ILi64EEENS7_ILi96EEENS7_ILi192EEEEEENS_10bfloat16_tEfNS_4arch4Sm90ELb1ELb0ELb1ELb0ELb1ELb0ELb1ELb0ELi3ELi1ELi1ELi1ELb0EEENS1_21CollectiveEpilogueBwdISD_SE_SG_Li384ELb0ELb1ELi3EEENS1_25SingleTileBwdLPTSchedulerILb0ELi96ELb1EEEEEEEEEvNT_6ParamsE --------------------------
	.section	.nv.shared._ZN7cutlass13device_kernelIN5flash11enable_sm90INS1_16FlashAttnBwdSm90INS1_25CollectiveMainloopBwdSm90ILi2ELi1ELi1EN4cute5tupleIJNS5_1CILi1EEES8_S8_EEENS6_IJNS7_ILi64EEENS7_ILi96EEENS7_ILi192EEEEEENS_10bfloat16_tEfNS_4arch4Sm90ELb1ELb0ELb1ELb0ELb1ELb0ELb1ELb0ELi3ELi1ELi1ELi1ELb0EEENS1_21CollectiveEpilogueBwdISD_SE_SG_Li384ELb0ELb1ELi3EEENS1_25SingleTileBwdLPTSchedulerILb0ELi96ELb1EEEEEEEEEvNT_6ParamsE,"aw",@nobits
	.sectionflags	@""
	.align	16
	.zero		1024


//--------------------- .nv.shared._ZN7cutlass13device_kernelIN5flash11enable_sm90INS1_16FlashAttnBwdSm90INS1_25CollectiveMainloopBwdSm90ILi2ELi1ELi1EN4cute5tupleIJNS5_1CILi1EEES8_S8_EEENS6_IJNS7_ILi64EEENS7_ILi96EEENS7_ILi192EEEEEENS_10bfloat16_tEfNS_4arch4Sm90ELb1ELb0ELb1ELb0ELb0ELb0ELb1ELb0ELi3ELi1ELi1ELi1ELb0EEENS1_24CollectiveEpilogueBwdGQAISD_fSG_Li384ELb0ELb0EEENS1_25SingleTileBwdLPTSchedulerILb0ELi96ELb0EEEEEEEEEvNT_6ParamsE --------------------------
	.section	.nv.shared._ZN7cutlass13device_kernelIN5flash11enable_sm90INS1_16FlashAttnBwdSm90INS1_25CollectiveMainloopBwdSm90ILi2ELi1ELi1EN4cute5tupleIJNS5_1CILi1EEES8_S8_EEENS6_IJNS7_ILi64EEENS7_ILi96EEENS7_ILi192EEEEEENS_10bfloat16_tEfNS_4arch4Sm90ELb1ELb0ELb1ELb0ELb0ELb0ELb1ELb0ELi3ELi1ELi1ELi1ELb0EEENS1_24CollectiveEpilogueBwdGQAISD_fSG_Li384ELb0ELb0EEENS1_25SingleTileBwdLPTSchedulerILb0ELi96ELb0EEEEEEEEEvNT_6ParamsE,"aw",@nobits
	.sectionflags	@""
	.align	16
	.zero		1024


//--------------------- .nv.shared._ZN7cutlass13device_kernelIN5flash11enable_sm90INS1_16FlashAttnBwdSm90INS1_25CollectiveMainloopBwdSm90ILi2ELi1ELi1EN4cute5tupleIJNS5_1CILi1EEES8_S8_EEENS6_IJNS7_ILi64EEENS7_ILi96EEENS7_ILi192EEEEEENS_10bfloat16_tEfNS_4arch4Sm90ELb1ELb0ELb1ELb0ELb1ELb0ELb1ELb0ELi3ELi1ELi1ELi1ELb0EEENS1_24CollectiveEpilogueBwdGQAISD_fSG_Li384ELb0ELb1EEENS1_25SingleTileBwdLPTSchedulerILb0ELi96ELb1EEEEEEEEEvNT_6ParamsE --------------------------
	.section	.nv.shared._ZN7cutlass13device_kernelIN5flash11enable_sm90INS1_16FlashAttnBwdSm90INS1_25CollectiveMainloopBwdSm90ILi2ELi1ELi1EN4cute5tupleIJNS5_1CILi1EEES8_S8_EEENS6_IJNS7_ILi64EEENS7_ILi96EEENS7_ILi192EEEEEENS_10bfloat16_tEfNS_4arch4Sm90ELb1ELb0ELb1ELb0ELb1ELb0ELb1ELb0ELi3ELi1ELi1ELi1ELb0EEENS1_24CollectiveEpilogueBwdGQAISD_fSG_Li384ELb0ELb1EEENS1_25SingleTileBwdLPTSchedulerILb0ELi96ELb1EEEEEEEEEvNT_6ParamsE,"aw",@nobits
	.sectionflags	@""
	.align	16
	.zero		1024


//--------------------- .nv.shared._ZN7cutlass13device_kernelIN5flash11enable_sm90INS1_16FlashAttnBwdSm90INS1_25CollectiveMainloopBwdSm90ILi2ELi1ELi1EN4cute5tupleIJNS5_1CILi1EEES8_S8_EEENS6_IJNS7_ILi64EEENS7_ILi96EEENS7_ILi192EEEEEENS_10bfloat16_tEfNS_4arch4Sm90ELb1ELb0ELb1ELb1ELb0ELb0ELb1ELb0ELi3ELi1ELi1ELi1ELb0EEENS1_21CollectiveEpilogueBwdISD_SE_SG_Li384ELb1ELb1ELi3EEENS1_25SingleTileBwdLPTSchedulerILb1ELi96ELb0EEEEEEEEEvNT_6ParamsE --------------------------
	.section	.nv.shared._ZN7cutlass13device_kernelIN5flash11enable_sm90INS1_16FlashAttnBwdSm90INS1_25CollectiveMainloopBwdSm90ILi2ELi1ELi1EN4cute5tupleIJNS5_1CILi1EEES8_S8_EEENS6_IJNS7_ILi64EEENS7_ILi96EEENS7_ILi192EEEEEENS_10bfloat16_tEfNS_4arch4Sm90ELb1ELb0ELb1ELb1ELb0ELb0ELb1ELb0ELi3ELi1ELi1ELi1ELb0EEENS1_21CollectiveEpilogueBwdISD_SE_SG_Li384ELb1ELb1ELi3EEENS1_25SingleTileBwdLPTSchedulerILb1ELi96ELb0EEEEEEEEEvNT_6ParamsE,"aw",@nobits
	.sectionflags	@""
	.align	16
	.zero		1024


//--------------------- .nv.shared._ZN7cutlass13device_kernelIN5flash11enable_sm90INS1_16FlashAttnBwdSm90INS1_25CollectiveMainloopBwdSm90ILi2ELi1ELi1EN4cute5tupleIJNS5_1CILi1EEES8_S8_EEENS6_IJNS7_ILi64EEENS7_ILi96EEENS7_ILi192EEEEEENS_10bfloat16_tEfNS_4arch4Sm90ELb1ELb0ELb1ELb1ELb1ELb0ELb1ELb0ELi3ELi1ELi1ELi1ELb0EEENS1_21CollectiveEpilogueBwdISD_SE_SG_Li384ELb1ELb1ELi3EEENS1_25SingleTileBwdLPTSchedulerILb1ELi96ELb1EEEEEEEEEvNT_6ParamsE --------------------------
	.section	.nv.shared._ZN7cutlass13device_kernelIN5flash11enable_sm90INS1_16FlashAttnBwdSm90INS1_25CollectiveMainloopBwdSm90ILi2ELi1ELi1EN4cute5tupleIJNS5_1CILi1EEES8_S8_EEENS6_IJNS7_ILi64EEENS7_ILi96EEENS7_ILi192EEEEEENS_10bfloat16_tEfNS_4arch4Sm90ELb1ELb0ELb1ELb1ELb1ELb0ELb1ELb0ELi3ELi1ELi1ELi1ELb0EEENS1_21CollectiveEpilogueBwdISD_SE_SG_Li384ELb1ELb1ELi3EEENS1_25SingleTileBwdLPTSchedulerILb1ELi96ELb1EEEEEEEEEvNT_6ParamsE,"aw",@nobits
	.sectionflags	@""
	.align	16
	.zero		1024


//--------------------- .nv.shared._ZN7cutlass13device_kernelIN5flash11enable_sm90INS1_16FlashAttnBwdSm90INS1_25CollectiveMainloopBwdSm90ILi2ELi1ELi1EN4cute5tupleIJNS5_1CILi1EEES8_S8_EEENS6_IJNS7_ILi64EEENS7_ILi96EEENS7_ILi192EEEEEENS_10bfloat16_tEfNS_4arch4Sm90ELb1ELb0ELb1ELb1ELb0ELb0ELb1ELb0ELi3ELi1ELi1ELi1ELb0EEENS1_24CollectiveEpilogueBwdGQAISD_fSG_Li384ELb1ELb0EEENS1_25SingleTileBwdLPTSchedulerILb1ELi96ELb0EEEEEEEEEvNT_6ParamsE --------------------------
	.section	.nv.shared._ZN7cutlass13device_kernelIN5flash11enable_sm90INS1_16FlashAttnBwdSm90INS1_25CollectiveMainloopBwdSm90ILi2ELi1ELi1EN4cute5tupleIJNS5_1CILi1EEES8_S8_EEENS6_IJNS7_ILi64EEENS7_ILi96EEENS7_ILi192EEEEEENS_10bfloat16_tEfNS_4arch4Sm90ELb1ELb0ELb1ELb1ELb0ELb0ELb1ELb0ELi3ELi1ELi1ELi1ELb0EEENS1_24CollectiveEpilogueBwdGQAISD_fSG_Li384ELb1ELb0EEENS1_25SingleTileBwdLPTSchedulerILb1ELi96ELb0EEEEEEEEEvNT_6ParamsE,"aw",@nobits
	.sectionflags	@""
	.align	16
	.zero		1024


//--------------------- .nv.shared._ZN7cutlass13device_kernelIN5flash11enable_sm90INS1_16FlashAttnBwdSm90INS1_25CollectiveMainloopBwdSm90ILi2ELi1ELi1EN4cute5tupleIJNS5_1CILi1EEES8_S8_EEENS6_IJNS7_ILi64EEENS7_ILi96EEENS7_ILi192EEEEEENS_10bfloat16_tEfNS_4arch4Sm90ELb1ELb0ELb1ELb1ELb1ELb0ELb1ELb0ELi3ELi1ELi1ELi1ELb0EEENS1_24CollectiveEpilogueBwdGQAISD_fSG_Li384ELb1ELb1EEENS1_25SingleTileBwdLPTSchedulerILb1ELi96ELb1EEEEEEEEEvNT_6ParamsE --------------------------
	.section	.nv.shared._ZN7cutlass13device_kernelIN5flash11enable_sm90INS1_16FlashAttnBwdSm90INS1_25CollectiveMainloopBwdSm90ILi2ELi1ELi1EN4cute5tupleIJNS5_1CILi1EEES8_S8_EEENS6_IJNS7_ILi64EEENS7_ILi96EEENS7_ILi192EEEEEENS_10bfloat16_tEfNS_4arch4Sm90ELb1ELb0ELb1ELb1ELb1ELb0ELb1ELb0ELi3ELi1ELi1ELi1ELb0EEENS1_24CollectiveEpilogueBwdGQAISD_fSG_Li384ELb1ELb1EEENS1_25SingleTileBwdLPTSchedulerILb1ELi96ELb1EEEEEEEEEvNT_6ParamsE,"aw",@nobits
	.sectionflags	@""
	.align	16
	.zero		1024


//--------------------- .nv.shared._ZN7cutlass13device_kernelIN5flash11enable_sm90INS1_16FlashAttnBwdSm90INS1_25CollectiveMainloopBwdSm90ILi2ELi1ELi1EN4cute5tupleIJNS5_1CILi1EEES8_S8_EEENS6_IJNS7_ILi64EEENS7_ILi96EEENS7_ILi192EEEEEENS_10bfloat16_tEfNS_4arch4Sm90ELb0ELb0ELb0ELb0ELb0ELb0ELb1ELb0ELi3ELi1ELi1ELi1ELb0EEENS1_21CollectiveEpilogueBwdISD_SE_SG_Li384ELb0ELb1ELi3EEENS1_19SingleTileSchedulerILb0ELb0ELb0ELi96EEEEEEEEEvNT_6ParamsE --------------------------
	.section	.nv.shared._ZN7cutlass13device_kernelIN5flash11enable_sm90INS1_16FlashAttnBwdSm90INS1_25CollectiveMainloopBwdSm90ILi2ELi1ELi1EN4cute5tupleIJNS5_1CILi1EEES8_S8_EEENS6_IJNS7_ILi64EEENS7_ILi96EEENS7_ILi192EEEEEENS_10bfloat16_tEfNS_4arch4Sm90ELb0ELb0ELb0ELb0ELb0ELb0ELb1ELb0ELi3ELi1ELi1ELi1ELb0EEENS1_21CollectiveEpilogueBwdISD_SE_SG_Li384ELb0ELb1ELi3EEENS1_19SingleTileSchedulerILb0ELb0ELb0ELi96EEEEEEEEEvNT_6ParamsE,"aw",@nobits
	.sectionflags	@""
	.align	16
	.zero		1024


//--------------------- .nv.shared._ZN7cutlass13device_kernelIN5flash11enable_sm90INS1_16FlashAttnBwdSm90INS1_25CollectiveMainloopBwdSm90ILi2ELi1ELi1EN4cute5tupleIJNS5_1CILi1EEES8_S8_EEENS6_IJNS7_ILi64EEENS7_ILi96EEENS7_ILi192EEEEEENS_10bfloat16_tEfNS_4arch4Sm90ELb0ELb0ELb0ELb0ELb1ELb0ELb1ELb0ELi3ELi1ELi1ELi1ELb0EEENS1_21CollectiveEpilogueBwdISD_SE_SG_Li384ELb0ELb1ELi3EEENS1_19SingleTileSchedulerILb0ELb0ELb0ELi96EEEEEEEEEvNT_6ParamsE --------------------------
	.section	.nv.shared._ZN7cutlass13device_kernelIN5flash11enable_sm90INS1_16FlashAttnBwdSm90INS1_25CollectiveMainloopBwdSm90ILi2ELi1ELi1EN4cute5tupleIJNS5_1CILi1EEES8_S8_EEENS6_IJNS7_ILi64EEENS7_ILi96EEENS7_ILi192EEEEEENS_10bfloat16_tEfNS_4arch4Sm90ELb0ELb0ELb0ELb0ELb1ELb0ELb1ELb0ELi3ELi1ELi1ELi1ELb0EEENS1_21CollectiveEpilogueBwdISD_SE_SG_Li384ELb0ELb1ELi3EEENS1_19SingleTileSchedulerILb0ELb0ELb0ELi96EEEEEEEEEvNT_6ParamsE,"aw",@nobits
	.sectionflags	@""
	.align	16
	.zero		1024


//--------------------- .nv.shared._ZN7cutlass13device_kernelIN5flash11enable_sm90INS1_16FlashAttnBwdSm90INS1_25CollectiveMainloopBwdSm90ILi2ELi1ELi1EN4cute5tupleIJNS5_1CILi1EEES8_S8_EEENS6_IJNS7_ILi64EEENS7_ILi96EEENS7_ILi192EEEEEENS_10bfloat16_tEfNS_4arch4Sm90ELb0ELb0ELb0ELb0ELb0ELb0ELb1ELb0ELi3ELi1ELi1ELi1ELb0EEENS1_24CollectiveEpilogueBwdGQAISD_fSG_Li384ELb0ELb0EEENS1_19SingleTileSchedulerILb0ELb0ELb0ELi96EEEEEEEEEvNT_6ParamsE --------------------------
	.section	.nv.shared._ZN7cutlass13device_kernelIN5flash11enable_sm90INS1_16FlashAttnBwdSm90INS1_25CollectiveMainloopBwdSm90ILi2ELi1ELi1EN4cute5tupleIJNS5_1CILi1EEES8_S8_EEENS6_IJNS7_ILi64EEENS7_ILi96EEENS7_ILi192EEEEEENS_10bfloat16_tEfNS_4arch4Sm90ELb0ELb0ELb0ELb0ELb0ELb0ELb1ELb0ELi3ELi1ELi1ELi1ELb0EEENS1_24CollectiveEpilogueBwdGQAISD_fSG_Li384ELb0ELb0EEENS1_19SingleTileSchedulerILb0ELb0ELb0ELi96EEEEEEEEEvNT_6ParamsE,"aw",@nobits
	.sectionflags	@""
	.align	16
	.zero		1024


//--------------------- .nv.shared._ZN7cutlass13device_kernelIN5flash11enable_sm90INS1_16FlashAttnBwdSm90INS1_25CollectiveMainloopBwdSm90ILi2ELi1ELi1EN4cute5tupleIJNS5_1CILi1EEES8_S8_EEENS6_IJNS7_ILi64EEENS7_ILi96EEENS7_ILi192EEEEEENS_10bfloat16_tEfNS_4arch4Sm90ELb0ELb0ELb0ELb0ELb1ELb0ELb1ELb0ELi3ELi1ELi1ELi1ELb0EEENS1_24CollectiveEpilogueBwdGQAISD_fSG_Li384ELb0ELb1EEENS1_19SingleTileSchedulerILb0ELb0ELb0ELi96EEEEEEEEEvNT_6ParamsE --------------------------
	.section	.nv.shared._ZN7cutlass13device_kernelIN5flash11enable_sm90INS1_16FlashAttnBwdSm90INS1_25CollectiveMainloopBwdSm90ILi2ELi1ELi1EN4cute5tupleIJNS5_1CILi1EEES8_S8_EEENS6_IJNS7_ILi64EEENS7_ILi96EEENS7_ILi192EEEEEENS_10bfloat16_tEfNS_4arch4Sm90ELb0ELb0ELb0ELb0ELb1ELb0ELb1ELb0ELi3ELi1ELi1ELi1ELb0EEENS1_24CollectiveEpilogueBwdGQAISD_fSG_Li384ELb0ELb1EEENS1_19SingleTileSchedulerILb0ELb0ELb0ELi96EEEEEEEEEvNT_6ParamsE,"aw",@nobits
	.sectionflags	@""
	.align	16
	.zero		1024


//--------------------- .nv.shared._ZN7cutlass13device_kernelIN5flash11enable_sm90INS1_16FlashAttnBwdSm90INS1_25CollectiveMainloopBwdSm90ILi2ELi1ELi1EN4cute5tupleIJNS5_1CILi1EEES8_S8_EEENS6_IJNS7_ILi64EEENS7_ILi96EEENS7_ILi192EEEEEENS_10bfloat16_tEfNS_4arch4Sm90ELb0ELb0ELb0ELb1ELb0ELb0ELb1ELb0ELi3ELi1ELi1ELi1ELb0EEENS1_21CollectiveEpilogueBwdISD_SE_SG_Li384ELb1ELb1ELi3EEENS1_19SingleTileSchedulerILb1ELb0ELb0ELi96EEEEEEEEEvNT_6ParamsE --------------------------
	.section	.nv.shared._ZN7cutlass13device_kernelIN5flash11enable_sm90INS1_16FlashAttnBwdSm90INS1_25CollectiveMainloopBwdSm90ILi2ELi1ELi1EN4cute5tupleIJNS5_1CILi1EEES8_S8_EEENS6_IJNS7_ILi64EEENS7_ILi96EEENS7_ILi192EEEEEENS_10bfloat16_tEfNS_4arch4Sm90ELb0ELb0ELb0ELb1ELb0ELb0ELb1ELb0ELi3ELi1ELi1ELi1ELb0EEENS1_21CollectiveEpilogueBwdISD_SE_SG_Li384ELb1ELb1ELi3EEENS1_19SingleTileSchedulerILb1ELb0ELb0ELi96EEEEEEEEEvNT_6ParamsE,"aw",@nobits
	.sectionflags	@""
	.align	16
	.zero		1024


//--------------------- .nv.shared._ZN7cutlass13device_kernelIN5flash11enable_sm90INS1_16FlashAttnBwdSm90INS1_25CollectiveMainloopBwdSm90ILi2ELi1ELi1EN4cute5tupleIJNS5_1CILi1EEES8_S8_EEENS6_IJNS7_ILi64EEENS7_ILi96EEENS7_ILi192EEEEEENS_10bfloat16_tEfNS_4arch4Sm90ELb0ELb0ELb0ELb1ELb1ELb0ELb1ELb0ELi3ELi1ELi1ELi1ELb0EEENS1_21CollectiveEpilogueBwdISD_SE_SG_Li384ELb1ELb1ELi3EEENS1_19SingleTileSchedulerILb1ELb0ELb0ELi96EEEEEEEEEvNT_6ParamsE --------------------------
	.section	.nv.shared._ZN7cutlass13device_kernelIN5flash11enable_sm90INS1_16FlashAttnBwdSm90INS1_25CollectiveMainloopBwdSm90ILi2ELi1ELi1EN4cute5tupleIJNS5_1CILi1EEES8_S8_EEENS6_IJNS7_ILi64EEENS7_ILi96EEENS7_ILi192EEEEEENS_10bfloat16_tEfNS_4arch4Sm90ELb0ELb0ELb0ELb1ELb1ELb0ELb1ELb0ELi3ELi1ELi1ELi1ELb0EEENS1_21CollectiveEpilogueBwdISD_SE_SG_Li384ELb1ELb1ELi3EEENS1_19SingleTileSchedulerILb1ELb0ELb0ELi96EEEEEEEEEvNT_6ParamsE,"aw",@nobits
	.sectionflags	@""
	.align	16
	.zero		1024


//--------------------- .nv.shared._ZN7cutlass13device_kernelIN5flash11enable_sm90INS1_16FlashAttnBwdSm90INS1_25CollectiveMainloopBwdSm90ILi2ELi1ELi1EN4cute5tupleIJNS5_1CILi1EEES8_S8_EEENS6_IJNS7_ILi64EEENS7_ILi96EEENS7_ILi192EEEEEENS_10bfloat16_tEfNS_4arch4Sm90ELb0ELb0ELb0ELb1ELb0ELb0ELb1ELb0ELi3ELi1ELi1ELi1ELb0EEENS1_24CollectiveEpilogueBwdGQAISD_fSG_Li384ELb1ELb0EEENS1_19SingleTileSchedulerILb1ELb0ELb0ELi96EEEEEEEEEvNT_6ParamsE --------------------------
	.section	.nv.shared._ZN7cutlass13device_kernelIN5flash11enable_sm90INS1_16FlashAttnBwdSm90INS1_25CollectiveMainloopBwdSm90ILi2ELi1ELi1EN4cute5tupleIJNS5_1CILi1EEES8_S8_EEENS6_IJNS7_ILi64EEENS7_ILi96EEENS7_ILi192EEEEEENS_10bfloat16_tEfNS_4arch4Sm90ELb0ELb0ELb0ELb1ELb0ELb0ELb1ELb0ELi3ELi1ELi1ELi1ELb0EEENS1_24CollectiveEpilogueBwdGQAISD_fSG_Li384ELb1ELb0EEENS1_19SingleTileSchedulerILb1ELb0ELb0ELi96EEEEEEEEEvNT_6ParamsE,"aw",@nobits
	.sectionflags	@""
	.align	16
	.zero		1024


//--------------------- .nv.shared._ZN7cutlass13device_kernelIN5flash11enable_sm90INS1_16FlashAttnBwdSm90INS1_25CollectiveMainloopBwdSm90ILi2ELi1ELi1EN4cute5tupleIJNS5_1CILi1EEES8_S8_EEENS6_IJNS7_ILi64EEENS7_ILi96EEENS7_ILi192EEEEEENS_10bfloat16_tEfNS_4arch4Sm90ELb0ELb0ELb0ELb1ELb1ELb0ELb1ELb0ELi3ELi1ELi1ELi1ELb0EEENS1_24CollectiveEpilogueBwdGQAISD_fSG_Li384ELb1ELb1EEENS1_19SingleTileSchedulerILb1ELb0ELb0ELi96EEEEEEEEEvNT_6ParamsE --------------------------
	.section	.nv.shared._ZN7cutlass13device_kernelIN5flash11enable_sm90INS1_16FlashAttnBwdSm90INS1_25CollectiveMainloopBwdSm90ILi2ELi1ELi1EN4cute5tupleIJNS5_1CILi1EEES8_S8_EEENS6_IJNS7_ILi64EEENS7_ILi96EEENS7_ILi192EEEEEENS_10bfloat16_tEfNS_4arch4Sm90ELb0ELb0ELb0ELb1ELb1ELb0ELb1ELb0ELi3ELi1ELi1ELi1ELb0EEENS1_24CollectiveEpilogueBwdGQAISD_fSG_Li384ELb1ELb1EEENS1_19SingleTileSchedulerILb1ELb0ELb0ELi96EEEEEEEEEvNT_6ParamsE,"aw",@nobits
	.sectionflags	@""
	.align	16
	.zero		1024


//--------------------- .nv.shared._ZN7cutlass13device_kernelIN5flash11enable_sm90INS1_16FlashAttnBwdSm90INS1_25CollectiveMainloopBwdSm90ILi2ELi1ELi1EN4cute5tupleIJNS5_1CILi1EEES8_S8_EEENS6_IJNS7_ILi64EEENS7_ILi96EEENS7_ILi192EEEEEENS_10bfloat16_tEfNS_4arch4Sm90ELb0ELb1ELb0ELb0ELb0ELb0ELb1ELb0ELi3ELi1ELi1ELi1ELb0EEENS1_21CollectiveEpilogueBwdISD_SE_SG_Li384ELb0ELb1ELi3EEENS1_19SingleTileSchedulerILb0ELb0ELb0ELi96EEEEEEEEEvNT_6ParamsE --------------------------
	.section	.nv.shared._ZN7cutlass13device_kernelIN5flash11enable_sm90INS1_16FlashAttnBwdSm90INS1_25CollectiveMainloopBwdSm90ILi2ELi1ELi1EN4cute5tupleIJNS5_1CILi1EEES8_S8_EEENS6_IJNS7_ILi64EEENS7_ILi96EEENS7_ILi192EEEEEENS_10bfloat16_tEfNS_4arch4Sm90ELb0ELb1ELb0ELb0ELb0ELb0ELb1ELb0ELi3ELi1ELi1ELi1ELb0EEENS1_21CollectiveEpilogueBwdISD_SE_SG_Li384ELb0ELb1ELi3EEENS1_19SingleTileSchedulerILb0ELb0ELb0ELi96EEEEEEEEEvNT_6ParamsE,"aw",@nobits
	.sectionflags	@""
	.align	16
	.zero		1024


//--------------------- .nv.shared._ZN7cutlass13device_kernelIN5flash11enable_sm90INS1_16FlashAttnBwdSm90INS1_25CollectiveMainloopBwdSm90ILi2ELi1ELi1EN4cute5tupleIJNS5_1CILi1EEES8_S8_EEENS6_IJNS7_ILi64EEENS7_ILi96EEENS7_ILi192EEEEEENS_10bfloat16_tEfNS_4arch4Sm90ELb0ELb1ELb0ELb0ELb1ELb0ELb1ELb0ELi3ELi1ELi1ELi1ELb0EEENS1_21CollectiveEpilogueBwdISD_SE_SG_Li384ELb0ELb1ELi3EEENS1_19SingleTileSchedulerILb0ELb0ELb0ELi96EEEEEEEEEvNT_6ParamsE --------------------------
	.section	.nv.shared._ZN7cutlass13device_kernelIN5flash11enable_sm90INS1_16FlashAttnBwdSm90INS1_25CollectiveMainloopBwdSm90ILi2ELi1ELi1EN4cute5tupleIJNS5_1CILi1EEES8_S8_EEENS6_IJNS7_ILi64EEENS7_ILi96EEENS7_ILi192EEEEEENS_10bfloat16_tEfNS_4arch4Sm90ELb0ELb1ELb0ELb0ELb1ELb0ELb1ELb0ELi3ELi1ELi1ELi1ELb0EEENS1_21CollectiveEpilogueBwdISD_SE_SG_Li384ELb0ELb1ELi3EEENS1_19SingleTileSchedulerILb0ELb0ELb0ELi96EEEEEEEEEvNT_6ParamsE,"aw",@nobits
	.sectionflags	@""
	.align	16
	.zero		1024


//--------------------- .nv.shared._ZN7cutlass13device_kernelIN5flash11enable_sm90INS1_16FlashAttnBwdSm90INS1_25CollectiveMainloopBwdSm90ILi2ELi1ELi1EN4cute5tupleIJNS5_1CILi1EEES8_S8_EEENS6_IJNS7_ILi64EEENS7_ILi96EEENS7_ILi192EEEEEENS_10bfloat16_tEfNS_4arch4Sm90ELb0ELb1ELb0ELb0ELb0ELb0ELb1ELb0ELi3ELi1ELi1ELi1ELb0EEENS1_24CollectiveEpilogueBwdGQAISD_fSG_Li384ELb0ELb0EEENS1_19SingleTileSchedulerILb0ELb0ELb0ELi96EEEEEEEEEvNT_6ParamsE --------------------------
	.section	.nv.shared._ZN7cutlass13device_kernelIN5flash11enable_sm90INS1_16FlashAttnBwdSm90INS1_25CollectiveMainloopBwdSm90ILi2ELi1ELi1EN4cute5tupleIJNS5_1CILi1EEES8_S8_EEENS6_IJNS7_ILi64EEENS7_ILi96EEENS7_ILi192EEEEEENS_10bfloat16_tEfNS_4arch4Sm90ELb0ELb1ELb0ELb0ELb0ELb0ELb1ELb0ELi3ELi1ELi1ELi1ELb0EEENS1_24CollectiveEpilogueBwdGQAISD_fSG_Li384ELb0ELb0EEENS1_19SingleTileSchedulerILb0ELb0ELb0ELi96EEEEEEEEEvNT_6ParamsE,"aw",@nobits
	.sectionflags	@""
	.align	16
	.zero		1024


//--------------------- .nv.shared._ZN7cutlass13device_kernelIN5flash11enable_sm90INS1_16FlashAttnBwdSm90INS1_25CollectiveMainloopBwdSm90ILi2ELi1ELi1EN4cute5tupleIJNS5_1CILi1EEES8_S8_EEENS6_IJNS7_ILi64EEENS7_ILi96EEENS7_ILi192EEEEEENS_10bfloat16_tEfNS_4arch4Sm90ELb0ELb1ELb0ELb0ELb1ELb0ELb1ELb0ELi3ELi1ELi1ELi1ELb0EEENS1_24CollectiveEpilogueBwdGQAISD_fSG_Li384ELb0ELb1EEENS1_19SingleTileSchedulerILb0ELb0ELb0ELi96EEEEEEEEEvNT_6ParamsE --------------------------
	.section	.nv.shared._ZN7cutlass13device_kernelIN5flash11enable_sm90INS1_16FlashAttnBwdSm90INS1_25CollectiveMainloopBwdSm90ILi2ELi1ELi1EN4cute5tupleIJNS5_1CILi1EEES8_S8_EEENS6_IJNS7_ILi64EEENS7_ILi96EEENS7_ILi192EEEEEENS_10bfloat16_tEfNS_4arch4Sm90ELb0ELb1ELb0ELb0ELb1ELb0ELb1ELb0ELi3ELi1ELi1ELi1ELb0EEENS1_24CollectiveEpilogueBwdGQAISD_fSG_Li384ELb0ELb1EEENS1_19SingleTileSchedulerILb0ELb0ELb0ELi96EEEEEEEEEvNT_6ParamsE,"aw",@nobits
	.sectionflags	@""
	.align	16
	.zero		1024


//--------------------- .nv.shared._ZN7cutlass13device_kernelIN5flash11enable_sm90INS1_16FlashAttnBwdSm90INS1_25CollectiveMainloopBwdSm90ILi2ELi1ELi1EN4cute5tupleIJNS5_1CILi1EEES8_S8_EEENS6_IJNS7_ILi64EEENS7_ILi96EEENS7_ILi192EEEEEENS_10bfloat16_tEfNS_4arch4Sm90ELb0ELb1ELb0ELb1ELb0ELb0ELb1ELb0ELi3ELi1ELi1ELi1ELb0EEENS1_21CollectiveEpilogueBwdISD_SE_SG_Li384ELb1ELb1ELi3EEENS1_19SingleTileSchedulerILb1ELb0ELb0ELi96EEEEEEEEEvNT_6ParamsE --------------------------
	.section	.nv.shared._ZN7cutlass13device_kernelIN5flash11enable_sm90INS1_16FlashAttnBwdSm90INS1_25CollectiveMainloopBwdSm90ILi2ELi1ELi1EN4cute5tupleIJNS5_1CILi1EEES8_S8_EEENS6_IJNS7_ILi64EEENS7_ILi96EEENS7_ILi192EEEEEENS_10bfloat16_tEfNS_4arch4Sm90ELb0ELb1ELb0ELb1ELb0ELb0ELb1ELb0ELi3ELi1ELi1ELi1ELb0EEENS1_21CollectiveEpilogueBwdISD_SE_SG_Li384ELb1ELb1ELi3EEENS1_19SingleTileSchedulerILb1ELb0ELb0ELi96EEEEEEEEEvNT_6ParamsE,"aw",@nobits
	.sectionflags	@""
	.align	16
	.zero		1024


//--------------------- .nv.shared._ZN7cutlass13device_kernelIN5flash11enable_sm90INS1_16FlashAttnBwdSm90INS1_25CollectiveMainloopBwdSm90ILi2ELi1ELi1EN4cute5tupleIJNS5_1CILi1EEES8_S8_EEENS6_IJNS7_ILi64EEENS7_ILi96EEENS7_ILi192EEEEEENS_10bfloat16_tEfNS_4arch4Sm90ELb0ELb1ELb0ELb1ELb1ELb0ELb1ELb0ELi3ELi1ELi1ELi1ELb0EEENS1_21CollectiveEpilogueBwdISD_SE_SG_Li384ELb1ELb1ELi3EEENS1_19SingleTileSchedulerILb1ELb0ELb0ELi96EEEEEEEEEvNT_6ParamsE --------------------------
	.section	.nv.shared._ZN7cutlass13device_kernelIN5flash11enable_sm90INS1_16FlashAttnBwdSm90INS1_25CollectiveMainloopBwdSm90ILi2ELi1ELi1EN4cute5tupleIJNS5_1CILi1EEES8_S8_EEENS6_IJNS7_ILi64EEENS7_ILi96EEENS7_ILi192EEEEEENS_10bfloat16_tEfNS_4arch4Sm90ELb0ELb1ELb0ELb1ELb1ELb0ELb1ELb0ELi3ELi1ELi1ELi1ELb0EEENS1_21CollectiveEpilogueBwdISD_SE_SG_Li384ELb1ELb1ELi3EEENS1_19SingleTileSchedulerILb1ELb0ELb0ELi96EEEEEEEEEvNT_6ParamsE,"aw",@nobits
	.sectionflags	@""
	.align	16
	.zero		1024


//--------------------- .nv.shared._ZN7cutlass13device_kernelIN5flash11enable_sm90INS1_16FlashAttnBwdSm90INS1_25CollectiveMainloopBwdSm90ILi2ELi1ELi1EN4cute5tupleIJNS5_1CILi1EEES8_S8_EEENS6_IJNS7_ILi64EEENS7_ILi96EEENS7_ILi192EEEEEENS_10bfloat16_tEfNS_4arch4Sm90ELb0ELb1ELb0ELb1ELb0ELb0ELb1ELb0ELi3ELi1ELi1ELi1ELb0EEENS1_24CollectiveEpilogueBwdGQAISD_fSG_Li384ELb1ELb0EEENS1_19SingleTileSchedulerILb1ELb0ELb0ELi96EEEEEEEEEvNT_6ParamsE --------------------------
	.section	.nv.shared._ZN7cutlass13device_kernelIN5flash11enable_sm90INS1_16FlashAttnBwdSm90INS1_25CollectiveMainloopBwdSm90ILi2ELi1ELi1EN4cute5tupleIJNS5_1CILi1EEES8_S8_EEENS6_IJNS7_ILi64EEENS7_ILi96EEENS7_ILi192EEEEEENS_10bfloat16_tEfNS_4arch4Sm90ELb0ELb1ELb0ELb1ELb0ELb0ELb1ELb0ELi3ELi1ELi1ELi1ELb0EEENS1_24CollectiveEpilogueBwdGQAISD_fSG_Li384ELb1ELb0EEENS1_19SingleTileSchedulerILb1ELb0ELb0ELi96EEEEEEEEEvNT_6ParamsE,"aw",@nobits
	.sectionflags	@""
	.align	16
	.zero		1024


//--------------------- .nv.shared._ZN7cutlass13device_kernelIN5flash11enable_sm90INS1_16FlashAttnBwdSm90INS1_25CollectiveMainloopBwdSm90ILi2ELi1ELi1EN4cute5tupleIJNS5_1CILi1EEES8_S8_EEENS6_IJNS7_ILi64EEENS7_ILi96EEENS7_ILi192EEEEEENS_10bfloat16_tEfNS_4arch4Sm90ELb0ELb1ELb0ELb1ELb1ELb0ELb1ELb0ELi3ELi1ELi1ELi1ELb0EEENS1_24CollectiveEpilogueBwdGQAISD_fSG_Li384ELb1ELb1EEENS1_19SingleTileSchedulerILb1ELb0ELb0ELi96EEEEEEEEEvNT_6ParamsE --------------------------
	.section	.nv.shared._ZN7cutlass13device_kernelIN5flash11enable_sm90INS1_16FlashAttnBwdSm90INS1_25CollectiveMainloopBwdSm90ILi2ELi1ELi1EN4cute5tupleIJNS5_1CILi1EEES8_S8_EEENS6_IJNS7_ILi64EEENS7_ILi96EEENS7_ILi192EEEEEENS_10bfloat16_tEfNS_4arch4Sm90ELb0ELb1ELb0ELb1ELb1ELb0ELb1ELb0ELi3ELi1ELi1ELi1ELb0EEENS1_24CollectiveEpilogueBwdGQAISD_fSG_Li384ELb1ELb1EEENS1_19SingleTileSchedulerILb1ELb0ELb0ELi96EEEEEEEEEvNT_6ParamsE,"aw",@nobits
	.sectionflags	@""
	.align	16
	.zero		1024


//--------------------- .nv.shared._ZN7cutlass13device_kernelIN5flash11enable_sm90INS1_16FlashAttnBwdSm90INS1_25CollectiveMainloopBwdSm90ILi2ELi1ELi1EN4cute5tupleIJNS5_1CILi1EEES8_S8_EEENS6_IJNS7_ILi64EEENS7_ILi96EEENS7_ILi192EEEEEENS_10bfloat16_tEfNS_4arch4Sm90ELb1ELb0ELb0ELb0ELb0ELb0ELb1ELb0ELi3ELi1ELi1ELi1ELb0EEENS1_21CollectiveEpilogueBwdISD_SE_SG_Li384ELb0ELb1ELi3EEENS1_25SingleTileBwdLPTSchedulerILb0ELi96ELb0EEEEEEEEEvNT_6ParamsE --------------------------
	.section	.nv.shared._ZN7cutlass13device_kernelIN5flash11enable_sm90INS1_16FlashAttnBwdSm90INS1_25CollectiveMainloopBwdSm90ILi2ELi1ELi1EN4cute5tupleIJNS5_1CILi1EEES8_S8_EEENS6_IJNS7_ILi64EEENS7_ILi96EEENS7_ILi192EEEEEENS_10bfloat16_tEfNS_4arch4Sm90ELb1ELb0ELb0ELb0ELb0ELb0ELb1ELb0ELi3ELi1ELi1ELi1ELb0EEENS1_21CollectiveEpilogueBwdISD_SE_SG_Li384ELb0ELb1ELi3EEENS1_25SingleTileBwdLPTSchedulerILb0ELi96ELb0EEEEEEEEEvNT_6ParamsE,"aw",@nobits
	.sectionflags	@""
	.align	16
	.zero		1024


//--------------------- .nv.shared._ZN7cutlass13device_kernelIN5flash11enable_sm90INS1_16FlashAttnBwdSm90INS1_25CollectiveMainloopBwdSm90ILi2ELi1ELi1EN4cute5tupleIJNS5_1CILi1EEES8_S8_EEENS6_IJNS7_ILi64EEENS7_ILi96EEENS7_ILi192EEEEEENS_10bfloat16_tEfNS_4arch4Sm90ELb1ELb0ELb0ELb0ELb1ELb0ELb1ELb0ELi3ELi1ELi1ELi1ELb0EEENS1_21CollectiveEpilogueBwdISD_SE_SG_Li384ELb0ELb1ELi3EEENS1_25SingleTileBwdLPTSchedulerILb0ELi96ELb1EEEEEEEEEvNT_6ParamsE --------------------------
	.section	.nv.shared._ZN7cutlass13device_kernelIN5flash11enable_sm90INS1_16FlashAttnBwdSm90INS1_25CollectiveMainloopBwdSm90ILi2ELi1ELi1EN4cute5tupleIJNS5_1CILi1EEES8_S8_EEENS6_IJNS7_ILi64EEENS7_ILi96EEENS7_ILi192EEEEEENS_10bfloat16_tEfNS_4arch4Sm90ELb1ELb0ELb0ELb0ELb1ELb0ELb1ELb0ELi3ELi1ELi1ELi1ELb0EEENS1_21CollectiveEpilogueBwdISD_SE_SG_Li384ELb0ELb1ELi3EEENS1_25SingleTileBwdLPTSchedulerILb0ELi96ELb1EEEEEEEEEvNT_6ParamsE,"aw",@nobits
	.sectionflags	@""
	.align	16
	.zero		1024


//--------------------- .nv.shared._ZN7cutlass13device_kernelIN5flash11enable_sm90INS1_16FlashAttnBwdSm90INS1_25CollectiveMainloopBwdSm90ILi2ELi1ELi1EN4cute5tupleIJNS5_1CILi1EEES8_S8_EEENS6_IJNS7_ILi64EEENS7_ILi96EEENS7_ILi192EEEEEENS_10bfloat16_tEfNS_4arch4Sm90ELb1ELb0ELb0ELb0ELb0ELb0ELb1ELb0ELi3ELi1ELi1ELi1ELb0EEENS1_24CollectiveEpilogueBwdGQAISD_fSG_Li384ELb0ELb0EEENS1_25SingleTileBwdLPTSchedulerILb0ELi96ELb0EEEEEEEEEvNT_6ParamsE --------------------------
	.section	.nv.shared._ZN7cutlass13device_kernelIN5flash11enable_sm90INS1_16FlashAttnBwdSm90INS1_25CollectiveMainloopBwdSm90ILi2ELi1ELi1EN4cute5tupleIJNS5_1CILi1EEES8_S8_EEENS6_IJNS7_ILi64EEENS7_ILi96EEENS7_ILi192EEEEEENS_10bfloat16_tEfNS_4arch4Sm90ELb1ELb0ELb0ELb0ELb0ELb0ELb1ELb0ELi3ELi1ELi1ELi1ELb0EEENS1_24CollectiveEpilogueBwdGQAISD_fSG_Li384ELb0ELb0EEENS1_25SingleTileBwdLPTSchedulerILb0ELi96ELb0EEEEEEEEEvNT_6ParamsE,"aw",@nobits
	.sectionflags	@""
	.align	16
	.zero		1024


//--------------------- .nv.shared._ZN7cutlass13device_kernelIN5flash11enable_sm90INS1_16FlashAttnBwdSm90INS1_25CollectiveMainloopBwdSm90ILi2ELi1ELi1EN4cute5tupleIJNS5_1CILi1EEES8_S8_EEENS6_IJNS7_ILi64EEENS7_ILi96EEENS7_ILi192EEEEEENS_10bfloat16_tEfNS_4arch4Sm90ELb1ELb0ELb0ELb0ELb1ELb0ELb1ELb0ELi3ELi1ELi1ELi1ELb0EEENS1_24CollectiveEpilogueBwdGQAISD_fSG_Li384ELb0ELb1EEENS1_25SingleTileBwdLPTSchedulerILb0ELi96ELb1EEEEEEEEEvNT_6ParamsE --------------------------
	.section	.nv.shared._ZN7cutlass13device_kernelIN5flash11enable_sm90INS1_16FlashAttnBwdSm90INS1_25CollectiveMainloopBwdSm90ILi2ELi1ELi1EN4cute5tupleIJNS5_1CILi1EEES8_S8_EEENS6_IJNS7_ILi64EEENS7_ILi96EEENS7_ILi192EEEEEENS_10bfloat16_tEfNS_4arch4Sm90ELb1ELb0ELb0ELb0ELb1ELb0ELb1ELb0ELi3ELi1ELi1ELi1ELb0EEENS1_24CollectiveEpilogueBwdGQAISD_fSG_Li384ELb0ELb1EEENS1_25SingleTileBwdLPTSchedulerILb0ELi96ELb1EEEEEEEEEvNT_6ParamsE,"aw",@nobits
	.sectionflags	@""
	.align	16
	.zero		1024


//--------------------- .nv.shared._ZN7cutlass13device_kernelIN5flash22FlashAttnBwdPreprocessIN4cute5tupleIJNS3_1CILi64EEENS5_ILi192EEEEEENS_10bfloat16_tEfNS_4arch4Sm90ELb1ELb0EEEEEvNT_6ParamsE --------------------------
	.section	.nv.shared._ZN7cutlass13device_kernelIN5flash22FlashAttnBwdPreprocessIN4cute5tupleIJNS3_1CILi64EEENS5_ILi192EEEEEENS_10bfloat16_tEfNS_4arch4Sm90ELb1ELb0EEEEEvNT_6ParamsE,"aw",@nobits
	.sectionflags	@""
	.align	16
	.zero		1024


//--------------------- .nv.shared._ZN7cutlass13device_kernelIN5flash11enable_sm90INS1_16FlashAttnBwdSm90INS1_25CollectiveMainloopBwdSm90ILi2ELi1ELi1EN4cute5tupleIJNS5_1CILi1EEES8_S8_EEENS6_IJNS7_ILi64EEENS7_ILi96EEENS7_ILi192EEEEEENS_10bfloat16_tEfNS_4arch4Sm90ELb1ELb0ELb0ELb1ELb0ELb0ELb1ELb0ELi3ELi1ELi1ELi1ELb0EEENS1_21CollectiveEpilogueBwdISD_SE_SG_Li384ELb1ELb1ELi3EEENS1_25SingleTileBwdLPTSchedulerILb1ELi96ELb0EEEEEEEEEvNT_6ParamsE --------------------------
	.section	.nv.shared._ZN7cutlass13device_kernelIN5flash11enable_sm90INS1_16FlashAttnBwdSm90INS1_25CollectiveMainloopBwdSm90ILi2ELi1ELi1EN4cute5tupleIJNS5_1CILi1EEES8_S8_EEENS6_IJNS7_ILi64EEENS7_ILi96EEENS7_ILi192EEEEEENS_10bfloat16_tEfNS_4arch4Sm90ELb1ELb0ELb0ELb1ELb0ELb0ELb1ELb0ELi3ELi1ELi1ELi1ELb0EEENS1_21CollectiveEpilogueBwdISD_SE_SG_Li384ELb1ELb1ELi3EEENS1_25SingleTileBwdLPTSchedulerILb1ELi96ELb0EEEEEEEEEvNT_6ParamsE,"aw",@nobits
	.sectionflags	@""
	.align	16
	.zero		1024


//--------------------- .nv.shared._ZN7cutlass13device_kernelIN5flash11enable_sm90INS1_16FlashAttnBwdSm90INS1_25CollectiveMainloopBwdSm90ILi2ELi1ELi1EN4cute5tupleIJNS5_1CILi1EEES8_S8_EEENS6_IJNS7_ILi64EEENS7_ILi96EEENS7_ILi192EEEEEENS_10bfloat16_tEfNS_4arch4Sm90ELb1ELb0ELb0ELb1ELb1ELb0ELb1ELb0ELi3ELi1ELi1ELi1ELb0EEENS1_21CollectiveEpilogueBwdISD_SE_SG_Li384ELb1ELb1ELi3EEENS1_25SingleTileBwdLPTSchedulerILb1ELi96ELb1EEEEEEEEEvNT_6ParamsE --------------------------
	.section	.nv.shared._ZN7cutlass13device_kernelIN5flash11enable_sm90INS1_16FlashAttnBwdSm90INS1_25CollectiveMainloopBwdSm90ILi2ELi1ELi1EN4cute5tupleIJNS5_1CILi1EEES8_S8_EEENS6_IJNS7_ILi64EEENS7_ILi96EEENS7_ILi192EEEEEENS_10bfloat16_tEfNS_4arch4Sm90ELb1ELb0ELb0ELb1ELb1ELb0ELb1ELb0ELi3ELi1ELi1ELi1ELb0EEENS1_21CollectiveEpilogueBwdISD_SE_SG_Li384ELb1ELb1ELi3EEENS1_25SingleTileBwdLPTSchedulerILb1ELi96ELb1EEEEEEEEEvNT_6ParamsE,"aw",@nobits
	.sectionflags	@""
	.align	16
	.zero		1024


//--------------------- .nv.shared._ZN7cutlass13device_kernelIN5flash11enable_sm90INS1_16FlashAttnBwdSm90INS1_25CollectiveMainloopBwdSm90ILi2ELi1ELi1EN4cute5tupleIJNS5_1CILi1EEES8_S8_EEENS6_IJNS7_ILi64EEENS7_ILi96EEENS7_ILi192EEEEEENS_10bfloat16_tEfNS_4arch4Sm90ELb1ELb0ELb0ELb1ELb0ELb0ELb1ELb0ELi3ELi1ELi1ELi1ELb0EEENS1_24CollectiveEpilogueBwdGQAISD_fSG_Li384ELb1ELb0EEENS1_25SingleTileBwdLPTSchedulerILb1ELi96ELb0EEEEEEEEEvNT_6ParamsE --------------------------
	.section	.nv.shared._ZN7cutlass13device_kernelIN5flash11enable_sm90INS1_16FlashAttnBwdSm90INS1_25CollectiveMainloopBwdSm90ILi2ELi1ELi1EN4cute5tupleIJNS5_1CILi1EEES8_S8_EEENS6_IJNS7_ILi64EEENS7_ILi96EEENS7_ILi192EEEEEENS_10bfloat16_tEfNS_4arch4Sm90ELb1ELb0ELb0ELb1ELb0ELb0ELb1ELb0ELi3ELi1ELi1ELi1ELb0EEENS1_24CollectiveEpilogueBwdGQAISD_fSG_Li384ELb1ELb0EEENS1_25SingleTileBwdLPTSchedulerILb1ELi96ELb0EEEEEEEEEvNT_6ParamsE,"aw",@nobits
	.sectionflags	@""
	.align	16
	.zero		1024


//--------------------- .nv.shared._ZN7cutlass13device_kernelIN5flash32FlashAttnBwdPostprocessConvertdQIN4cute5tupleIJNS3_1CILi96EEENS5_ILi192EEEEEENS_10bfloat16_tEfNS_4arch4Sm90ELi384ENS3_8TiledMMAINS3_8MMA_AtomIJNS3_4SM904GMMA27MMA_64x96x16_F32BF16BF16_SSILNSF_5MajorE1ELSH_1ELNSF_7ScaleInE1ELSI_1EEEEEENS3_6LayoutINS4_IJNS5_ILi3EEENS5_ILi1EEESN_EEENS4_IJSN_NS5_ILi0EEESP_EEEEENS4_IJNS3_10UnderscoreESS_SS_EEEEELb1EEEEEvNT_6ParamsE --------------------------
	.section	.nv.shared._ZN7cutlass13device_kernelIN5flash32FlashAttnBwdPostprocessConvertdQIN4cute5tupleIJNS3_1CILi96EEENS5_ILi192EEEEEENS_10bfloat16_tEfNS_4arch4Sm90ELi384ENS3_8TiledMMAINS3_8MMA_AtomIJNS3_4SM904GMMA27MMA_64x96x16_F32BF16BF16_SSILNSF_5MajorE1ELSH_1ELNSF_7ScaleInE1ELSI_1EEEEEENS3_6LayoutINS4_IJNS5_ILi3EEENS5_ILi1EEESN_EEENS4_IJSN_NS5_ILi0EEESP_EEEEENS4_IJNS3_10UnderscoreESS_SS_EEEEELb1EEEEEvNT_6ParamsE,"aw",@nobits
	.sectionflags	@""
	.align	16
	.zero		1024


//--------------------- .nv.shared._ZN7cutlass13device_kernelIN5flash32FlashAttnBwdPostprocessConvertdQIN4cute5tupleIJNS3_1CILi64EEENS5_ILi192EEEEEENS_10bfloat16_tEfNS_4arch4Sm90ELi384ENS3_8TiledMMAINS3_8MMA_AtomIJNS3_4SM904GMMA27MMA_64x64x16_F32BF16BF16_SSILNSF_5MajorE0ELSH_1ELNSF_7ScaleInE1ELSI_1EEEEEENS3_6LayoutINS4_IJNS5_ILi1EEENS5_ILi3EEESM_EEENS4_IJNS5_ILi0EEESM_SP_EEEEENS4_IJNS3_10UnderscoreESS_SS_EEEEELb0EEEEEvNT_6ParamsE --------------------------
	.section	.nv.shared._ZN7cutlass13device_kernelIN5flash32FlashAttnBwdPostprocessConvertdQIN4cute5tupleIJNS3_1CILi64EEENS5_ILi192EEEEEENS_10bfloat16_tEfNS_4arch4Sm90ELi384ENS3_8TiledMMAINS3_8MMA_AtomIJNS3_4SM904GMMA27MMA_64x64x16_F32BF16BF16_SSILNSF_5MajorE0ELSH_1ELNSF_7ScaleInE1ELSI_1EEEEEENS3_6LayoutINS4_IJNS5_ILi1EEENS5_ILi3EEESM_EEENS4_IJNS5_ILi0EEESM_SP_EEEEENS4_IJNS3_10UnderscoreESS_SS_EEEEELb0EEEEEvNT_6ParamsE,"aw",@nobits
	.sectionflags	@""
	.align	16
	.zero		1024


//--------------------- .nv.shared._ZN7cutlass13device_kernelIN5flash11enable_sm90INS1_16FlashAttnBwdSm90INS1_25CollectiveMainloopBwdSm90ILi2ELi1ELi1EN4cute5tupleIJNS5_1CILi1EEES8_S8_EEENS6_IJNS7_ILi64EEENS7_ILi96EEENS7_ILi192EEEEEENS_10bfloat16_tEfNS_4arch4Sm90ELb1ELb0ELb0ELb1ELb1ELb0ELb1ELb0ELi3ELi1ELi1ELi1ELb0EEENS1_24CollectiveEpilogueBwdGQAISD_fSG_Li384ELb1ELb1EEENS1_25SingleTileBwdLPTSchedulerILb1ELi96ELb1EEEEEEEEEvNT_6ParamsE --------------------------
	.section	.nv.shared._ZN7cutlass13device_kernelIN5flash11enable_sm90INS1_16FlashAttnBwdSm90INS1_25CollectiveMainloopBwdSm90ILi2ELi1ELi1EN4cute5tupleIJNS5_1CILi1EEES8_S8_EEENS6_IJNS7_ILi64EEENS7_ILi96EEENS7_ILi192EEEEEENS_10bfloat16_tEfNS_4arch4Sm90ELb1ELb0ELb0ELb1ELb1ELb0ELb1ELb0ELi3ELi1ELi1ELi1ELb0EEENS1_24CollectiveEpilogueBwdGQAISD_fSG_Li384ELb1ELb1EEENS1_25SingleTileBwdLPTSchedulerILb1ELi96ELb1EEEEEEEEEvNT_6ParamsE,"aw",@nobits
	.sectionflags	@""
	.align	16
	.zero		1024


//--------------------- .nv.shared._ZN7cutlass13device_kernelIN5flash22FlashAttnBwdPreprocessIN4cute5tupleIJNS3_1CILi64EEENS5_ILi192EEEEEENS_10bfloat16_tEfNS_4arch4Sm90ELb1ELb1EEEEEvNT_6ParamsE --------------------------
	.section	.nv.shared._ZN7cutlass13device_kernelIN5flash22FlashAttnBwdPreprocessIN4cute5tupleIJNS3_1CILi64EEENS5_ILi192EEEEEENS_10bfloat16_tEfNS_4arch4Sm90ELb1ELb1EEEEEvNT_6ParamsE,"aw",@nobits
	.sectionflags	@""
	.align	16
	.zero		1024


//--------------------- .nv.constant0._ZN7cutlass13device_kernelIN5flash11enable_sm90INS1_16FlashAttnBwdSm90INS1_25CollectiveMainloopBwdSm90ILi2ELi1ELi1EN4cute5tupleIJNS5_1CILi1EEES8_S8_EEENS6_IJNS7_ILi64EEENS7_ILi96EEENS7_ILi192EEEEEENS_10bfloat16_tEfNS_4arch4Sm90ELb0ELb0ELb1ELb0ELb0ELb0ELb1ELb0ELi3ELi1ELi1ELi1ELb0EEENS1_21CollectiveEpilogueBwdISD_SE_SG_Li384ELb0ELb1ELi3EEENS1_19SingleTileSchedulerILb0ELb0ELb0ELi96EEEEEEEEEvNT_6ParamsE --------------------------
	.section	.nv.constant0._ZN7cutlass13device_kernelIN5flash11enable_sm90INS1_16FlashAttnBwdSm90INS1_25CollectiveMainloopBwdSm90ILi2ELi1ELi1EN4cute5tupleIJNS5_1CILi1EEES8_S8_EEENS6_IJNS7_ILi64EEENS7_ILi96EEENS7_ILi192EEEEEENS_10bfloat16_tEfNS_4arch4Sm90ELb0ELb0ELb1ELb0ELb0ELb0ELb1ELb0ELi3ELi1ELi1ELi1ELb0EEENS1_21CollectiveEpilogueBwdISD_SE_SG_Li384ELb0ELb1ELi3EEENS1_19SingleTileSchedulerILb0ELb0ELb0ELi96EEEEEEEEEvNT_6ParamsE,"a",@progbits
	.sectionflags	@""
	.align	4
.nv.constant0._ZN7cutlass13device_kernelIN5flash11enable_sm90INS1_16FlashAttnBwdSm90INS1_25CollectiveMainloopBwdSm90ILi2ELi1ELi1EN4cute5tupleIJNS5_1CILi1EEES8_S8_EEENS6_IJNS7_ILi64EEENS7_ILi96EEENS7_ILi192EEEEEENS_10bfloat16_tEfNS_4arch4Sm90ELb0ELb0ELb1ELb0ELb0ELb0ELb1ELb0ELi3ELi1ELi1ELi1ELb0EEENS1_21CollectiveEpilogueBwdISD_SE_SG_Li384ELb0ELb1ELi3EEENS1_19SingleTileSchedulerILb0ELb0ELb0ELi96EEEEEEEEEvNT_6ParamsE:
	.zero		2944


//--------------------- .nv.constant0._ZN7cutlass13device_kernelIN5flash11enable_sm90INS1_16FlashAttnBwdSm90INS1_25CollectiveMainloopBwdSm90ILi2ELi1ELi1EN4cute5tupleIJNS5_1CILi1EEES8_S8_EEENS6_IJNS7_ILi64EEENS7_ILi96EEENS7_ILi192EEEEEENS_10bfloat16_tEfNS_4arch4Sm90ELb0ELb0ELb1ELb0ELb1ELb0ELb1ELb0ELi3ELi1ELi1ELi1ELb0EEENS1_21CollectiveEpilogueBwdISD_SE_SG_Li384ELb0ELb1ELi3EEENS1_19SingleTileSchedulerILb0ELb0ELb0ELi96EEEEEEEEEvNT_6ParamsE --------------------------
	.section	.nv.constant0._ZN7cutlass13device_kernelIN5flash11enable_sm90INS1_16FlashAttnBwdSm90INS1_25CollectiveMainloopBwdSm90ILi2ELi1ELi1EN4cute5tupleIJNS5_1CILi1EEES8_S8_EEENS6_IJNS7_ILi64EEENS7_ILi96EEENS7_ILi192EEEEEENS_10bfloat16_tEfNS_4arch4Sm90ELb0ELb0ELb1ELb0ELb1ELb0ELb1ELb0ELi3ELi1ELi1ELi1ELb0EEENS1_21CollectiveEpilogueBwdISD_SE_SG_Li384ELb0ELb1ELi3EEENS1_19SingleTileSchedulerILb0ELb0ELb0ELi96EEEEEEEEEvNT_6ParamsE,"a",@progbits
	.sectionflags	@""
	.align	4
.nv.constant0._ZN7cutlass13device_kernelIN5flash11enable_sm90INS1_16FlashAttnBwdSm90INS1_25CollectiveMainloopBwdSm90ILi2ELi1ELi1EN4cute5tupleIJNS5_1CILi1EEES8_S8_EEENS6_IJNS7_ILi64EEENS7_ILi96EEENS7_ILi192EEEEEENS_10bfloat16_tEfNS_4arch4Sm90ELb0ELb0ELb1ELb0ELb1ELb0ELb1ELb0ELi3ELi1ELi1ELi1ELb0EEENS1_21CollectiveEpilogueBwdISD_SE_SG_Li384ELb0ELb1ELi3EEENS1_19SingleTileSchedulerILb0ELb0ELb0ELi96EEEEEEEEEvNT_6ParamsE:
	.zero		2944


//--------------------- .nv.constant0._ZN7cutlass13device_kernelIN5flash11enable_sm90INS1_16FlashAttnBwdSm90INS1_25CollectiveMainloopBwdSm90ILi2ELi1ELi1EN4cute5tupleIJNS5_1CILi1EEES8_S8_EEENS6_IJNS7_ILi64EEENS7_ILi96EEENS7_ILi192EEEEEENS_10bfloat16_tEfNS_4arch4Sm90ELb0ELb0ELb1ELb0ELb0ELb0ELb1ELb0ELi3ELi1ELi1ELi1ELb0EEENS1_24CollectiveEpilogueBwdGQAISD_fSG_Li384ELb0ELb0EEENS1_19SingleTileSchedulerILb0ELb0ELb0ELi96EEEEEEEEEvNT_6ParamsE --------------------------
	.section	.nv.constant0._ZN7cutlass13device_kernelIN5flash11enable_sm90INS1_16FlashAttnBwdSm90INS1_25CollectiveMainloopBwdSm90ILi2ELi1ELi1EN4cute5tupleIJNS5_1CILi1EEES8_S8_EEENS6_IJNS7_ILi64EEENS7_ILi96EEENS7_ILi192EEEEEENS_10bfloat16_tEfNS_4arch4Sm90ELb0ELb0ELb1ELb0ELb0ELb0ELb1ELb0ELi3ELi1ELi1ELi1ELb0EEENS1_24CollectiveEpilogueBwdGQAISD_fSG_Li384ELb0ELb0EEENS1_19SingleTileSchedulerILb0ELb0ELb0ELi96EEEEEEEEEvNT_6ParamsE,"a",@progbits
	.sectionflags	@""
	.align	4
.nv.constant0._ZN7cutlass13device_kernelIN5flash11enable_sm90INS1_16FlashAttnBwdSm90INS1_25CollectiveMainloopBwdSm90ILi2ELi1ELi1EN4cute5tupleIJNS5_1CILi1EEES8_S8_EEENS6_IJNS7_ILi64EEENS7_ILi96EEENS7_ILi192EEEEEENS_10bfloat16_tEfNS_4arch4Sm90ELb0ELb0ELb1ELb0ELb0ELb0ELb1ELb0ELi3ELi1ELi1ELi1ELb0EEENS1_24CollectiveEpilogueBwdGQAISD_fSG_Li384ELb0ELb0EEENS1_19SingleTileSchedulerILb0ELb0ELb0ELi96EEEEEEEEEvNT_6ParamsE:
	.zero		2304


//--------------------- .nv.constant0._ZN7cutlass13device_kernelIN5flash11enable_sm90INS1_16FlashAttnBwdSm90INS1_25CollectiveMainloopBwdSm90ILi2ELi1ELi1EN4cute5tupleIJNS5_1CILi1EEES8_S8_EEENS6_IJNS7_ILi64EEENS7_ILi96EEENS7_ILi192EEEEEENS_10bfloat16_tEfNS_4arch4Sm90ELb0ELb0ELb1ELb0ELb1ELb0ELb1ELb0ELi3ELi1ELi1ELi1ELb0EEENS1_24CollectiveEpilogueBwdGQAISD_fSG_Li384ELb0ELb1EEENS1_19SingleTileSchedulerILb0ELb0ELb0ELi96EEEEEEEEEvNT_6ParamsE --------------------------
	.section	.nv.constant0._ZN7cutlass13device_kernelIN5flash11enable_sm90INS1_16FlashAttnBwdSm90INS1_25CollectiveMainloopBwdSm90ILi2ELi1ELi1EN4cute5tupleIJNS5_1CILi1EEES8_S8_EEENS6_IJNS7_ILi64EEENS7_ILi96EEENS7_ILi192EEEEEENS_10bfloat16_tEfNS_4arch4Sm90ELb0ELb0ELb1ELb0ELb1ELb0ELb1ELb0ELi3ELi1ELi1ELi1ELb0EEENS1_24CollectiveEpilogueBwdGQAISD_fSG_Li384ELb0ELb1EEENS1_19SingleTileSchedulerILb0ELb0ELb0ELi96EEEEEEEEEvNT_6ParamsE,"a",@progbits
	.sectionflags	@""
	.align	4
.nv.constant0._ZN7cutlass13device_kernelIN5flash11enable_sm90INS1_16FlashAttnBwdSm90INS1_25CollectiveMainloopBwdSm90ILi2ELi1ELi1EN4cute5tupleIJNS5_1CILi1EEES8_S8_EEENS6_IJNS7_ILi64EEENS7_ILi96EEENS7_ILi192EEEEEENS_10bfloat16_tEfNS_4arch4Sm90ELb0ELb0ELb1ELb0ELb1ELb0ELb1ELb0ELi3ELi1ELi1ELi1ELb0EEENS1_24CollectiveEpilogueBwdGQAISD_fSG_Li384ELb0ELb1EEENS1_19SingleTileSchedulerILb0ELb0ELb0ELi96EEEEEEEEEvNT_6ParamsE:
	.zero		2304


//--------------------- .nv.constant0._ZN7cutlass13device_kernelIN5flash11enable_sm90INS1_16FlashAttnBwdSm90INS1_25CollectiveMainloopBwdSm90ILi2ELi1ELi1EN4cute5tupleIJNS5_1CILi1EEES8_S8_EEENS6_IJNS7_ILi64EEENS7_ILi96EEENS7_ILi192EEEEEENS_10bfloat16_tEfNS_4arch4Sm90ELb0ELb0ELb1ELb1ELb0ELb0ELb1ELb0ELi3ELi1ELi1ELi1ELb0EEENS1_21CollectiveEpilogueBwdISD_SE_SG_Li384ELb1ELb1ELi3EEENS1_19SingleTileSchedulerILb1ELb0ELb0ELi96EEEEEEEEEvNT_6ParamsE --------------------------
	.section	.nv.constant0._ZN7cutlass13device_kernelIN5flash11enable_sm90INS1_16FlashAttnBwdSm90INS1_25CollectiveMainloopBwdSm90ILi2ELi1ELi1EN4cute5tupleIJNS5_1CILi1EEES8_S8_EEENS6_IJNS7_ILi64EEENS7_ILi96EEENS7_ILi192EEEEEENS_10bfloat16_tEfNS_4arch4Sm90ELb0ELb0ELb1ELb1ELb0ELb0ELb1ELb0ELi3ELi1ELi1ELi1ELb0EEENS1_21CollectiveEpilogueBwdISD_SE_SG_Li384ELb1ELb1ELi3EEENS1_19SingleTileSchedulerILb1ELb0ELb0ELi96EEEEEEEEEvNT_6ParamsE,"a",@progbits
	.sectionflags	@""
	.align	4
.nv.constant0._ZN7cutlass13device_kernelIN5flash11enable_sm90INS1_16FlashAttnBwdSm90INS1_25CollectiveMainloopBwdSm90ILi2ELi1ELi1EN4cute5tupleIJNS5_1CILi1EEES8_S8_EEENS6_IJNS7_ILi64EEENS7_ILi96EEENS7_ILi192EEEEEENS_10bfloat16_tEfNS_4arch4Sm90ELb0ELb0ELb1ELb1ELb0ELb0ELb1ELb0ELi3ELi1ELi1ELi1ELb0EEENS1_21CollectiveEpilogueBwdISD_SE_SG_Li384ELb1ELb1ELi3EEENS1_19SingleTileSchedulerILb1ELb0ELb0ELi96EEEEEEEEEvNT_6ParamsE:
	.zero		2304


//--------------------- .nv.constant0._ZN7cutlass13device_kernelIN5flash11enable_sm90INS1_16FlashAttnBwdSm90INS1_25CollectiveMainloopBwdSm90ILi2ELi1ELi1EN4cute5tupleIJNS5_1CILi1EEES8_S8_EEENS6_IJNS7_ILi64EEENS7_ILi96EEENS7_ILi192EEEEEENS_10bfloat16_tEfNS_4arch4Sm90ELb0ELb0ELb1ELb1ELb1ELb0ELb1ELb0ELi3ELi1ELi1ELi1ELb0EEENS1_21CollectiveEpilogueBwdISD_SE_SG_Li384ELb1ELb1ELi3EEENS1_19SingleTileSchedulerILb1ELb0ELb0ELi96EEEEEEEEEvNT_6ParamsE --------------------------
	.section	.nv.constant0._ZN7cutlass13device_kernelIN5flash11enable_sm90INS1_16FlashAttnBwdSm90INS1_25CollectiveMainloopBwdSm90ILi2ELi1ELi1EN4cute5tupleIJNS5_1CILi1EEES8_S8_EEENS6_IJNS7_ILi64EEENS7_ILi96EEENS7_ILi192EEEEEENS_10bfloat16_tEfNS_4arch4Sm90ELb0ELb0ELb1ELb1ELb1ELb0ELb1ELb0ELi3ELi1ELi1ELi1ELb0EEENS1_21CollectiveEpilogueBwdISD_SE_SG_Li384ELb1ELb1ELi3EEENS1_19SingleTileSchedulerILb1ELb0ELb0ELi96EEEEEEEEEvNT_6ParamsE,"a",@progbits
	.sectionflags	@""
	.align	4
.nv.constant0._ZN7cutlass13device_kernelIN5flash11enable_sm90INS1_16FlashAttnBwdSm90INS1_25CollectiveMainloopBwdSm90ILi2ELi1ELi1EN4cute5tupleIJNS5_1CILi1EEES8_S8_EEENS6_IJNS7_ILi64EEENS7_ILi96EEENS7_ILi192EEEEEENS_10bfloat16_tEfNS_4arch4Sm90ELb0ELb0ELb1ELb1ELb1ELb0ELb1ELb0ELi3ELi1ELi1ELi1ELb0EEENS1_21CollectiveEpilogueBwdISD_SE_SG_Li384ELb1ELb1ELi3EEENS1_19SingleTileSchedulerILb1ELb0ELb0ELi96EEEEEEEEEvNT_6ParamsE:
	.zero		2304


//--------------------- .nv.constant0._ZN7cutlass13device_kernelIN5flash11enable_sm90INS1_16FlashAttnBwdSm90INS1_25CollectiveMainloopBwdSm90ILi2ELi1ELi1EN4cute5tupleIJNS5_1CILi1EEES8_S8_EEENS6_IJNS7_ILi64EEENS7_ILi96EEENS7_ILi192EEEEEENS_10bfloat16_tEfNS_4arch4Sm90ELb0ELb0ELb1ELb1ELb0ELb0ELb1ELb0ELi3ELi1ELi1ELi1ELb0EEENS1_24CollectiveEpilogueBwdGQAISD_fSG_Li384ELb1ELb0EEENS1_19SingleTileSchedulerILb1ELb0ELb0ELi96EEEEEEEEEvNT_6ParamsE --------------------------
	.section	.nv.constant0._ZN7cutlass13device_kernelIN5flash11enable_sm90INS1_16FlashAttnBwdSm90INS1_25CollectiveMainloopBwdSm90ILi2ELi1ELi1EN4cute5tupleIJNS5_1CILi1EEES8_S8_EEENS6_IJNS7_ILi64EEENS7_ILi96EEENS7_ILi192EEEEEENS_10bfloat16_tEfNS_4arch4Sm90ELb0ELb0ELb1ELb1ELb0ELb0ELb1ELb0ELi3ELi1ELi1ELi1ELb0EEENS1_24CollectiveEpilogueBwdGQAISD_fSG_Li384ELb1ELb0EEENS1_19SingleTileSchedulerILb1ELb0ELb0ELi96EEEEEEEEEvNT_6ParamsE,"a",@progbits
	.sectionflags	@""
	.align	4
.nv.constant0._ZN7cutlass13device_kernelIN5flash11enable_sm90INS1_16FlashAttnBwdSm90INS1_25CollectiveMainloopBwdSm90ILi2ELi1ELi1EN4cute5tupleIJNS5_1CILi1EEES8_S8_EEENS6_IJNS7_ILi64EEENS7_ILi96EEENS7_ILi192EEEEEENS_10bfloat16_tEfNS_4arch4Sm90ELb0ELb0ELb1ELb1ELb0ELb0ELb1ELb0ELi3ELi1ELi1ELi1ELb0EEENS1_24CollectiveEpilogueBwdGQAISD_fSG_Li384ELb1ELb0EEENS1_19SingleTileSchedulerILb1ELb0ELb0ELi96EEEEEEEEEvNT_6ParamsE:
	.zero		2304


//--------------------- .nv.constant0._ZN7cutlass13device_kernelIN5flash11enable_sm90INS1_16FlashAttnBwdSm90INS1_25CollectiveMainloopBwdSm90ILi2ELi1ELi1EN4cute5tupleIJNS5_1CILi1EEES8_S8_EEENS6_IJNS7_ILi64EEENS7_ILi96EEENS7_ILi192EEEEEENS_10bfloat16_tEfNS_4arch4Sm90ELb0ELb0ELb1ELb1ELb1ELb0ELb1ELb0ELi3ELi1ELi1ELi1ELb0EEENS1_24CollectiveEpilogueBwdGQAISD_fSG_Li384ELb1ELb1EEENS1_19SingleTileSchedulerILb1ELb0ELb0ELi96EEEEEEEEEvNT_6ParamsE --------------------------
	.section	.nv.constant0._ZN7cutlass13device_kernelIN5flash11enable_sm90INS1_16FlashAttnBwdSm90INS1_25CollectiveMainloopBwdSm90ILi2ELi1ELi1EN4cute5tupleIJNS5_1CILi1EEES8_S8_EEENS6_IJNS7_ILi64EEENS7_ILi96EEENS7_ILi192EEEEEENS_10bfloat16_tEfNS_4arch4Sm90ELb0ELb0ELb1ELb1ELb1ELb0ELb1ELb0ELi3ELi1ELi1ELi1ELb0EEENS1_24CollectiveEpilogueBwdGQAISD_fSG_Li384ELb1ELb1EEENS1_19SingleTileSchedulerILb1ELb0ELb0ELi96EEEEEEEEEvNT_6ParamsE,"a",@progbits
	.sectionflags	@""
	.align	4
.nv.constant0._ZN7cutlass13device_kernelIN5flash11enable_sm90INS1_16FlashAttnBwdSm90INS1_25CollectiveMainloopBwdSm90ILi2ELi1ELi1EN4cute5tupleIJNS5_1CILi1EEES8_S8_EEENS6_IJNS7_ILi64EEENS7_ILi96EEENS7_ILi192EEEEEENS_10bfloat16_tEfNS_4arch4Sm90ELb0ELb0ELb1ELb1ELb1ELb0ELb1ELb0ELi3ELi1ELi1ELi1ELb0EEENS1_24CollectiveEpilogueBwdGQAISD_fSG_Li384ELb1ELb1EEENS1_19SingleTileSchedulerILb1ELb0ELb0ELi96EEEEEEEEEvNT_6ParamsE:
	.zero		2304


//--------------------- .nv.constant0._ZN7cutlass13device_kernelIN5flash11enable_sm90INS1_16FlashAttnBwdSm90INS1_25CollectiveMainloopBwdSm90ILi2ELi1ELi1EN4cute5tupleIJNS5_1CILi1EEES8_S8_EEENS6_IJNS7_ILi64EEENS7_ILi96EEENS7_ILi192EEEEEENS_10bfloat16_tEfNS_4arch4Sm90ELb0ELb1ELb1ELb0ELb0ELb0ELb1ELb0ELi3ELi1ELi1ELi1ELb0EEENS1_21CollectiveEpilogueBwdISD_SE_SG_Li384ELb0ELb1ELi3EEENS1_19SingleTileSchedulerILb0ELb0ELb0ELi96EEEEEEEEEvNT_6ParamsE --------------------------
	.section	.nv.constant0._ZN7cutlass13device_kernelIN5flash11enable_sm90INS1_16FlashAttnBwdSm90INS1_25CollectiveMainloopBwdSm90ILi2ELi1ELi1EN4cute5tupleIJNS5_1CILi1EEES8_S8_EEENS6_IJNS7_ILi64EEENS7_ILi96EEENS7_ILi192EEEEEENS_10bfloat16_tEfNS_4arch4Sm90ELb0ELb1ELb1ELb0ELb0ELb0ELb1ELb0ELi3ELi1ELi1ELi1ELb0EEENS1_21CollectiveEpilogueBwdISD_SE_SG_Li384ELb0ELb1ELi3EEENS1_19SingleTileSchedulerILb0ELb0ELb0ELi96EEEEEEEEEvNT_6ParamsE,"a",@progbits
	.sectionflags	@""
	.align	4
.nv.constant0._ZN7cutlass13device_kernelIN5flash11enable_sm90INS1_16FlashAttnBwdSm90INS1_25CollectiveMainloopBwdSm90ILi2ELi1ELi1EN4cute5tupleIJNS5_1CILi1EEES8_S8_EEENS6_IJNS7_ILi64EEENS7_ILi96EEENS7_ILi192EEEEEENS_10bfloat16_tEfNS_4arch4Sm90ELb0ELb1ELb1ELb0ELb0ELb0ELb1ELb0ELi3ELi1ELi1ELi1ELb0EEENS1_21CollectiveEpilogueBwdISD_SE_SG_Li384ELb0ELb1ELi3EEENS1_19SingleTileSchedulerILb0ELb0ELb0ELi96EEEEEEEEEvNT_6ParamsE:
	.zero		2944


//--------------------- .nv.constant0._ZN7cutlass13device_kernelIN5flash11enable_sm90INS1_16FlashAttnBwdSm90INS1_25CollectiveMainloopBwdSm90ILi2ELi1ELi1EN4cute5tupleIJNS5_1CILi1EEES8_S8_EEENS6_IJNS7_ILi64EEENS7_ILi96EEENS7_ILi192EEEEEENS_10bfloat16_tEfNS_4arch4Sm90ELb0ELb1ELb1ELb0ELb1ELb0ELb1ELb0ELi3ELi1ELi1ELi1ELb0EEENS1_21CollectiveEpilogueBwdISD_SE_SG_Li384ELb0ELb1ELi3EEENS1_19SingleTileSchedulerILb0ELb0ELb0ELi96EEEEEEEEEvNT_6ParamsE --------------------------
	.section	.nv.constant0._ZN7cutlass13device_kernelIN5flash11enable_sm90INS1_16FlashAttnBwdSm90INS1_25CollectiveMainloopBwdSm90ILi2ELi1ELi1EN4cute5tupleIJNS5_1CILi1EEES8_S8_EEENS6_IJNS7_ILi64EEENS7_ILi96EEENS7_ILi192EEEEEENS_10bfloat16_tEfNS_4arch4Sm90ELb0ELb1ELb1ELb0ELb1ELb0ELb1ELb0ELi3ELi1ELi1ELi1ELb0EEENS1_21CollectiveEpilogueBwdISD_SE_SG_Li384ELb0ELb1ELi3EEENS1_19SingleTileSchedulerILb0ELb0ELb0ELi96EEEEEEEEEvNT_6ParamsE,"a",@progbits
	.sectionflags	@""
	.align	4
.nv.constant0._ZN7cutlass13device_kernelIN5flash11enable_sm90INS1_16FlashAttnBwdSm90INS1_25CollectiveMainloopBwdSm90ILi2ELi1ELi1EN4cute5tupleIJNS5_1CILi1EEES8_S8_EEENS6_IJNS7_ILi64EEENS7_ILi96EEENS7_ILi192EEEEEENS_10bfloat16_tEfNS_4arch4Sm90ELb0ELb1ELb1ELb0ELb1ELb0ELb1ELb0ELi3ELi1ELi1ELi1ELb0EEENS1_21CollectiveEpilogueBwdISD_SE_SG_Li384ELb0ELb1ELi3EEENS1_19SingleTileSchedulerILb0ELb0ELb0ELi96EEEEEEEEEvNT_6ParamsE:
	.zero		2944


//--------------------- .nv.constant0._ZN7cutlass13device_kernelIN5flash11enable_sm90INS1_16FlashAttnBwdSm90INS1_25CollectiveMainloopBwdSm90ILi2ELi1ELi1EN4cute5tupleIJNS5_1CILi1EEES8_S8_EEENS6_IJNS7_ILi64EEENS7_ILi96EEENS7_ILi192EEEEEENS_10bfloat16_tEfNS_4arch4Sm90ELb0ELb1ELb1ELb0ELb0ELb0ELb1ELb0ELi3ELi1ELi1ELi1ELb0EEENS1_24CollectiveEpilogueBwdGQAISD_fSG_Li384ELb0ELb0EEENS1_19SingleTileSchedulerILb0ELb0ELb0ELi96EEEEEEEEEvNT_6ParamsE --------------------------
	.section	.nv.constant0._ZN7cutlass13device_kernelIN5flash11enable_sm90INS1_16FlashAttnBwdSm90INS1_25CollectiveMainloopBwdSm90ILi2ELi1ELi1EN4cute5tupleIJNS5_1CILi1EEES8_S8_EEENS6_IJNS7_ILi64EEENS7_ILi96EEENS7_ILi192EEEEEENS_10bfloat16_tEfNS_4arch4Sm90ELb0ELb1ELb1ELb0ELb0ELb0ELb1ELb0ELi3ELi1ELi1ELi1ELb0EEENS1_24CollectiveEpilogueBwdGQAISD_fSG_Li384ELb0ELb0EEENS1_19SingleTileSchedulerILb0ELb0ELb0ELi96EEEEEEEEEvNT_6ParamsE,"a",@progbits
	.sectionflags	@""
	.align	4
.nv.constant0._ZN7cutlass13device_kernelIN5flash11enable_sm90INS1_16FlashAttnBwdSm90INS1_25CollectiveMainloopBwdSm90ILi2ELi1ELi1EN4cute5tupleIJNS5_1CILi1EEES8_S8_EEENS6_IJNS7_ILi64EEENS7_ILi96EEENS7_ILi192EEEEEENS_10bfloat16_tEfNS_4arch4Sm90ELb0ELb1ELb1ELb0ELb0ELb0ELb1ELb0ELi3ELi1ELi1ELi1ELb0EEENS1_24CollectiveEpilogueBwdGQAISD_fSG_Li384ELb0ELb0EEENS1_19SingleTileSchedulerILb0ELb0ELb0ELi96EEEEEEEEEvNT_6ParamsE:
	.zero		2304


//--------------------- .nv.constant0._ZN7cutlass13device_kernelIN5flash11enable_sm90INS1_16FlashAttnBwdSm90INS1_25CollectiveMainloopBwdSm90ILi2ELi1ELi1EN4cute5tupleIJNS5_1CILi1EEES8_S8_EEENS6_IJNS7_ILi64EEENS7_ILi96EEENS7_ILi192EEEEEENS_10bfloat16_tEfNS_4arch4Sm90ELb0ELb1ELb1ELb0ELb1ELb0ELb1ELb0ELi3ELi1ELi1ELi1ELb0EEENS1_24CollectiveEpilogueBwdGQAISD_fSG_Li384ELb0ELb1EEENS1_19SingleTileSchedulerILb0ELb0ELb0ELi96EEEEEEEEEvNT_6ParamsE --------------------------
	.section	.nv.constant0._ZN7cutlass13device_kernelIN5flash11enable_sm90INS1_16FlashAttnBwdSm90INS1_25CollectiveMainloopBwdSm90ILi2ELi1ELi1EN4cute5tupleIJNS5_1CILi1EEES8_S8_EEENS6_IJNS7_ILi64EEENS7_ILi96EEENS7_ILi192EEEEEENS_10bfloat16_tEfNS_4arch4Sm90ELb0ELb1ELb1ELb0ELb1ELb0ELb1ELb0ELi3ELi1ELi1ELi1ELb0EEENS1_24CollectiveEpilogueBwdGQAISD_fSG_Li384ELb0ELb1EEENS1_19SingleTileSchedulerILb0ELb0ELb0ELi96EEEEEEEEEvNT_6ParamsE,"a",@progbits
	.sectionflags	@""
	.align	4
.nv.constant0._ZN7cutlass13device_kernelIN5flash11enable_sm90INS1_16FlashAttnBwdSm90INS1_25CollectiveMainloopBwdSm90ILi2ELi1ELi1EN4cute5tupleIJNS5_1CILi1EEES8_S8_EEENS6_IJNS7_ILi64EEENS7_ILi96EEENS7_ILi192EEEEEENS_10bfloat16_tEfNS_4arch4Sm90ELb0ELb1ELb1ELb0ELb1ELb0ELb1ELb0ELi3ELi1ELi1ELi1ELb0EEENS1_24CollectiveEpilogueBwdGQAISD_fSG_Li384ELb0ELb1EEENS1_19SingleTileSchedulerILb0ELb0ELb0ELi96EEEEEEEEEvNT_6ParamsE:
	.zero		2304


//--------------------- .nv.constant0._ZN7cutlass13device_kernelIN5flash11enable_sm90INS1_16FlashAttnBwdSm90INS1_25CollectiveMainloopBwdSm90ILi2ELi1ELi1EN4cute5tupleIJNS5_1CILi1EEES8_S8_EEENS6_IJNS7_ILi64EEENS7_ILi96EEENS7_ILi192EEEEEENS_10bfloat16_tEfNS_4arch4Sm90ELb0ELb1ELb1ELb1ELb0ELb0ELb1ELb0ELi3ELi1ELi1ELi1ELb0EEENS1_21CollectiveEpilogueBwdISD_SE_SG_Li384ELb1ELb1ELi3EEENS1_19SingleTileSchedulerILb1ELb0ELb0ELi96EEEEEEEEEvNT_6ParamsE --------------------------
	.section	.nv.constant0._ZN7cutlass13device_kernelIN5flash11enable_sm90INS1_16FlashAttnBwdSm90INS1_25CollectiveMainloopBwdSm90ILi2ELi1ELi1EN4cute5tupleIJNS5_1CILi1EEES8_S8_EEENS6_IJNS7_ILi64EEENS7_ILi96EEENS7_ILi192EEEEEENS_10bfloat16_tEfNS_4arch4Sm90ELb0ELb1ELb1ELb1ELb0ELb0ELb1ELb0ELi3ELi1ELi1ELi1ELb0EEENS1_21CollectiveEpilogueBwdISD_SE_SG_Li384ELb1ELb1ELi3EEENS1_19SingleTileSchedulerILb1ELb0ELb0ELi96EEEEEEEEEvNT_6ParamsE,"a",@progbits
	.sectionflags	@""
	.align	4
.nv.constant0._ZN7cutlass13device_kernelIN5flash11enable_sm90INS1_16FlashAttnBwdSm90INS1_25CollectiveMainloopBwdSm90ILi2ELi1ELi1EN4cute5tupleIJNS5_1CILi1EEES8_S8_EEENS6_IJNS7_ILi64EEENS7_ILi96EEENS7_ILi192EEEEEENS_10bfloat16_tEfNS_4arch4Sm90ELb0ELb1ELb1ELb1ELb0ELb0ELb1ELb0ELi3ELi1ELi1ELi1ELb0EEENS1_21CollectiveEpilogueBwdISD_SE_SG_Li384ELb1ELb1ELi3EEENS1_19SingleTileSchedulerILb1ELb0ELb0ELi96EEEEEEEEEvNT_6ParamsE:
	.zero		2304


//--------------------- .nv.constant0._ZN7cutlass13device_kernelIN5flash11enable_sm90INS1_16FlashAttnBwdSm90INS1_25CollectiveMainloopBwdSm90ILi2ELi1ELi1EN4cute5tupleIJNS5_1CILi1EEES8_S8_EEENS6_IJNS7_ILi64EEENS7_ILi96EEENS7_ILi192EEEEEENS_10bfloat16_tEfNS_4arch4Sm90ELb0ELb1ELb1ELb1ELb1ELb0ELb1ELb0ELi3ELi1ELi1ELi1ELb0EEENS1_21CollectiveEpilogueBwdISD_SE_SG_Li384ELb1ELb1ELi3EEENS1_19SingleTileSchedulerILb1ELb0ELb0ELi96EEEEEEEEEvNT_6ParamsE --------------------------
	.section	.nv.constant0._ZN7cutlass13device_kernelIN5flash11enable_sm90INS1_16FlashAttnBwdSm90INS1_25CollectiveMainloopBwdSm90ILi2ELi1ELi1EN4cute5tupleIJNS5_1CILi1EEES8_S8_EEENS6_IJNS7_ILi64EEENS7_ILi96EEENS7_ILi192EEEEEENS_10bfloat16_tEfNS_4arch4Sm90ELb0ELb1ELb1ELb1ELb1ELb0ELb1ELb0ELi3ELi1ELi1ELi1ELb0EEENS1_21CollectiveEpilogueBwdISD_SE_SG_Li384ELb1ELb1ELi3EEENS1_19SingleTileSchedulerILb1ELb0ELb0ELi96EEEEEEEEEvNT_6ParamsE,"a",@progbits
	.sectionflags	@""
	.align	4
.nv.constant0._ZN7cutlass13device_kernelIN5flash11enable_sm90INS1_16FlashAttnBwdSm90INS1_25CollectiveMainloopBwdSm90ILi2ELi1ELi1EN4cute5tupleIJNS5_1CILi1EEES8_S8_EEENS6_IJNS7_ILi64EEENS7_ILi96EEENS7_ILi192EEEEEENS_10bfloat16_tEfNS_4arch4Sm90ELb0ELb1ELb1ELb1ELb1ELb0ELb1ELb0ELi3ELi1ELi1ELi1ELb0EEENS1_21CollectiveEpilogueBwdISD_SE_SG_Li384ELb1ELb1ELi3EEENS1_19SingleTileSchedulerILb1ELb0ELb0ELi96EEEEEEEEEvNT_6ParamsE:
	.zero		2304


//--------------------- .nv.constant0._ZN7cutlass13device_kernelIN5flash11enable_sm90INS1_16FlashAttnBwdSm90INS1_25CollectiveMainloopBwdSm90ILi2ELi1ELi1EN4cute5tupleIJNS5_1CILi1EEES8_S8_EEENS6_IJNS7_ILi64EEENS7_ILi96EEENS7_ILi192EEEEEENS_10bfloat16_tEfNS_4arch4Sm90ELb0ELb1ELb1ELb1ELb0ELb0ELb1ELb0ELi3ELi1ELi1ELi1ELb0EEENS1_24CollectiveEpilogueBwdGQAISD_fSG_Li384ELb1ELb0EEENS1_19SingleTileSchedulerILb1ELb0ELb0ELi96EEEEEEEEEvNT_6ParamsE --------------------------
	.section	.nv.constant0._ZN7cutlass13device_kernelIN5flash11enable_sm90INS1_16FlashAttnBwdSm90INS1_25CollectiveMainloopBwdSm90ILi2ELi1ELi1EN4cute5tupleIJNS5_1CILi1EEES8_S8_EEENS6_IJNS7_ILi64EEENS7_ILi96EEENS7_ILi192EEEEEENS_10bfloat16_tEfNS_4arch4Sm90ELb0ELb1ELb1ELb1ELb0ELb0ELb1ELb0ELi3ELi1ELi1ELi1ELb0EEENS1_24CollectiveEpilogueBwdGQAISD_fSG_Li384ELb1ELb0EEENS1_19SingleTileSchedulerILb1ELb0ELb0ELi96EEEEEEEEEvNT_6ParamsE,"a",@progbits
	.sectionflags	@""
	.align	4
.nv.constant0._ZN7cutlass13device_kernelIN5flash11enable_sm90INS1_16FlashAttnBwdSm90INS1_25CollectiveMainloopBwdSm90ILi2ELi1ELi1EN4cute5tupleIJNS5_1CILi1EEES8_S8_EEENS6_IJNS7_ILi64EEENS7_ILi96EEENS7_ILi192EEEEEENS_10bfloat16_tEfNS_4arch4Sm90ELb0ELb1ELb1ELb1ELb0ELb0ELb1ELb0ELi3ELi1ELi1ELi1ELb0EEENS1_24CollectiveEpilogueBwdGQAISD_fSG_Li384ELb1ELb0EEENS1_19SingleTileSchedulerILb1ELb0ELb0ELi96EEEEEEEEEvNT_6ParamsE:
	.zero		2304


//--------------------- .nv.constant0._ZN7cutlass13device_kernelIN5flash11enable_sm90INS1_16FlashAttnBwdSm90INS1_25CollectiveMainloopBwdSm90ILi2ELi1ELi1EN4cute5tupleIJNS5_1CILi1EEES8_S8_EEENS6_IJNS7_ILi64EEENS7_ILi96EEENS7_ILi192EEEEEENS_10bfloat16_tEfNS_4arch4Sm90ELb0ELb1ELb1ELb1ELb1ELb0ELb1ELb0ELi3ELi1ELi1ELi1ELb0EEENS1_24CollectiveEpilogueBwdGQAISD_fSG_Li384ELb1ELb1EEENS1_19SingleTileSchedulerILb1ELb0ELb0ELi96EEEEEEEEEvNT_6ParamsE --------------------------
	.section	.nv.constant0._ZN7cutlass13device_kernelIN5flash11enable_sm90INS1_16FlashAttnBwdSm90INS1_25CollectiveMainloopBwdSm90ILi2ELi1ELi1EN4cute5tupleIJNS5_1CILi1EEES8_S8_EEENS6_IJNS7_ILi64EEENS7_ILi96EEENS7_ILi192EEEEEENS_10bfloat16_tEfNS_4arch4Sm90ELb0ELb1ELb1ELb1ELb1ELb0ELb1ELb0ELi3ELi1ELi1ELi1ELb0EEENS1_24CollectiveEpilogueBwdGQAISD_fSG_Li384ELb1ELb1EEENS1_19SingleTileSchedulerILb1ELb0ELb0ELi96EEEEEEEEEvNT_6ParamsE,"a",@progbits
	.sectionflags	@""
	.align	4
.nv.constant0._ZN7cutlass13device_kernelIN5flash11enable_sm90INS1_16FlashAttnBwdSm90INS1_25CollectiveMainloopBwdSm90ILi2ELi1ELi1EN4cute5tupleIJNS5_1CILi1EEES8_S8_EEENS6_IJNS7_ILi64EEENS7_ILi96EEENS7_ILi192EEEEEENS_10bfloat16_tEfNS_4arch4Sm90ELb0ELb1ELb1ELb1ELb1ELb0ELb1ELb0ELi3ELi1ELi1ELi1ELb0EEENS1_24CollectiveEpilogueBwdGQAISD_fSG_Li384ELb1ELb1EEENS1_19SingleTileSchedulerILb1ELb0ELb0ELi96EEEEEEEEEvNT_6ParamsE:
	.zero		2304


//--------------------- .nv.constant0._ZN7cutlass13device_kernelIN5flash11enable_sm90INS1_16FlashAttnBwdSm90INS1_25CollectiveMainloopBwdSm90ILi2ELi1ELi1EN4cute5tupleIJNS5_1CILi1EEES8_S8_EEENS6_IJNS7_ILi64EEENS7_ILi96EEENS7_ILi192EEEEEENS_10bfloat16_tEfNS_4arch4Sm90ELb1ELb0ELb1ELb0ELb0ELb0ELb1ELb0ELi3ELi1ELi1ELi1ELb0EEENS1_21CollectiveEpilogueBwdISD_SE_SG_Li384ELb0ELb1ELi3EEENS1_25SingleTileBwdLPTSchedulerILb0ELi96ELb0EEEEEEEEEvNT_6ParamsE --------------------------
	.section	.nv.constant0._ZN7cutlass13device_kernelIN5flash11enable_sm90INS1_16FlashAttnBwdSm90INS1_25CollectiveMainloopBwdSm90ILi2ELi1ELi1EN4cute5tupleIJNS5_1CILi1EEES8_S8_EEENS6_IJNS7_ILi64EEENS7_ILi96EEENS7_ILi192EEEEEENS_10bfloat16_tEfNS_4arch4Sm90ELb1ELb0ELb1ELb0ELb0ELb0ELb1ELb0ELi3ELi1ELi1ELi1ELb0EEENS1_21CollectiveEpilogueBwdISD_SE_SG_Li384ELb0ELb1ELi3EEENS1_25SingleTileBwdLPTSchedulerILb0ELi96ELb0EEEEEEEEEvNT_6ParamsE,"a",@progbits
	.sectionflags	@""
	.align	4
.nv.constant0._ZN7cutlass13device_kernelIN5flash11enable_sm90INS1_16FlashAttnBwdSm90INS1_25CollectiveMainloopBwdSm90ILi2ELi1ELi1EN4cute5tupleIJNS5_1CILi1EEES8_S8_EEENS6_IJNS7_ILi64EEENS7_ILi96EEENS7_ILi192EEEEEENS_10bfloat16_tEfNS_4arch4Sm90ELb1ELb0ELb1ELb0ELb0ELb0ELb1ELb0ELi3ELi1ELi1ELi1ELb0EEENS1_21CollectiveEpilogueBwdISD_SE_SG_Li384ELb0ELb1ELi3EEENS1_25SingleTileBwdLPTSchedulerILb0ELi96ELb0EEEEEEEEEvNT_6ParamsE:
	.zero		2944


//--------------------- .nv.constant0._ZN7cutlass13device_kernelIN5flash11enable_sm90INS1_16FlashAttnBwdSm90INS1_25CollectiveMainloopBwdSm90ILi2ELi1ELi1EN4cute5tupleIJNS5_1CILi1EEES8_S8_EEENS6_IJNS7_ILi64EEENS7_ILi96EEENS7_ILi192EEEEEENS_10bfloat16_tEfNS_4arch4Sm90ELb1ELb0ELb1ELb0ELb1ELb0ELb1ELb0ELi3ELi1ELi1ELi1ELb0EEENS1_21CollectiveEpilogueBwdISD_SE_SG_Li384ELb0ELb1ELi3EEENS1_25SingleTileBwdLPTSchedulerILb0ELi96ELb1EEEEEEEEEvNT_6ParamsE --------------------------
	.section	.nv.constant0._ZN7cutlass13device_kernelIN5flash11enable_sm90INS1_16FlashAttnBwdSm90INS1_25CollectiveMainloopBwdSm90ILi2ELi1ELi1EN4cute5tupleIJNS5_1CILi1EEES8_S8_EEENS6_IJNS7_ILi64EEENS7_ILi96EEENS7_ILi192EEEEEENS_10bfloat16_tEfNS_4arch4Sm90ELb1ELb0ELb1ELb0ELb1ELb0ELb1ELb0ELi3ELi1ELi1ELi1ELb0EEENS1_21CollectiveEpilogueBwdISD_SE_SG_Li384ELb0ELb1ELi3EEENS1_25SingleTileBwdLPTSchedulerILb0ELi96ELb1EEEEEEEEEvNT_6ParamsE,"a",@progbits
	.sectionflags	@""
	.align	4
.nv.constant0._ZN7cutlass13device_kernelIN5flash11enable_sm90INS1_16FlashAttnBwdSm90INS1_25CollectiveMainloopBwdSm90ILi2ELi1ELi1EN4cute5tupleIJNS5_1CILi1EEES8_S8_EEENS6_IJNS7_ILi64EEENS7_ILi96EEENS7_ILi192EEEEEENS_10bfloat16_tEfNS_4arch4Sm90ELb1ELb0ELb1ELb0ELb1ELb0ELb1ELb0ELi3ELi1ELi1ELi1ELb0EEENS1_21CollectiveEpilogueBwdISD_SE_SG_Li384ELb0ELb1ELi3EEENS1_25SingleTileBwdLPTSchedulerILb0ELi96ELb1EEEEEEEEEvNT_6ParamsE:
	.zero		2944


//--------------------- .nv.constant0._ZN7cutlass13device_kernelIN5flash11enable_sm90INS1_16FlashAttnBwdSm90INS1_25CollectiveMainloopBwdSm90ILi2ELi1ELi1EN4cute5tupleIJNS5_1CILi1EEES8_S8_EEENS6_IJNS7_ILi64EEENS7_ILi96EEENS7_ILi192EEEEEENS_10bfloat16_tEfNS_4arch4Sm90ELb1ELb0ELb1ELb0ELb0ELb0ELb1ELb0ELi3ELi1ELi1ELi1ELb0EEENS1_24CollectiveEpilogueBwdGQAISD_fSG_Li384ELb0ELb0EEENS1_25SingleTileBwdLPTSchedulerILb0ELi96ELb0EEEEEEEEEvNT_6ParamsE --------------------------
	.section	.nv.constant0._ZN7cutlass13device_kernelIN5flash11enable_sm90INS1_16FlashAttnBwdSm90INS1_25CollectiveMainloopBwdSm90ILi2ELi1ELi1EN4cute5tupleIJNS5_1CILi1EEES8_S8_EEENS6_IJNS7_ILi64EEENS7_ILi96EEENS7_ILi192EEEEEENS_10bfloat16_tEfNS_4arch4Sm90ELb1ELb0ELb1ELb0ELb0ELb0ELb1ELb0ELi3ELi1ELi1ELi1ELb0EEENS1_24CollectiveEpilogueBwdGQAISD_fSG_Li384ELb0ELb0EEENS1_25SingleTileBwdLPTSchedulerILb0ELi96ELb0EEEEEEEEEvNT_6ParamsE,"a",@progbits
	.sectionflags	@""
	.align	4
.nv.constant0._ZN7cutlass13device_kernelIN5flash11enable_sm90INS1_16FlashAttnBwdSm90INS1_25CollectiveMainloopBwdSm90ILi2ELi1ELi1EN4cute5tupleIJNS5_1CILi1EEES8_S8_EEENS6_IJNS7_ILi64EEENS7_ILi96EEENS7_ILi192EEEEEENS_10bfloat16_tEfNS_4arch4Sm90ELb1ELb0ELb1ELb0ELb0ELb0ELb1ELb0ELi3ELi1ELi1ELi1ELb0EEENS1_24CollectiveEpilogueBwdGQAISD_fSG_Li384ELb0ELb0EEENS1_25SingleTileBwdLPTSchedulerILb0ELi96ELb0EEEEEEEEEvNT_6ParamsE:
	.zero		2432


//--------------------- .nv.constant0._ZN7cutlass13device_kernelIN5flash11enable_sm90INS1_16FlashAttnBwdSm90INS1_25CollectiveMainloopBwdSm90ILi2ELi1ELi1EN4cute5tupleIJNS5_1CILi1EEES8_S8_EEENS6_IJNS7_ILi64EEENS7_ILi96EEENS7_ILi192EEEEEENS_10bfloat16_tEfNS_4arch4Sm90ELb1ELb0ELb1ELb0ELb1ELb0ELb1ELb0ELi3ELi1ELi1ELi1ELb0EEENS1_24CollectiveEpilogueBwdGQAISD_fSG_Li384ELb0ELb1EEENS1_25SingleTileBwdLPTSchedulerILb0ELi96ELb1EEEEEEEEEvNT_6ParamsE --------------------------
	.section	.nv.constant0._ZN7cutlass13device_kernelIN5flash11enable_sm90INS1_16FlashAttnBwdSm90INS1_25CollectiveMainloopBwdSm90ILi2ELi1ELi1EN4cute5tupleIJNS5_1CILi1EEES8_S8_EEENS6_IJNS7_ILi64EEENS7_ILi96EEENS7_ILi192EEEEEENS_10bfloat16_tEfNS_4arch4Sm90ELb1ELb0ELb1ELb0ELb1ELb0ELb1ELb0ELi3ELi1ELi1ELi1ELb0EEENS1_24CollectiveEpilogueBwdGQAISD_fSG_Li384ELb0ELb1EEENS1_25SingleTileBwdLPTSchedulerILb0ELi96ELb1EEEEEEEEEvNT_6ParamsE,"a",@progbits
	.sectionflags	@""
	.align	4
.nv.constant0._ZN7cutlass13device_kernelIN5flash11enable_sm90INS1_16FlashAttnBwdSm90INS1_25CollectiveMainloopBwdSm90ILi2ELi1ELi1EN4cute5tupleIJNS5_1CILi1EEES8_S8_EEENS6_IJNS7_ILi64EEENS7_ILi96EEENS7_ILi192EEEEEENS_10bfloat16_tEfNS_4arch4Sm90ELb1ELb0ELb1ELb0ELb1ELb0ELb1ELb0ELi3ELi1ELi1ELi1ELb0EEENS1_24CollectiveEpilogueBwdGQAISD_fSG_Li384ELb0ELb1EEENS1_25SingleTileBwdLPTSchedulerILb0ELi96ELb1EEEEEEEEEvNT_6ParamsE:
	.zero		2432


//--------------------- .nv.constant0._ZN7cutlass13device_kernelIN5flash11enable_sm90INS1_16FlashAttnBwdSm90INS1_25CollectiveMainloopBwdSm90ILi2ELi1ELi1EN4cute5tupleIJNS5_1CILi1EEES8_S8_EEENS6_IJNS7_ILi64EEENS7_ILi96EEENS7_ILi192EEEEEENS_10bfloat16_tEfNS_4arch4Sm90ELb1ELb0ELb1ELb1ELb0ELb0ELb1ELb0ELi3ELi1ELi1ELi1ELb0EEENS1_21CollectiveEpilogueBwdISD_SE_SG_Li384ELb1ELb1ELi3EEENS1_25SingleTileBwdLPTSchedulerILb1ELi96ELb0EEEEEEEEEvNT_6ParamsE --------------------------
	.section	.nv.constant0._ZN7cutlass13device_kernelIN5flash11enable_sm90INS1_16FlashAttnBwdSm90INS1_25CollectiveMainloopBwdSm90ILi2ELi1ELi1EN4cute5tupleIJNS5_1CILi1EEES8_S8_EEENS6_IJNS7_ILi64EEENS7_ILi96EEENS7_ILi192EEEEEENS_10bfloat16_tEfNS_4arch4Sm90ELb1ELb0ELb1ELb1ELb0ELb0ELb1ELb0ELi3ELi1ELi1ELi1ELb0EEENS1_21CollectiveEpilogueBwdISD_SE_SG_Li384ELb1ELb1ELi3EEENS1_25SingleTileBwdLPTSchedulerILb1ELi96ELb0EEEEEEEEEvNT_6ParamsE,"a",@progbits
	.sectionflags	@""
	.align	4
.nv.constant0._ZN7cutlass13device_kernelIN5flash11enable_sm90INS1_16FlashAttnBwdSm90INS1_25CollectiveMainloopBwdSm90ILi2ELi1ELi1EN4cute5tupleIJNS5_1CILi1EEES8_S8_EEENS6_IJNS7_ILi64EEENS7_ILi96EEENS7_ILi192EEEEEENS_10bfloat16_tEfNS_4arch4Sm90ELb1ELb0ELb1ELb1ELb0ELb0ELb1ELb0ELi3ELi1ELi1ELi1ELb0EEENS1_21CollectiveEpilogueBwdISD_SE_SG_Li384ELb1ELb1ELi3EEENS1_25SingleTileBwdLPTSchedulerILb1ELi96ELb0EEEEEEEEEvNT_6ParamsE:
	.zero		2304


//--------------------- .nv.constant0._ZN7cutlass13device_kernelIN5flash11enable_sm90INS1_16FlashAttnBwdSm90INS1_25CollectiveMainloopBwdSm90ILi2ELi1ELi1EN4cute5tupleIJNS5_1CILi1EEES8_S8_EEENS6_IJNS7_ILi64EEENS7_ILi96EEENS7_ILi192EEEEEENS_10bfloat16_tEfNS_4arch4Sm90ELb1ELb0ELb1ELb1ELb1ELb0ELb1ELb0ELi3ELi1ELi1ELi1ELb0EEENS1_21CollectiveEpilogueBwdISD_SE_SG_Li384ELb1ELb1ELi3EEENS1_25SingleTileBwdLPTSchedulerILb1ELi96ELb1EEEEEEEEEvNT_6ParamsE --------------------------
	.section	.nv.constant0._ZN7cutlass13device_kernelIN5flash11enable_sm90INS1_16FlashAttnBwdSm90INS1_25CollectiveMainloopBwdSm90ILi2ELi1ELi1EN4cute5tupleIJNS5_1CILi1EEES8_S8_EEENS6_IJNS7_ILi64EEENS7_ILi96EEENS7_ILi192EEEEEENS_10bfloat16_tEfNS_4arch4Sm90ELb1ELb0ELb1ELb1ELb1ELb0ELb1ELb0ELi3ELi1ELi1ELi1ELb0EEENS1_21CollectiveEpilogueBwdISD_SE_SG_Li384ELb1ELb1ELi3EEENS1_25SingleTileBwdLPTSchedulerILb1ELi96ELb1EEEEEEEEEvNT_6ParamsE,"a",@progbits
	.sectionflags	@""
	.align	4
.nv.constant0._ZN7cutlass13device_kernelIN5flash11enable_sm90INS1_16FlashAttnBwdSm90INS1_25CollectiveMainloopBwdSm90ILi2ELi1ELi1EN4cute5tupleIJNS5_1CILi1EEES8_S8_EEENS6_IJNS7_ILi64EEENS7_ILi96EEENS7_ILi192EEEEEENS_10bfloat16_tEfNS_4arch4Sm90ELb1ELb0ELb1ELb1ELb1ELb0ELb1ELb0ELi3ELi1ELi1ELi1ELb0EEENS1_21CollectiveEpilogueBwdISD_SE_SG_Li384ELb1ELb1ELi3EEENS1_25SingleTileBwdLPTSchedulerILb1ELi96ELb1EEEEEEEEEvNT_6ParamsE:
	.zero		2304


//--------------------- .nv.constant0._ZN7cutlass13device_kernelIN5flash11enable_sm90INS1_16FlashAttnBwdSm90INS1_25CollectiveMainloopBwdSm90ILi2ELi1ELi1EN4cute5tupleIJNS5_1CILi1EEES8_S8_EEENS6_IJNS7_ILi64EEENS7_ILi96EEENS7_ILi192EEEEEENS_10bfloat16_tEfNS_4arch4Sm90ELb1ELb0ELb1ELb1ELb0ELb0ELb1ELb0ELi3ELi1ELi1ELi1ELb0EEENS1_24CollectiveEpilogueBwdGQAISD_fSG_Li384ELb1ELb0EEENS1_25SingleTileBwdLPTSchedulerILb1ELi96ELb0EEEEEEEEEvNT_6ParamsE --------------------------
	.section	.nv.constant0._ZN7cutlass13device_kernelIN5flash11enable_sm90INS1_16FlashAttnBwdSm90INS1_25CollectiveMainloopBwdSm90ILi2ELi1ELi1EN4cute5tupleIJNS5_1CILi1EEES8_S8_EEENS6_IJNS7_ILi64EEENS7_ILi96EEENS7_ILi192EEEEEENS_10bfloat16_tEfNS_4arch4Sm90ELb1ELb0ELb1ELb1ELb0ELb0ELb1ELb0ELi3ELi1ELi1ELi1ELb0EEENS1_24CollectiveEpilogueBwdGQAISD_fSG_Li384ELb1ELb0EEENS1_25SingleTileBwdLPTSchedulerILb1ELi96ELb0EEEEEEEEEvNT_6ParamsE,"a",@progbits
	.sectionflags	@""
	.align	4
.nv.constant0._ZN7cutlass13device_kernelIN5flash11enable_sm90INS1_16FlashAttnBwdSm90INS1_25CollectiveMainloopBwdSm90ILi2ELi1ELi1EN4cute5tupleIJNS5_1CILi1EEES8_S8_EEENS6_IJNS7_ILi64EEENS7_ILi96EEENS7_ILi192EEEEEENS_10bfloat16_tEfNS_4arch4Sm90ELb1ELb0ELb1ELb1ELb0ELb0ELb1ELb0ELi3ELi1ELi1ELi1ELb0EEENS1_24CollectiveEpilogueBwdGQAISD_fSG_Li384ELb1ELb0EEENS1_25SingleTileBwdLPTSchedulerILb1ELi96ELb0EEEEEEEEEvNT_6ParamsE:
	.zero		2432


//--------------------- .nv.constant0._ZN7cutlass13device_kernelIN5flash11enable_sm90INS1_16FlashAttnBwdSm90INS1_25CollectiveMainloopBwdSm90ILi2ELi1ELi1EN4cute5tupleIJNS5_1CILi1EEES8_S8_EEENS6_IJNS7_ILi64EEENS7_ILi96EEENS7_ILi192EEEEEENS_10bfloat16_tEfNS_4arch4Sm90ELb1ELb0ELb1ELb1ELb1ELb0ELb1ELb0ELi3ELi1ELi1ELi1ELb0EEENS1_24CollectiveEpilogueBwdGQAISD_fSG_Li384ELb1ELb1EEENS1_25SingleTileBwdLPTSchedulerILb1ELi96ELb1EEEEEEEEEvNT_6ParamsE --------------------------
	.section	.nv.constant0._ZN7cutlass13device_kernelIN5flash11enable_sm90INS1_16FlashAttnBwdSm90INS1_25CollectiveMainloopBwdSm90ILi2ELi1ELi1EN4cute5tupleIJNS5_1CILi1EEES8_S8_EEENS6_IJNS7_ILi64EEENS7_ILi96EEENS7_ILi192EEEEEENS_10bfloat16_tEfNS_4arch4Sm90ELb1ELb0ELb1ELb1ELb1ELb0ELb1ELb0ELi3ELi1ELi1ELi1ELb0EEENS1_24CollectiveEpilogueBwdGQAISD_fSG_Li384ELb1ELb1EEENS1_25SingleTileBwdLPTSchedulerILb1ELi96ELb1EEEEEEEEEvNT_6ParamsE,"a",@progbits
	.sectionflags	@""
	.align	4
.nv.constant0._ZN7cutlass13device_kernelIN5flash11enable_sm90INS1_16FlashAttnBwdSm90INS1_25CollectiveMainloopBwdSm90ILi2ELi1ELi1EN4cute5tupleIJNS5_1CILi1EEES8_S8_EEENS6_IJNS7_ILi64EEENS7_ILi96EEENS7_ILi192EEEEEENS_10bfloat16_tEfNS_4arch4Sm90ELb1ELb0ELb1ELb1ELb1ELb0ELb1ELb0ELi3ELi1ELi1ELi1ELb0EEENS1_24CollectiveEpilogueBwdGQAISD_fSG_Li384ELb1ELb1EEENS1_25SingleTileBwdLPTSchedulerILb1ELi96ELb1EEEEEEEEEvNT_6ParamsE:
	.zero		2432


//--------------------- .nv.constant0._ZN7cutlass13device_kernelIN5flash11enable_sm90INS1_16FlashAttnBwdSm90INS1_25CollectiveMainloopBwdSm90ILi2ELi1ELi1EN4cute5tupleIJNS5_1CILi1EEES8_S8_EEENS6_IJNS7_ILi64EEENS7_ILi96EEENS7_ILi192EEEEEENS_10bfloat16_tEfNS_4arch4Sm90ELb0ELb0ELb0ELb0ELb0ELb0ELb1ELb0ELi3ELi1ELi1ELi1ELb0EEENS1_21CollectiveEpilogueBwdISD_SE_SG_Li384ELb0ELb1ELi3EEENS1_19SingleTileSchedulerILb0ELb0ELb0ELi96EEEEEEEEEvNT_6ParamsE --------------------------
	.section	.nv.constant0._ZN7cutlass13device_kernelIN5flash11enable_sm90INS1_16FlashAttnBwdSm90INS1_25CollectiveMainloopBwdSm90ILi2ELi1ELi1EN4cute5tupleIJNS5_1CILi1EEES8_S8_EEENS6_IJNS7_ILi64EEENS7_ILi96EEENS7_ILi192EEEEEENS_10bfloat16_tEfNS_4arch4Sm90ELb0ELb0ELb0ELb0ELb0ELb0ELb1ELb0ELi3ELi1ELi1ELi1ELb0EEENS1_21CollectiveEpilogueBwdISD_SE_SG_Li384ELb0ELb1ELi3EEENS1_19SingleTileSchedulerILb0ELb0ELb0ELi96EEEEEEEEEvNT_6ParamsE,"a",@progbits
	.sectionflags	@""
	.align	4
.nv.constant0._ZN7cutlass13device_kernelIN5flash11enable_sm90INS1_16FlashAttnBwdSm90INS1_25CollectiveMainloopBwdSm90ILi2ELi1ELi1EN4cute5tupleIJNS5_1CILi1EEES8_S8_EEENS6_IJNS7_ILi64EEENS7_ILi96EEENS7_ILi192EEEEEENS_10bfloat16_tEfNS_4arch4Sm90ELb0ELb0ELb0ELb0ELb0ELb0ELb1ELb0ELi3ELi1ELi1ELi1ELb0EEENS1_21CollectiveEpilogueBwdISD_SE_SG_Li384ELb0ELb1ELi3EEENS1_19SingleTileSchedulerILb0ELb0ELb0ELi96EEEEEEEEEvNT_6ParamsE:
	.zero		2944


//--------------------- .nv.constant0._ZN7cutlass13device_kernelIN5flash11enable_sm90INS1_16FlashAttnBwdSm90INS1_25CollectiveMainloopBwdSm90ILi2ELi1ELi1EN4cute5tupleIJNS5_1CILi1EEES8_S8_EEENS6_IJNS7_ILi64EEENS7_ILi96EEENS7_ILi192EEEEEENS_10bfloat16_tEfNS_4arch4Sm90ELb0ELb0ELb0ELb0ELb1ELb0ELb1ELb0ELi3ELi1ELi1ELi1ELb0EEENS1_21CollectiveEpilogueBwdISD_SE_SG_Li384ELb0ELb1ELi3EEENS1_19SingleTileSchedulerILb0ELb0ELb0ELi96EEEEEEEEEvNT_6ParamsE --------------------------
	.section	.nv.constant0._ZN7cutlass13device_kernelIN5flash11enable_sm90INS1_16FlashAttnBwdSm90INS1_25CollectiveMainloopBwdSm90ILi2ELi1ELi1EN4cute5tupleIJNS5_1CILi1EEES8_S8_EEENS6_IJNS7_ILi64EEENS7_ILi96EEENS7_ILi192EEEEEENS_10bfloat16_tEfNS_4arch4Sm90ELb0ELb0ELb0ELb0ELb1ELb0ELb1ELb0ELi3ELi1ELi1ELi1ELb0EEENS1_21CollectiveEpilogueBwdISD_SE_SG_Li384ELb0ELb1ELi3EEENS1_19SingleTileSchedulerILb0ELb0ELb0ELi96EEEEEEEEEvNT_6ParamsE,"a",@progbits
	.sectionflags	@""
	.align	4
.nv.constant0._ZN7cutlass13device_kernelIN5flash11enable_sm90INS1_16FlashAttnBwdSm90INS1_25CollectiveMainloopBwdSm90ILi2ELi1ELi1EN4cute5tupleIJNS5_1CILi1EEES8_S8_EEENS6_IJNS7_ILi64EEENS7_ILi96EEENS7_ILi192EEEEEENS_10bfloat16_tEfNS_4arch4Sm90ELb0ELb0ELb0ELb0ELb1ELb0ELb1ELb0ELi3ELi1ELi1ELi1ELb0EEENS1_21CollectiveEpilogueBwdISD_SE_SG_Li384ELb0ELb1ELi3EEENS1_19SingleTileSchedulerILb0ELb0ELb0ELi96EEEEEEEEEvNT_6ParamsE:
	.zero		2944


//--------------------- .nv.constant0._ZN7cutlass13device_kernelIN5flash11enable_sm90INS1_16FlashAttnBwdSm90INS1_25CollectiveMainloopBwdSm90ILi2ELi1ELi1EN4cute5tupleIJNS5_1CILi1EEES8_S8_EEENS6_IJNS7_ILi64EEENS7_ILi96EEENS7_ILi192EEEEEENS_10bfloat16_tEfNS_4arch4Sm90ELb0ELb0ELb0ELb0ELb0ELb0ELb1ELb0ELi3ELi1ELi1ELi1ELb0EEENS1_24CollectiveEpilogueBwdGQAISD_fSG_Li384ELb0ELb0EEENS1_19SingleTileSchedulerILb0ELb0ELb0ELi96EEEEEEEEEvNT_6ParamsE --------------------------
	.section	.nv.constant0._ZN7cutlass13device_kernelIN5flash11enable_sm90INS1_16FlashAttnBwdSm90INS1_25CollectiveMainloopBwdSm90ILi2ELi1ELi1EN4cute5tupleIJNS5_1CILi1EEES8_S8_EEENS6_IJNS7_ILi64EEENS7_ILi96EEENS7_ILi192EEEEEENS_10bfloat16_tEfNS_4arch4Sm90ELb0ELb0ELb0ELb0ELb0ELb0ELb1ELb0ELi3ELi1ELi1ELi1ELb0EEENS1_24CollectiveEpilogueBwdGQAISD_fSG_Li384ELb0ELb0EEENS1_19SingleTileSchedulerILb0ELb0ELb0ELi96EEEEEEEEEvNT_6ParamsE,"a",@progbits
	.sectionflags	@""
	.align	4
.nv.constant0._ZN7cutlass13device_kernelIN5flash11enable_sm90INS1_16FlashAttnBwdSm90INS1_25CollectiveMainloopBwdSm90ILi2ELi1ELi1EN4cute5tupleIJNS5_1CILi1EEES8_S8_EEENS6_IJNS7_ILi64EEENS7_ILi96EEENS7_ILi192EEEEEENS_10bfloat16_tEfNS_4arch4Sm90ELb0ELb0ELb0ELb0ELb0ELb0ELb1ELb0ELi3ELi1ELi1ELi1ELb0EEENS1_24CollectiveEpilogueBwdGQAISD_fSG_Li384ELb0ELb0EEENS1_19SingleTileSchedulerILb0ELb0ELb0ELi96EEEEEEEEEvNT_6ParamsE:
	.zero		2304


//--------------------- .nv.constant0._ZN7cutlass13device_kernelIN5flash11enable_sm90INS1_16FlashAttnBwdSm90INS1_25CollectiveMainloopBwdSm90ILi2ELi1ELi1EN4cute5tupleIJNS5_1CILi1EEES8_S8_EEENS6_IJNS7_ILi64EEENS7_ILi96EEENS7_ILi192EEEEEENS_10bfloat16_tEfNS_4arch4Sm90ELb0ELb0ELb0ELb0ELb1ELb0ELb1ELb0ELi3ELi1ELi1ELi1ELb0EEENS1_24CollectiveEpilogueBwdGQAISD_fSG_Li384ELb0ELb1EEENS1_19SingleTileSchedulerILb0ELb0ELb0ELi96EEEEEEEEEvNT_6ParamsE --------------------------
	.section	.nv.constant0._ZN7cutlass13device_kernelIN5flash11enable_sm90INS1_16FlashAttnBwdSm90INS1_25CollectiveMainloopBwdSm90ILi2ELi1ELi1EN4cute5tupleIJNS5_1CILi1EEES8_S8_EEENS6_IJNS7_ILi64EEENS7_ILi96EEENS7_ILi192EEEEEENS_10bfloat16_tEfNS_4arch4Sm90ELb0ELb0ELb0ELb0ELb1ELb0ELb1ELb0ELi3ELi1ELi1ELi1ELb0EEENS1_24CollectiveEpilogueBwdGQAISD_fSG_Li384ELb0ELb1EEENS1_19SingleTileSchedulerILb0ELb0ELb0ELi96EEEEEEEEEvNT_6ParamsE,"a",@progbits
	.sectionflags	@""
	.align	4
.nv.constant0._ZN7cutlass13device_kernelIN5flash11enable_sm90INS1_16FlashAttnBwdSm90INS1_25CollectiveMainloopBwdSm90ILi2ELi1ELi1EN4cute5tupleIJNS5_1CILi1EEES8_S8_EEENS6_IJNS7_ILi64EEENS7_ILi96EEENS7_ILi192EEEEEENS_10bfloat16_tEfNS_4arch4Sm90ELb0ELb0ELb0ELb0ELb1ELb0ELb1ELb0ELi3ELi1ELi1ELi1ELb0EEENS1_24CollectiveEpilogueBwdGQAISD_fSG_Li384ELb0ELb1EEENS1_19SingleTileSchedulerILb0ELb0ELb0ELi96EEEEEEEEEvNT_6ParamsE:
	.zero		2304


//--------------------- .nv.constant0._ZN7cutlass13device_kernelIN5flash11enable_sm90INS1_16FlashAttnBwdSm90INS1_25CollectiveMainloopBwdSm90ILi2ELi1ELi1EN4cute5tupleIJNS5_1CILi1EEES8_S8_EEENS6_IJNS7_ILi64EEENS7_ILi96EEENS7_ILi192EEEEEENS_10bfloat16_tEfNS_4arch4Sm90ELb0ELb0ELb0ELb1ELb0ELb0ELb1ELb0ELi3ELi1ELi1ELi1ELb0EEENS1_21CollectiveEpilogueBwdISD_SE_SG_Li384ELb1ELb1ELi3EEENS1_19SingleTileSchedulerILb1ELb0ELb0ELi96EEEEEEEEEvNT_6ParamsE --------------------------
	.section	.nv.constant0._ZN7cutlass13device_kernelIN5flash11enable_sm90INS1_16FlashAttnBwdSm90INS1_25CollectiveMainloopBwdSm90ILi2ELi1ELi1EN4cute5tupleIJNS5_1CILi1EEES8_S8_EEENS6_IJNS7_ILi64EEENS7_ILi96EEENS7_ILi192EEEEEENS_10bfloat16_tEfNS_4arch4Sm90ELb0ELb0ELb0ELb1ELb0ELb0ELb1ELb0ELi3ELi1ELi1ELi1ELb0EEENS1_21CollectiveEpilogueBwdISD_SE_SG_Li384ELb1ELb1ELi3EEENS1_19SingleTileSchedulerILb1ELb0ELb0ELi96EEEEEEEEEvNT_6ParamsE,"a",@progbits
	.sectionflags	@""
	.align	4
.nv.constant0._ZN7cutlass13device_kernelIN5flash11enable_sm90INS1_16FlashAttnBwdSm90INS1_25CollectiveMainloopBwdSm90ILi2ELi1ELi1EN4cute5tupleIJNS5_1CILi1EEES8_S8_EEENS6_IJNS7_ILi64EEENS7_ILi96EEENS7_ILi192EEEEEENS_10bfloat16_tEfNS_4arch4Sm90ELb0ELb0ELb0ELb1ELb0ELb0ELb1ELb0ELi3ELi1ELi1ELi1ELb0EEENS1_21CollectiveEpilogueBwdISD_SE_SG_Li384ELb1ELb1ELi3EEENS1_19SingleTileSchedulerILb1ELb0ELb0ELi96EEEEEEEEEvNT_6ParamsE:
	.zero		2304


//--------------------- .nv.constant0._ZN7cutlass13device_kernelIN5flash11enable_sm90INS1_16FlashAttnBwdSm90INS1_25CollectiveMainloopBwdSm90ILi2ELi1ELi1EN4cute5tupleIJNS5_1CILi1EEES8_S8_EEENS6_IJNS7_ILi64EEENS7_ILi96EEENS7_ILi192EEEEEENS_10bfloat16_tEfNS_4arch4Sm90ELb0ELb0ELb0ELb1ELb1ELb0ELb1ELb0ELi3ELi1ELi1ELi1ELb0EEENS1_21CollectiveEpilogueBwdISD_SE_SG_Li384ELb1ELb1ELi3EEENS1_19SingleTileSchedulerILb1ELb0ELb0ELi96EEEEEEEEEvNT_6ParamsE --------------------------
	.section	.nv.constant0._ZN7cutlass13device_kernelIN5flash11enable_sm90INS1_16FlashAttnBwdSm90INS1_25CollectiveMainloopBwdSm90ILi2ELi1ELi1EN4cute5tupleIJNS5_1CILi1EEES8_S8_EEENS6_IJNS7_ILi64EEENS7_ILi96EEENS7_ILi192EEEEEENS_10bfloat16_tEfNS_4arch4Sm90ELb0ELb0ELb0ELb1ELb1ELb0ELb1ELb0ELi3ELi1ELi1ELi1ELb0EEENS1_21CollectiveEpilogueBwdISD_SE_SG_Li384ELb1ELb1ELi3EEENS1_19SingleTileSchedulerILb1ELb0ELb0ELi96EEEEEEEEEvNT_6ParamsE,"a",@progbits
	.sectionflags	@""
	.align	4
.nv.constant0._ZN7cutlass13device_kernelIN5flash11enable_sm90INS1_16FlashAttnBwdSm90INS1_25CollectiveMainloopBwdSm90ILi2ELi1ELi1EN4cute5tupleIJNS5_1CILi1EEES8_S8_EEENS6_IJNS7_ILi64EEENS7_ILi96EEENS7_ILi192EEEEEENS_10bfloat16_tEfNS_4arch4Sm90ELb0ELb0ELb0ELb1ELb1ELb0ELb1ELb0ELi3ELi1ELi1ELi1ELb0EEENS1_21CollectiveEpilogueBwdISD_SE_SG_Li384ELb1ELb1ELi3EEENS1_19SingleTileSchedulerILb1ELb0ELb0ELi96EEEEEEEEEvNT_6ParamsE:
	.zero		2304


//--------------------- .nv.constant0._ZN7cutlass13device_kernelIN5flash11enable_sm90INS1_16FlashAttnBwdSm90INS1_25CollectiveMainloopBwdSm90ILi2ELi1ELi1EN4cute5tupleIJNS5_1CILi1EEES8_S8_EEENS6_IJNS7_ILi64EEENS7_ILi96EEENS7_ILi192EEEEEENS_10bfloat16_tEfNS_4arch4Sm90ELb0ELb0ELb0ELb1ELb0ELb0ELb1ELb0ELi3ELi1ELi1ELi1ELb0EEENS1_24CollectiveEpilogueBwdGQAISD_fSG_Li384ELb1ELb0EEENS1_19SingleTileSchedulerILb1ELb0ELb0ELi96EEEEEEEEEvNT_6ParamsE --------------------------
	.section	.nv.constant0._ZN7cutlass13device_kernelIN5flash11enable_sm90INS1_16FlashAttnBwdSm90INS1_25CollectiveMainloopBwdSm90ILi2ELi1ELi1EN4cute5tupleIJNS5_1CILi1EEES8_S8_EEENS6_IJNS7_ILi64EEENS7_ILi96EEENS7_ILi192EEEEEENS_10bfloat16_tEfNS_4arch4Sm90ELb0ELb0ELb0ELb1ELb0ELb0ELb1ELb0ELi3ELi1ELi1ELi1ELb0EEENS1_24CollectiveEpilogueBwdGQAISD_fSG_Li384ELb1ELb0EEENS1_19SingleTileSchedulerILb1ELb0ELb0ELi96EEEEEEEEEvNT_6ParamsE,"a",@progbits
	.sectionflags	@""
	.align	4
.nv.constant0._ZN7cutlass13device_kernelIN5flash11enable_sm90INS1_16FlashAttnBwdSm90INS1_25CollectiveMainloopBwdSm90ILi2ELi1ELi1EN4cute5tupleIJNS5_1CILi1EEES8_S8_EEENS6_IJNS7_ILi64EEENS7_ILi96EEENS7_ILi192EEEEEENS_10bfloat16_tEfNS_4arch4Sm90ELb0ELb0ELb0ELb1ELb0ELb0ELb1ELb0ELi3ELi1ELi1ELi1ELb0EEENS1_24CollectiveEpilogueBwdGQAISD_fSG_Li384ELb1ELb0EEENS1_19SingleTileSchedulerILb1ELb0ELb0ELi96EEEEEEEEEvNT_6ParamsE:
	.zero		2304


//--------------------- .nv.constant0._ZN7cutlass13device_kernelIN5flash11enable_sm90INS1_16FlashAttnBwdSm90INS1_25CollectiveMainloopBwdSm90ILi2ELi1ELi1EN4cute5tupleIJNS5_1CILi1EEES8_S8_EEENS6_IJNS7_ILi64EEENS7_ILi96EEENS7_ILi192EEEEEENS_10bfloat16_tEfNS_4arch4Sm90ELb0ELb0ELb0ELb1ELb1ELb0ELb1ELb0ELi3ELi1ELi1ELi1ELb0EEENS1_24CollectiveEpilogueBwdGQAISD_fSG_Li384ELb1ELb1EEENS1_19SingleTileSchedulerILb1ELb0ELb0ELi96EEEEEEEEEvNT_6ParamsE --------------------------
	.section	.nv.constant0._ZN7cutlass13device_kernelIN5flash11enable_sm90INS1_16FlashAttnBwdSm90INS1_25CollectiveMainloopBwdSm90ILi2ELi1ELi1EN4cute5tupleIJNS5_1CILi1EEES8_S8_EEENS6_IJNS7_ILi64EEENS7_ILi96EEENS7_ILi192EEEEEENS_10bfloat16_tEfNS_4arch4Sm90ELb0ELb0ELb0ELb1ELb1ELb0ELb1ELb0ELi3ELi1ELi1ELi1ELb0EEENS1_24CollectiveEpilogueBwdGQAISD_fSG_Li384ELb1ELb1EEENS1_19SingleTileSchedulerILb1ELb0ELb0ELi96EEEEEEEEEvNT_6ParamsE,"a",@progbits
	.sectionflags	@""
	.align	4
.nv.constant0._ZN7cutlass13device_kernelIN5flash11enable_sm90INS1_16FlashAttnBwdSm90INS1_25CollectiveMainloopBwdSm90ILi2ELi1ELi1EN4cute5tupleIJNS5_1CILi1EEES8_S8_EEENS6_IJNS7_ILi64EEENS7_ILi96EEENS7_ILi192EEEEEENS_10bfloat16_tEfNS_4arch4Sm90ELb0ELb0ELb0ELb1ELb1ELb0ELb1ELb0ELi3ELi1ELi1ELi1ELb0EEENS1_24CollectiveEpilogueBwdGQAISD_fSG_Li384ELb1ELb1EEENS1_19SingleTileSchedulerILb1ELb0ELb0ELi96EEEEEEEEEvNT_6ParamsE:
	.zero		2304


//--------------------- .nv.constant0._ZN7cutlass13device_kernelIN5flash11enable_sm90INS1_16FlashAttnBwdSm90INS1_25CollectiveMainloopBwdSm90ILi2ELi1ELi1EN4cute5tupleIJNS5_1CILi1EEES8_S8_EEENS6_IJNS7_ILi64EEENS7_ILi96EEENS7_ILi192EEEEEENS_10bfloat16_tEfNS_4arch4Sm90ELb0ELb1ELb0ELb0ELb0ELb0ELb1ELb0ELi3ELi1ELi1ELi1ELb0EEENS1_21CollectiveEpilogueBwdISD_SE_SG_Li384ELb0ELb1ELi3EEENS1_19SingleTileSchedulerILb0ELb0ELb0ELi96EEEEEEEEEvNT_6ParamsE --------------------------
	.section	.nv.constant0._ZN7cutlass13device_kernelIN5flash11enable_sm90INS1_16FlashAttnBwdSm90INS1_25CollectiveMainloopBwdSm90ILi2ELi1ELi1EN4cute5tupleIJNS5_1CILi1EEES8_S8_EEENS6_IJNS7_ILi64EEENS7_ILi96EEENS7_ILi192EEEEEENS_10bfloat16_tEfNS_4arch4Sm90ELb0ELb1ELb0ELb0ELb0ELb0ELb1ELb0ELi3ELi1ELi1ELi1ELb0EEENS1_21CollectiveEpilogueBwdISD_SE_SG_Li384ELb0ELb1ELi3EEENS1_19SingleTileSchedulerILb0ELb0ELb0ELi96EEEEEEEEEvNT_6ParamsE,"a",@progbits
	.sectionflags	@""
	.align	4
.nv.constant0._ZN7cutlass13device_kernelIN5flash11enable_sm90INS1_16FlashAttnBwdSm90INS1_25CollectiveMainloopBwdSm90ILi2ELi1ELi1EN4cute5tupleIJNS5_1CILi1EEES8_S8_EEENS6_IJNS7_ILi64EEENS7_ILi96EEENS7_ILi192EEEEEENS_10bfloat16_tEfNS_4arch4Sm90ELb0ELb1ELb0ELb0ELb0ELb0ELb1ELb0ELi3ELi1ELi1ELi1ELb0EEENS1_21CollectiveEpilogueBwdISD_SE_SG_Li384ELb0ELb1ELi3EEENS1_19SingleTileSchedulerILb0ELb0ELb0ELi96EEEEEEEEEvNT_6ParamsE:
	.zero		2944


//--------------------- .nv.constant0._ZN7cutlass13device_kernelIN5flash11enable_sm90INS1_16FlashAttnBwdSm90INS1_25CollectiveMainloopBwdSm90ILi2ELi1ELi1EN4cute5tupleIJNS5_1CILi1EEES8_S8_EEENS6_IJNS7_ILi64EEENS7_ILi96EEENS7_ILi192EEEEEENS_10bfloat16_tEfNS_4arch4Sm90ELb0ELb1ELb0ELb0ELb1ELb0ELb1ELb0ELi3ELi1ELi1ELi1ELb0EEENS1_21CollectiveEpilogueBwdISD_SE_SG_Li384ELb0ELb1ELi3EEENS1_19SingleTileSchedulerILb0ELb0ELb0ELi96EEEEEEEEEvNT_6ParamsE --------------------------
	.section	.nv.constant0._ZN7cutlass13device_kernelIN5flash11enable_sm90INS1_16FlashAttnBwdSm90INS1_25CollectiveMainloopBwdSm90ILi2ELi1ELi1EN4cute5tupleIJNS5_1CILi1EEES8_S8_EEENS6_IJNS7_ILi64EEENS7_ILi96EEENS7_ILi192EEEEEENS_10bfloat16_tEfNS_4arch4Sm90ELb0ELb1ELb0ELb0ELb1ELb0ELb1ELb0ELi3ELi1ELi1ELi1ELb0EEENS1_21CollectiveEpilogueBwdISD_SE_SG_Li384ELb0ELb1ELi3EEENS1_19SingleTileSchedulerILb0ELb0ELb0ELi96EEEEEEEEEvNT_6ParamsE,"a",@progbits
	.sectionflags	@""
	.align	4
.nv.constant0._ZN7cutlass13device_kernelIN5flash11enable_sm90INS1_16FlashAttnBwdSm90INS1_25CollectiveMainloopBwdSm90ILi2ELi1ELi1EN4cute5tupleIJNS5_1CILi1EEES8_S8_EEENS6_IJNS7_ILi64EEENS7_ILi96EEENS7_ILi192EEEEEENS_10bfloat16_tEfNS_4arch4Sm90ELb0ELb1ELb0ELb0ELb1ELb0ELb1ELb0ELi3ELi1ELi1ELi1ELb0EEENS1_21CollectiveEpilogueBwdISD_SE_SG_Li384ELb0ELb1ELi3EEENS1_19SingleTileSchedulerILb0ELb0ELb0ELi96EEEEEEEEEvNT_6ParamsE:
	.zero		2944


//--------------------- .nv.constant0._ZN7cutlass13device_kernelIN5flash11enable_sm90INS1_16FlashAttnBwdSm90INS1_25CollectiveMainloopBwdSm90ILi2ELi1ELi1EN4cute5tupleIJNS5_1CILi1EEES8_S8_EEENS6_IJNS7_ILi64EEENS7_ILi96EEENS7_ILi192EEEEEENS_10bfloat16_tEfNS_4arch4Sm90ELb0ELb1ELb0ELb0ELb0ELb0ELb1ELb0ELi3ELi1ELi1ELi1ELb0EEENS1_24CollectiveEpilogueBwdGQAISD_fSG_Li384ELb0ELb0EEENS1_19SingleTileSchedulerILb0ELb0ELb0ELi96EEEEEEEEEvNT_6ParamsE --------------------------
	.section	.nv.constant0._ZN7cutlass13device_kernelIN5flash11enable_sm90INS1_16FlashAttnBwdSm90INS1_25CollectiveMainloopBwdSm90ILi2ELi1ELi1EN4cute5tupleIJNS5_1CILi1EEES8_S8_EEENS6_IJNS7_ILi64EEENS7_ILi96EEENS7_ILi192EEEEEENS_10bfloat16_tEfNS_4arch4Sm90ELb0ELb1ELb0ELb0ELb0ELb0ELb1ELb0ELi3ELi1ELi1ELi1ELb0EEENS1_24CollectiveEpilogueBwdGQAISD_fSG_Li384ELb0ELb0EEENS1_19SingleTileSchedulerILb0ELb0ELb0ELi96EEEEEEEEEvNT_6ParamsE,"a",@progbits
	.sectionflags	@""
	.align	4
.nv.constant0._ZN7cutlass13device_kernelIN5flash11enable_sm90INS1_16FlashAttnBwdSm90INS1_25CollectiveMainloopBwdSm90ILi2ELi1ELi1EN4cute5tupleIJNS5_1CILi1EEES8_S8_EEENS6_IJNS7_ILi64EEENS7_ILi96EEENS7_ILi192EEEEEENS_10bfloat16_tEfNS_4arch4Sm90ELb0ELb1ELb0ELb0ELb0ELb0ELb1ELb0ELi3ELi1ELi1ELi1ELb0EEENS1_24CollectiveEpilogueBwdGQAISD_fSG_Li384ELb0ELb0EEENS1_19SingleTileSchedulerILb0ELb0ELb0ELi96EEEEEEEEEvNT_6ParamsE:
	.zero		2304


//--------------------- .nv.constant0._ZN7cutlass13device_kernelIN5flash11enable_sm90INS1_16FlashAttnBwdSm90INS1_25CollectiveMainloopBwdSm90ILi2ELi1ELi1EN4cute5tupleIJNS5_1CILi1EEES8_S8_EEENS6_IJNS7_ILi64EEENS7_ILi96EEENS7_ILi192EEEEEENS_10bfloat16_tEfNS_4arch4Sm90ELb0ELb1ELb0ELb0ELb1ELb0ELb1ELb0ELi3ELi1ELi1ELi1ELb0EEENS1_24CollectiveEpilogueBwdGQAISD_fSG_Li384ELb0ELb1EEENS1_19SingleTileSchedulerILb0ELb0ELb0ELi96EEEEEEEEEvNT_6ParamsE --------------------------
	.section	.nv.constant0._ZN7cutlass13device_kernelIN5flash11enable_sm90INS1_16FlashAttnBwdSm90INS1_25CollectiveMainloopBwdSm90ILi2ELi1ELi1EN4cute5tupleIJNS5_1CILi1EEES8_S8_EEENS6_IJNS7_ILi64EEENS7_ILi96EEENS7_ILi192EEEEEENS_10bfloat16_tEfNS_4arch4Sm90ELb0ELb1ELb0ELb0ELb1ELb0ELb1ELb0ELi3ELi1ELi1ELi1ELb0EEENS1_24CollectiveEpilogueBwdGQAISD_fSG_Li384ELb0ELb1EEENS1_19SingleTileSchedulerILb0ELb0ELb0ELi96EEEEEEEEEvNT_6ParamsE,"a",@progbits
	.sectionflags	@""
	.align	4
.nv.constant0._ZN7cutlass13device_kernelIN5flash11enable_sm90INS1_16FlashAttnBwdSm90INS1_25CollectiveMainloopBwdSm90ILi2ELi1ELi1EN4cute5tupleIJNS5_1CILi1EEES8_S8_EEENS6_IJNS7_ILi64EEENS7_ILi96EEENS7_ILi192EEEEEENS_10bfloat16_tEfNS_4arch4Sm90ELb0ELb1ELb0ELb0ELb1ELb0ELb1ELb0ELi3ELi1ELi1ELi1ELb0EEENS1_24CollectiveEpilogueBwdGQAISD_fSG_Li384ELb0ELb1EEENS1_19SingleTileSchedulerILb0ELb0ELb0ELi96EEEEEEEEEvNT_6ParamsE:
	.zero		2304


//--------------------- .nv.constant0._ZN7cutlass13device_kernelIN5flash11enable_sm90INS1_16FlashAttnBwdSm90INS1_25CollectiveMainloopBwdSm90ILi2ELi1ELi1EN4cute5tupleIJNS5_1CILi1EEES8_S8_EEENS6_IJNS7_ILi64EEENS7_ILi96EEENS7_ILi192EEEEEENS_10bfloat16_tEfNS_4arch4Sm90ELb0ELb1ELb0ELb1ELb0ELb0ELb1ELb0ELi3ELi1ELi1ELi1ELb0EEENS1_21CollectiveEpilogueBwdISD_SE_SG_Li384ELb1ELb1ELi3EEENS1_19SingleTileSchedulerILb1ELb0ELb0ELi96EEEEEEEEEvNT_6ParamsE --------------------------
	.section	.nv.constant0._ZN7cutlass13device_kernelIN5flash11enable_sm90INS1_16FlashAttnBwdSm90INS1_25CollectiveMainloopBwdSm90ILi2ELi1ELi1EN4cute5tupleIJNS5_1CILi1EEES8_S8_EEENS6_IJNS7_ILi64EEENS7_ILi96EEENS7_ILi192EEEEEENS_10bfloat16_tEfNS_4arch4Sm90ELb0ELb1ELb0ELb1ELb0ELb0ELb1ELb0ELi3ELi1ELi1ELi1ELb0EEENS1_21CollectiveEpilogueBwdISD_SE_SG_Li384ELb1ELb1ELi3EEENS1_19SingleTileSchedulerILb1ELb0ELb0ELi96EEEEEEEEEvNT_6ParamsE,"a",@progbits
	.sectionflags	@""
	.align	4
.nv.constant0._ZN7cutlass13device_kernelIN5flash11enable_sm90INS1_16FlashAttnBwdSm90INS1_25CollectiveMainloopBwdSm90ILi2ELi1ELi1EN4cute5tupleIJNS5_1CILi1EEES8_S8_EEENS6_IJNS7_ILi64EEENS7_ILi96EEENS7_ILi192EEEEEENS_10bfloat16_tEfNS_4arch4Sm90ELb0ELb1ELb0ELb1ELb0ELb0ELb1ELb0ELi3ELi1ELi1ELi1ELb0EEENS1_21CollectiveEpilogueBwdISD_SE_SG_Li384ELb1ELb1ELi3EEENS1_19SingleTileSchedulerILb1ELb0ELb0ELi96EEEEEEEEEvNT_6ParamsE:
	.zero		2304


//--------------------- .nv.constant0._ZN7cutlass13device_kernelIN5flash11enable_sm90INS1_16FlashAttnBwdSm90INS1_25CollectiveMainloopBwdSm90ILi2ELi1ELi1EN4cute5tupleIJNS5_1CILi1EEES8_S8_EEENS6_IJNS7_ILi64EEENS7_ILi96EEENS7_ILi192EEEEEENS_10bfloat16_tEfNS_4arch4Sm90ELb0ELb1ELb0ELb1ELb1ELb0ELb1ELb0ELi3ELi1ELi1ELi1ELb0EEENS1_21CollectiveEpilogueBwdISD_SE_SG_Li384ELb1ELb1ELi3EEENS1_19SingleTileSchedulerILb1ELb0ELb0ELi96EEEEEEEEEvNT_6ParamsE --------------------------
	.section	.nv.constant0._ZN7cutlass13device_kernelIN5flash11enable_sm90INS1_16FlashAttnBwdSm90INS1_25CollectiveMainloopBwdSm90ILi2ELi1ELi1EN4cute5tupleIJNS5_1CILi1EEES8_S8_EEENS6_IJNS7_ILi64EEENS7_ILi96EEENS7_ILi192EEEEEENS_10bfloat16_tEfNS_4arch4Sm90ELb0ELb1ELb0ELb1ELb1ELb0ELb1ELb0ELi3ELi1ELi1ELi1ELb0EEENS1_21CollectiveEpilogueBwdISD_SE_SG_Li384ELb1ELb1ELi3EEENS1_19SingleTileSchedulerILb1ELb0ELb0ELi96EEEEEEEEEvNT_6ParamsE,"a",@progbits
	.sectionflags	@""
	.align	4
.nv.constant0._ZN7cutlass13device_kernelIN5flash11enable_sm90INS1_16FlashAttnBwdSm90INS1_25CollectiveMainloopBwdSm90ILi2ELi1ELi1EN4cute5tupleIJNS5_1CILi1EEES8_S8_EEENS6_IJNS7_ILi64EEENS7_ILi96EEENS7_ILi192EEEEEENS_10bfloat16_tEfNS_4arch4Sm90ELb0ELb1ELb0ELb1ELb1ELb0ELb1ELb0ELi3ELi1ELi1ELi1ELb0EEENS1_21CollectiveEpilogueBwdISD_SE_SG_Li384ELb1ELb1ELi3EEENS1_19SingleTileSchedulerILb1ELb0ELb0ELi96EEEEEEEEEvNT_6ParamsE:
	.zero		2304


//--------------------- .nv.constant0._ZN7cutlass13device_kernelIN5flash11enable_sm90INS1_16FlashAttnBwdSm90INS1_25CollectiveMainloopBwdSm90ILi2ELi1ELi1EN4cute5tupleIJNS5_1CILi1EEES8_S8_EEENS6_IJNS7_ILi64EEENS7_ILi96EEENS7_ILi192EEEEEENS_10bfloat16_tEfNS_4arch4Sm90ELb0ELb1ELb0ELb1ELb0ELb0ELb1ELb0ELi3ELi1ELi1ELi1ELb0EEENS1_24CollectiveEpilogueBwdGQAISD_fSG_Li384ELb1ELb0EEENS1_19SingleTileSchedulerILb1ELb0ELb0ELi96EEEEEEEEEvNT_6ParamsE --------------------------
	.section	.nv.constant0._ZN7cutlass13device_kernelIN5flash11enable_sm90INS1_16FlashAttnBwdSm90INS1_25CollectiveMainloopBwdSm90ILi2ELi1ELi1EN4cute5tupleIJNS5_1CILi1EEES8_S8_EEENS6_IJNS7_ILi64EEENS7_ILi96EEENS7_ILi192EEEEEENS_10bfloat16_tEfNS_4arch4Sm90ELb0ELb1ELb0ELb1ELb0ELb0ELb1ELb0ELi3ELi1ELi1ELi1ELb0EEENS1_24CollectiveEpilogueBwdGQAISD_fSG_Li384ELb1ELb0EEENS1_19SingleTileSchedulerILb1ELb0ELb0ELi96EEEEEEEEEvNT_6ParamsE,"a",@progbits
	.sectionflags	@""
	.align	4
.nv.constant0._ZN7cutlass13device_kernelIN5flash11enable_sm90INS1_16FlashAttnBwdSm90INS1_25CollectiveMainloopBwdSm90ILi2ELi1ELi1EN4cute5tupleIJNS5_1CILi1EEES8_S8_EEENS6_IJNS7_ILi64EEENS7_ILi96EEENS7_ILi192EEEEEENS_10bfloat16_tEfNS_4arch4Sm90ELb0ELb1ELb0ELb1ELb0ELb0ELb1ELb0ELi3ELi1ELi1ELi1ELb0EEENS1_24CollectiveEpilogueBwdGQAISD_fSG_Li384ELb1ELb0EEENS1_19SingleTileSchedulerILb1ELb0ELb0ELi96EEEEEEEEEvNT_6ParamsE:
	.zero		2304


//--------------------- .nv.constant0._ZN7cutlass13device_kernelIN5flash11enable_sm90INS1_16FlashAttnBwdSm90INS1_25CollectiveMainloopBwdSm90ILi2ELi1ELi1EN4cute5tupleIJNS5_1CILi1EEES8_S8_EEENS6_IJNS7_ILi64EEENS7_ILi96EEENS7_ILi192EEEEEENS_10bfloat16_tEfNS_4arch4Sm90ELb0ELb1ELb0ELb1ELb1ELb0ELb1ELb0ELi3ELi1ELi1ELi1ELb0EEENS1_24CollectiveEpilogueBwdGQAISD_fSG_Li384ELb1ELb1EEENS1_19SingleTileSchedulerILb1ELb0ELb0ELi96EEEEEEEEEvNT_6ParamsE --------------------------
	.section	.nv.constant0._ZN7cutlass13device_kernelIN5flash11enable_sm90INS1_16FlashAttnBwdSm90INS1_25CollectiveMainloopBwdSm90ILi2ELi1ELi1EN4cute5tupleIJNS5_1CILi1EEES8_S8_EEENS6_IJNS7_ILi64EEENS7_ILi96EEENS7_ILi192EEEEEENS_10bfloat16_tEfNS_4arch4Sm90ELb0ELb1ELb0ELb1ELb1ELb0ELb1ELb0ELi3ELi1ELi1ELi1ELb0EEENS1_24CollectiveEpilogueBwdGQAISD_fSG_Li384ELb1ELb1EEENS1_19SingleTileSchedulerILb1ELb0ELb0ELi96EEEEEEEEEvNT_6ParamsE,"a",@progbits
	.sectionflags	@""
	.align	4
.nv.constant0._ZN7cutlass13device_kernelIN5flash11enable_sm90INS1_16FlashAttnBwdSm90INS1_25CollectiveMainloopBwdSm90ILi2ELi1ELi1EN4cute5tupleIJNS5_1CILi1EEES8_S8_EEENS6_IJNS7_ILi64EEENS7_ILi96EEENS7_ILi192EEEEEENS_10bfloat16_tEfNS_4arch4Sm90ELb0ELb1ELb0ELb1ELb1ELb0ELb1ELb0ELi3ELi1ELi1ELi1ELb0EEENS1_24CollectiveEpilogueBwdGQAISD_fSG_Li384ELb1ELb1EEENS1_19SingleTileSchedulerILb1ELb0ELb0ELi96EEEEEEEEEvNT_6ParamsE:
	.zero		2304


//--------------------- .nv.constant0._ZN7cutlass13device_kernelIN5flash11enable_sm90INS1_16FlashAttnBwdSm90INS1_25CollectiveMainloopBwdSm90ILi2ELi1ELi1EN4cute5tupleIJNS5_1CILi1EEES8_S8_EEENS6_IJNS7_ILi64EEENS7_ILi96EEENS7_ILi192EEEEEENS_10bfloat16_tEfNS_4arch4Sm90ELb1ELb0ELb0ELb0ELb0ELb0ELb1ELb0ELi3ELi1ELi1ELi1ELb0EEENS1_21CollectiveEpilogueBwdISD_SE_SG_Li384ELb0ELb1ELi3EEENS1_25SingleTileBwdLPTSchedulerILb0ELi96ELb0EEEEEEEEEvNT_6ParamsE --------------------------
	.section	.nv.constant0._ZN7cutlass13device_kernelIN5flash11enable_sm90INS1_16FlashAttnBwdSm90INS1_25CollectiveMainloopBwdSm90ILi2ELi1ELi1EN4cute5tupleIJNS5_1CILi1EEES8_S8_EEENS6_IJNS7_ILi64EEENS7_ILi96EEENS7_ILi192EEEEEENS_10bfloat16_tEfNS_4arch4Sm90ELb1ELb0ELb0ELb0ELb0ELb0ELb1ELb0ELi3ELi1ELi1ELi1ELb0EEENS1_21CollectiveEpilogueBwdISD_SE_SG_Li384ELb0ELb1ELi3EEENS1_25SingleTileBwdLPTSchedulerILb0ELi96ELb0EEEEEEEEEvNT_6ParamsE,"a",@progbits
	.sectionflags	@""
	.align	4
.nv.constant0._ZN7cutlass13device_kernelIN5flash11enable_sm90INS1_16FlashAttnBwdSm90INS1_25CollectiveMainloopBwdSm90ILi2ELi1ELi1EN4cute5tupleIJNS5_1CILi1EEES8_S8_EEENS6_IJNS7_ILi64EEENS7_ILi96EEENS7_ILi192EEEEEENS_10bfloat16_tEfNS_4arch4Sm90ELb1ELb0ELb0ELb0ELb0ELb0ELb1ELb0ELi3ELi1ELi1ELi1ELb0EEENS1_21CollectiveEpilogueBwdISD_SE_SG_Li384ELb0ELb1ELi3EEENS1_25SingleTileBwdLPTSchedulerILb0ELi96ELb0EEEEEEEEEvNT_6ParamsE:
	.zero		2944


//--------------------- .nv.constant0._ZN7cutlass13device_kernelIN5flash11enable_sm90INS1_16FlashAttnBwdSm90INS1_25CollectiveMainloopBwdSm90ILi2ELi1ELi1EN4cute5tupleIJNS5_1CILi1EEES8_S8_EEENS6_IJNS7_ILi64EEENS7_ILi96EEENS7_ILi192EEEEEENS_10bfloat16_tEfNS_4arch4Sm90ELb1ELb0ELb0ELb0ELb1ELb0ELb1ELb0ELi3ELi1ELi1ELi1ELb0EEENS1_21CollectiveEpilogueBwdISD_SE_SG_Li384ELb0ELb1ELi3EEENS1_25SingleTileBwdLPTSchedulerILb0ELi96ELb1EEEEEEEEEvNT_6ParamsE --------------------------
	.section	.nv.constant0._ZN7cutlass13device_kernelIN5flash11enable_sm90INS1_16FlashAttnBwdSm90INS1_25CollectiveMainloopBwdSm90ILi2ELi1ELi1EN4cute5tupleIJNS5_1CILi1EEES8_S8_EEENS6_IJNS7_ILi64EEENS7_ILi96EEENS7_ILi192EEEEEENS_10bfloat16_tEfNS_4arch4Sm90ELb1ELb0ELb0ELb0ELb1ELb0ELb1ELb0ELi3ELi1ELi1ELi1ELb0EEENS1_21CollectiveEpilogueBwdISD_SE_SG_Li384ELb0ELb1ELi3EEENS1_25SingleTileBwdLPTSchedulerILb0ELi96ELb1EEEEEEEEEvNT_6ParamsE,"a",@progbits
	.sectionflags	@""
	.align	4
.nv.constant0._ZN7cutlass13device_kernelIN5flash11enable_sm90INS1_16FlashAttnBwdSm90INS1_25CollectiveMainloopBwdSm90ILi2ELi1ELi1EN4cute5tupleIJNS5_1CILi1EEES8_S8_EEENS6_IJNS7_ILi64EEENS7_ILi96EEENS7_ILi192EEEEEENS_10bfloat16_tEfNS_4arch4Sm90ELb1ELb0ELb0ELb0ELb1ELb0ELb1ELb0ELi3ELi1ELi1ELi1ELb0EEENS1_21CollectiveEpilogueBwdISD_SE_SG_Li384ELb0ELb1ELi3EEENS1_25SingleTileBwdLPTSchedulerILb0ELi96ELb1EEEEEEEEEvNT_6ParamsE:
	.zero		2944


//--------------------- .nv.constant0._ZN7cutlass13device_kernelIN5flash11enable_sm90INS1_16FlashAttnBwdSm90INS1_25CollectiveMainloopBwdSm90ILi2ELi1ELi1EN4cute5tupleIJNS5_1CILi1EEES8_S8_EEENS6_IJNS7_ILi64EEENS7_ILi96EEENS7_ILi192EEEEEENS_10bfloat16_tEfNS_4arch4Sm90ELb1ELb0ELb0ELb0ELb0ELb0ELb1ELb0ELi3ELi1ELi1ELi1ELb0EEENS1_24CollectiveEpilogueBwdGQAISD_fSG_Li384ELb0ELb0EEENS1_25SingleTileBwdLPTSchedulerILb0ELi96ELb0EEEEEEEEEvNT_6ParamsE --------------------------
	.section	.nv.constant0._ZN7cutlass13device_kernelIN5flash11enable_sm90INS1_16FlashAttnBwdSm90INS1_25CollectiveMainloopBwdSm90ILi2ELi1ELi1EN4cute5tupleIJNS5_1CILi1EEES8_S8_EEENS6_IJNS7_ILi64EEENS7_ILi96EEENS7_ILi192EEEEEENS_10bfloat16_tEfNS_4arch4Sm90ELb1ELb0ELb0ELb0ELb0ELb0ELb1ELb0ELi3ELi1ELi1ELi1ELb0EEENS1_24CollectiveEpilogueBwdGQAISD_fSG_Li384ELb0ELb0EEENS1_25SingleTileBwdLPTSchedulerILb0ELi96ELb0EEEEEEEEEvNT_6ParamsE,"a",@progbits
	.sectionflags	@""
	.align	4
.nv.constant0._ZN7cutlass13device_kernelIN5flash11enable_sm90INS1_16FlashAttnBwdSm90INS1_25CollectiveMainloopBwdSm90ILi2ELi1ELi1EN4cute5tupleIJNS5_1CILi1EEES8_S8_EEENS6_IJNS7_ILi64EEENS7_ILi96EEENS7_ILi192EEEEEENS_10bfloat16_tEfNS_4arch4Sm90ELb1ELb0ELb0ELb0ELb0ELb0ELb1ELb0ELi3ELi1ELi1ELi1ELb0EEENS1_24CollectiveEpilogueBwdGQAISD_fSG_Li384ELb0ELb0EEENS1_25SingleTileBwdLPTSchedulerILb0ELi96ELb0EEEEEEEEEvNT_6ParamsE:
	.zero		2432


//--------------------- .nv.constant0._ZN7cutlass13device_kernelIN5flash11enable_sm90INS1_16FlashAttnBwdSm90INS1_25CollectiveMainloopBwdSm90ILi2ELi1ELi1EN4cute5tupleIJNS5_1CILi1EEES8_S8_EEENS6_IJNS7_ILi64EEENS7_ILi96EEENS7_ILi192EEEEEENS_10bfloat16_tEfNS_4arch4Sm90ELb1ELb0ELb0ELb0ELb1ELb0ELb1ELb0ELi3ELi1ELi1ELi1ELb0EEENS1_24CollectiveEpilogueBwdGQAISD_fSG_Li384ELb0ELb1EEENS1_25SingleTileBwdLPTSchedulerILb0ELi96ELb1EEEEEEEEEvNT_6ParamsE --------------------------
	.section	.nv.constant0._ZN7cutlass13device_kernelIN5flash11enable_sm90INS1_16FlashAttnBwdSm90INS1_25CollectiveMainloopBwdSm90ILi2ELi1ELi1EN4cute5tupleIJNS5_1CILi1EEES8_S8_EEENS6_IJNS7_ILi64EEENS7_ILi96EEENS7_ILi192EEEEEENS_10bfloat16_tEfNS_4arch4Sm90ELb1ELb0ELb0ELb0ELb1ELb0ELb1ELb0ELi3ELi1ELi1ELi1ELb0EEENS1_24CollectiveEpilogueBwdGQAISD_fSG_Li384ELb0ELb1EEENS1_25SingleTileBwdLPTSchedulerILb0ELi96ELb1EEEEEEEEEvNT_6ParamsE,"a",@progbits
	.sectionflags	@""
	.align	4
.nv.constant0._ZN7cutlass13device_kernelIN5flash11enable_sm90INS1_16FlashAttnBwdSm90INS1_25CollectiveMainloopBwdSm90ILi2ELi1ELi1EN4cute5tupleIJNS5_1CILi1EEES8_S8_EEENS6_IJNS7_ILi64EEENS7_ILi96EEENS7_ILi192EEEEEENS_10bfloat16_tEfNS_4arch4Sm90ELb1ELb0ELb0ELb0ELb1ELb0ELb1ELb0ELi3ELi1ELi1ELi1ELb0EEENS1_24CollectiveEpilogueBwdGQAISD_fSG_Li384ELb0ELb1EEENS1_25SingleTileBwdLPTSchedulerILb0ELi96ELb1EEEEEEEEEvNT_6ParamsE:
	.zero		2432


//--------------------- .nv.constant0._ZN7cutlass13device_kernelIN5flash22FlashAttnBwdPreprocessIN4cute5tupleIJNS3_1CILi64EEENS5_ILi192EEEEEENS_10bfloat16_tEfNS_4arch4Sm90ELb1ELb0EEEEEvNT_6ParamsE --------------------------
	.section	.nv.constant0._ZN7cutlass13device_kernelIN5flash22FlashAttnBwdPreprocessIN4cute5tupleIJNS3_1CILi64EEENS5_ILi192EEEEEENS_10bfloat16_tEfNS_4arch4Sm90ELb1ELb0EEEEEvNT_6ParamsE,"a",@progbits
	.sectionflags	@""
	.align	4
.nv.constant0._ZN7cutlass13device_kernelIN5flash22FlashAttnBwdPreprocessIN4cute5tupleIJNS3_1CILi64EEENS5_ILi192EEEEEENS_10bfloat16_tEfNS_4arch4Sm90ELb1ELb0EEEEEvNT_6ParamsE:
	.zero		768


//--------------------- .nv.constant0._ZN7cutlass13device_kernelIN5flash11enable_sm90INS1_16FlashAttnBwdSm90INS1_25CollectiveMainloopBwdSm90ILi2ELi1ELi1EN4cute5tupleIJNS5_1CILi1EEES8_S8_EEENS6_IJNS7_ILi64EEENS7_ILi96EEENS7_ILi192EEEEEENS_10bfloat16_tEfNS_4arch4Sm90ELb1ELb0ELb0ELb1ELb0ELb0ELb1ELb0ELi3ELi1ELi1ELi1ELb0EEENS1_21CollectiveEpilogueBwdISD_SE_SG_Li384ELb1ELb1ELi3EEENS1_25SingleTileBwdLPTSchedulerILb1ELi96ELb0EEEEEEEEEvNT_6ParamsE --------------------------
	.section	.nv.constant0._ZN7cutlass13device_kernelIN5flash11enable_sm90INS1_16FlashAttnBwdSm90INS1_25CollectiveMainloopBwdSm90ILi2ELi1ELi1EN4cute5tupleIJNS5_1CILi1EEES8_S8_EEENS6_IJNS7_ILi64EEENS7_ILi96EEENS7_ILi192EEEEEENS_10bfloat16_tEfNS_4arch4Sm90ELb1ELb0ELb0ELb1ELb0ELb0ELb1ELb0ELi3ELi1ELi1ELi1ELb0EEENS1_21CollectiveEpilogueBwdISD_SE_SG_Li384ELb1ELb1ELi3EEENS1_25SingleTileBwdLPTSchedulerILb1ELi96ELb0EEEEEEEEEvNT_6ParamsE,"a",@progbits
	.sectionflags	@""
	.align	4
.nv.constant0._ZN7cutlass13device_kernelIN5flash11enable_sm90INS1_16FlashAttnBwdSm90INS1_25CollectiveMainloopBwdSm90ILi2ELi1ELi1EN4cute5tupleIJNS5_1CILi1EEES8_S8_EEENS6_IJNS7_ILi64EEENS7_ILi96EEENS7_ILi192EEEEEENS_10bfloat16_tEfNS_4arch4Sm90ELb1ELb0ELb0ELb1ELb0ELb0ELb1ELb0ELi3ELi1ELi1ELi1ELb0EEENS1_21CollectiveEpilogueBwdISD_SE_SG_Li384ELb1ELb1ELi3EEENS1_25SingleTileBwdLPTSchedulerILb1ELi96ELb0EEEEEEEEEvNT_6ParamsE:
	.zero		2304


//--------------------- .nv.constant0._ZN7cutlass13device_kernelIN5flash11enable_sm90INS1_16FlashAttnBwdSm90INS1_25CollectiveMainloopBwdSm90ILi2ELi1ELi1EN4cute5tupleIJNS5_1CILi1EEES8_S8_EEENS6_IJNS7_ILi64EEENS7_ILi96EEENS7_ILi192EEEEEENS_10bfloat16_tEfNS_4arch4Sm90ELb1ELb0ELb0ELb1ELb1ELb0ELb1ELb0ELi3ELi1ELi1ELi1ELb0EEENS1_21CollectiveEpilogueBwdISD_SE_SG_Li384ELb1ELb1ELi3EEENS1_25SingleTileBwdLPTSchedulerILb1ELi96ELb1EEEEEEEEEvNT_6ParamsE --------------------------
	.section	.nv.constant0._ZN7cutlass13device_kernelIN5flash11enable_sm90INS1_16FlashAttnBwdSm90INS1_25CollectiveMainloopBwdSm90ILi2ELi1ELi1EN4cute5tupleIJNS5_1CILi1EEES8_S8_EEENS6_IJNS7_ILi64EEENS7_ILi96EEENS7_ILi192EEEEEENS_10bfloat16_tEfNS_4arch4Sm90ELb1ELb0ELb0ELb1ELb1ELb0ELb1ELb0ELi3ELi1ELi1ELi1ELb0EEENS1_21CollectiveEpilogueBwdISD_SE_SG_Li384ELb1ELb1ELi3EEENS1_25SingleTileBwdLPTSchedulerILb1ELi96ELb1EEEEEEEEEvNT_6ParamsE,"a",@progbits
	.sectionflags	@""
	.align	4
.nv.constant0._ZN7cutlass13device_kernelIN5flash11enable_sm90INS1_16FlashAttnBwdSm90INS1_25CollectiveMainloopBwdSm90ILi2ELi1ELi1EN4cute5tupleIJNS5_1CILi1EEES8_S8_EEENS6_IJNS7_ILi64EEENS7_ILi96EEENS7_ILi192EEEEEENS_10bfloat16_tEfNS_4arch4Sm90ELb1ELb0ELb0ELb1ELb1ELb0ELb1ELb0ELi3ELi1ELi1ELi1ELb0EEENS1_21CollectiveEpilogueBwdISD_SE_SG_Li384ELb1ELb1ELi3EEENS1_25SingleTileBwdLPTSchedulerILb1ELi96ELb1EEEEEEEEEvNT_6ParamsE:
	.zero		2304


//--------------------- .nv.constant0._ZN7cutlass13device_kernelIN5flash11enable_sm90INS1_16FlashAttnBwdSm90INS1_25CollectiveMainloopBwdSm90ILi2ELi1ELi1EN4cute5tupleIJNS5_1CILi1EEES8_S8_EEENS6_IJNS7_ILi64EEENS7_ILi96EEENS7_ILi192EEEEEENS_10bfloat16_tEfNS_4arch4Sm90ELb1ELb0ELb0ELb1ELb0ELb0ELb1ELb0ELi3ELi1ELi1ELi1ELb0EEENS1_24CollectiveEpilogueBwdGQAISD_fSG_Li384ELb1ELb0EEENS1_25SingleTileBwdLPTSchedulerILb1ELi96ELb0EEEEEEEEEvNT_6ParamsE --------------------------
	.section	.nv.constant0._ZN7cutlass13device_kernelIN5flash11enable_sm90INS1_16FlashAttnBwdSm90INS1_25CollectiveMainloopBwdSm90ILi2ELi1ELi1EN4cute5tupleIJNS5_1CILi1EEES8_S8_EEENS6_IJNS7_ILi64EEENS7_ILi96EEENS7_ILi192EEEEEENS_10bfloat16_tEfNS_4arch4Sm90ELb1ELb0ELb0ELb1ELb0ELb0ELb1ELb0ELi3ELi1ELi1ELi1ELb0EEENS1_24CollectiveEpilogueBwdGQAISD_fSG_Li384ELb1ELb0EEENS1_25SingleTileBwdLPTSchedulerILb1ELi96ELb0EEEEEEEEEvNT_6ParamsE,"a",@progbits
	.sectionflags	@""
	.align	4
.nv.constant0._ZN7cutlass13device_kernelIN5flash11enable_sm90INS1_16FlashAttnBwdSm90INS1_25CollectiveMainloopBwdSm90ILi2ELi1ELi1EN4cute5tupleIJNS5_1CILi1EEES8_S8_EEENS6_IJNS7_ILi64EEENS7_ILi96EEENS7_ILi192EEEEEENS_10bfloat16_tEfNS_4arch4Sm90ELb1ELb0ELb0ELb1ELb0ELb0ELb1ELb0ELi3ELi1ELi1ELi1ELb0EEENS1_24CollectiveEpilogueBwdGQAISD_fSG_Li384ELb1ELb0EEENS1_25SingleTileBwdLPTSchedulerILb1ELi96ELb0EEEEEEEEEvNT_6ParamsE:
	.zero		2432


//--------------------- .nv.constant0._ZN7cutlass13device_kernelIN5flash32FlashAttnBwdPostprocessConvertdQIN4cute5tupleIJNS3_1CILi96EEENS5_ILi192EEEEEENS_10bfloat16_tEfNS_4arch4Sm90ELi384ENS3_8TiledMMAINS3_8MMA_AtomIJNS3_4SM904GMMA27MMA_64x96x16_F32BF16BF16_SSILNSF_5MajorE1ELSH_1ELNSF_7ScaleInE1ELSI_1EEEEEENS3_6LayoutINS4_IJNS5_ILi3EEENS5_ILi1EEESN_EEENS4_IJSN_NS5_ILi0EEESP_EEEEENS4_IJNS3_10UnderscoreESS_SS_EEEEELb1EEEEEvNT_6ParamsE --------------------------
	.section	.nv.constant0._ZN7cutlass13device_kernelIN5flash32FlashAttnBwdPostprocessConvertdQIN4cute5tupleIJNS3_1CILi96EEENS5_ILi192EEEEEENS_10bfloat16_tEfNS_4arch4Sm90ELi384ENS3_8TiledMMAINS3_8MMA_AtomIJNS3_4SM904GMMA27MMA_64x96x16_F32BF16BF16_SSILNSF_5MajorE1ELSH_1ELNSF_7ScaleInE1ELSI_1EEEEEENS3_6LayoutINS4_IJNS5_ILi3EEENS5_ILi1EEESN_EEENS4_IJSN_NS5_ILi0EEESP_EEEEENS4_IJNS3_10UnderscoreESS_SS_EEEEELb1EEEEEvNT_6ParamsE,"a",@progbits
	.sectionflags	@""
	.align	4
.nv.constant0._ZN7cutlass13device_kernelIN5flash32FlashAttnBwdPostprocessConvertdQIN4cute5tupleIJNS3_1CILi96EEENS5_ILi192EEEEEENS_10bfloat16_tEfNS_4arch4Sm90ELi384ENS3_8TiledMMAINS3_8MMA_AtomIJNS3_4SM904GMMA27MMA_64x96x16_F32BF16BF16_SSILNSF_5MajorE1ELSH_1ELNSF_7ScaleInE1ELSI_1EEEEEENS3_6LayoutINS4_IJNS5_ILi3EEENS5_ILi1EEESN_EEENS4_IJSN_NS5_ILi0EEESP_EEEEENS4_IJNS3_10UnderscoreESS_SS_EEEEELb1EEEEEvNT_6ParamsE:
	.zero		640


//--------------------- .nv.constant0._ZN7cutlass13device_kernelIN5flash32FlashAttnBwdPostprocessConvertdQIN4cute5tupleIJNS3_1CILi64EEENS5_ILi192EEEEEENS_10bfloat16_tEfNS_4arch4Sm90ELi384ENS3_8TiledMMAINS3_8MMA_AtomIJNS3_4SM904GMMA27MMA_64x64x16_F32BF16BF16_SSILNSF_5MajorE0ELSH_1ELNSF_7ScaleInE1ELSI_1EEEEEENS3_6LayoutINS4_IJNS5_ILi1EEENS5_ILi3EEESM_EEENS4_IJNS5_ILi0EEESM_SP_EEEEENS4_IJNS3_10UnderscoreESS_SS_EEEEELb0EEEEEvNT_6ParamsE --------------------------
	.section	.nv.constant0._ZN7cutlass13device_kernelIN5flash32FlashAttnBwdPostprocessConvertdQIN4cute5tupleIJNS3_1CILi64EEENS5_ILi192EEEEEENS_10bfloat16_tEfNS_4arch4Sm90ELi384ENS3_8TiledMMAINS3_8MMA_AtomIJNS3_4SM904GMMA27MMA_64x64x16_F32BF16BF16_SSILNSF_5MajorE0ELSH_1ELNSF_7ScaleInE1ELSI_1EEEEEENS3_6LayoutINS4_IJNS5_ILi1EEENS5_ILi3EEESM_EEENS4_IJNS5_ILi0EEESM_SP_EEEEENS4_IJNS3_10UnderscoreESS_SS_EEEEELb0EEEEEvNT_6ParamsE,"a",@progbits
	.sectionflags	@""
	.align	4
.nv.constant0._ZN7cutlass13device_kernelIN5flash32FlashAttnBwdPostprocessConvertdQIN4cute5tupleIJNS3_1CILi64EEENS5_ILi192EEEEEENS_10bfloat16_tEfNS_4arch4Sm90ELi384ENS3_8TiledMMAINS3_8MMA_AtomIJNS3_4SM904GMMA27MMA_64x64x16_F32BF16BF16_SSILNSF_5MajorE0ELSH_1ELNSF_7ScaleInE1ELSI_1EEEEEENS3_6LayoutINS4_IJNS5_ILi1EEENS5_ILi3EEESM_EEENS4_IJNS5_ILi0EEESM_SP_EEEEENS4_IJNS3_10UnderscoreESS_SS_EEEEELb0EEEEEvNT_6ParamsE:
	.zero		640


//--------------------- .nv.constant0._ZN7cutlass13device_kernelIN5flash11enable_sm90INS1_16FlashAttnBwdSm90INS1_25CollectiveMainloopBwdSm90ILi2ELi1ELi1EN4cute5tupleIJNS5_1CILi1EEES8_S8_EEENS6_IJNS7_ILi64EEENS7_ILi96EEENS7_ILi192EEEEEENS_10bfloat16_tEfNS_4arch4Sm90ELb1ELb0ELb0ELb1ELb1ELb0ELb1ELb0ELi3ELi1ELi1ELi1ELb0EEENS1_24CollectiveEpilogueBwdGQAISD_fSG_Li384ELb1ELb1EEENS1_25SingleTileBwdLPTSchedulerILb1ELi96ELb1EEEEEEEEEvNT_6ParamsE --------------------------
	.section	.nv.constant0._ZN7cutlass13device_kernelIN5flash11enable_sm90INS1_16FlashAttnBwdSm90INS1_25CollectiveMainloopBwdSm90ILi2ELi1ELi1EN4cute5tupleIJNS5_1CILi1EEES8_S8_EEENS6_IJNS7_ILi64EEENS7_ILi96EEENS7_ILi192EEEEEENS_10bfloat16_tEfNS_4arch4Sm90ELb1ELb0ELb0ELb1ELb1ELb0ELb1ELb0ELi3ELi1ELi1ELi1ELb0EEENS1_24CollectiveEpilogueBwdGQAISD_fSG_Li384ELb1ELb1EEENS1_25SingleTileBwdLPTSchedulerILb1ELi96ELb1EEEEEEEEEvNT_6ParamsE,"a",@progbits
	.sectionflags	@""
	.align	4
.nv.constant0._ZN7cutlass13device_kernelIN5flash11enable_sm90INS1_16FlashAttnBwdSm90INS1_25CollectiveMainloopBwdSm90ILi2ELi1ELi1EN4cute5tupleIJNS5_1CILi1EEES8_S8_EEENS6_IJNS7_ILi64EEENS7_ILi96EEENS7_ILi192EEEEEENS_10bfloat16_tEfNS_4arch4Sm90ELb1ELb0ELb0ELb1ELb1ELb0ELb1ELb0ELi3ELi1ELi1ELi1ELb0EEENS1_24CollectiveEpilogueBwdGQAISD_fSG_Li384ELb1ELb1EEENS1_25SingleTileBwdLPTSchedulerILb1ELi96ELb1EEEEEEEEEvNT_6ParamsE:
	.zero		2432


//--------------------- .nv.constant0._ZN7cutlass13device_kernelIN5flash22FlashAttnBwdPreprocessIN4cute5tupleIJNS3_1CILi64EEENS5_ILi192EEEEEENS_10bfloat16_tEfNS_4arch4Sm90ELb1ELb1EEEEEvNT_6ParamsE --------------------------
	.section	.nv.constant0._ZN7cutlass13device_kernelIN5flash22FlashAttnBwdPreprocessIN4cute5tupleIJNS3_1CILi64EEENS5_ILi192EEEEEENS_10bfloat16_tEfNS_4arch4Sm90ELb1ELb1EEEEEvNT_6ParamsE,"a",@progbits
	.sectionflags	@""
	.align	4
.nv.constant0._ZN7cutlass13device_kernelIN5flash22FlashAttnBwdPreprocessIN4cute5tupleIJNS3_1CILi64EEENS5_ILi192EEEEEENS_10bfloat16_tEfNS_4arch4Sm90ELb1ELb1EEEEEvNT_6ParamsE:
	.zero		768


//--------------------- SYMBOLS --------------------------

	.type		.nv.reservedSmem.offset0,@object
	.size		.nv.reservedSmem.offset0,0x4
	.type		__assertfail,@function
